	.target	sm_90a

	.elftype	@"ET_EXEC"


//--------------------- .note.nv.tkinfo           --------------------------
	.section	.note.nv.tkinfo,"",@"SHT_NOTE"
	.sectionflags	@"SHF_NOTE_NV_TKINFO"
	.tkinfo
        /*0018*/ 	.word	0x00000002
        /*0030*/ 	.string	""
        /*0030*/ 	.string	"ptxas"
        /*0030*/ 	.string	"Cuda compilation tools, release 13.0, V13.0.88"
        /*0030*/ 	.string	"Build cuda_13.0.r13.0/compiler.36424714_0"
        /*0030*/ 	.string	"-arch sm_90a -m 64 "



//--------------------- .note.nv.cuinfo           --------------------------
	.section	.note.nv.cuinfo,"",@"SHT_NOTE"
	.sectionflags	@"SHF_NOTE_NV_CUINFO"
        /*0018*/ 	.short	0x0002
        /*001a*/ 	.short	0x005a
        /*001c*/ 	.short	0x0082
	.zero		2


//--------------------- .nv.info                  --------------------------
	.section	.nv.info,"",@"SHT_CUDA_INFO"
	.align	4


	//----- nvinfo : EIATTR_REGCOUNT
	.align		4
        /*0000*/ 	.byte	0x04, 0x2f
        /*0002*/ 	.short	(.L_20 - .L_19)
	.align		4
.L_19:
        /*0004*/ 	.word	index@(_ZN7cutlass13device_kernelIN5flash11enable_sm90INS1_16FlashAttnFwdSm90INS1_25CollectiveMainloopFwdSm90ILi2EN4cute5tupleIJNS5_1CILi1EEES8_S8_EEENS6_IJNS7_ILi128EEENS7_ILi96EEENS7_ILi192EEEEEELi128ENS_6half_tEfNS_4arch4Sm90ELb1ELb0ELb0ELb1ELb1ELb1ELb0ELb1ELb1ELb1ELb0ELb0EEENS1_21CollectiveEpilogueFwdINS6_IJSA_SA_SB_EEES9_SE_SG_Li256ELb1ELb1ELb0ELb0EEENS1_36VarlenDynamicPersistentTileSchedulerILi128ELi96ELi256ELi128ELb0ELb1ELb1ELb1ELb1ELb1EEEEEEEEEvNT_6ParamsE)
        /*0008*/ 	.word	0x000000a8


	//----- nvinfo : EIATTR_FRAME_SIZE
	.align		4
.L_20:
        /*000c*/ 	.byte	0x04, 0x11
        /*000e*/ 	.short	(.L_22 - .L_21)
	.align		4
.L_21:
        /*0010*/ 	.word	index@(_ZN7cutlass13device_kernelIN5flash11enable_sm90INS1_16FlashAttnFwdSm90INS1_25CollectiveMainloopFwdSm90ILi2EN4cute5tupleIJNS5_1CILi1EEES8_S8_EEENS6_IJNS7_ILi128EEENS7_ILi96EEENS7_ILi192EEEEEELi128ENS_6half_tEfNS_4arch4Sm90ELb1ELb0ELb0ELb1ELb1ELb1ELb0ELb1ELb1ELb1ELb0ELb0EEENS1_21CollectiveEpilogueFwdINS6_IJSA_SA_SB_EEES9_SE_SG_Li256ELb1ELb1ELb0ELb0EEENS1_36VarlenDynamicPersistentTileSchedulerILi128ELi96ELi256ELi128ELb0ELb1ELb1ELb1ELb1ELb1EEEEEEEEEvNT_6ParamsE)
        /*0014*/ 	.word	0x00000050


	//----- nvinfo : EIATTR_REGCOUNT
	.align		4
.L_22:
        /*0018*/ 	.byte	0x04, 0x2f
        /*001a*/ 	.short	(.L_24 - .L_23)
	.align		4
.L_23:
        /*001c*/ 	.word	index@(_ZN7cutlass13device_kernelIN5flash11enable_sm90INS1_16FlashAttnFwdSm90INS1_25CollectiveMainloopFwdSm90ILi2EN4cute5tupleIJNS5_1CILi1EEES8_S8_EEENS6_IJNS7_ILi128EEENS7_ILi96EEENS7_ILi192EEEEEELi128ENS_6half_tEfNS_4arch4Sm90ELb1ELb0ELb0ELb1ELb1ELb0ELb0ELb1ELb1ELb1ELb0ELb0EEENS1_21CollectiveEpilogueFwdINS6_IJSA_SA_SB_EEES9_SE_SG_Li256ELb1ELb1ELb0ELb0EEENS1_36VarlenDynamicPersistentTileSchedulerILi128ELi96ELi256ELi128ELb0ELb1ELb1ELb1ELb1ELb1EEEEEEEEEvNT_6ParamsE)
        /*0020*/ 	.word	0x000000a8


	//----- nvinfo : EIATTR_FRAME_SIZE
	.align		4
.L_24:
        /*0024*/ 	.byte	0x04, 0x11
        /*0026*/ 	.short	(.L_26 - .L_25)
	.align		4
.L_25:
        /*0028*/ 	.word	index@(_ZN7cutlass13device_kernelIN5flash11enable_sm90INS1_16FlashAttnFwdSm90INS1_25CollectiveMainloopFwdSm90ILi2EN4cute5tupleIJNS5_1CILi1EEES8_S8_EEENS6_IJNS7_ILi128EEENS7_ILi96EEENS7_ILi192EEEEEELi128ENS_6half_tEfNS_4arch4Sm90ELb1ELb0ELb0ELb1ELb1ELb0ELb0ELb1ELb1ELb1ELb0ELb0EEENS1_21CollectiveEpilogueFwdINS6_IJSA_SA_SB_EEES9_SE_SG_Li256ELb1ELb1ELb0ELb0EEENS1_36VarlenDynamicPersistentTileSchedulerILi128ELi96ELi256ELi128ELb0ELb1ELb1ELb1ELb1ELb1EEEEEEEEEvNT_6ParamsE)
        /*002c*/ 	.word	0x00000020


	//----- nvinfo : EIATTR_REGCOUNT
	.align		4
.L_26:
        /*0030*/ 	.byte	0x04, 0x2f
        /*0032*/ 	.short	(.L_28 - .L_27)
	.align		4
.L_27:
        /*0034*/ 	.word	index@(_ZN7cutlass13device_kernelIN5flash11enable_sm90INS1_16FlashAttnFwdSm90INS1_25CollectiveMainloopFwdSm90ILi2EN4cute5tupleIJNS5_1CILi1EEES8_S8_EEENS6_IJNS7_ILi128EEENS7_ILi96EEENS7_ILi192EEEEEELi128ENS_6half_tEfNS_4arch4Sm90ELb1ELb0ELb0ELb0ELb1ELb0ELb0ELb1ELb1ELb1ELb0ELb0EEENS1_21CollectiveEpilogueFwdINS6_IJSA_SA_SB_EEES9_SE_SG_Li256ELb0ELb1ELb0ELb0EEENS1_30DynamicPersistentTileSchedulerILi256ELi128ELb0ELb1ELb1EEEEEEEEEvNT_6ParamsE)
        /*0038*/ 	.word	0x000000a8


	//----- nvinfo : EIATTR_FRAME_SIZE
	.align		4
.L_28:
        /*003c*/ 	.byte	0x04, 0x11
        /*003e*/ 	.short	(.L_30 - .L_29)
	.align		4
.L_29:
        /*0040*/ 	.word	index@(_ZN7cutlass13device_kernelIN5flash11enable_sm90INS1_16FlashAttnFwdSm90INS1_25CollectiveMainloopFwdSm90ILi2EN4cute5tupleIJNS5_1CILi1EEES8_S8_EEENS6_IJNS7_ILi128EEENS7_ILi96EEENS7_ILi192EEEEEELi128ENS_6half_tEfNS_4arch4Sm90ELb1ELb0ELb0ELb0ELb1ELb0ELb0ELb1ELb1ELb1ELb0ELb0EEENS1_21CollectiveEpilogueFwdINS6_IJSA_SA_SB_EEES9_SE_SG_Li256ELb0ELb1ELb0ELb0EEENS1_30DynamicPersistentTileSchedulerILi256ELi128ELb0ELb1ELb1EEEEEEEEEvNT_6ParamsE)
        /*0044*/ 	.word	0x00000008


	//----- nvinfo : EIATTR_REGCOUNT
	.align		4
.L_30:
        /*0048*/ 	.byte	0x04, 0x2f
        /*004a*/ 	.short	(.L_32 - .L_31)
	.align		4
.L_31:
        /*004c*/ 	.word	index@(_ZN7cutlass13device_kernelIN5flash11enable_sm90INS1_16FlashAttnFwdSm90INS1_25CollectiveMainloopFwdSm90ILi2EN4cute5tupleIJNS5_1CILi1EEES8_S8_EEENS6_IJNS7_ILi128EEENS7_ILi96EEENS7_ILi192EEEEEELi128ENS_6half_tEfNS_4arch4Sm90ELb0ELb1ELb0ELb1ELb1ELb1ELb0ELb1ELb1ELb1ELb0ELb0EEENS1_21CollectiveEpilogueFwdINS6_IJSA_SA_SB_EEES9_SE_SG_Li256ELb1ELb1ELb0ELb0EEENS1_36VarlenDynamicPersistentTileSchedulerILi128ELi96ELi256ELi128ELb0ELb1ELb1ELb1ELb0ELb1EEEEEEEEEvNT_6ParamsE)
        /*0050*/ 	.word	0x000000a8


	//----- nvinfo : EIATTR_FRAME_SIZE
	.align		4
.L_32:
        /*0054*/ 	.byte	0x04, 0x11
        /*0056*/ 	.short	(.L_34 - .L_33)
	.align		4
.L_33:
        /*0058*/ 	.word	index@(_ZN7cutlass13device_kernelIN5flash11enable_sm90INS1_16FlashAttnFwdSm90INS1_25CollectiveMainloopFwdSm90ILi2EN4cute5tupleIJNS5_1CILi1EEES8_S8_EEENS6_IJNS7_ILi128EEENS7_ILi96EEENS7_ILi192EEEEEELi128ENS_6half_tEfNS_4arch4Sm90ELb0ELb1ELb0ELb1ELb1ELb1ELb0ELb1ELb1ELb1ELb0ELb0EEENS1_21CollectiveEpilogueFwdINS6_IJSA_SA_SB_EEES9_SE_SG_Li256ELb1ELb1ELb0ELb0EEENS1_36VarlenDynamicPersistentTileSchedulerILi128ELi96ELi256ELi128ELb0ELb1ELb1ELb1ELb0ELb1EEEEEEEEEvNT_6ParamsE)
        /*005c*/ 	.word	0x00000050


	//----- nvinfo : EIATTR_REGCOUNT
	.align		4
.L_34:
        /*0060*/ 	.byte	0x04, 0x2f
        /*0062*/ 	.short	(.L_36 - .L_35)
	.align		4
.L_35:
        /*0064*/ 	.word	index@(_ZN7cutlass13device_kernelIN5flash11enable_sm90INS1_16FlashAttnFwdSm90INS1_25CollectiveMainloopFwdSm90ILi2EN4cute5tupleIJNS5_1CILi1EEES8_S8_EEENS6_IJNS7_ILi128EEENS7_ILi96EEENS7_ILi192EEEEEELi128ENS_6half_tEfNS_4arch4Sm90ELb0ELb1ELb0ELb1ELb1ELb0ELb0ELb1ELb1ELb1ELb0ELb0EEENS1_21CollectiveEpilogueFwdINS6_IJSA_SA_SB_EEES9_SE_SG_Li256ELb1ELb1ELb0ELb0EEENS1_36VarlenDynamicPersistentTileSchedulerILi128ELi96ELi256ELi128ELb0ELb1ELb1ELb1ELb0ELb1EEEEEEEEEvNT_6ParamsE)
        /*0068*/ 	.word	0x000000a8


	//----- nvinfo : EIATTR_FRAME_SIZE
	.align		4
.L_36:
        /*006c*/ 	.byte	0x04, 0x11
        /*006e*/ 	.short	(.L_38 - .L_37)
	.align		4
.L_37:
        /*0070*/ 	.word	index@(_ZN7cutlass13device_kernelIN5flash11enable_sm90INS1_16FlashAttnFwdSm90INS1_25CollectiveMainloopFwdSm90ILi2EN4cute5tupleIJNS5_1CILi1EEES8_S8_EEENS6_IJNS7_ILi128EEENS7_ILi96EEENS7_ILi192EEEEEELi128ENS_6half_tEfNS_4arch4Sm90ELb0ELb1ELb0ELb1ELb1ELb0ELb0ELb1ELb1ELb1ELb0ELb0EEENS1_21CollectiveEpilogueFwdINS6_IJSA_SA_SB_EEES9_SE_SG_Li256ELb1ELb1ELb0ELb0EEENS1_36VarlenDynamicPersistentTileSchedulerILi128ELi96ELi256ELi128ELb0ELb1ELb1ELb1ELb0ELb1EEEEEEEEEvNT_6ParamsE)
        /*0074*/ 	.word	0x00000020


	//----- nvinfo : EIATTR_REGCOUNT
	.align		4
.L_38:
        /*0078*/ 	.byte	0x04, 0x2f
        /*007a*/ 	.short	(.L_40 - .L_39)
	.align		4
.L_39:
        /*007c*/ 	.word	index@(_ZN7cutlass13device_kernelIN5flash11enable_sm90INS1_16FlashAttnFwdSm90INS1_25CollectiveMainloopFwdSm90ILi2EN4cute5tupleIJNS5_1CILi1EEES8_S8_EEENS6_IJNS7_ILi128EEENS7_ILi96EEENS7_ILi192EEEEEELi128ENS_6half_tEfNS_4arch4Sm90ELb0ELb1ELb0ELb0ELb1ELb0ELb0ELb1ELb1ELb1ELb0ELb0EEENS1_21CollectiveEpilogueFwdINS6_IJSA_SA_SB_EEES9_SE_SG_Li256ELb0ELb1ELb0ELb0EEENS1_30DynamicPersistentTileSchedulerILi256ELi128ELb0ELb1ELb1EEEEEEEEEvNT_6ParamsE)
        /*0080*/ 	.word	0x000000a8


	//----- nvinfo : EIATTR_FRAME_SIZE
	.align		4
.L_40:
        /*0084*/ 	.byte	0x04, 0x11
        /*0086*/ 	.short	(.L_42 - .L_41)
	.align		4
.L_41:
        /*0088*/ 	.word	index@(_ZN7cutlass13device_kernelIN5flash11enable_sm90INS1_16FlashAttnFwdSm90INS1_25CollectiveMainloopFwdSm90ILi2EN4cute5tupleIJNS5_1CILi1EEES8_S8_EEENS6_IJNS7_ILi128EEENS7_ILi96EEENS7_ILi192EEEEEELi128ENS_6half_tEfNS_4arch4Sm90ELb0ELb1ELb0ELb0ELb1ELb0ELb0ELb1ELb1ELb1ELb0ELb0EEENS1_21CollectiveEpilogueFwdINS6_IJSA_SA_SB_EEES9_SE_SG_Li256ELb0ELb1ELb0ELb0EEENS1_30DynamicPersistentTileSchedulerILi256ELi128ELb0ELb1ELb1EEEEEEEEEvNT_6ParamsE)
        /*008c*/ 	.word	0x00000008


	//----- nvinfo : EIATTR_REGCOUNT
	.align		4
.L_42:
        /*0090*/ 	.byte	0x04, 0x2f
        /*0092*/ 	.short	(.L_44 - .L_43)
	.align		4
.L_43:
        /*0094*/ 	.word	index@(_ZN7cutlass13device_kernelIN5flash11enable_sm90INS1_16FlashAttnFwdSm90INS1_25CollectiveMainloopFwdSm90ILi2EN4cute5tupleIJNS5_1CILi1EEES8_S8_EEENS6_IJNS7_ILi128EEENS7_ILi96EEENS7_ILi192EEEEEELi128ENS_6half_tEfNS_4arch4Sm90ELb0ELb0ELb0ELb1ELb1ELb1ELb0ELb1ELb1ELb1ELb0ELb0EEENS1_21CollectiveEpilogueFwdINS6_IJSA_SA_SB_EEES9_SE_SG_Li256ELb1ELb1ELb0ELb0EEENS1_36VarlenDynamicPersistentTileSchedulerILi128ELi96ELi256ELi128ELb0ELb1ELb1ELb0ELb1ELb1EEEEEEEEEvNT_6ParamsE)
        /*0098*/ 	.word	0x000000a8


	//----- nvinfo : EIATTR_FRAME_SIZE
	.align		4
.L_44:
        /*009c*/ 	.byte	0x04, 0x11
        /*009e*/ 	.short	(.L_46 - .L_45)
	.align		4
.L_45:
        /*00a0*/ 	.word	index@(_ZN7cutlass13device_kernelIN5flash11enable_sm90INS1_16FlashAttnFwdSm90INS1_25CollectiveMainloopFwdSm90ILi2EN4cute5tupleIJNS5_1CILi1EEES8_S8_EEENS6_IJNS7_ILi128EEENS7_ILi96EEENS7_ILi192EEEEEELi128ENS_6half_tEfNS_4arch4Sm90ELb0ELb0ELb0ELb1ELb1ELb1ELb0ELb1ELb1ELb1ELb0ELb0EEENS1_21CollectiveEpilogueFwdINS6_IJSA_SA_SB_EEES9_SE_SG_Li256ELb1ELb1ELb0ELb0EEENS1_36VarlenDynamicPersistentTileSchedulerILi128ELi96ELi256ELi128ELb0ELb1ELb1ELb0ELb1ELb1EEEEEEEEEvNT_6ParamsE)
        /*00a4*/ 	.word	0x00000058


	//----- nvinfo : EIATTR_REGCOUNT
	.align		4
.L_46:
        /*00a8*/ 	.byte	0x04, 0x2f
        /*00aa*/ 	.short	(.L_48 - .L_47)
	.align		4
.L_47:
        /*00ac*/ 	.word	index@(_ZN7cutlass13device_kernelIN5flash11enable_sm90INS1_16FlashAttnFwdSm90INS1_25CollectiveMainloopFwdSm90ILi2EN4cute5tupleIJNS5_1CILi1EEES8_S8_EEENS6_IJNS7_ILi128EEENS7_ILi96EEENS7_ILi192EEEEEELi128ENS_6half_tEfNS_4arch4Sm90ELb0ELb0ELb0ELb1ELb1ELb0ELb0ELb1ELb1ELb1ELb0ELb0EEENS1_21CollectiveEpilogueFwdINS6_IJSA_SA_SB_EEES9_SE_SG_Li256ELb1ELb1ELb0ELb0EEENS1_36VarlenDynamicPersistentTileSchedulerILi128ELi96ELi256ELi128ELb0ELb1ELb1ELb0ELb1ELb1EEEEEEEEEvNT_6ParamsE)
        /*00b0*/ 	.word	0x000000a8


	//----- nvinfo : EIATTR_FRAME_SIZE
	.align		4
.L_48:
        /*00b4*/ 	.byte	0x04, 0x11
        /*00b6*/ 	.short	(.L_50 - .L_49)
	.align		4
.L_49:
        /*00b8*/ 	.word	index@(_ZN7cutlass13device_kernelIN5flash11enable_sm90INS1_16FlashAttnFwdSm90INS1_25CollectiveMainloopFwdSm90ILi2EN4cute5tupleIJNS5_1CILi1EEES8_S8_EEENS6_IJNS7_ILi128EEENS7_ILi96EEENS7_ILi192EEEEEELi128ENS_6half_tEfNS_4arch4Sm90ELb0ELb0ELb0ELb1ELb1ELb0ELb0ELb1ELb1ELb1ELb0ELb0EEENS1_21CollectiveEpilogueFwdINS6_IJSA_SA_SB_EEES9_SE_SG_Li256ELb1ELb1ELb0ELb0EEENS1_36VarlenDynamicPersistentTileSchedulerILi128ELi96ELi256ELi128ELb0ELb1ELb1ELb0ELb1ELb1EEEEEEEEEvNT_6ParamsE)
        /*00bc*/ 	.word	0x00000028


	//----- nvinfo : EIATTR_REGCOUNT
	.align		4
.L_50:
        /*00c0*/ 	.byte	0x04, 0x2f
        /*00c2*/ 	.short	(.L_52 - .L_51)
	.align		4
.L_51:
        /*00c4*/ 	.word	index@(_ZN7cutlass13device_kernelIN5flash11enable_sm90INS1_16FlashAttnFwdSm90INS1_25CollectiveMainloopFwdSm90ILi2EN4cute5tupleIJNS5_1CILi1EEES8_S8_EEENS6_IJNS7_ILi128EEENS7_ILi96EEENS7_ILi192EEEEEELi128ENS_6half_tEfNS_4arch4Sm90ELb0ELb0ELb0ELb0ELb1ELb0ELb0ELb1ELb1ELb1ELb0ELb0EEENS1_21CollectiveEpilogueFwdINS6_IJSA_SA_SB_EEES9_SE_SG_Li256ELb0ELb1ELb0ELb0EEENS1_29StaticPersistentTileSchedulerILb0EEEEEEEEEvNT_6ParamsE)
        /*00c8*/ 	.word	0x000000a8


	//----- nvinfo : EIATTR_FRAME_SIZE
	.align		4
.L_52:
        /*00cc*/ 	.byte	0x04, 0x11
        /*00ce*/ 	.short	(.L_54 - .L_53)
	.align		4
.L_53:
        /*00d0*/ 	.word	index@(_ZN7cutlass13device_kernelIN5flash11enable_sm90INS1_16FlashAttnFwdSm90INS1_25CollectiveMainloopFwdSm90ILi2EN4cute5tupleIJNS5_1CILi1EEES8_S8_EEENS6_IJNS7_ILi128EEENS7_ILi96EEENS7_ILi192EEEEEELi128ENS_6half_tEfNS_4arch4Sm90ELb0ELb0ELb0ELb0ELb1ELb0ELb0ELb1ELb1ELb1ELb0ELb0EEENS1_21CollectiveEpilogueFwdINS6_IJSA_SA_SB_EEES9_SE_SG_Li256ELb0ELb1ELb0ELb0EEENS1_29StaticPersistentTileSchedulerILb0EEEEEEEEEvNT_6ParamsE)
        /*00d4*/ 	.word	0x00000008


	//----- nvinfo : EIATTR_MIN_STACK_SIZE
	.align		4
.L_54:
        /*00d8*/ 	.byte	0x04, 0x12
        /*00da*/ 	.short	(.L_56 - .L_55)
	.align		4
.L_55:
        /*00dc*/ 	.word	index@(_ZN7cutlass13device_kernelIN5flash11enable_sm90INS1_16FlashAttnFwdSm90INS1_25CollectiveMainloopFwdSm90ILi2EN4cute5tupleIJNS5_1CILi1EEES8_S8_EEENS6_IJNS7_ILi128EEENS7_ILi96EEENS7_ILi192EEEEEELi128ENS_6half_tEfNS_4arch4Sm90ELb0ELb0ELb0ELb0ELb1ELb0ELb0ELb1ELb1ELb1ELb0ELb0EEENS1_21CollectiveEpilogueFwdINS6_IJSA_SA_SB_EEES9_SE_SG_Li256ELb0ELb1ELb0ELb0EEENS1_29StaticPersistentTileSchedulerILb0EEEEEEEEEvNT_6ParamsE)
        /*00e0*/ 	.word	0x00000008


	//----- nvinfo : EIATTR_MIN_STACK_SIZE
	.align		4
.L_56:
        /*00e4*/ 	.byte	0x04, 0x12
        /*00e6*/ 	.short	(.L_58 - .L_57)
	.align		4
.L_57:
        /*00e8*/ 	.word	index@(_ZN7cutlass13device_kernelIN5flash11enable_sm90INS1_16FlashAttnFwdSm90INS1_25CollectiveMainloopFwdSm90ILi2EN4cute5tupleIJNS5_1CILi1EEES8_S8_EEENS6_IJNS7_ILi128EEENS7_ILi96EEENS7_ILi192EEEEEELi128ENS_6half_tEfNS_4arch4Sm90ELb0ELb0ELb0ELb1ELb1ELb0ELb0ELb1ELb1ELb1ELb0ELb0EEENS1_21CollectiveEpilogueFwdINS6_IJSA_SA_SB_EEES9_SE_SG_Li256ELb1ELb1ELb0ELb0EEENS1_36VarlenDynamicPersistentTileSchedulerILi128ELi96ELi256ELi128ELb0ELb1ELb1ELb0ELb1ELb1EEEEEEEEEvNT_6ParamsE)
        /*00ec*/ 	.word	0x00000028


	//----- nvinfo : EIATTR_MIN_STACK_SIZE
	.align		4
.L_58:
        /*00f0*/ 	.byte	0x04, 0x12
        /*00f2*/ 	.short	(.L_60 - .L_59)
	.align		4
.L_59:
        /*00f4*/ 	.word	index@(_ZN7cutlass13device_kernelIN5flash11enable_sm90INS1_16FlashAttnFwdSm90INS1_25CollectiveMainloopFwdSm90ILi2EN4cute5tupleIJNS5_1CILi1EEES8_S8_EEENS6_IJNS7_ILi128EEENS7_ILi96EEENS7_ILi192EEEEEELi128ENS_6half_tEfNS_4arch4Sm90ELb0ELb0ELb0ELb1ELb1ELb1ELb0ELb1ELb1ELb1ELb0ELb0EEENS1_21CollectiveEpilogueFwdINS6_IJSA_SA_SB_EEES9_SE_SG_Li256ELb1ELb1ELb0ELb0EEENS1_36VarlenDynamicPersistentTileSchedulerILi128ELi96ELi256ELi128ELb0ELb1ELb1ELb0ELb1ELb1EEEEEEEEEvNT_6ParamsE)
        /*00f8*/ 	.word	0x00000058


	//----- nvinfo : EIATTR_MIN_STACK_SIZE
	.align		4
.L_60:
        /*00fc*/ 	.byte	0x04, 0x12
        /*00fe*/ 	.short	(.L_62 - .L_61)
	.align		4
.L_61:
        /*0100*/ 	.word	index@(_ZN7cutlass13device_kernelIN5flash11enable_sm90INS1_16FlashAttnFwdSm90INS1_25CollectiveMainloopFwdSm90ILi2EN4cute5tupleIJNS5_1CILi1EEES8_S8_EEENS6_IJNS7_ILi128EEENS7_ILi96EEENS7_ILi192EEEEEELi128ENS_6half_tEfNS_4arch4Sm90ELb0ELb1ELb0ELb0ELb1ELb0ELb0ELb1ELb1ELb1ELb0ELb0EEENS1_21CollectiveEpilogueFwdINS6_IJSA_SA_SB_EEES9_SE_SG_Li256ELb0ELb1ELb0ELb0EEENS1_30DynamicPersistentTileSchedulerILi256ELi128ELb0ELb1ELb1EEEEEEEEEvNT_6ParamsE)
        /*0104*/ 	.word	0x00000008


	//----- nvinfo : EIATTR_MIN_STACK_SIZE
	.align		4
.L_62:
        /*0108*/ 	.byte	0x04, 0x12
        /*010a*/ 	.short	(.L_64 - .L_63)
	.align		4
.L_63:
        /*010c*/ 	.word	index@(_ZN7cutlass13device_kernelIN5flash11enable_sm90INS1_16FlashAttnFwdSm90INS1_25CollectiveMainloopFwdSm90ILi2EN4cute5tupleIJNS5_1CILi1EEES8_S8_EEENS6_IJNS7_ILi128EEENS7_ILi96EEENS7_ILi192EEEEEELi128ENS_6half_tEfNS_4arch4Sm90ELb0ELb1ELb0ELb1ELb1ELb0ELb0ELb1ELb1ELb1ELb0ELb0EEENS1_21CollectiveEpilogueFwdINS6_IJSA_SA_SB_EEES9_SE_SG_Li256ELb1ELb1ELb0ELb0EEENS1_36VarlenDynamicPersistentTileSchedulerILi128ELi96ELi256ELi128ELb0ELb1ELb1ELb1ELb0ELb1EEEEEEEEEvNT_6ParamsE)
        /*0110*/ 	.word	0x00000020


	//----- nvinfo : EIATTR_MIN_STACK_SIZE
	.align		4
.L_64:
        /*0114*/ 	.byte	0x04, 0x12
        /*0116*/ 	.short	(.L_66 - .L_65)
	.align		4
.L_65:
        /*0118*/ 	.word	index@(_ZN7cutlass13device_kernelIN5flash11enable_sm90INS1_16FlashAttnFwdSm90INS1_25CollectiveMainloopFwdSm90ILi2EN4cute5tupleIJNS5_1CILi1EEES8_S8_EEENS6_IJNS7_ILi128EEENS7_ILi96EEENS7_ILi192EEEEEELi128ENS_6half_tEfNS_4arch4Sm90ELb0ELb1ELb0ELb1ELb1ELb1ELb0ELb1ELb1ELb1ELb0ELb0EEENS1_21CollectiveEpilogueFwdINS6_IJSA_SA_SB_EEES9_SE_SG_Li256ELb1ELb1ELb0ELb0EEENS1_36VarlenDynamicPersistentTileSchedulerILi128ELi96ELi256ELi128ELb0ELb1ELb1ELb1ELb0ELb1EEEEEEEEEvNT_6ParamsE)
        /*011c*/ 	.word	0x00000050


	//----- nvinfo : EIATTR_MIN_STACK_SIZE
	.align		4
.L_66:
        /*0120*/ 	.byte	0x04, 0x12
        /*0122*/ 	.short	(.L_68 - .L_67)
	.align		4
.L_67:
        /*0124*/ 	.word	index@(_ZN7cutlass13device_kernelIN5flash11enable_sm90INS1_16FlashAttnFwdSm90INS1_25CollectiveMainloopFwdSm90ILi2EN4cute5tupleIJNS5_1CILi1EEES8_S8_EEENS6_IJNS7_ILi128EEENS7_ILi96EEENS7_ILi192EEEEEELi128ENS_6half_tEfNS_4arch4Sm90ELb1ELb0ELb0ELb0ELb1ELb0ELb0ELb1ELb1ELb1ELb0ELb0EEENS1_21CollectiveEpilogueFwdINS6_IJSA_SA_SB_EEES9_SE_SG_Li256ELb0ELb1ELb0ELb0EEENS1_30DynamicPersistentTileSchedulerILi256ELi128ELb0ELb1ELb1EEEEEEEEEvNT_6ParamsE)
        /*0128*/ 	.word	0x00000008


	//----- nvinfo : EIATTR_MIN_STACK_SIZE
	.align		4
.L_68:
        /*012c*/ 	.byte	0x04, 0x12
        /*012e*/ 	.short	(.L_70 - .L_69)
	.align		4
.L_69:
        /*0130*/ 	.word	index@(_ZN7cutlass13device_kernelIN5flash11enable_sm90INS1_16FlashAttnFwdSm90INS1_25CollectiveMainloopFwdSm90ILi2EN4cute5tupleIJNS5_1CILi1EEES8_S8_EEENS6_IJNS7_ILi128EEENS7_ILi96EEENS7_ILi192EEEEEELi128ENS_6half_tEfNS_4arch4Sm90ELb1ELb0ELb0ELb1ELb1ELb0ELb0ELb1ELb1ELb1ELb0ELb0EEENS1_21CollectiveEpilogueFwdINS6_IJSA_SA_SB_EEES9_SE_SG_Li256ELb1ELb1ELb0ELb0EEENS1_36VarlenDynamicPersistentTileSchedulerILi128ELi96ELi256ELi128ELb0ELb1ELb1ELb1ELb1ELb1EEEEEEEEEvNT_6ParamsE)
        /*0134*/ 	.word	0x00000020


	//----- nvinfo : EIATTR_MIN_STACK_SIZE
	.align		4
.L_70:
        /*0138*/ 	.byte	0x04, 0x12
        /*013a*/ 	.short	(.L_72 - .L_71)
	.align		4
.L_71:
        /*013c*/ 	.word	index@(_ZN7cutlass13device_kernelIN5flash11enable_sm90INS1_16FlashAttnFwdSm90INS1_25CollectiveMainloopFwdSm90ILi2EN4cute5tupleIJNS5_1CILi1EEES8_S8_EEENS6_IJNS7_ILi128EEENS7_ILi96EEENS7_ILi192EEEEEELi128ENS_6half_tEfNS_4arch4Sm90ELb1ELb0ELb0ELb1ELb1ELb1ELb0ELb1ELb1ELb1ELb0ELb0EEENS1_21CollectiveEpilogueFwdINS6_IJSA_SA_SB_EEES9_SE_SG_Li256ELb1ELb1ELb0ELb0EEENS1_36VarlenDynamicPersistentTileSchedulerILi128ELi96ELi256ELi128ELb0ELb1ELb1ELb1ELb1ELb1EEEEEEEEEvNT_6ParamsE)
        /*0140*/ 	.word	0x00000050
.L_72:


//--------------------- .nv.compat                --------------------------
	.section	.nv.compat,"",@"SHT_CUDA_COMPAT_INFO"
	.align	4
        /*0000*/ 	.byte	0x02, 0x09, 0x01, 0x00, 0x02, 0x02, 0x04, 0x00, 0x02, 0x05, 0x05, 0x00, 0x03, 0x07, 0x01, 0x01
        /*0010*/ 	.byte	0x02, 0x03, 0x01, 0x00, 0x02, 0x06, 0x01, 0x00, 0x04, 0x0b, 0x08, 0x00, 0x00, 0x00, 0x00, 0x00
        /*0020*/ 	.byte	0x00, 0x00, 0x00, 0x00


//--------------------- .nv.info._ZN7cutlass13device_kernelIN5flash11enable_sm90INS1_16FlashAttnFwdSm90INS1_25CollectiveMainloopFwdSm90ILi2EN4cute5tupleIJNS5_1CILi1EEES8_S8_EEENS6_IJNS7_ILi128EEENS7_ILi96EEENS7_ILi192EEEEEELi128ENS_6half_tEfNS_4arch4Sm90ELb0ELb0ELb0ELb0ELb1ELb0ELb0ELb1ELb1ELb1ELb0ELb0EEENS1_21CollectiveEpilogueFwdINS6_IJSA_SA_SB_EEES9_SE_SG_Li256ELb0ELb1ELb0ELb0EEENS1_29StaticPersistentTileSchedulerILb0EEEEEEEEEvNT_6ParamsE --------------------------
	.section	.nv.info._ZN7cutlass13device_kernelIN5flash11enable_sm90INS1_16FlashAttnFwdSm90INS1_25CollectiveMainloopFwdSm90ILi2EN4cute5tupleIJNS5_1CILi1EEES8_S8_EEENS6_IJNS7_ILi128EEENS7_ILi96EEENS7_ILi192EEEEEELi128ENS_6half_tEfNS_4arch4Sm90ELb0ELb0ELb0ELb0ELb1ELb0ELb0ELb1ELb1ELb1ELb0ELb0EEENS1_21CollectiveEpilogueFwdINS6_IJSA_SA_SB_EEES9_SE_SG_Li256ELb0ELb1ELb0ELb0EEENS1_29StaticPersistentTileSchedulerILb0EEEEEEEEEvNT_6ParamsE,"",@"SHT_CUDA_INFO"
	.sectionflags	@""
	.align	4


	//----- nvinfo : EIATTR_CUDA_API_VERSION
	.align		4
        /*0000*/ 	.byte	0x04, 0x37
        /*0002*/ 	.short	(.L_74 - .L_73)
.L_73:
        /*0004*/ 	.word	0x00000082


	//----- nvinfo : EIATTR_KPARAM_INFO
	.align		4
.L_74:
        /*0008*/ 	.byte	0x04, 0x17
        /*000a*/ 	.short	(.L_76 - .L_75)
.L_75:
        /*000c*/ 	.word	0x00000000
        /*0010*/ 	.short	0x0000
        /*0012*/ 	.short	0x0070
        /*0014*/ 	.byte	0x00, 0xf0, 0x01, 0x28


	//----- nvinfo : EIATTR_SPARSE_MMA_MASK
	.align		4
.L_76:
        /*0018*/ 	.byte	0x03, 0x50
        /*001a*/ 	.short	0x0000


	//----- nvinfo : EIATTR_MAXREG_COUNT
	.align		4
        /*001c*/ 	.byte	0x03, 0x1b
        /*001e*/ 	.short	0x00a8


	//----- nvinfo : EIATTR_NUM_BARRIERS
	.align		4
        /*0020*/ 	.byte	0x02, 0x4c
        /*0022*/ 	.byte	0x09
	.zero		1


	//----- nvinfo : EIATTR_EXTERNS
	.align		4
        /*0024*/ 	.byte	0x04, 0x0f
        /*0026*/ 	.short	(.L_78 - .L_77)


	//   ....[0]....
	.align		4
.L_77:
        /*0028*/ 	.word	index@(__assertfail)


	//----- nvinfo : EIATTR_ANNOTATIONS
	.align		4
.L_78:
        /*002c*/ 	.byte	0x04, 0x55
        /*002e*/ 	.short	(.L_80 - .L_79)


	//   ....[0]....
.L_79:
        /*0030*/ 	.word	0x00000001
        /*0034*/ 	.byte	0xa0, 0x08, 0x00, 0x00, 0x01, 0x00, 0x00, 0x00, 0x50, 0x09, 0x00, 0x00, 0x01, 0x00, 0x00, 0x00
        /*0044*/ 	.byte	0x80, 0x6f, 0x00, 0x00, 0x01, 0x00, 0x00, 0x00, 0xb0, 0x70, 0x00, 0x00, 0x01, 0x00, 0x00, 0x00
        /*0054*/ 	.byte	0xf0, 0x8c, 0x00, 0x00, 0x01, 0x00, 0x00, 0x00, 0x90, 0xa2, 0x00, 0x00, 0x01, 0x00, 0x00, 0x00
        /*0064*/ 	.byte	0x40, 0xa3, 0x00, 0x00, 0x01, 0x00, 0x00, 0x00, 0xc0, 0xa4, 0x00, 0x00


	//----- nvinfo : EIATTR_MERCURY_ISA_VERSION
	.align		4
.L_80:
        /*0070*/ 	.byte	0x03, 0x5f
        /*0072*/ 	.short	0x0101


	//----- nvinfo : EIATTR_INT_WARP_WIDE_INSTR_OFFSETS
	.align		4
        /*0074*/ 	.byte	0x04, 0x31
        /*0076*/ 	.short	(.L_82 - .L_81)


	//   ....[0]....
.L_81:
        /*0078*/ 	.word	0x000000c0


	//   ....[1]....
        /*007c*/ 	.word	0x000000d0


	//   ....[2]....
        /*0080*/ 	.word	0x00000170


	//----- nvinfo : EIATTR_COOP_GROUP_MASK_REGIDS
	.align		4
.L_82:
        /*0084*/ 	.byte	0x04, 0x29
        /*0086*/ 	.short	(.L_84 - .L_83)


	//   ....[0]....
.L_83:
        /*0088*/ 	.word	0xffffffff


	//   ....[1]....
        /*008c*/ 	.word	0xffffffff


	//   ....[2]....
        /*0090*/ 	.word	0xffffffff


	//   ....[3]....
        /*0094*/ 	.word	0xffffffff


	//   ....[4]....
        /*0098*/ 	.word	0xffffffff


	//   ....[5]....
        /*009c*/ 	.word	0xffffffff


	//   ....[6]....
        /*00a0*/ 	.word	0xffffffff


	//   ....[7]....
        /*00a4*/ 	.word	0xffffffff


	//   ....[8]....
        /*00a8*/ 	.word	0xffffffff


	//   ....[9]....
        /*00ac*/ 	.word	0xffffffff


	//   ....[10]....
        /*00b0*/ 	.word	0xffffffff


	//   ....[11]....
        /*00b4*/ 	.word	0xffffffff


	//   ....[12]....
        /*00b8*/ 	.word	0xffffffff


	//   ....[13]....
        /*00bc*/ 	.word	0xffffffff


	//   ....[14]....
        /*00c0*/ 	.word	0xffffffff


	//   ....[15]....
        /*00c4*/ 	.word	0xffffffff


	//   ....[16]....
        /*00c8*/ 	.word	0xffffffff


	//   ....[17]....
        /*00cc*/ 	.word	0xffffffff


	//   ....[18]....
        /*00d0*/ 	.word	0xffffffff


	//   ....[19]....
        /*00d4*/ 	.word	0xffffffff


	//   ....[20]....
        /*00d8*/ 	.word	0xffffffff


	//   ....[21]....
        /*00dc*/ 	.word	0xffffffff


	//   ....[22]....
        /*00e0*/ 	.word	0xffffffff


	//   ....[23]....
        /*00e4*/ 	.word	0xffffffff


	//   ....[24]....
        /*00e8*/ 	.word	0xffffffff


	//   ....[25]....
        /*00ec*/ 	.word	0xffffffff


	//   ....[26]....
        /*00f0*/ 	.word	0xffffffff


	//   ....[27]....
        /*00f4*/ 	.word	0xffffffff


	//   ....[28]....
        /*00f8*/ 	.word	0xffffffff


	//   ....[29]....
        /*00fc*/ 	.word	0xffffffff


	//   ....[30]....
        /*0100*/ 	.word	0xffffffff


	//   ....[31]....
        /*0104*/ 	.word	0xffffffff


	//   ....[32]....
        /*0108*/ 	.word	0xffffffff


	//   ....[33]....
        /*010c*/ 	.word	0xffffffff


	//   ....[34]....
        /*0110*/ 	.word	0xffffffff


	//   ....[35]....
        /*0114*/ 	.word	0xffffffff


	//   ....[36]....
        /*0118*/ 	.word	0xffffffff


	//   ....[37]....
        /*011c*/ 	.word	0xffffffff


	//   ....[38]....
        /*0120*/ 	.word	0xffffffff


	//   ....[39]....
        /*0124*/ 	.word	0xffffffff


	//   ....[40]....
        /*0128*/ 	.word	0xffffffff


	//   ....[41]....
        /*012c*/ 	.word	0xffffffff


	//   ....[42]....
        /*0130*/ 	.word	0xffffffff


	//   ....[43]....
        /*0134*/ 	.word	0xffffffff


	//   ....[44]....
        /*0138*/ 	.word	0xffffffff


	//   ....[45]....
        /*013c*/ 	.word	0xffffffff


	//   ....[46]....
        /*0140*/ 	.word	0xffffffff


	//   ....[47]....
        /*0144*/ 	.word	0xffffffff


	//   ....[48]....
        /*0148*/ 	.word	0xffffffff


	//   ....[49]....
        /*014c*/ 	.word	0xffffffff


	//   ....[50]....
        /*0150*/ 	.word	0xffffffff


	//   ....[51]....
        /*0154*/ 	.word	0xffffffff


	//   ....[52]....
        /*0158*/ 	.word	0xffffffff


	//   ....[53]....
        /*015c*/ 	.word	0xffffffff


	//   ....[54]....
        /*0160*/ 	.word	0xffffffff


	//   ....[55]....
        /*0164*/ 	.word	0xffffffff


	//   ....[56]....
        /*0168*/ 	.word	0xffffffff


	//   ....[57]....
        /*016c*/ 	.word	0xffffffff


	//   ....[58]....
        /*0170*/ 	.word	0xffffffff


	//   ....[59]....
        /*0174*/ 	.word	0xffffffff


	//   ....[60]....
        /*0178*/ 	.word	0xffffffff


	//   ....[61]....
        /*017c*/ 	.word	0xffffffff


	//   ....[62]....
        /*0180*/ 	.word	0xffffffff


	//   ....[63]....
        /*0184*/ 	.word	0xffffffff


	//   ....[64]....
        /*0188*/ 	.word	0xffffffff


	//   ....[65]....
        /*018c*/ 	.word	0xffffffff


	//   ....[66]....
        /*0190*/ 	.word	0xffffffff


	//   ....[67]....
        /*0194*/ 	.word	0xffffffff


	//   ....[68]....
        /*0198*/ 	.word	0xffffffff


	//   ....[69]....
        /*019c*/ 	.word	0xffffffff


	//   ....[70]....
        /*01a0*/ 	.word	0xffffffff


	//   ....[71]....
        /*01a4*/ 	.word	0xffffffff


	//   ....[72]....
        /*01a8*/ 	.word	0xffffffff


	//   ....[73]....
        /*01ac*/ 	.word	0xffffffff


	//   ....[74]....
        /*01b0*/ 	.word	0xffffffff


	//   ....[75]....
        /*01b4*/ 	.word	0xffffffff


	//   ....[76]....
        /*01b8*/ 	.word	0xffffffff


	//   ....[77]....
        /*01bc*/ 	.word	0xffffffff


	//   ....[78]....
        /*01c0*/ 	.word	0xffffffff


	//   ....[79]....
        /*01c4*/ 	.word	0xffffffff


	//   ....[80]....
        /*01c8*/ 	.word	0xffffffff


	//   ....[81]....
        /*01cc*/ 	.word	0xffffffff


	//   ....[82]....
        /*01d0*/ 	.word	0xffffffff


	//   ....[83]....
        /*01d4*/ 	.word	0xffffffff


	//   ....[84]....
        /*01d8*/ 	.word	0xffffffff


	//   ....[85]....
        /*01dc*/ 	.word	0xffffffff


	//   ....[86]....
        /*01e0*/ 	.word	0xffffffff


	//   ....[87]....
        /*01e4*/ 	.word	0xffffffff


	//   ....[88]....
        /*01e8*/ 	.word	0xffffffff


	//   ....[89]....
        /*01ec*/ 	.word	0xffffffff


	//   ....[90]....
        /*01f0*/ 	.word	0xffffffff


	//   ....[91]....
        /*01f4*/ 	.word	0xffffffff


	//   ....[92]....
        /*01f8*/ 	.word	0xffffffff


	//   ....[93]....
        /*01fc*/ 	.word	0xffffffff


	//   ....[94]....
        /*0200*/ 	.word	0xffffffff


	//   ....[95]....
        /*0204*/ 	.word	0xffffffff


	//   ....[96]....
        /*0208*/ 	.word	0x0500000f


	//   ....[97]....
        /*020c*/ 	.word	0x0500000f


	//   ....[98]....
        /*0210*/ 	.word	0x0500000f


	//   ....[99]....
        /*0214*/ 	.word	0x0500000f


	//   ....[100]....
        /*0218*/ 	.word	0x0500000f


	//   ....[101]....
        /*021c*/ 	.word	0x0500000f


	//   ....[102]....
        /*0220*/ 	.word	0x0500000f


	//   ....[103]....
        /*0224*/ 	.word	0x0500000f


	//   ....[104]....
        /*0228*/ 	.word	0x0500000f


	//   ....[105]....
        /*022c*/ 	.word	0x0500000f


	//   ....[106]....
        /*0230*/ 	.word	0x0500000f


	//   ....[107]....
        /*0234*/ 	.word	0x0500000f


	//   ....[108]....
        /*0238*/ 	.word	0x0500000f


	//   ....[109]....
        /*023c*/ 	.word	0x0500000f


	//   ....[110]....
        /*0240*/ 	.word	0x0500000f


	//   ....[111]....
        /*0244*/ 	.word	0x0500000f


	//   ....[112]....
        /*0248*/ 	.word	0x0500000f


	//   ....[113]....
        /*024c*/ 	.word	0x0500000f


	//   ....[114]....
        /*0250*/ 	.word	0x0500000f


	//   ....[115]....
        /*0254*/ 	.word	0x0500000f


	//   ....[116]....
        /*0258*/ 	.word	0x0500000f


	//   ....[117]....
        /*025c*/ 	.word	0x0500000f


	//   ....[118]....
        /*0260*/ 	.word	0x0500000f


	//   ....[119]....
        /*0264*/ 	.word	0x0500000f


	//   ....[120]....
        /*0268*/ 	.word	0x0500000f


	//   ....[121]....
        /*026c*/ 	.word	0x0500000f


	//   ....[122]....
        /*0270*/ 	.word	0x0500000f


	//   ....[123]....
        /*0274*/ 	.word	0x0500000f


	//   ....[124]....
        /*0278*/ 	.word	0x0500000f


	//   ....[125]....
        /*027c*/ 	.word	0x0500000f


	//   ....[126]....
        /*0280*/ 	.word	0x0500000f


	//   ....[127]....
        /*0284*/ 	.word	0x0500000f


	//   ....[128]....
        /*0288*/ 	.word	0x0500000f


	//   ....[129]....
        /*028c*/ 	.word	0x0500000f


	//   ....[130]....
        /*0290*/ 	.word	0x0500000f


	//   ....[131]....
        /*0294*/ 	.word	0x0500000f


	//   ....[132]....
        /*0298*/ 	.word	0x0500000f


	//   ....[133]....
        /*029c*/ 	.word	0x0500000f


	//   ....[134]....
        /*02a0*/ 	.word	0x0500000f


	//   ....[135]....
        /*02a4*/ 	.word	0x0500000f


	//   ....[136]....
        /*02a8*/ 	.word	0x0500000f


	//   ....[137]....
        /*02ac*/ 	.word	0x0500000f


	//   ....[138]....
        /*02b0*/ 	.word	0x0500000f


	//   ....[139]....
        /*02b4*/ 	.word	0x0500000f


	//   ....[140]....
        /*02b8*/ 	.word	0x0500000f


	//   ....[141]....
        /*02bc*/ 	.word	0x0500000f


	//   ....[142]....
        /*02c0*/ 	.word	0x0500000f


	//   ....[143]....
        /*02c4*/ 	.word	0x0500000f


	//   ....[144]....
        /*02c8*/ 	.word	0x0500000f


	//   ....[145]....
        /*02cc*/ 	.word	0x0500000f


	//   ....[146]....
        /*02d0*/ 	.word	0x0500000f


	//   ....[147]....
        /*02d4*/ 	.word	0x0500000f


	//   ....[148]....
        /*02d8*/ 	.word	0x0500000f


	//   ....[149]....
        /*02dc*/ 	.word	0x0500000f


	//   ....[150]....
        /*02e0*/ 	.word	0x0500000f


	//   ....[151]....
        /*02e4*/ 	.word	0x0500000f


	//   ....[152]....
        /*02e8*/ 	.word	0x0500000f


	//   ....[153]....
        /*02ec*/ 	.word	0x0500000f


	//   ....[154]....
        /*02f0*/ 	.word	0x0500000f


	//   ....[155]....
        /*02f4*/ 	.word	0x0500000f


	//   ....[156]....
        /*02f8*/ 	.word	0x0500000f


	//   ....[157]....
        /*02fc*/ 	.word	0x0500000f


	//   ....[158]....
        /*0300*/ 	.word	0x0500000f


	//   ....[159]....
        /*0304*/ 	.word	0x0500000f


	//   ....[160]....
        /*0308*/ 	.word	0x0500000f


	//   ....[161]....
        /*030c*/ 	.word	0x0500000f


	//----- nvinfo : EIATTR_COOP_GROUP_INSTR_OFFSETS
	.align		4
.L_84:
        /*0310*/ 	.byte	0x04, 0x28
        /*0312*/ 	.short	(.L_86 - .L_85)


	//   ....[0]....
.L_85:
        /*0314*/ 	.word	0x00000070


	//   ....[1]....
        /*0318*/ 	.word	0x000000b0


	//   ....[2]....
        /*031c*/ 	.word	0x000002d0


	//   ....[3]....
        /*0320*/ 	.word	0x00000430


	//   ....[4]....
        /*0324*/ 	.word	0x00000550


	//   ....[5]....
        /*0328*/ 	.word	0x000006b0


	//   ....[6]....
        /*032c*/ 	.word	0x00000cf0


	//   ....[7]....
        /*0330*/ 	.word	0x00001ee0


	//   ....[8]....
        /*0334*/ 	.word	0x00001f80


	//   ....[9]....
        /*0338*/ 	.word	0x00002410


	//   ....[10]....
        /*033c*/ 	.word	0x00002480


	//   ....[11]....
        /*0340*/ 	.word	0x000041b0


	//   ....[12]....
        /*0344*/ 	.word	0x000041c0


	//   ....[13]....
        /*0348*/ 	.word	0x00004200


	//   ....[14]....
        /*034c*/ 	.word	0x00004210


	//   ....[15]....
        /*0350*/ 	.word	0x00005340


	//   ....[16]....
        /*0354*/ 	.word	0x00005370


	//   ....[17]....
        /*0358*/ 	.word	0x00005420


	//   ....[18]....
        /*035c*/ 	.word	0x00005440


	//   ....[19]....
        /*0360*/ 	.word	0x00006420


	//   ....[20]....
        /*0364*/ 	.word	0x00006470


	//   ....[21]....
        /*0368*/ 	.word	0x00006500


	//   ....[22]....
        /*036c*/ 	.word	0x00006570


	//   ....[23]....
        /*0370*/ 	.word	0x00006af0


	//   ....[24]....
        /*0374*/ 	.word	0x00006b30


	//   ....[25]....
        /*0378*/ 	.word	0x00006c00


	//   ....[26]....
        /*037c*/ 	.word	0x00006c20


	//   ....[27]....
        /*0380*/ 	.word	0x00006cd0


	//   ....[28]....
        /*0384*/ 	.word	0x00006cf0


	//   ....[29]....
        /*0388*/ 	.word	0x00006db0


	//   ....[30]....
        /*038c*/ 	.word	0x00006df0


	//   ....[31]....
        /*0390*/ 	.word	0x00007ee0


	//   ....[32]....
        /*0394*/ 	.word	0x00007f00


	//   ....[33]....
        /*0398*/ 	.word	0x00007f10


	//   ....[34]....
        /*039c*/ 	.word	0x00007f60


	//   ....[35]....
        /*03a0*/ 	.word	0x00007fb0


	//   ....[36]....
        /*03a4*/ 	.word	0x00008000


	//   ....[37]....
        /*03a8*/ 	.word	0x000080a0


	//   ....[38]....
        /*03ac*/ 	.word	0x000080c0


	//   ....[39]....
        /*03b0*/ 	.word	0x00008150


	//   ....[40]....
        /*03b4*/ 	.word	0x00008170


	//   ....[41]....
        /*03b8*/ 	.word	0x00008200


	//   ....[42]....
        /*03bc*/ 	.word	0x00008220


	//   ....[43]....
        /*03c0*/ 	.word	0x00008810


	//   ....[44]....
        /*03c4*/ 	.word	0x00008830


	//   ....[45]....
        /*03c8*/ 	.word	0x00008850


	//   ....[46]....
        /*03cc*/ 	.word	0x000088a0


	//   ....[47]....
        /*03d0*/ 	.word	0x00008920


	//   ....[48]....
        /*03d4*/ 	.word	0x00008950


	//   ....[49]....
        /*03d8*/ 	.word	0x000089d0


	//   ....[50]....
        /*03dc*/ 	.word	0x00008a00


	//   ....[51]....
        /*03e0*/ 	.word	0x00008a80


	//   ....[52]....
        /*03e4*/ 	.word	0x00008ab0


	//   ....[53]....
        /*03e8*/ 	.word	0x00008b30


	//   ....[54]....
        /*03ec*/ 	.word	0x00008b60


	//   ....[55]....
        /*03f0*/ 	.word	0x00008be0


	//   ....[56]....
        /*03f4*/ 	.word	0x00008c10


	//   ....[57]....
        /*03f8*/ 	.word	0x00008c90


	//   ....[58]....
        /*03fc*/ 	.word	0x00008cb0


	//   ....[59]....
        /*0400*/ 	.word	0x00009300


	//   ....[60]....
        /*0404*/ 	.word	0x00009330


	//   ....[61]....
        /*0408*/ 	.word	0x00009340


	//   ....[62]....
        /*040c*/ 	.word	0x00009360


	//   ....[63]....
        /*0410*/ 	.word	0x000093b0


	//   ....[64]....
        /*0414*/ 	.word	0x000093d0


	//   ....[65]....
        /*0418*/ 	.word	0x00009430


	//   ....[66]....
        /*041c*/ 	.word	0x00009450


	//   ....[67]....
        /*0420*/ 	.word	0x000094a0


	//   ....[68]....
        /*0424*/ 	.word	0x000094c0


	//   ....[69]....
        /*0428*/ 	.word	0x00009510


	//   ....[70]....
        /*042c*/ 	.word	0x00009530


	//   ....[71]....
        /*0430*/ 	.word	0x000097c0


	//   ....[72]....
        /*0434*/ 	.word	0x000097e0


	//   ....[73]....
        /*0438*/ 	.word	0x00009800


	//   ....[74]....
        /*043c*/ 	.word	0x00009860


	//   ....[75]....
        /*0440*/ 	.word	0x00009880


	//   ....[76]....
        /*0444*/ 	.word	0x000098e0


	//   ....[77]....
        /*0448*/ 	.word	0x00009900


	//   ....[78]....
        /*044c*/ 	.word	0x00009960


	//   ....[79]....
        /*0450*/ 	.word	0x00009980


	//   ....[80]....
        /*0454*/ 	.word	0x000099e0


	//   ....[81]....
        /*0458*/ 	.word	0x00009a00


	//   ....[82]....
        /*045c*/ 	.word	0x00009a10


	//   ....[83]....
        /*0460*/ 	.word	0x00009e80


	//   ....[84]....
        /*0464*/ 	.word	0x00009ea0


	//   ....[85]....
        /*0468*/ 	.word	0x00009ec0


	//   ....[86]....
        /*046c*/ 	.word	0x00009f00


	//   ....[87]....
        /*0470*/ 	.word	0x00009f50


	//   ....[88]....
        /*0474*/ 	.word	0x00009f80


	//   ....[89]....
        /*0478*/ 	.word	0x00009fd0


	//   ....[90]....
        /*047c*/ 	.word	0x0000a000


	//   ....[91]....
        /*0480*/ 	.word	0x0000a050


	//   ....[92]....
        /*0484*/ 	.word	0x0000a080


	//   ....[93]....
        /*0488*/ 	.word	0x0000a0d0


	//   ....[94]....
        /*048c*/ 	.word	0x0000a100


	//   ....[95]....
        /*0490*/ 	.word	0x0000a440


	//   ....[96]....
        /*0494*/ 	.word	0x0000a940


	//   ....[97]....
        /*0498*/ 	.word	0x0000aa30


	//   ....[98]....
        /*049c*/ 	.word	0x0000aad0


	//   ....[99]....
        /*04a0*/ 	.word	0x0000ab60


	//   ....[100]....
        /*04a4*/ 	.word	0x0000ac20


	//   ....[101]....
        /*04a8*/ 	.word	0x0000acb0


	//   ....[102]....
        /*04ac*/ 	.word	0x0000ad80


	//   ....[103]....
        /*04b0*/ 	.word	0x0000ae10


	//   ....[104]....
        /*04b4*/ 	.word	0x0000aee0


	//   ....[105]....
        /*04b8*/ 	.word	0x0000af60


	//   ....[106]....
        /*04bc*/ 	.word	0x0000b040


	//   ....[107]....
        /*04c0*/ 	.word	0x0000b0c0


	//   ....[108]....
        /*04c4*/ 	.word	0x0000b190


	//   ....[109]....
        /*04c8*/ 	.word	0x0000b220


	//   ....[110]....
        /*04cc*/ 	.word	0x0000b290


	//   ....[111]....
        /*04d0*/ 	.word	0x0000b310


	//   ....[112]....
        /*04d4*/ 	.word	0x0000b3d0


	//   ....[113]....
        /*04d8*/ 	.word	0x0000b440


	//   ....[114]....
        /*04dc*/ 	.word	0x0000b530


	//   ....[115]....
        /*04e0*/ 	.word	0x0000b5a0


	//   ....[116]....
        /*04e4*/ 	.word	0x0000b690


	//   ....[117]....
        /*04e8*/ 	.word	0x0000b700


	//   ....[118]....
        /*04ec*/ 	.word	0x0000b7f0


	//   ....[119]....
        /*04f0*/ 	.word	0x0000b860


	//   ....[120]....
        /*04f4*/ 	.word	0x0000b950


	//   ....[121]....
        /*04f8*/ 	.word	0x0000b9c0


	//   ....[122]....
        /*04fc*/ 	.word	0x0000bab0


	//   ....[123]....
        /*0500*/ 	.word	0x0000bb20


	//   ....[124]....
        /*0504*/ 	.word	0x0000bbf0


	//   ....[125]....
        /*0508*/ 	.word	0x0000bd30


	//   ....[126]....
        /*050c*/ 	.word	0x0000bde0


	//   ....[127]....
        /*0510*/ 	.word	0x0000be40


	//   ....[128]....
        /*0514*/ 	.word	0x0000bf00


	//   ....[129]....
        /*0518*/ 	.word	0x0000bf60


	//   ....[130]....
        /*051c*/ 	.word	0x0000c020


	//   ....[131]....
        /*0520*/ 	.word	0x0000c080


	//   ....[132]....
        /*0524*/ 	.word	0x0000c140


	//   ....[133]....
        /*0528*/ 	.word	0x0000c1a0


	//   ....[134]....
        /*052c*/ 	.word	0x0000c260


	//   ....[135]....
        /*0530*/ 	.word	0x0000c2c0


	//   ....[136]....
        /*0534*/ 	.word	0x0000c380


	//   ....[137]....
        /*0538*/ 	.word	0x0000c460


	//   ....[138]....
        /*053c*/ 	.word	0x0000c500


	//   ....[139]....
        /*0540*/ 	.word	0x0000c560


	//   ....[140]....
        /*0544*/ 	.word	0x0000c630


	//   ....[141]....
        /*0548*/ 	.word	0x0000c690


	//   ....[142]....
        /*054c*/ 	.word	0x0000c760


	//   ....[143]....
        /*0550*/ 	.word	0x0000c7c0


	//   ....[144]....
        /*0554*/ 	.word	0x0000c890


	//   ....[145]....
        /*0558*/ 	.word	0x0000c8f0


	//   ....[146]....
        /*055c*/ 	.word	0x0000c9c0


	//   ....[147]....
        /*0560*/ 	.word	0x0000ca20


	//   ....[148]....
        /*0564*/ 	.word	0x0000cae0


	//   ....[149]....
        /*0568*/ 	.word	0x0000cc00


	//   ....[150]....
        /*056c*/ 	.word	0x0000cca0


	//   ....[151]....
        /*0570*/ 	.word	0x0000cd00


	//   ....[152]....
        /*0574*/ 	.word	0x0000cdd0


	//   ....[153]....
        /*0578*/ 	.word	0x0000ce70


	//   ....[154]....
        /*057c*/ 	.word	0x0000cf30


	//   ....[155]....
        /*0580*/ 	.word	0x0000cfd0


	//   ....[156]....
        /*0584*/ 	.word	0x0000d090


	//   ....[157]....
        /*0588*/ 	.word	0x0000d130


	//   ....[158]....
        /*058c*/ 	.word	0x0000d1f0


	//   ....[159]....
        /*0590*/ 	.word	0x0000d290


	//   ....[160]....
        /*0594*/ 	.word	0x0000d350


	//   ....[161]....
        /*0598*/ 	.word	0x0000d4a0


	//----- nvinfo : EIATTR_REG_RECONFIG
	.align		4
.L_86:
        /*059c*/ 	.byte	0x01, 0x54
	.zero		2


	//----- nvinfo : EIATTR_SYSCALL_OFFSETS
	.align		4
        /*05a0*/ 	.byte	0x04, 0x46
        /*05a2*/ 	.short	(.L_88 - .L_87)


	//   ....[0]....
.L_87:
        /*05a4*/ 	.word	0x00001090


	//   ....[1]....
        /*05a8*/ 	.word	0x00007690


	//   ....[2]....
        /*05ac*/ 	.word	0x000077d0


	//   ....[3]....
        /*05b0*/ 	.word	0x000078c0


	//   ....[4]....
        /*05b4*/ 	.word	0x00008520


	//----- nvinfo : EIATTR_MBARRIER_INSTR_OFFSETS
	.align		4
.L_88:
        /*05b8*/ 	.byte	0x04, 0x39
        /*05ba*/ 	.short	(.L_90 - .L_89)


	//   ....[0]....
.L_89:
        /*05bc*/ 	.word	0x00000180
        /*05c0*/ 	.word	0x000000ff
        /*05c4*/ 	.word	0x0002a800
        /*05c8*/ 	.short	0x0100
        /*05ca*/ 	.byte	0x08
	.zero		1


	//   ....[1]....
        /*05cc*/ 	.word	0x00000190
        /*05d0*/ 	.word	0x000000ff
        /*05d4*/ 	.word	0x0002a820
        /*05d8*/ 	.short	0x0100
        /*05da*/ 	.byte	0x08
	.zero		1


	//   ....[2]....
        /*05dc*/ 	.word	0x00000280
        /*05e0*/ 	.word	0x000000ff
        /*05e4*/ 	.word	0x0002a830
        /*05e8*/ 	.short	0x0100
        /*05ea*/ 	.byte	0x08
	.zero		1


	//   ....[3]....
        /*05ec*/ 	.word	0x00000290
        /*05f0*/ 	.word	0x000000ff
        /*05f4*/ 	.word	0x0002a840
        /*05f8*/ 	.short	0x0100
        /*05fa*/ 	.byte	0x08
	.zero		1


	//   ....[4]....
        /*05fc*/ 	.word	0x000002a0
        /*0600*/ 	.word	0x000000ff
        /*0604*/ 	.word	0x0002a838
        /*0608*/ 	.short	0x0100
        /*060a*/ 	.byte	0x08
	.zero		1


	//   ....[5]....
        /*060c*/ 	.word	0x000002b0
        /*0610*/ 	.word	0x000000ff
        /*0614*/ 	.word	0x0002a848
        /*0618*/ 	.short	0x0100
        /*061a*/ 	.byte	0x08
	.zero		1


	//   ....[6]....
        /*061c*/ 	.word	0x000003e0
        /*0620*/ 	.word	0x000000ff
        /*0624*/ 	.word	0x0002a850
        /*0628*/ 	.short	0x0100
        /*062a*/ 	.byte	0x08
	.zero		1


	//   ....[7]....
        /*062c*/ 	.word	0x000003f0
        /*0630*/ 	.word	0x000000ff
        /*0634*/ 	.word	0x0002a860
        /*0638*/ 	.short	0x0100
        /*063a*/ 	.byte	0x08
	.zero		1


	//   ....[8]....
        /*063c*/ 	.word	0x00000400
        /*0640*/ 	.word	0x000000ff
        /*0644*/ 	.word	0x0002a858
        /*0648*/ 	.short	0x0100
        /*064a*/ 	.byte	0x08
	.zero		1


	//   ....[9]....
        /*064c*/ 	.word	0x00000410
        /*0650*/ 	.word	0x000000ff
        /*0654*/ 	.word	0x0002a868
        /*0658*/ 	.short	0x0100
        /*065a*/ 	.byte	0x08
	.zero		1


	//   ....[10]....
        /*065c*/ 	.word	0x00000500
        /*0660*/ 	.word	0x000000ff
        /*0664*/ 	.word	0x0002a870
        /*0668*/ 	.short	0x0100
        /*066a*/ 	.byte	0x06
	.zero		1


	//   ....[11]....
        /*066c*/ 	.word	0x00000510
        /*0670*/ 	.word	0x000000ff
        /*0674*/ 	.word	0x0002a880
        /*0678*/ 	.short	0x0100
        /*067a*/ 	.byte	0x06
	.zero		1


	//   ....[12]....
        /*067c*/ 	.word	0x00000520
        /*0680*/ 	.word	0x000000ff
        /*0684*/ 	.word	0x0002a878
        /*0688*/ 	.short	0x0100
        /*068a*/ 	.byte	0x06
	.zero		1


	//   ....[13]....
        /*068c*/ 	.word	0x00000530
        /*0690*/ 	.word	0x000000ff
        /*0694*/ 	.word	0x0002a888
        /*0698*/ 	.short	0x0100
        /*069a*/ 	.byte	0x06
	.zero		1


	//   ....[14]....
        /*069c*/ 	.word	0x00000660
        /*06a0*/ 	.word	0x000000ff
        /*06a4*/ 	.word	0x0002a890
        /*06a8*/ 	.short	0x0100
        /*06aa*/ 	.byte	0x08
	.zero		1


	//   ....[15]....
        /*06ac*/ 	.word	0x00000670
        /*06b0*/ 	.word	0x000000ff
        /*06b4*/ 	.word	0x0002a8a0
        /*06b8*/ 	.short	0x0100
        /*06ba*/ 	.byte	0x08
	.zero		1


	//   ....[16]....
        /*06bc*/ 	.word	0x00000680
        /*06c0*/ 	.word	0x000000ff
        /*06c4*/ 	.word	0x0002a898
        /*06c8*/ 	.short	0x0100
        /*06ca*/ 	.byte	0x08
	.zero		1


	//   ....[17]....
        /*06cc*/ 	.word	0x00000690
        /*06d0*/ 	.word	0x000000ff
        /*06d4*/ 	.word	0x0002a8a8
        /*06d8*/ 	.short	0x0100
        /*06da*/ 	.byte	0x08
	.zero		1


	//   ....[18]....
        /*06dc*/ 	.word	0x000007d0
        /*06e0*/ 	.word	0x000000ff
        /*06e4*/ 	.word	0x0002a8b0
        /*06e8*/ 	.short	0x0100
        /*06ea*/ 	.byte	0x08
	.zero		1


	//   ....[19]....
        /*06ec*/ 	.word	0x000007e0
        /*06f0*/ 	.word	0x000000ff
        /*06f4*/ 	.word	0x0002a8c0
        /*06f8*/ 	.short	0x0100
        /*06fa*/ 	.byte	0x08
	.zero		1


	//   ....[20]....
        /*06fc*/ 	.word	0x000007f0
        /*0700*/ 	.word	0x000000ff
        /*0704*/ 	.word	0x0002a8b8
        /*0708*/ 	.short	0x0100
        /*070a*/ 	.byte	0x08
	.zero		1


	//   ....[21]....
        /*070c*/ 	.word	0x00000800
        /*0710*/ 	.word	0x000000ff
        /*0714*/ 	.word	0x0002a8c8
        /*0718*/ 	.short	0x0100
        /*071a*/ 	.byte	0x08
	.zero		1


	//   ....[22]....
        /*071c*/ 	.word	0x000010d0
        /*0720*/ 	.word	0x000000ff
        /*0724*/ 	.word	0x0002a800
        /*0728*/ 	.short	0x010a
        /*072a*/ 	.byte	0x29
	.zero		1


	//   ....[23]....
        /*072c*/ 	.word	0x00001170
        /*0730*/ 	.word	0x00000004
        /*0734*/ 	.word	0x0002a830
        /*0738*/ 	.short	0x010a
        /*073a*/ 	.byte	0x3f
	.zero		1


	//   ....[24]....
        /*073c*/ 	.word	0x000011c0
        /*0740*/ 	.word	0x00000004
        /*0744*/ 	.word	0x0002a830
        /*0748*/ 	.short	0x010a
        /*074a*/ 	.byte	0x3f
	.zero		1


	//   ....[25]....
        /*074c*/ 	.word	0x00001f70
        /*0750*/ 	.word	0x000000ff
        /*0754*/ 	.word	0x00000000
        /*0758*/ 	.short	0x0101
        /*075a*/ 	.byte	0x04
	.zero		1


	//   ....[26]....
        /*075c*/ 	.word	0x00003280
        /*0760*/ 	.word	0x000000ff
        /*0764*/ 	.word	0x0002a830
        /*0768*/ 	.short	0x010a
        /*076a*/ 	.byte	0x07
	.zero		1


	//   ....[27]....
        /*076c*/ 	.word	0x000032c0
        /*0770*/ 	.word	0x000000ff
        /*0774*/ 	.word	0x0002a830
        /*0778*/ 	.short	0x010a
        /*077a*/ 	.byte	0x07
	.zero		1


	//   ....[28]....
        /*077c*/ 	.word	0x00003bc0
        /*0780*/ 	.word	0x000000ff
        /*0784*/ 	.word	0x0002a850
        /*0788*/ 	.short	0x010a
        /*078a*/ 	.byte	0x0a
	.zero		1


	//   ....[29]....
        /*078c*/ 	.word	0x00003c00
        /*0790*/ 	.word	0x000000ff
        /*0794*/ 	.word	0x0002a850
        /*0798*/ 	.short	0x010a
        /*079a*/ 	.byte	0x0a
	.zero		1


	//   ....[30]....
        /*079c*/ 	.word	0x00003f20
        /*07a0*/ 	.word	0x000000ff
        /*07a4*/ 	.word	0x00000000
        /*07a8*/ 	.short	0x0101
        /*07aa*/ 	.byte	0x07
	.zero		1


	//   ....[31]....
        /*07ac*/ 	.word	0x00004c90
        /*07b0*/ 	.word	0x000000ff
        /*07b4*/ 	.word	0x00000000
        /*07b8*/ 	.short	0x0101
        /*07ba*/ 	.byte	0x0a
	.zero		1


	//   ....[32]....
        /*07bc*/ 	.word	0x00005290
        /*07c0*/ 	.word	0x000000ff
        /*07c4*/ 	.word	0x0002a850
        /*07c8*/ 	.short	0x010a
        /*07ca*/ 	.byte	0x0a
	.zero		1


	//   ....[33]....
        /*07cc*/ 	.word	0x000052d0
        /*07d0*/ 	.word	0x000000ff
        /*07d4*/ 	.word	0x0002a850
        /*07d8*/ 	.short	0x010a
        /*07da*/ 	.byte	0x0a
	.zero		1


	//   ....[34]....
        /*07dc*/ 	.word	0x00005ca0
        /*07e0*/ 	.word	0x000000ff
        /*07e4*/ 	.word	0x00000000
        /*07e8*/ 	.short	0x0101
        /*07ea*/ 	.byte	0x05
	.zero		1


	//   ....[35]....
        /*07ec*/ 	.word	0x00006b20
        /*07f0*/ 	.word	0x000000ff
        /*07f4*/ 	.word	0x00000000
        /*07f8*/ 	.short	0x0101
        /*07fa*/ 	.byte	0x04
	.zero		1


	//   ....[36]....
        /*07fc*/ 	.word	0x00007d30
        /*0800*/ 	.word	0x00000000
        /*0804*/ 	.word	0x0002a840
        /*0808*/ 	.short	0x010a
        /*080a*/ 	.byte	0x3f
	.zero		1


	//   ....[37]....
        /*080c*/ 	.word	0x00008310
        /*0810*/ 	.word	0x00000000
        /*0814*/ 	.word	0x0002a830
        /*0818*/ 	.short	0x0107
        /*081a*/ 	.byte	0x3f
	.zero		1


	//   ....[38]....
        /*081c*/ 	.word	0x000083c0
        /*0820*/ 	.word	0x00000000
        /*0824*/ 	.word	0x0002a830
        /*0828*/ 	.short	0x0101
        /*082a*/ 	.byte	0x3f
	.zero		1


	//   ....[39]....
        /*082c*/ 	.word	0x00008da0
        /*0830*/ 	.word	0x000000ff
        /*0834*/ 	.word	0x0002a800
        /*0838*/ 	.short	0x0107
        /*083a*/ 	.byte	0x27
	.zero		1


	//   ....[40]....
        /*083c*/ 	.word	0x00008e00
        /*0840*/ 	.word	0x000000ff
        /*0844*/ 	.word	0x0002a800
        /*0848*/ 	.short	0x0101
        /*084a*/ 	.byte	0x27
	.zero		1


	//   ....[41]....
        /*084c*/ 	.word	0x00008e20
        /*0850*/ 	.word	0x000000ff
        /*0854*/ 	.word	0x0002a820
        /*0858*/ 	.short	0x010a
        /*085a*/ 	.byte	0x27
	.zero		1


	//   ....[42]....
        /*085c*/ 	.word	0x00009130
        /*0860*/ 	.word	0x00000006
        /*0864*/ 	.word	0x0002a840
        /*0868*/ 	.short	0x010a
        /*086a*/ 	.byte	0x3f
	.zero		1


	//   ....[43]....
        /*086c*/ 	.word	0x00009600
        /*0870*/ 	.word	0x00000006
        /*0874*/ 	.word	0x0002a830
        /*0878*/ 	.short	0x0107
        /*087a*/ 	.byte	0x3f
	.zero		1


	//   ....[44]....
        /*087c*/ 	.word	0x000096b0
        /*0880*/ 	.word	0x00000006
        /*0884*/ 	.word	0x0002a830
        /*0888*/ 	.short	0x0101
        /*088a*/ 	.byte	0x3f
	.zero		1


	//   ....[45]....
        /*088c*/ 	.word	0x00009730
        /*0890*/ 	.word	0x00000006
        /*0894*/ 	.word	0x0002a860
        /*0898*/ 	.short	0x010a
        /*089a*/ 	.byte	0x3f
	.zero		1


	//   ....[46]....
        /*089c*/ 	.word	0x00009b40
        /*08a0*/ 	.word	0x00000006
        /*08a4*/ 	.word	0x0002a850
        /*08a8*/ 	.short	0x0107
        /*08aa*/ 	.byte	0x3f
	.zero		1


	//   ....[47]....
        /*08ac*/ 	.word	0x00009c80
        /*08b0*/ 	.word	0x00000006
        /*08b4*/ 	.word	0x0002a850
        /*08b8*/ 	.short	0x0101
        /*08ba*/ 	.byte	0x3f
	.zero		1


	//   ....[48]....
        /*08bc*/ 	.word	0x00009df0
        /*08c0*/ 	.word	0x00000004
        /*08c4*/ 	.word	0x0002a860
        /*08c8*/ 	.short	0x010a
        /*08ca*/ 	.byte	0x3f
	.zero		1


	//   ....[49]....
        /*08cc*/ 	.word	0x0000a1e0
        /*08d0*/ 	.word	0x00000004
        /*08d4*/ 	.word	0x0002a850
        /*08d8*/ 	.short	0x0107
        /*08da*/ 	.byte	0x3f
	.zero		1


	//   ....[50]....
        /*08dc*/ 	.word	0x0000a2d0
        /*08e0*/ 	.word	0x00000004
        /*08e4*/ 	.word	0x0002a850
        /*08e8*/ 	.short	0x0101
        /*08ea*/ 	.byte	0x3f
	.zero		1


	//   ....[51]....
        /*08ec*/ 	.word	0x0000a3c0
        /*08f0*/ 	.word	0x00000005
        /*08f4*/ 	.word	0x0002a820
        /*08f8*/ 	.short	0x010a
        /*08fa*/ 	.byte	0x3f
	.zero		1


	//   ....[52]....
        /*08fc*/ 	.word	0x0000a560
        /*0900*/ 	.word	0x00000003
        /*0904*/ 	.word	0x0002a840
        /*0908*/ 	.short	0x010a
        /*090a*/ 	.byte	0x3f
	.zero		1


	//   ....[53]....
        /*090c*/ 	.word	0x0000a600
        /*0910*/ 	.word	0x00000005
        /*0914*/ 	.word	0x0002a840
        /*0918*/ 	.short	0x010a
        /*091a*/ 	.byte	0x3f
	.zero		1


	//   ....[54]....
        /*091c*/ 	.word	0x0000a640
        /*0920*/ 	.word	0x00000003
        /*0924*/ 	.word	0x0002a860
        /*0928*/ 	.short	0x010a
        /*092a*/ 	.byte	0x3f
	.zero		1


	//   ....[55]....
        /*092c*/ 	.word	0x0000a680
        /*0930*/ 	.word	0x00000005
        /*0934*/ 	.word	0x0002a860
        /*0938*/ 	.short	0x010a
        /*093a*/ 	.byte	0x3f
	.zero		1


	//   ....[56]....
        /*093c*/ 	.word	0x0000a6f0
        /*0940*/ 	.word	0x00000003
        /*0944*/ 	.word	0x0002a800
        /*0948*/ 	.short	0x010a
        /*094a*/ 	.byte	0x3f
	.zero		1


	//   ....[57]....
        /*094c*/ 	.word	0x0000a740
        /*0950*/ 	.word	0x00000004
        /*0954*/ 	.word	0x0002a830
        /*0958*/ 	.short	0x010a
        /*095a*/ 	.byte	0x3f
	.zero		1


	//   ....[58]....
        /*095c*/ 	.word	0x0000a7a0
        /*0960*/ 	.word	0x00000003
        /*0964*/ 	.word	0x0002a830
        /*0968*/ 	.short	0x010a
        /*096a*/ 	.byte	0x3f
	.zero		1


	//   ....[59]....
        /*096c*/ 	.word	0x0000a800
        /*0970*/ 	.word	0x00000003
        /*0974*/ 	.word	0x0002a850
        /*0978*/ 	.short	0x010a
        /*097a*/ 	.byte	0x3f
	.zero		1


	//   ....[60]....
        /*097c*/ 	.word	0x0000a860
        /*0980*/ 	.word	0x00000007
        /*0984*/ 	.word	0x0002a850
        /*0988*/ 	.short	0x010a
        /*098a*/ 	.byte	0x3f
	.zero		1


	//   ....[61]....
        /*098c*/ 	.word	0x0000a980
        /*0990*/ 	.word	0x00000000
        /*0994*/ 	.word	0x0002a840
        /*0998*/ 	.short	0x010a
        /*099a*/ 	.byte	0x3f
	.zero		1


	//   ....[62]....
        /*099c*/ 	.word	0x0000bc30
        /*09a0*/ 	.word	0x00000003
        /*09a4*/ 	.word	0x0002a820
        /*09a8*/ 	.short	0x010a
        /*09aa*/ 	.byte	0x3f
	.zero		1


	//   ....[63]....
        /*09ac*/ 	.word	0x0000bc80
        /*09b0*/ 	.word	0x00000006
        /*09b4*/ 	.word	0x0002a840
        /*09b8*/ 	.short	0x010a
        /*09ba*/ 	.byte	0x3f
	.zero		1


	//   ....[64]....
        /*09bc*/ 	.word	0x0000c3b0
        /*09c0*/ 	.word	0x00000006
        /*09c4*/ 	.word	0x0002a860
        /*09c8*/ 	.short	0x010a
        /*09ca*/ 	.byte	0x3f
	.zero		1


	//   ....[65]....
        /*09cc*/ 	.word	0x0000cb50
        /*09d0*/ 	.word	0x00000004
        /*09d4*/ 	.word	0x0002a860
        /*09d8*/ 	.short	0x010a
        /*09da*/ 	.byte	0x3f
	.zero		1


	//   ....[66]....
        /*09dc*/ 	.word	0x0000d3c0
        /*09e0*/ 	.word	0x00000005
        /*09e4*/ 	.word	0x0002a820
        /*09e8*/ 	.short	0x010a
        /*09ea*/ 	.byte	0x3f
	.zero		1


	//   ....[67]....
        /*09ec*/ 	.word	0x0000d560
        /*09f0*/ 	.word	0x00000003
        /*09f4*/ 	.word	0x0002a840
        /*09f8*/ 	.short	0x010a
        /*09fa*/ 	.byte	0x3f
	.zero		1


	//   ....[68]....
        /*09fc*/ 	.word	0x0000d5b0
        /*0a00*/ 	.word	0x00000005
        /*0a04*/ 	.word	0x0002a840
        /*0a08*/ 	.short	0x010a
        /*0a0a*/ 	.byte	0x3f
	.zero		1


	//   ....[69]....
        /*0a0c*/ 	.word	0x0000d600
        /*0a10*/ 	.word	0x00000003
        /*0a14*/ 	.word	0x0002a860
        /*0a18*/ 	.short	0x010a
        /*0a1a*/ 	.byte	0x3f
	.zero		1


	//----- nvinfo : EIATTR_NUM_MBARRIERS
	.align		4
.L_90:
        /*0a1c*/ 	.byte	0x03, 0x38
        /*0a1e*/ 	.short	0x0016


	//----- nvinfo : EIATTR_EXIT_INSTR_OFFSETS
	.align		4
        /*0a20*/ 	.byte	0x04, 0x1c
        /*0a22*/ 	.short	(.L_92 - .L_91)


	//   ....[0]....
.L_91:
        /*0a24*/ 	.word	0x00000940


	//   ....[1]....
        /*0a28*/ 	.word	0x00006ee0


	//   ....[2]....
        /*0a2c*/ 	.word	0x0000a6d0


	//----- nvinfo : EIATTR_MAX_THREADS
	.align		4
.L_92:
        /*0a30*/ 	.byte	0x04, 0x05
        /*0a32*/ 	.short	(.L_94 - .L_93)
.L_93:
        /*0a34*/ 	.word	0x00000180
        /*0a38*/ 	.word	0x00000001
        /*0a3c*/ 	.word	0x00000001


	//----- nvinfo : EIATTR_CRS_STACK_SIZE
	.align		4
.L_94:
        /*0a40*/ 	.byte	0x04, 0x1e
        /*0a42*/ 	.short	(.L_96 - .L_95)
.L_95:
        /*0a44*/ 	.word	0x00000000


	//----- nvinfo : EIATTR_CBANK_PARAM_SIZE
	.align		4
.L_96:
        /*0a48*/ 	.byte	0x03, 0x19
        /*0a4a*/ 	.short	0x0a70


	//----- nvinfo : EIATTR_PARAM_CBANK
	.align		4
        /*0a4c*/ 	.byte	0x04, 0x0a
        /*0a4e*/ 	.short	(.L_98 - .L_97)
	.align		4
.L_97:
        /*0a50*/ 	.word	index@(.nv.constant0._ZN7cutlass13device_kernelIN5flash11enable_sm90INS1_16FlashAttnFwdSm90INS1_25CollectiveMainloopFwdSm90ILi2EN4cute5tupleIJNS5_1CILi1EEES8_S8_EEENS6_IJNS7_ILi128EEENS7_ILi96EEENS7_ILi192EEEEEELi128ENS_6half_tEfNS_4arch4Sm90ELb0ELb0ELb0ELb0ELb1ELb0ELb0ELb1ELb1ELb1ELb0ELb0EEENS1_21CollectiveEpilogueFwdINS6_IJSA_SA_SB_EEES9_SE_SG_Li256ELb0ELb1ELb0ELb0EEENS1_29StaticPersistentTileSchedulerILb0EEEEEEEEEvNT_6ParamsE)
        /*0a54*/ 	.short	0x0210
        /*0a56*/ 	.short	0x0a70


	//----- nvinfo : EIATTR_SW_WAR
	.align		4
.L_98:
        /*0a58*/ 	.byte	0x04, 0x36
        /*0a5a*/ 	.short	(.L_100 - .L_99)
.L_99:
        /*0a5c*/ 	.word	0x00000008
.L_100:


//--------------------- .nv.info._ZN7cutlass13device_kernelIN5flash11enable_sm90INS1_16FlashAttnFwdSm90INS1_25CollectiveMainloopFwdSm90ILi2EN4cute5tupleIJNS5_1CILi1EEES8_S8_EEENS6_IJNS7_ILi128EEENS7_ILi96EEENS7_ILi192EEEEEELi128ENS_6half_tEfNS_4arch4Sm90ELb0ELb0ELb0ELb1ELb1ELb0ELb0ELb1ELb1ELb1ELb0ELb0EEENS1_21CollectiveEpilogueFwdINS6_IJSA_SA_SB_EEES9_SE_SG_Li256ELb1ELb1ELb0ELb0EEENS1_36VarlenDynamicPersistentTileSchedulerILi128ELi96ELi256ELi128ELb0ELb1ELb1ELb0ELb1ELb1EEEEEEEEEvNT_6ParamsE --------------------------
	.section	.nv.info._ZN7cutlass13device_kernelIN5flash11enable_sm90INS1_16FlashAttnFwdSm90INS1_25CollectiveMainloopFwdSm90ILi2EN4cute5tupleIJNS5_1CILi1EEES8_S8_EEENS6_IJNS7_ILi128EEENS7_ILi96EEENS7_ILi192EEEEEELi128ENS_6half_tEfNS_4arch4Sm90ELb0ELb0ELb0ELb1ELb1ELb0ELb0ELb1ELb1ELb1ELb0ELb0EEENS1_21CollectiveEpilogueFwdINS6_IJSA_SA_SB_EEES9_SE_SG_Li256ELb1ELb1ELb0ELb0EEENS1_36VarlenDynamicPersistentTileSchedulerILi128ELi96ELi256ELi128ELb0ELb1ELb1ELb0ELb1ELb1EEEEEEEEEvNT_6ParamsE,"",@"SHT_CUDA_INFO"
	.sectionflags	@""
	.align	4


	//----- nvinfo : EIATTR_CUDA_API_VERSION
	.align		4
        /*0000*/ 	.byte	0x04, 0x37
        /*0002*/ 	.short	(.L_102 - .L_101)
.L_101:
        /*0004*/ 	.word	0x00000082


	//----- nvinfo : EIATTR_KPARAM_INFO
	.align		4
.L_102:
        /*0008*/ 	.byte	0x04, 0x17
        /*000a*/ 	.short	(.L_104 - .L_103)
.L_103:
        /*000c*/ 	.word	0x00000000
        /*0010*/ 	.short	0x0000
        /*0012*/ 	.short	0x0070
        /*0014*/ 	.byte	0x00, 0xf0, 0x01, 0x2a


	//----- nvinfo : EIATTR_SPARSE_MMA_MASK
	.align		4
.L_104:
        /*0018*/ 	.byte	0x03, 0x50
        /*001a*/ 	.short	0x0000


	//----- nvinfo : EIATTR_MAXREG_COUNT
	.align		4
        /*001c*/ 	.byte	0x03, 0x1b
        /*001e*/ 	.short	0x00a8


	//----- nvinfo : EIATTR_NUM_BARRIERS
	.align		4
        /*0020*/ 	.byte	0x02, 0x4c
        /*0022*/ 	.byte	0x09
	.zero		1


	//----- nvinfo : EIATTR_EXTERNS
	.align		4
        /*0024*/ 	.byte	0x04, 0x0f
        /*0026*/ 	.short	(.L_106 - .L_105)


	//   ....[0]....
	.align		4
.L_105:
        /*0028*/ 	.word	index@(__assertfail)


	//----- nvinfo : EIATTR_ANNOTATIONS
	.align		4
.L_106:
        /*002c*/ 	.byte	0x04, 0x55
        /*002e*/ 	.short	(.L_108 - .L_107)


	//   ....[0]....
.L_107:
        /*0030*/ 	.word	0x00000001
        /*0034*/ 	.byte	0x60, 0x08, 0x00, 0x00, 0x01, 0x00, 0x00, 0x00, 0x70, 0x09, 0x00, 0x00, 0x01, 0x00, 0x00, 0x00
        /* <DEDUP_REMOVED lines=14> */
        /*0124*/ 	.byte	0x80, 0xcf, 0x00, 0x00


	//----- nvinfo : EIATTR_MERCURY_ISA_VERSION
	.align		4
.L_108:
        /*0128*/ 	.byte	0x03, 0x5f
        /*012a*/ 	.short	0x0101


	//----- nvinfo : EIATTR_UNUSED_LOAD_BYTE_OFFSET
	.align		4
        /*012c*/ 	.byte	0x04, 0x44
        /*012e*/ 	.short	(.L_110 - .L_109)


	//   ....[0]....
.L_109:
        /*0130*/ 	.word	0x00000920
        /*0134*/ 	.word	0x0000fff0


	//   ....[1]....
        /*0138*/ 	.word	0x00005e50
        /*013c*/ 	.word	0x0000fff0


	//----- nvinfo : EIATTR_INT_WARP_WIDE_INSTR_OFFSETS
	.align		4
.L_110:
        /*0140*/ 	.byte	0x04, 0x31
        /*0142*/ 	.short	(.L_112 - .L_111)


	//   ....[0]....
.L_111:
        /*0144*/ 	.word	0x000000c0


	//   ....[1]....
        /*0148*/ 	.word	0x000000d0


	//   ....[2]....
        /*014c*/ 	.word	0x00000170


	//   ....[3]....
        /*0150*/ 	.word	0x00008da0


	//   ....[4]....
        /*0154*/ 	.word	0x00008e30


	//   ....[5]....
        /*0158*/ 	.word	0x0000bd20


	//   ....[6]....
        /*015c*/ 	.word	0x0000bdb0


	//----- nvinfo : EIATTR_COOP_GROUP_MASK_REGIDS
	.align		4
.L_112:
        /*0160*/ 	.byte	0x04, 0x29
        /*0162*/ 	.short	(.L_114 - .L_113)


	//   ....[0]....
.L_113:
        /*0164*/ 	.word	0xffffffff


	//   ....[1]....
        /*0168*/ 	.word	0xffffffff


	//   ....[2]....
        /*016c*/ 	.word	0xffffffff


	//   ....[3]....
        /*0170*/ 	.word	0xffffffff


	//   ....[4]....
        /*0174*/ 	.word	0xffffffff


	//   ....[5]....
        /*0178*/ 	.word	0xffffffff


	//   ....[6]....
        /*017c*/ 	.word	0xffffffff


	//   ....[7]....
        /*0180*/ 	.word	0xffffffff


	//   ....[8]....
        /*0184*/ 	.word	0xffffffff


	//   ....[9]....
        /*0188*/ 	.word	0xffffffff


	//   ....[10]....
        /*018c*/ 	.word	0xffffffff


	//   ....[11]....
        /*0190*/ 	.word	0xffffffff


	//   ....[12]....
        /*0194*/ 	.word	0xffffffff


	//   ....[13]....
        /*0198*/ 	.word	0xffffffff


	//   ....[14]....
        /*019c*/ 	.word	0xffffffff


	//   ....[15]....
        /*01a0*/ 	.word	0xffffffff


	//   ....[16]....
        /*01a4*/ 	.word	0xffffffff


	//   ....[17]....
        /*01a8*/ 	.word	0xffffffff


	//   ....[18]....
        /*01ac*/ 	.word	0xffffffff


	//   ....[19]....
        /*01b0*/ 	.word	0xffffffff


	//   ....[20]....
        /*01b4*/ 	.word	0xffffffff


	//   ....[21]....
        /*01b8*/ 	.word	0xffffffff


	//   ....[22]....
        /*01bc*/ 	.word	0xffffffff


	//   ....[23]....
        /*01c0*/ 	.word	0xffffffff


	//   ....[24]....
        /*01c4*/ 	.word	0xffffffff


	//   ....[25]....
        /*01c8*/ 	.word	0xffffffff


	//   ....[26]....
        /*01cc*/ 	.word	0xffffffff


	//   ....[27]....
        /*01d0*/ 	.word	0xffffffff


	//   ....[28]....
        /*01d4*/ 	.word	0xffffffff


	//   ....[29]....
        /*01d8*/ 	.word	0xffffffff


	//   ....[30]....
        /*01dc*/ 	.word	0xffffffff


	//   ....[31]....
        /*01e0*/ 	.word	0xffffffff


	//   ....[32]....
        /*01e4*/ 	.word	0xffffffff


	//   ....[33]....
        /*01e8*/ 	.word	0xffffffff


	//   ....[34]....
        /*01ec*/ 	.word	0xffffffff


	//   ....[35]....
        /*01f0*/ 	.word	0xffffffff


	//   ....[36]....
        /*01f4*/ 	.word	0xffffffff


	//   ....[37]....
        /*01f8*/ 	.word	0xffffffff


	//   ....[38]....
        /*01fc*/ 	.word	0xffffffff


	//   ....[39]....
        /*0200*/ 	.word	0xffffffff


	//   ....[40]....
        /*0204*/ 	.word	0xffffffff


	//   ....[41]....
        /*0208*/ 	.word	0xffffffff


	//   ....[42]....
        /*020c*/ 	.word	0xffffffff


	//   ....[43]....
        /*0210*/ 	.word	0xffffffff


	//   ....[44]....
        /*0214*/ 	.word	0xffffffff


	//   ....[45]....
        /*0218*/ 	.word	0xffffffff


	//   ....[46]....
        /*021c*/ 	.word	0xffffffff


	//   ....[47]....
        /*0220*/ 	.word	0xffffffff


	//   ....[48]....
        /*0224*/ 	.word	0xffffffff


	//   ....[49]....
        /*0228*/ 	.word	0xffffffff


	//   ....[50]....
        /*022c*/ 	.word	0xffffffff


	//   ....[51]....
        /*0230*/ 	.word	0xffffffff


	//   ....[52]....
        /*0234*/ 	.word	0xffffffff


	//   ....[53]....
        /*0238*/ 	.word	0xffffffff


	//   ....[54]....
        /*023c*/ 	.word	0xffffffff


	//   ....[55]....
        /*0240*/ 	.word	0xffffffff


	//   ....[56]....
        /*0244*/ 	.word	0xffffffff


	//   ....[57]....
        /*0248*/ 	.word	0xffffffff


	//   ....[58]....
        /*024c*/ 	.word	0xffffffff


	//   ....[59]....
        /*0250*/ 	.word	0xffffffff


	//   ....[60]....
        /*0254*/ 	.word	0xffffffff


	//   ....[61]....
        /*0258*/ 	.word	0xffffffff


	//   ....[62]....
        /*025c*/ 	.word	0xffffffff


	//   ....[63]....
        /*0260*/ 	.word	0xffffffff


	//   ....[64]....
        /*0264*/ 	.word	0xffffffff


	//   ....[65]....
        /*0268*/ 	.word	0xffffffff


	//   ....[66]....
        /*026c*/ 	.word	0xffffffff


	//   ....[67]....
        /*0270*/ 	.word	0xffffffff


	//   ....[68]....
        /*0274*/ 	.word	0xffffffff


	//   ....[69]....
        /*0278*/ 	.word	0xffffffff


	//   ....[70]....
        /*027c*/ 	.word	0xffffffff


	//   ....[71]....
        /*0280*/ 	.word	0xffffffff


	//   ....[72]....
        /*0284*/ 	.word	0xffffffff


	//   ....[73]....
        /*0288*/ 	.word	0xffffffff


	//   ....[74]....
        /*028c*/ 	.word	0xffffffff


	//   ....[75]....
        /*0290*/ 	.word	0xffffffff


	//   ....[76]....
        /*0294*/ 	.word	0xffffffff


	//   ....[77]....
        /*0298*/ 	.word	0xffffffff


	//   ....[78]....
        /*029c*/ 	.word	0xffffffff


	//   ....[79]....
        /*02a0*/ 	.word	0xffffffff


	//   ....[80]....
        /*02a4*/ 	.word	0xffffffff


	//   ....[81]....
        /*02a8*/ 	.word	0xffffffff


	//   ....[82]....
        /*02ac*/ 	.word	0xffffffff


	//   ....[83]....
        /*02b0*/ 	.word	0xffffffff


	//   ....[84]....
        /*02b4*/ 	.word	0xffffffff


	//   ....[85]....
        /*02b8*/ 	.word	0xffffffff


	//   ....[86]....
        /*02bc*/ 	.word	0xffffffff


	//   ....[87]....
        /*02c0*/ 	.word	0xffffffff


	//   ....[88]....
        /*02c4*/ 	.word	0xffffffff


	//   ....[89]....
        /*02c8*/ 	.word	0xffffffff


	//   ....[90]....
        /*02cc*/ 	.word	0xffffffff


	//   ....[91]....
        /*02d0*/ 	.word	0xffffffff


	//   ....[92]....
        /*02d4*/ 	.word	0xffffffff


	//   ....[93]....
        /*02d8*/ 	.word	0xffffffff


	//   ....[94]....
        /*02dc*/ 	.word	0xffffffff


	//   ....[95]....
        /*02e0*/ 	.word	0xffffffff


	//   ....[96]....
        /*02e4*/ 	.word	0xffffffff


	//   ....[97]....
        /*02e8*/ 	.word	0xffffffff


	//   ....[98]....
        /*02ec*/ 	.word	0xffffffff


	//   ....[99]....
        /*02f0*/ 	.word	0xffffffff


	//   ....[100]....
        /*02f4*/ 	.word	0xffffffff


	//   ....[101]....
        /*02f8*/ 	.word	0xffffffff


	//   ....[102]....
        /*02fc*/ 	.word	0xffffffff


	//   ....[103]....
        /*0300*/ 	.word	0xffffffff


	//   ....[104]....
        /*0304*/ 	.word	0xffffffff


	//   ....[105]....
        /*0308*/ 	.word	0xffffffff


	//   ....[106]....
        /*030c*/ 	.word	0xffffffff


	//   ....[107]....
        /*0310*/ 	.word	0xffffffff


	//   ....[108]....
        /*0314*/ 	.word	0xffffffff


	//   ....[109]....
        /*0318*/ 	.word	0xffffffff


	//   ....[110]....
        /*031c*/ 	.word	0xffffffff


	//   ....[111]....
        /*0320*/ 	.word	0xffffffff


	//   ....[112]....
        /*0324*/ 	.word	0xffffffff


	//   ....[113]....
        /*0328*/ 	.word	0xffffffff


	//   ....[114]....
        /*032c*/ 	.word	0xffffffff


	//   ....[115]....
        /*0330*/ 	.word	0xffffffff


	//   ....[116]....
        /*0334*/ 	.word	0xffffffff


	//   ....[117]....
        /*0338*/ 	.word	0xffffffff


	//   ....[118]....
        /*033c*/ 	.word	0xffffffff


	//   ....[119]....
        /*0340*/ 	.word	0xffffffff


	//   ....[120]....
        /*0344*/ 	.word	0xffffffff


	//   ....[121]....
        /*0348*/ 	.word	0xffffffff


	//   ....[122]....
        /*034c*/ 	.word	0xffffffff


	//   ....[123]....
        /*0350*/ 	.word	0xffffffff


	//   ....[124]....
        /*0354*/ 	.word	0xffffffff


	//   ....[125]....
        /*0358*/ 	.word	0xffffffff


	//   ....[126]....
        /*035c*/ 	.word	0xffffffff


	//   ....[127]....
        /*0360*/ 	.word	0xffffffff


	//   ....[128]....
        /*0364*/ 	.word	0xffffffff


	//   ....[129]....
        /*0368*/ 	.word	0xffffffff


	//   ....[130]....
        /*036c*/ 	.word	0xffffffff


	//   ....[131]....
        /*0370*/ 	.word	0xffffffff


	//   ....[132]....
        /*0374*/ 	.word	0xffffffff


	//   ....[133]....
        /*0378*/ 	.word	0xffffffff


	//   ....[134]....
        /*037c*/ 	.word	0xffffffff


	//   ....[135]....
        /*0380*/ 	.word	0xffffffff


	//   ....[136]....
        /*0384*/ 	.word	0xffffffff


	//   ....[137]....
        /*0388*/ 	.word	0x0500000f


	//   ....[138]....
        /*038c*/ 	.word	0x0500000f


	//   ....[139]....
        /*0390*/ 	.word	0x0500000f


	//   ....[140]....
        /*0394*/ 	.word	0x0500000f


	//   ....[141]....
        /*0398*/ 	.word	0x0500000f


	//   ....[142]....
        /*039c*/ 	.word	0x0500000f


	//   ....[143]....
        /*03a0*/ 	.word	0x0500000f


	//   ....[144]....
        /*03a4*/ 	.word	0x0500000f


	//   ....[145]....
        /*03a8*/ 	.word	0x0500000f


	//   ....[146]....
        /*03ac*/ 	.word	0x0500000f


	//   ....[147]....
        /*03b0*/ 	.word	0x0500000f


	//   ....[148]....
        /*03b4*/ 	.word	0x0500000f


	//   ....[149]....
        /*03b8*/ 	.word	0x0500000f


	//   ....[150]....
        /*03bc*/ 	.word	0x0500000f


	//   ....[151]....
        /*03c0*/ 	.word	0x0500000f


	//   ....[152]....
        /*03c4*/ 	.word	0x0500000f


	//   ....[153]....
        /*03c8*/ 	.word	0x0500000f


	//   ....[154]....
        /*03cc*/ 	.word	0x0500000f


	//   ....[155]....
        /*03d0*/ 	.word	0x0500000f


	//   ....[156]....
        /*03d4*/ 	.word	0x0500000f


	//   ....[157]....
        /*03d8*/ 	.word	0x0500000f


	//   ....[158]....
        /*03dc*/ 	.word	0x0500000f


	//   ....[159]....
        /*03e0*/ 	.word	0x0500000f


	//   ....[160]....
        /*03e4*/ 	.word	0x0500000f


	//   ....[161]....
        /*03e8*/ 	.word	0x0500000f


	//   ....[162]....
        /*03ec*/ 	.word	0x0500000f


	//   ....[163]....
        /*03f0*/ 	.word	0x0500000f


	//   ....[164]....
        /*03f4*/ 	.word	0x0500000f


	//   ....[165]....
        /*03f8*/ 	.word	0x0500000f


	//   ....[166]....
        /*03fc*/ 	.word	0x0500000f


	//   ....[167]....
        /*0400*/ 	.word	0x0500000f


	//   ....[168]....
        /*0404*/ 	.word	0x0500000f


	//   ....[169]....
        /*0408*/ 	.word	0x0500000f


	//   ....[170]....
        /*040c*/ 	.word	0x0500000f


	//   ....[171]....
        /*0410*/ 	.word	0x0500000f


	//   ....[172]....
        /*0414*/ 	.word	0x0500000f


	//   ....[173]....
        /*0418*/ 	.word	0x0500000f


	//   ....[174]....
        /*041c*/ 	.word	0x0500000f


	//   ....[175]....
        /*0420*/ 	.word	0x0500000f


	//   ....[176]....
        /*0424*/ 	.word	0x0500000f


	//   ....[177]....
        /*0428*/ 	.word	0x0500000f


	//   ....[178]....
        /*042c*/ 	.word	0x0500000f


	//   ....[179]....
        /*0430*/ 	.word	0x0500000f


	//   ....[180]....
        /*0434*/ 	.word	0x0500000f


	//   ....[181]....
        /*0438*/ 	.word	0x0500000f


	//   ....[182]....
        /*043c*/ 	.word	0x0500000f


	//   ....[183]....
        /*0440*/ 	.word	0x0500000f


	//   ....[184]....
        /*0444*/ 	.word	0x0500000f


	//   ....[185]....
        /*0448*/ 	.word	0x0500000f


	//   ....[186]....
        /*044c*/ 	.word	0x0500000f


	//   ....[187]....
        /*0450*/ 	.word	0x0500000f


	//   ....[188]....
        /*0454*/ 	.word	0x0500000f


	//   ....[189]....
        /*0458*/ 	.word	0x0500000f


	//   ....[190]....
        /*045c*/ 	.word	0x0500000f


	//   ....[191]....
        /*0460*/ 	.word	0x0500000f


	//   ....[192]....
        /*0464*/ 	.word	0x0500000f


	//   ....[193]....
        /*0468*/ 	.word	0x0500000f


	//   ....[194]....
        /*046c*/ 	.word	0x0500000f


	//   ....[195]....
        /*0470*/ 	.word	0x0500000f


	//   ....[196]....
        /*0474*/ 	.word	0x0500000f


	//   ....[197]....
        /*0478*/ 	.word	0x0500000f


	//   ....[198]....
        /*047c*/ 	.word	0x0500000f


	//   ....[199]....
        /*0480*/ 	.word	0x0500000f


	//   ....[200]....
        /*0484*/ 	.word	0x0500000f


	//   ....[201]....
        /*0488*/ 	.word	0x0500000f


	//   ....[202]....
        /*048c*/ 	.word	0x0500000f


	//   ....[203]....
        /*0490*/ 	.word	0x0500000f


	//   ....[204]....
        /*0494*/ 	.word	0x0500000f


	//   ....[205]....
        /*0498*/ 	.word	0x0500000f


	//   ....[206]....
        /*049c*/ 	.word	0x0500000f


	//   ....[207]....
        /*04a0*/ 	.word	0x0500000f


	//   ....[208]....
        /*04a4*/ 	.word	0x0500000f


	//   ....[209]....
        /*04a8*/ 	.word	0x0500000f


	//   ....[210]....
        /*04ac*/ 	.word	0x0500000f


	//   ....[211]....
        /*04b0*/ 	.word	0x0500000f


	//   ....[212]....
        /*04b4*/ 	.word	0x0500000f


	//   ....[213]....
        /*04b8*/ 	.word	0x0500000f


	//   ....[214]....
        /*04bc*/ 	.word	0x0500000f


	//   ....[215]....
        /*04c0*/ 	.word	0x0500000f


	//   ....[216]....
        /*04c4*/ 	.word	0x0500000f


	//   ....[217]....
        /*04c8*/ 	.word	0x0500000f


	//   ....[218]....
        /*04cc*/ 	.word	0x0500000f


	//   ....[219]....
        /*04d0*/ 	.word	0x0500000f


	//----- nvinfo : EIATTR_COOP_GROUP_INSTR_OFFSETS
	.align		4
.L_114:
        /*04d4*/ 	.byte	0x04, 0x28
        /*04d6*/ 	.short	(.L_116 - .L_115)


	//   ....[0]....
.L_115:
        /*04d8*/ 	.word	0x00000070


	//   ....[1]....
        /*04dc*/ 	.word	0x000000b0


	//   ....[2]....
        /*04e0*/ 	.word	0x000002d0


	//   ....[3]....
        /*04e4*/ 	.word	0x00000430


	//   ....[4]....
        /*04e8*/ 	.word	0x00000550


	//   ....[5]....
        /*04ec*/ 	.word	0x000006b0


	//   ....[6]....
        /*04f0*/ 	.word	0x00001230


	//   ....[7]....
        /*04f4*/ 	.word	0x00002250


	//   ....[8]....
        /*04f8*/ 	.word	0x000022b0


	//   ....[9]....
        /*04fc*/ 	.word	0x00002750


	//   ....[10]....
        /*0500*/ 	.word	0x000027d0


	//   ....[11]....
        /*0504*/ 	.word	0x00004400


	//   ....[12]....
        /*0508*/ 	.word	0x00004410


	//   ....[13]....
        /*050c*/ 	.word	0x00004450


	//   ....[14]....
        /*0510*/ 	.word	0x00004460


	//   ....[15]....
        /*0514*/ 	.word	0x00005570


	//   ....[16]....
        /*0518*/ 	.word	0x000055b0


	//   ....[17]....
        /*051c*/ 	.word	0x00005690


	//   ....[18]....
        /*0520*/ 	.word	0x000056a0


	//   ....[19]....
        /*0524*/ 	.word	0x000068b0


	//   ....[20]....
        /*0528*/ 	.word	0x000068f0


	//   ....[21]....
        /*052c*/ 	.word	0x00006930


	//   ....[22]....
        /*0530*/ 	.word	0x00006970


	//   ....[23]....
        /*0534*/ 	.word	0x00006ef0


	//   ....[24]....
        /*0538*/ 	.word	0x00006f20


	//   ....[25]....
        /*053c*/ 	.word	0x00006fe0


	//   ....[26]....
        /*0540*/ 	.word	0x00007000


	//   ....[27]....
        /*0544*/ 	.word	0x000070c0


	//   ....[28]....
        /*0548*/ 	.word	0x000070e0


	//   ....[29]....
        /*054c*/ 	.word	0x000071b0


	//   ....[30]....
        /*0550*/ 	.word	0x000071d0


	//   ....[31]....
        /*0554*/ 	.word	0x000079f0


	//   ....[32]....
        /*0558*/ 	.word	0x00007a00


	//   ....[33]....
        /*055c*/ 	.word	0x00007ac0


	//   ....[34]....
        /*0560*/ 	.word	0x00007ae0


	//   ....[35]....
        /*0564*/ 	.word	0x00007ba0


	//   ....[36]....
        /*0568*/ 	.word	0x00007bc0


	//   ....[37]....
        /*056c*/ 	.word	0x00007c90


	//   ....[38]....
        /*0570*/ 	.word	0x00007cb0


	//   ....[39]....
        /*0574*/ 	.word	0x00007df0


	//   ....[40]....
        /*0578*/ 	.word	0x00007fc0


	//   ....[41]....
        /*057c*/ 	.word	0x00007ff0


	//   ....[42]....
        /*0580*/ 	.word	0x00008020


	//   ....[43]....
        /*0584*/ 	.word	0x00008050


	//   ....[44]....
        /*0588*/ 	.word	0x00008080


	//   ....[45]....
        /*058c*/ 	.word	0x000080b0


	//   ....[46]....
        /*0590*/ 	.word	0x00008200


	//   ....[47]....
        /*0594*/ 	.word	0x00008230


	//   ....[48]....
        /*0598*/ 	.word	0x00008260


	//   ....[49]....
        /*059c*/ 	.word	0x00008290


	//   ....[50]....
        /*05a0*/ 	.word	0x000082c0


	//   ....[51]....
        /*05a4*/ 	.word	0x000082f0


	//   ....[52]....
        /*05a8*/ 	.word	0x00008380


	//   ....[53]....
        /*05ac*/ 	.word	0x000083b0


	//   ....[54]....
        /*05b0*/ 	.word	0x00008430


	//   ....[55]....
        /*05b4*/ 	.word	0x00009a40


	//   ....[56]....
        /*05b8*/ 	.word	0x00009a60


	//   ....[57]....
        /*05bc*/ 	.word	0x00009b10


	//   ....[58]....
        /*05c0*/ 	.word	0x00009b30


	//   ....[59]....
        /*05c4*/ 	.word	0x00009bd0


	//   ....[60]....
        /*05c8*/ 	.word	0x00009bf0


	//   ....[61]....
        /*05cc*/ 	.word	0x00009c90


	//   ....[62]....
        /*05d0*/ 	.word	0x00009cb0


	//   ....[63]....
        /*05d4*/ 	.word	0x00009d50


	//   ....[64]....
        /*05d8*/ 	.word	0x00009d70


	//   ....[65]....
        /*05dc*/ 	.word	0x00009d80


	//   ....[66]....
        /*05e0*/ 	.word	0x00009e10


	//   ....[67]....
        /*05e4*/ 	.word	0x0000a5a0


	//   ....[68]....
        /*05e8*/ 	.word	0x0000a5d0


	//   ....[69]....
        /*05ec*/ 	.word	0x0000a5f0


	//   ....[70]....
        /*05f0*/ 	.word	0x0000a680


	//   ....[71]....
        /*05f4*/ 	.word	0x0000a690


	//   ....[72]....
        /*05f8*/ 	.word	0x0000a730


	//   ....[73]....
        /*05fc*/ 	.word	0x0000a740


	//   ....[74]....
        /*0600*/ 	.word	0x0000a7e0


	//   ....[75]....
        /*0604*/ 	.word	0x0000a7f0


	//   ....[76]....
        /*0608*/ 	.word	0x0000a890


	//   ....[77]....
        /*060c*/ 	.word	0x0000a8a0


	//   ....[78]....
        /*0610*/ 	.word	0x0000a940


	//   ....[79]....
        /*0614*/ 	.word	0x0000a950


	//   ....[80]....
        /*0618*/ 	.word	0x0000a9f0


	//   ....[81]....
        /*061c*/ 	.word	0x0000aa00


	//   ....[82]....
        /*0620*/ 	.word	0x0000aa10


	//   ....[83]....
        /*0624*/ 	.word	0x0000b1f0


	//   ....[84]....
        /*0628*/ 	.word	0x0000b200


	//   ....[85]....
        /*062c*/ 	.word	0x0000b220


	//   ....[86]....
        /*0630*/ 	.word	0x0000b2a0


	//   ....[87]....
        /*0634*/ 	.word	0x0000b2b0


	//   ....[88]....
        /*0638*/ 	.word	0x0000b310


	//   ....[89]....
        /*063c*/ 	.word	0x0000b340


	//   ....[90]....
        /*0640*/ 	.word	0x0000b380


	//   ....[91]....
        /*0644*/ 	.word	0x0000b3b0


	//   ....[92]....
        /*0648*/ 	.word	0x0000b3f0


	//   ....[93]....
        /*064c*/ 	.word	0x0000b420


	//   ....[94]....
        /*0650*/ 	.word	0x0000b460


	//   ....[95]....
        /*0654*/ 	.word	0x0000b6e0


	//   ....[96]....
        /*0658*/ 	.word	0x0000b700


	//   ....[97]....
        /*065c*/ 	.word	0x0000b790


	//   ....[98]....
        /*0660*/ 	.word	0x0000b7a0


	//   ....[99]....
        /*0664*/ 	.word	0x0000b810


	//   ....[100]....
        /*0668*/ 	.word	0x0000b820


	//   ....[101]....
        /*066c*/ 	.word	0x0000b890


	//   ....[102]....
        /*0670*/ 	.word	0x0000b8a0


	//   ....[103]....
        /*0674*/ 	.word	0x0000b910


	//   ....[104]....
        /*0678*/ 	.word	0x0000b920


	//   ....[105]....
        /*067c*/ 	.word	0x0000b930


	//   ....[106]....
        /*0680*/ 	.word	0x0000b9a0


	//   ....[107]....
        /*0684*/ 	.word	0x0000bf30


	//   ....[108]....
        /*0688*/ 	.word	0x0000bf50


	//   ....[109]....
        /*068c*/ 	.word	0x0000bf60


	//   ....[110]....
        /*0690*/ 	.word	0x0000bf70


	//   ....[111]....
        /*0694*/ 	.word	0x0000bfe0


	//   ....[112]....
        /*0698*/ 	.word	0x0000c000


	//   ....[113]....
        /*069c*/ 	.word	0x0000c070


	//   ....[114]....
        /*06a0*/ 	.word	0x0000c090


	//   ....[115]....
        /*06a4*/ 	.word	0x0000c0f0


	//   ....[116]....
        /*06a8*/ 	.word	0x0000c110


	//   ....[117]....
        /*06ac*/ 	.word	0x0000c160


	//   ....[118]....
        /*06b0*/ 	.word	0x0000c180


	//   ....[119]....
        /*06b4*/ 	.word	0x0000c580


	//   ....[120]....
        /*06b8*/ 	.word	0x0000c5d0


	//   ....[121]....
        /*06bc*/ 	.word	0x0000c600


	//   ....[122]....
        /*06c0*/ 	.word	0x0000c610


	//   ....[123]....
        /*06c4*/ 	.word	0x0000c640


	//   ....[124]....
        /*06c8*/ 	.word	0x0000c670


	//   ....[125]....
        /*06cc*/ 	.word	0x0000c6a0


	//   ....[126]....
        /*06d0*/ 	.word	0x0000c6d0


	//   ....[127]....
        /*06d4*/ 	.word	0x0000c850


	//   ....[128]....
        /*06d8*/ 	.word	0x0000c880


	//   ....[129]....
        /*06dc*/ 	.word	0x0000c8b0


	//   ....[130]....
        /*06e0*/ 	.word	0x0000c8e0


	//   ....[131]....
        /*06e4*/ 	.word	0x0000c910


	//   ....[132]....
        /*06e8*/ 	.word	0x0000c940


	//   ....[133]....
        /*06ec*/ 	.word	0x0000ca00


	//   ....[134]....
        /*06f0*/ 	.word	0x0000ca20


	//   ....[135]....
        /*06f4*/ 	.word	0x0000ca90


	//   ....[136]....
        /*06f8*/ 	.word	0x0000cf00


	//   ....[137]....
        /*06fc*/ 	.word	0x0000d3e0


	//   ....[138]....
        /*0700*/ 	.word	0x0000d4d0


	//   ....[139]....
        /*0704*/ 	.word	0x0000d570


	//   ....[140]....
        /*0708*/ 	.word	0x0000d5d0


	//   ....[141]....
        /*070c*/ 	.word	0x0000d6f0


	//   ....[142]....
        /*0710*/ 	.word	0x0000d750


	//   ....[143]....
        /*0714*/ 	.word	0x0000d860


	//   ....[144]....
        /*0718*/ 	.word	0x0000d8d0


	//   ....[145]....
        /*071c*/ 	.word	0x0000d9e0


	//   ....[146]....
        /*0720*/ 	.word	0x0000da50


	//   ....[147]....
        /*0724*/ 	.word	0x0000db60


	//   ....[148]....
        /*0728*/ 	.word	0x0000dbd0


	//   ....[149]....
        /*072c*/ 	.word	0x0000dc70


	//   ....[150]....
        /*0730*/ 	.word	0x0000dd80


	//   ....[151]....
        /*0734*/ 	.word	0x0000dde0


	//   ....[152]....
        /*0738*/ 	.word	0x0000de40


	//   ....[153]....
        /*073c*/ 	.word	0x0000df40


	//   ....[154]....
        /*0740*/ 	.word	0x0000dfa0


	//   ....[155]....
        /*0744*/ 	.word	0x0000e0b0


	//   ....[156]....
        /*0748*/ 	.word	0x0000e110


	//   ....[157]....
        /*074c*/ 	.word	0x0000e220


	//   ....[158]....
        /*0750*/ 	.word	0x0000e280


	//   ....[159]....
        /*0754*/ 	.word	0x0000e390


	//   ....[160]....
        /*0758*/ 	.word	0x0000e3f0


	//   ....[161]....
        /*075c*/ 	.word	0x0000e500


	//   ....[162]....
        /*0760*/ 	.word	0x0000e560


	//   ....[163]....
        /*0764*/ 	.word	0x0000e670


	//   ....[164]....
        /*0768*/ 	.word	0x0000e6d0


	//   ....[165]....
        /*076c*/ 	.word	0x0000e7c0


	//   ....[166]....
        /*0770*/ 	.word	0x0000e8f0


	//   ....[167]....
        /*0774*/ 	.word	0x0000e9a0


	//   ....[168]....
        /*0778*/ 	.word	0x0000ea10


	//   ....[169]....
        /*077c*/ 	.word	0x0000eb00


	//   ....[170]....
        /*0780*/ 	.word	0x0000eb60


	//   ....[171]....
        /*0784*/ 	.word	0x0000ec30


	//   ....[172]....
        /*0788*/ 	.word	0x0000ec90


	//   ....[173]....
        /*078c*/ 	.word	0x0000ed60


	//   ....[174]....
        /*0790*/ 	.word	0x0000edc0


	//   ....[175]....
        /*0794*/ 	.word	0x0000ee90


	//   ....[176]....
        /*0798*/ 	.word	0x0000eef0


	//   ....[177]....
        /*079c*/ 	.word	0x0000efc0


	//   ....[178]....
        /*07a0*/ 	.word	0x0000f0b0


	//   ....[179]....
        /*07a4*/ 	.word	0x0000f150


	//   ....[180]....
        /*07a8*/ 	.word	0x0000f1b0


	//   ....[181]....
        /*07ac*/ 	.word	0x0000f2a0


	//   ....[182]....
        /*07b0*/ 	.word	0x0000f300


	//   ....[183]....
        /*07b4*/ 	.word	0x0000f3e0


	//   ....[184]....
        /*07b8*/ 	.word	0x0000f440


	//   ....[185]....
        /*07bc*/ 	.word	0x0000f520


	//   ....[186]....
        /*07c0*/ 	.word	0x0000f580


	//   ....[187]....
        /*07c4*/ 	.word	0x0000f660


	//   ....[188]....
        /*07c8*/ 	.word	0x0000f6c0


	//   ....[189]....
        /*07cc*/ 	.word	0x0000f790


	//   ....[190]....
        /*07d0*/ 	.word	0x0000f8c0


	//   ....[191]....
        /*07d4*/ 	.word	0x0000f990


	//   ....[192]....
        /*07d8*/ 	.word	0x0000fa50


	//   ....[193]....
        /*07dc*/ 	.word	0x0000fb20


	//   ....[194]....
        /*07e0*/ 	.word	0x0000fb80


	//   ....[195]....
        /*07e4*/ 	.word	0x0000fc50


	//   ....[196]....
        /*07e8*/ 	.word	0x0000fcb0


	//   ....[197]....
        /*07ec*/ 	.word	0x0000fd90


	//   ....[198]....
        /*07f0*/ 	.word	0x0000fdf0


	//   ....[199]....
        /*07f4*/ 	.word	0x0000fec0


	//   ....[200]....
        /*07f8*/ 	.word	0x0000ff20


	//   ....[201]....
        /*07fc*/ 	.word	0x0000ffe0


	//   ....[202]....
        /*0800*/ 	.word	0x00010070


	//   ....[203]....
        /*0804*/ 	.word	0x00010110


	//   ....[204]....
        /*0808*/ 	.word	0x00010230


	//   ....[205]....
        /*080c*/ 	.word	0x000102a0


	//   ....[206]....
        /*0810*/ 	.word	0x00010310


	//   ....[207]....
        /*0814*/ 	.word	0x00010380


	//   ....[208]....
        /*0818*/ 	.word	0x000103f0


	//   ....[209]....
        /*081c*/ 	.word	0x00010470


	//   ....[210]....
        /*0820*/ 	.word	0x00010500


	//   ....[211]....
        /*0824*/ 	.word	0x00010590


	//   ....[212]....
        /*0828*/ 	.word	0x00010600


	//   ....[213]....
        /*082c*/ 	.word	0x00010670


	//   ....[214]....
        /*0830*/ 	.word	0x000106e0


	//   ....[215]....
        /*0834*/ 	.word	0x00010760


	//   ....[216]....
        /*0838*/ 	.word	0x000107d0


	//   ....[217]....
        /*083c*/ 	.word	0x00010870


	//   ....[218]....
        /*0840*/ 	.word	0x00010900


	//   ....[219]....
        /*0844*/ 	.word	0x00010a20


	//----- nvinfo : EIATTR_REG_RECONFIG
	.align		4
.L_116:
        /*0848*/ 	.byte	0x01, 0x54
	.zero		2


	//----- nvinfo : EIATTR_SYSCALL_OFFSETS
	.align		4
        /*084c*/ 	.byte	0x04, 0x46
        /*084e*/ 	.short	(.L_118 - .L_117)


	//   ....[0]....
.L_117:
        /*0850*/ 	.word	0x00001410


	//   ....[1]....
        /*0854*/ 	.word	0x00008f90


	//   ....[2]....
        /*0858*/ 	.word	0x000090e0


	//   ....[3]....
        /*085c*/ 	.word	0x000091d0


	//   ....[4]....
        /*0860*/ 	.word	0x0000a1b0


	//----- nvinfo : EIATTR_MBARRIER_INSTR_OFFSETS
	.align		4
.L_118:
        /*0864*/ 	.byte	0x04, 0x39
        /*0866*/ 	.short	(.L_120 - .L_119)


	//   ....[0]....
.L_119:
        /*0868*/ 	.word	0x00000180
        /*086c*/ 	.word	0x000000ff
        /*0870*/ 	.word	0x0002a800
        /*0874*/ 	.short	0x0100
        /*0876*/ 	.byte	0x08
	.zero		1


	//   ....[1]....
        /*0878*/ 	.word	0x00000190
        /*087c*/ 	.word	0x000000ff
        /*0880*/ 	.word	0x0002a820
        /*0884*/ 	.short	0x0100
        /*0886*/ 	.byte	0x08
	.zero		1


	//   ....[2]....
        /*0888*/ 	.word	0x00000280
        /*088c*/ 	.word	0x000000ff
        /*0890*/ 	.word	0x0002a830
        /*0894*/ 	.short	0x0100
        /*0896*/ 	.byte	0x08
	.zero		1


	//   ....[3]....
        /*0898*/ 	.word	0x00000290
        /*089c*/ 	.word	0x000000ff
        /*08a0*/ 	.word	0x0002a840
        /*08a4*/ 	.short	0x0100
        /*08a6*/ 	.byte	0x08
	.zero		1


	//   ....[4]....
        /*08a8*/ 	.word	0x000002a0
        /*08ac*/ 	.word	0x000000ff
        /*08b0*/ 	.word	0x0002a838
        /*08b4*/ 	.short	0x0100
        /*08b6*/ 	.byte	0x08
	.zero		1


	//   ....[5]....
        /*08b8*/ 	.word	0x000002b0
        /*08bc*/ 	.word	0x000000ff
        /*08c0*/ 	.word	0x0002a848
        /*08c4*/ 	.short	0x0100
        /*08c6*/ 	.byte	0x08
	.zero		1


	//   ....[6]....
        /*08c8*/ 	.word	0x000003e0
        /*08cc*/ 	.word	0x000000ff
        /*08d0*/ 	.word	0x0002a850
        /*08d4*/ 	.short	0x0100
        /*08d6*/ 	.byte	0x08
	.zero		1


	//   ....[7]....
        /*08d8*/ 	.word	0x000003f0
        /*08dc*/ 	.word	0x000000ff
        /*08e0*/ 	.word	0x0002a860
        /*08e4*/ 	.short	0x0100
        /*08e6*/ 	.byte	0x08
	.zero		1


	//   ....[8]....
        /*08e8*/ 	.word	0x00000400
        /*08ec*/ 	.word	0x000000ff
        /*08f0*/ 	.word	0x0002a858
        /*08f4*/ 	.short	0x0100
        /*08f6*/ 	.byte	0x08
	.zero		1


	//   ....[9]....
        /*08f8*/ 	.word	0x00000410
        /*08fc*/ 	.word	0x000000ff
        /*0900*/ 	.word	0x0002a868
        /*0904*/ 	.short	0x0100
        /*0906*/ 	.byte	0x08
	.zero		1


	//   ....[10]....
        /*0908*/ 	.word	0x00000500
        /*090c*/ 	.word	0x000000ff
        /*0910*/ 	.word	0x0002a870
        /*0914*/ 	.short	0x0100
        /*0916*/ 	.byte	0x06
	.zero		1


	//   ....[11]....
        /*0918*/ 	.word	0x00000510
        /*091c*/ 	.word	0x000000ff
        /*0920*/ 	.word	0x0002a880
        /*0924*/ 	.short	0x0100
        /*0926*/ 	.byte	0x06
	.zero		1


	//   ....[12]....
        /*0928*/ 	.word	0x00000520
        /*092c*/ 	.word	0x000000ff
        /*0930*/ 	.word	0x0002a878
        /*0934*/ 	.short	0x0100
        /*0936*/ 	.byte	0x06
	.zero		1


	//   ....[13]....
        /*0938*/ 	.word	0x00000530
        /*093c*/ 	.word	0x000000ff
        /*0940*/ 	.word	0x0002a888
        /*0944*/ 	.short	0x0100
        /*0946*/ 	.byte	0x06
	.zero		1


	//   ....[14]....
        /*0948*/ 	.word	0x00000660
        /*094c*/ 	.word	0x000000ff
        /*0950*/ 	.word	0x0002a890
        /*0954*/ 	.short	0x0100
        /*0956*/ 	.byte	0x08
	.zero		1


	//   ....[15]....
        /*0958*/ 	.word	0x00000670
        /*095c*/ 	.word	0x000000ff
        /*0960*/ 	.word	0x0002a8a0
        /*0964*/ 	.short	0x0100
        /*0966*/ 	.byte	0x08
	.zero		1


	//   ....[16]....
        /*0968*/ 	.word	0x00000680
        /*096c*/ 	.word	0x000000ff
        /*0970*/ 	.word	0x0002a898
        /*0974*/ 	.short	0x0100
        /*0976*/ 	.byte	0x08
	.zero		1


	//   ....[17]....
        /*0978*/ 	.word	0x00000690
        /*097c*/ 	.word	0x000000ff
        /*0980*/ 	.word	0x0002a8a8
        /*0984*/ 	.short	0x0100
        /*0986*/ 	.byte	0x08
	.zero		1


	//   ....[18]....
        /*0988*/ 	.word	0x000007c0
        /*098c*/ 	.word	0x000000ff
        /*0990*/ 	.word	0x0002a8b0
        /*0994*/ 	.short	0x0100
        /*0996*/ 	.byte	0x08
	.zero		1


	//   ....[19]....
        /*0998*/ 	.word	0x000007d0
        /*099c*/ 	.word	0x000000ff
        /*09a0*/ 	.word	0x0002a8c0
        /*09a4*/ 	.short	0x0100
        /*09a6*/ 	.byte	0x08
	.zero		1


	//   ....[20]....
        /*09a8*/ 	.word	0x000007e0
        /*09ac*/ 	.word	0x000000ff
        /*09b0*/ 	.word	0x0002a8b8
        /*09b4*/ 	.short	0x0100
        /*09b6*/ 	.byte	0x08
	.zero		1


	//   ....[21]....
        /*09b8*/ 	.word	0x000007f0
        /*09bc*/ 	.word	0x000000ff
        /*09c0*/ 	.word	0x0002a8c8
        /*09c4*/ 	.short	0x0100
        /*09c6*/ 	.byte	0x08
	.zero		1


	//   ....[22]....
        /*09c8*/ 	.word	0x00001470
        /*09cc*/ 	.word	0x000000ff
        /*09d0*/ 	.word	0x0002a800
        /*09d4*/ 	.short	0x010a
        /*09d6*/ 	.byte	0x26
	.zero		1


	//   ....[23]....
        /*09d8*/ 	.word	0x000014f0
        /*09dc*/ 	.word	0x00000004
        /*09e0*/ 	.word	0x0002a830
        /*09e4*/ 	.short	0x010a
        /*09e6*/ 	.byte	0x3f
	.zero		1


	//   ....[24]....
        /*09e8*/ 	.word	0x00001540
        /*09ec*/ 	.word	0x00000004
        /*09f0*/ 	.word	0x0002a830
        /*09f4*/ 	.short	0x010a
        /*09f6*/ 	.byte	0x3f
	.zero		1


	//   ....[25]....
        /*09f8*/ 	.word	0x000022c0
        /*09fc*/ 	.word	0x000000ff
        /*0a00*/ 	.word	0x00000000
        /*0a04*/ 	.short	0x0101
        /*0a06*/ 	.byte	0x06
	.zero		1


	//   ....[26]....
        /*0a08*/ 	.word	0x000035c0
        /*0a0c*/ 	.word	0x000000ff
        /*0a10*/ 	.word	0x0002a830
        /*0a14*/ 	.short	0x010a
        /*0a16*/ 	.byte	0x3b
	.zero		1


	//   ....[27]....
        /*0a18*/ 	.word	0x00003600
        /*0a1c*/ 	.word	0x000000ff
        /*0a20*/ 	.word	0x0002a830
        /*0a24*/ 	.short	0x010a
        /*0a26*/ 	.byte	0x3b
	.zero		1


	//   ....[28]....
        /*0a28*/ 	.word	0x00003e30
        /*0a2c*/ 	.word	0x000000ff
        /*0a30*/ 	.word	0x0002a850
        /*0a34*/ 	.short	0x010a
        /*0a36*/ 	.byte	0x06
	.zero		1


	//   ....[29]....
        /*0a38*/ 	.word	0x00003e70
        /*0a3c*/ 	.word	0x000000ff
        /*0a40*/ 	.word	0x0002a850
        /*0a44*/ 	.short	0x010a
        /*0a46*/ 	.byte	0x06
	.zero		1


	//   ....[30]....
        /*0a48*/ 	.word	0x00004170
        /*0a4c*/ 	.word	0x000000ff
        /*0a50*/ 	.word	0x00000000
        /*0a54*/ 	.short	0x0101
        /*0a56*/ 	.byte	0x3b
	.zero		1


	//   ....[31]....
        /*0a58*/ 	.word	0x00004ee0
        /*0a5c*/ 	.word	0x000000ff
        /*0a60*/ 	.word	0x00000000
        /*0a64*/ 	.short	0x0101
        /*0a66*/ 	.byte	0x06
	.zero		1


	//   ....[32]....
        /*0a68*/ 	.word	0x000054e0
        /*0a6c*/ 	.word	0x000000ff
        /*0a70*/ 	.word	0x0002a850
        /*0a74*/ 	.short	0x010a
        /*0a76*/ 	.byte	0x05
	.zero		1


	//   ....[33]....
        /*0a78*/ 	.word	0x00005520
        /*0a7c*/ 	.word	0x000000ff
        /*0a80*/ 	.word	0x0002a850
        /*0a84*/ 	.short	0x010a
        /*0a86*/ 	.byte	0x05
	.zero		1


	//   ....[34]....
        /*0a88*/ 	.word	0x00005a30
        /*0a8c*/ 	.word	0x000000ff
        /*0a90*/ 	.word	0x00000000
        /*0a94*/ 	.short	0x0101
        /*0a96*/ 	.byte	0x04
	.zero		1


	//   ....[35]....
        /*0a98*/ 	.word	0x00006f00
        /*0a9c*/ 	.word	0x00000000
        /*0aa0*/ 	.word	0x00000000
        /*0aa4*/ 	.short	0x0101
        /*0aa6*/ 	.byte	0x3f
	.zero		1


	//   ....[36]....
        /*0aa8*/ 	.word	0x00009800
        /*0aac*/ 	.word	0x00000007
        /*0ab0*/ 	.word	0x0002a840
        /*0ab4*/ 	.short	0x010a
        /*0ab6*/ 	.byte	0x3f
	.zero		1


	//   ....[37]....
        /*0ab8*/ 	.word	0x00009ed0
        /*0abc*/ 	.word	0x00000007
        /*0ac0*/ 	.word	0x0002a830
        /*0ac4*/ 	.short	0x0107
        /*0ac6*/ 	.byte	0x3f
	.zero		1


	//   ....[38]....
        /*0ac8*/ 	.word	0x00009fb0
        /*0acc*/ 	.word	0x00000007
        /*0ad0*/ 	.word	0x0002a830
        /*0ad4*/ 	.short	0x0101
        /*0ad6*/ 	.byte	0x3f
	.zero		1


	//   ....[39]....
        /*0ad8*/ 	.word	0x0000ab60
        /*0adc*/ 	.word	0x00000016
        /*0ae0*/ 	.word	0x0002a800
        /*0ae4*/ 	.short	0x0107
        /*0ae6*/ 	.byte	0x3f
	.zero		1


	//   ....[40]....
        /*0ae8*/ 	.word	0x0000ac60
        /*0aec*/ 	.word	0x00000016
        /*0af0*/ 	.word	0x0002a800
        /*0af4*/ 	.short	0x0101
        /*0af6*/ 	.byte	0x3f
	.zero		1


	//   ....[41]....
        /*0af8*/ 	.word	0x0000ac80
        /*0afc*/ 	.word	0x00000016
        /*0b00*/ 	.word	0x0002a820
        /*0b04*/ 	.short	0x010a
        /*0b06*/ 	.byte	0x3f
	.zero		1


	//   ....[42]....
        /*0b08*/ 	.word	0x0000b000
        /*0b0c*/ 	.word	0x00000006
        /*0b10*/ 	.word	0x0002a840
        /*0b14*/ 	.short	0x010a
        /*0b16*/ 	.byte	0x3f
	.zero		1


	//   ....[43]....
        /*0b18*/ 	.word	0x0000b500
        /*0b1c*/ 	.word	0x00000006
        /*0b20*/ 	.word	0x0002a830
        /*0b24*/ 	.short	0x0107
        /*0b26*/ 	.byte	0x3f
	.zero		1


	//   ....[44]....
        /*0b28*/ 	.word	0x0000b5c0
        /*0b2c*/ 	.word	0x00000006
        /*0b30*/ 	.word	0x0002a830
        /*0b34*/ 	.short	0x0101
        /*0b36*/ 	.byte	0x3f
	.zero		1


	//   ....[45]....
        /*0b38*/ 	.word	0x0000b620
        /*0b3c*/ 	.word	0x00000004
        /*0b40*/ 	.word	0x0002a860
        /*0b44*/ 	.short	0x010a
        /*0b46*/ 	.byte	0x3f
	.zero		1


	//   ....[46]....
        /*0b48*/ 	.word	0x0000ba80
        /*0b4c*/ 	.word	0x00000004
        /*0b50*/ 	.word	0x0002a850
        /*0b54*/ 	.short	0x0107
        /*0b56*/ 	.byte	0x3f
	.zero		1


	//   ....[47]....
        /*0b58*/ 	.word	0x0000bbd0
        /*0b5c*/ 	.word	0x00000004
        /*0b60*/ 	.word	0x0002a850
        /*0b64*/ 	.short	0x0101
        /*0b66*/ 	.byte	0x3f
	.zero		1


	//   ....[48]....
        /*0b68*/ 	.word	0x0000be60
        /*0b6c*/ 	.word	0x00000000
        /*0b70*/ 	.word	0x0002a860
        /*0b74*/ 	.short	0x010a
        /*0b76*/ 	.byte	0x3f
	.zero		1


	//   ....[49]....
        /*0b78*/ 	.word	0x0000c2c0
        /*0b7c*/ 	.word	0x00000000
        /*0b80*/ 	.word	0x0002a850
        /*0b84*/ 	.short	0x0107
        /*0b86*/ 	.byte	0x3f
	.zero		1


	//   ....[50]....
        /*0b88*/ 	.word	0x0000c380
        /*0b8c*/ 	.word	0x00000000
        /*0b90*/ 	.word	0x0002a850
        /*0b94*/ 	.short	0x0101
        /*0b96*/ 	.byte	0x3f
	.zero		1


	//   ....[51]....
        /*0b98*/ 	.word	0x0000ce80
        /*0b9c*/ 	.word	0x00000004
        /*0ba0*/ 	.word	0x0002a820
        /*0ba4*/ 	.short	0x010a
        /*0ba6*/ 	.byte	0x3f
	.zero		1


	//   ....[52]....
        /*0ba8*/ 	.word	0x0000d000
        /*0bac*/ 	.word	0x00000005
        /*0bb0*/ 	.word	0x0002a840
        /*0bb4*/ 	.short	0x010a
        /*0bb6*/ 	.byte	0x3f
	.zero		1


	//   ....[53]....
        /*0bb8*/ 	.word	0x0000d0a0
        /*0bbc*/ 	.word	0x0000001b
        /*0bc0*/ 	.word	0x0002a840
        /*0bc4*/ 	.short	0x010a
        /*0bc6*/ 	.byte	0x3f
	.zero		1


	//   ....[54]....
        /*0bc8*/ 	.word	0x0000d0e0
        /*0bcc*/ 	.word	0x00000005
        /*0bd0*/ 	.word	0x0002a860
        /*0bd4*/ 	.short	0x010a
        /*0bd6*/ 	.byte	0x3f
	.zero		1


	//   ....[55]....
        /*0bd8*/ 	.word	0x0000d120
        /*0bdc*/ 	.word	0x0000001b
        /*0be0*/ 	.word	0x0002a860
        /*0be4*/ 	.short	0x010a
        /*0be6*/ 	.byte	0x3f
	.zero		1


	//   ....[56]....
        /*0be8*/ 	.word	0x0000d190
        /*0bec*/ 	.word	0x00000003
        /*0bf0*/ 	.word	0x0002a800
        /*0bf4*/ 	.short	0x010a
        /*0bf6*/ 	.byte	0x3f
	.zero		1


	//   ....[57]....
        /*0bf8*/ 	.word	0x0000d1e0
        /*0bfc*/ 	.word	0x00000004
        /*0c00*/ 	.word	0x0002a830
        /*0c04*/ 	.short	0x010a
        /*0c06*/ 	.byte	0x3f
	.zero		1


	//   ....[58]....
        /*0c08*/ 	.word	0x0000d240
        /*0c0c*/ 	.word	0x00000003
        /*0c10*/ 	.word	0x0002a830
        /*0c14*/ 	.short	0x010a
        /*0c16*/ 	.byte	0x3f
	.zero		1


	//   ....[59]....
        /*0c18*/ 	.word	0x0000d2a0
        /*0c1c*/ 	.word	0x00000003
        /*0c20*/ 	.word	0x0002a850
        /*0c24*/ 	.short	0x010a
        /*0c26*/ 	.byte	0x3f
	.zero		1


	//   ....[60]....
        /*0c28*/ 	.word	0x0000d300
        /*0c2c*/ 	.word	0x00000008
        /*0c30*/ 	.word	0x0002a850
        /*0c34*/ 	.short	0x010a
        /*0c36*/ 	.byte	0x3f
	.zero		1


	//   ....[61]....
        /*0c38*/ 	.word	0x0000d420
        /*0c3c*/ 	.word	0x00000007
        /*0c40*/ 	.word	0x0002a840
        /*0c44*/ 	.short	0x010a
        /*0c46*/ 	.byte	0x3f
	.zero		1


	//   ....[62]....
        /*0c48*/ 	.word	0x0000e7f0
        /*0c4c*/ 	.word	0x00000016
        /*0c50*/ 	.word	0x0002a820
        /*0c54*/ 	.short	0x010a
        /*0c56*/ 	.byte	0x3f
	.zero		1


	//   ....[63]....
        /*0c58*/ 	.word	0x0000e840
        /*0c5c*/ 	.word	0x00000006
        /*0c60*/ 	.word	0x0002a840
        /*0c64*/ 	.short	0x010a
        /*0c66*/ 	.byte	0x3f
	.zero		1


	//   ....[64]....
        /*0c68*/ 	.word	0x0000f000
        /*0c6c*/ 	.word	0x00000004
        /*0c70*/ 	.word	0x0002a860
        /*0c74*/ 	.short	0x010a
        /*0c76*/ 	.byte	0x3f
	.zero		1


	//   ....[65]....
        /*0c78*/ 	.word	0x0000f810
        /*0c7c*/ 	.word	0x00000000
        /*0c80*/ 	.word	0x0002a860
        /*0c84*/ 	.short	0x010a
        /*0c86*/ 	.byte	0x3f
	.zero		1


	//   ....[66]....
        /*0c88*/ 	.word	0x00010940
        /*0c8c*/ 	.word	0x00000004
        /*0c90*/ 	.word	0x0002a820
        /*0c94*/ 	.short	0x010a
        /*0c96*/ 	.byte	0x3f
	.zero		1


	//   ....[67]....
        /*0c98*/ 	.word	0x00010ae0
        /*0c9c*/ 	.word	0x00000005
        /*0ca0*/ 	.word	0x0002a840
        /*0ca4*/ 	.short	0x010a
        /*0ca6*/ 	.byte	0x3f
	.zero		1


	//   ....[68]....
        /*0ca8*/ 	.word	0x00010b30
        /*0cac*/ 	.word	0x0000001b
        /*0cb0*/ 	.word	0x0002a840
        /*0cb4*/ 	.short	0x010a
        /*0cb6*/ 	.byte	0x3f
	.zero		1


	//   ....[69]....
        /*0cb8*/ 	.word	0x00010b80
        /*0cbc*/ 	.word	0x00000005
        /*0cc0*/ 	.word	0x0002a860
        /*0cc4*/ 	.short	0x010a
        /*0cc6*/ 	.byte	0x3f
	.zero		1


	//----- nvinfo : EIATTR_NUM_MBARRIERS
	.align		4
.L_120:
        /*0cc8*/ 	.byte	0x03, 0x38
        /*0cca*/ 	.short	0x0016


	//----- nvinfo : EIATTR_EXIT_INSTR_OFFSETS
	.align		4
        /*0ccc*/ 	.byte	0x04, 0x1c
        /*0cce*/ 	.short	(.L_122 - .L_121)


	//   ....[0]....
.L_121:
        /*0cd0*/ 	.word	0x00000960


	//   ....[1]....
        /*0cd4*/ 	.word	0x00007da0


	//   ....[2]....
        /*0cd8*/ 	.word	0x0000d170


	//----- nvinfo : EIATTR_MAX_THREADS
	.align		4
.L_122:
        /*0cdc*/ 	.byte	0x04, 0x05
        /*0cde*/ 	.short	(.L_124 - .L_123)
.L_123:
        /*0ce0*/ 	.word	0x00000180
        /*0ce4*/ 	.word	0x00000001
        /*0ce8*/ 	.word	0x00000001


	//----- nvinfo : EIATTR_CRS_STACK_SIZE
	.align		4
.L_124:
        /*0cec*/ 	.byte	0x04, 0x1e
        /*0cee*/ 	.short	(.L_126 - .L_125)
.L_125:
        /*0cf0*/ 	.word	0x00000000


	//----- nvinfo : EIATTR_CBANK_PARAM_SIZE
	.align		4
.L_126:
        /*0cf4*/ 	.byte	0x03, 0x19
        /*0cf6*/ 	.short	0x0af0


	//----- nvinfo : EIATTR_PARAM_CBANK
	.align		4
        /*0cf8*/ 	.byte	0x04, 0x0a
        /*0cfa*/ 	.short	(.L_128 - .L_127)
	.align		4
.L_127:
        /*0cfc*/ 	.word	index@(.nv.constant0._ZN7cutlass13device_kernelIN5flash11enable_sm90INS1_16FlashAttnFwdSm90INS1_25CollectiveMainloopFwdSm90ILi2EN4cute5tupleIJNS5_1CILi1EEES8_S8_EEENS6_IJNS7_ILi128EEENS7_ILi96EEENS7_ILi192EEEEEELi128ENS_6half_tEfNS_4arch4Sm90ELb0ELb0ELb0ELb1ELb1ELb0ELb0ELb1ELb1ELb1ELb0ELb0EEENS1_21CollectiveEpilogueFwdINS6_IJSA_SA_SB_EEES9_SE_SG_Li256ELb1ELb1ELb0ELb0EEENS1_36VarlenDynamicPersistentTileSchedulerILi128ELi96ELi256ELi128ELb0ELb1ELb1ELb0ELb1ELb1EEEEEEEEEvNT_6ParamsE)
        /*0d00*/ 	.short	0x0210
        /*0d02*/ 	.short	0x0af0


	//----- nvinfo : EIATTR_SW_WAR
	.align		4
.L_128:
        /*0d04*/ 	.byte	0x04, 0x36
        /*0d06*/ 	.short	(.L_130 - .L_129)
.L_129:
        /*0d08*/ 	.word	0x00000008
.L_130:


//--------------------- .nv.info._ZN7cutlass13device_kernelIN5flash11enable_sm90INS1_16FlashAttnFwdSm90INS1_25CollectiveMainloopFwdSm90ILi2EN4cute5tupleIJNS5_1CILi1EEES8_S8_EEENS6_IJNS7_ILi128EEENS7_ILi96EEENS7_ILi192EEEEEELi128ENS_6half_tEfNS_4arch4Sm90ELb0ELb0ELb0ELb1ELb1ELb1ELb0ELb1ELb1ELb1ELb0ELb0EEENS1_21CollectiveEpilogueFwdINS6_IJSA_SA_SB_EEES9_SE_SG_Li256ELb1ELb1ELb0ELb0EEENS1_36VarlenDynamicPersistentTileSchedulerILi128ELi96ELi256ELi128ELb0ELb1ELb1ELb0ELb1ELb1EEEEEEEEEvNT_6ParamsE --------------------------
	.section	.nv.info._ZN7cutlass13device_kernelIN5flash11enable_sm90INS1_16FlashAttnFwdSm90INS1_25CollectiveMainloopFwdSm90ILi2EN4cute5tupleIJNS5_1CILi1EEES8_S8_EEENS6_IJNS7_ILi128EEENS7_ILi96EEENS7_ILi192EEEEEELi128ENS_6half_tEfNS_4arch4Sm90ELb0ELb0ELb0ELb1ELb1ELb1ELb0ELb1ELb1ELb1ELb0ELb0EEENS1_21CollectiveEpilogueFwdINS6_IJSA_SA_SB_EEES9_SE_SG_Li256ELb1ELb1ELb0ELb0EEENS1_36VarlenDynamicPersistentTileSchedulerILi128ELi96ELi256ELi128ELb0ELb1ELb1ELb0ELb1ELb1EEEEEEEEEvNT_6ParamsE,"",@"SHT_CUDA_INFO"
	.sectionflags	@""
	.align	4


	//----- nvinfo : EIATTR_CUDA_API_VERSION
	.align		4
        /*0000*/ 	.byte	0x04, 0x37
        /*0002*/ 	.short	(.L_132 - .L_131)
.L_131:
        /*0004*/ 	.word	0x00000082


	//----- nvinfo : EIATTR_KPARAM_INFO
	.align		4
.L_132:
        /*0008*/ 	.byte	0x04, 0x17
        /*000a*/ 	.short	(.L_134 - .L_133)
.L_133:
        /*000c*/ 	.word	0x00000000
        /*0010*/ 	.short	0x0000
        /*0012*/ 	.short	0x0070
        /*0014*/ 	.byte	0x00, 0xf0, 0x01, 0x2a


	//----- nvinfo : EIATTR_SPARSE_MMA_MASK
	.align		4
.L_134:
        /*0018*/ 	.byte	0x03, 0x50
        /*001a*/ 	.short	0x0000


	//----- nvinfo : EIATTR_MAXREG_COUNT
	.align		4
        /*001c*/ 	.byte	0x03, 0x1b
        /*001e*/ 	.short	0x00a8


	//----- nvinfo : EIATTR_NUM_BARRIERS
	.align		4
        /*0020*/ 	.byte	0x02, 0x4c
        /*0022*/ 	.byte	0x10
	.zero		1


	//----- nvinfo : EIATTR_EXTERNS
	.align		4
        /*0024*/ 	.byte	0x04, 0x0f
        /*0026*/ 	.short	(.L_136 - .L_135)


	//   ....[0]....
	.align		4
.L_135:
        /*0028*/ 	.word	index@(__assertfail)


	//----- nvinfo : EIATTR_ANNOTATIONS
	.align		4
.L_136:
        /*002c*/ 	.byte	0x04, 0x55
        /*002e*/ 	.short	(.L_138 - .L_137)


	//   ....[0]....
.L_137:
        /* <DEDUP_REMOVED lines=41> */


	//----- nvinfo : EIATTR_MERCURY_ISA_VERSION
	.align		4
.L_138:
        /*02a8*/ 	.byte	0x03, 0x5f
        /*02aa*/ 	.short	0x0101


	//----- nvinfo : EIATTR_UNUSED_LOAD_BYTE_OFFSET
	.align		4
        /*02ac*/ 	.byte	0x04, 0x44
        /*02ae*/ 	.short	(.L_140 - .L_139)


	//   ....[0]....
.L_139:
        /*02b0*/ 	.word	0x00000a50
        /*02b4*/ 	.word	0x0000fff0


	//   ....[1]....
        /*02b8*/ 	.word	0x00015a60
        /*02bc*/ 	.word	0x0000fff0


	//----- nvinfo : EIATTR_INT_WARP_WIDE_INSTR_OFFSETS
	.align		4
.L_140:
        /*02c0*/ 	.byte	0x04, 0x31
        /*02c2*/ 	.short	(.L_142 - .L_141)


	//   ....[0]....
.L_141:
        /*02c4*/ 	.word	0x00000130


	//   ....[1]....
        /*02c8*/ 	.word	0x00000170


	//   ....[2]....
        /*02cc*/ 	.word	0x000001e0


	//   ....[3]....
        /*02d0*/ 	.word	0x00019e30


	//   ....[4]....
        /*02d4*/ 	.word	0x00019ec0


	//   ....[5]....
        /*02d8*/ 	.word	0x0001cdf0


	//   ....[6]....
        /*02dc*/ 	.word	0x0001ce80


	//----- nvinfo : EIATTR_COOP_GROUP_MASK_REGIDS
	.align		4
.L_142:
        /*02e0*/ 	.byte	0x04, 0x29
        /*02e2*/ 	.short	(.L_144 - .L_143)


	//   ....[0]....
.L_143:
        /*02e4*/ 	.word	0xffffffff


	//   ....[1]....
        /*02e8*/ 	.word	0xffffffff


	//   ....[2]....
        /*02ec*/ 	.word	0xffffffff


	//   ....[3]....
        /*02f0*/ 	.word	0xffffffff


	//   ....[4]....
        /*02f4*/ 	.word	0xffffffff


	//   ....[5]....
        /*02f8*/ 	.word	0xffffffff


	//   ....[6]....
        /*02fc*/ 	.word	0xffffffff


	//   ....[7]....
        /*0300*/ 	.word	0xffffffff


	//   ....[8]....
        /*0304*/ 	.word	0xffffffff


	//   ....[9]....
        /*0308*/ 	.word	0xffffffff


	//   ....[10]....
        /*030c*/ 	.word	0xffffffff


	//   ....[11]....
        /*0310*/ 	.word	0xffffffff


	//   ....[12]....
        /*0314*/ 	.word	0xffffffff


	//   ....[13]....
        /*0318*/ 	.word	0xffffffff


	//   ....[14]....
        /*031c*/ 	.word	0xffffffff


	//   ....[15]....
        /*0320*/ 	.word	0xffffffff


	//   ....[16]....
        /*0324*/ 	.word	0xffffffff


	//   ....[17]....
        /*0328*/ 	.word	0xffffffff


	//   ....[18]....
        /*032c*/ 	.word	0xffffffff


	//   ....[19]....
        /*0330*/ 	.word	0xffffffff


	//   ....[20]....
        /*0334*/ 	.word	0xffffffff


	//   ....[21]....
        /*0338*/ 	.word	0xffffffff


	//   ....[22]....
        /*033c*/ 	.word	0xffffffff


	//   ....[23]....
        /*0340*/ 	.word	0xffffffff


	//   ....[24]....
        /*0344*/ 	.word	0xffffffff


	//   ....[25]....
        /*0348*/ 	.word	0xffffffff


	//   ....[26]....
        /*034c*/ 	.word	0xffffffff


	//   ....[27]....
        /*0350*/ 	.word	0xffffffff


	//   ....[28]....
        /*0354*/ 	.word	0xffffffff


	//   ....[29]....
        /*0358*/ 	.word	0xffffffff


	//   ....[30]....
        /*035c*/ 	.word	0xffffffff


	//   ....[31]....
        /*0360*/ 	.word	0xffffffff


	//   ....[32]....
        /*0364*/ 	.word	0xffffffff


	//   ....[33]....
        /*0368*/ 	.word	0xffffffff


	//   ....[34]....
        /*036c*/ 	.word	0xffffffff


	//   ....[35]....
        /*0370*/ 	.word	0xffffffff


	//   ....[36]....
        /*0374*/ 	.word	0xffffffff


	//   ....[37]....
        /*0378*/ 	.word	0xffffffff


	//   ....[38]....
        /*037c*/ 	.word	0xffffffff


	//   ....[39]....
        /*0380*/ 	.word	0xffffffff


	//   ....[40]....
        /*0384*/ 	.word	0xffffffff


	//   ....[41]....
        /*0388*/ 	.word	0xffffffff


	//   ....[42]....
        /*038c*/ 	.word	0xffffffff


	//   ....[43]....
        /*0390*/ 	.word	0xffffffff


	//   ....[44]....
        /*0394*/ 	.word	0xffffffff


	//   ....[45]....
        /*0398*/ 	.word	0xffffffff


	//   ....[46]....
        /*039c*/ 	.word	0xffffffff


	//   ....[47]....
        /*03a0*/ 	.word	0xffffffff


	//   ....[48]....
        /*03a4*/ 	.word	0xffffffff


	//   ....[49]....
        /*03a8*/ 	.word	0xffffffff


	//   ....[50]....
        /*03ac*/ 	.word	0xffffffff


	//   ....[51]....
        /*03b0*/ 	.word	0xffffffff


	//   ....[52]....
        /*03b4*/ 	.word	0xffffffff


	//   ....[53]....
        /*03b8*/ 	.word	0xffffffff


	//   ....[54]....
        /*03bc*/ 	.word	0xffffffff


	//   ....[55]....
        /*03c0*/ 	.word	0xffffffff


	//   ....[56]....
        /*03c4*/ 	.word	0xffffffff


	//   ....[57]....
        /*03c8*/ 	.word	0xffffffff


	//   ....[58]....
        /*03cc*/ 	.word	0xffffffff


	//   ....[59]....
        /*03d0*/ 	.word	0xffffffff


	//   ....[60]....
        /*03d4*/ 	.word	0xffffffff


	//   ....[61]....
        /*03d8*/ 	.word	0xffffffff


	//   ....[62]....
        /*03dc*/ 	.word	0xffffffff


	//   ....[63]....
        /*03e0*/ 	.word	0xffffffff


	//   ....[64]....
        /*03e4*/ 	.word	0xffffffff


	//   ....[65]....
        /*03e8*/ 	.word	0xffffffff


	//   ....[66]....
        /*03ec*/ 	.word	0xffffffff


	//   ....[67]....
        /*03f0*/ 	.word	0xffffffff


	//   ....[68]....
        /*03f4*/ 	.word	0xffffffff


	//   ....[69]....
        /*03f8*/ 	.word	0xffffffff


	//   ....[70]....
        /*03fc*/ 	.word	0xffffffff


	//   ....[71]....
        /*0400*/ 	.word	0xffffffff


	//   ....[72]....
        /*0404*/ 	.word	0xffffffff


	//   ....[73]....
        /*0408*/ 	.word	0xffffffff


	//   ....[74]....
        /*040c*/ 	.word	0xffffffff


	//   ....[75]....
        /*0410*/ 	.word	0xffffffff


	//   ....[76]....
        /*0414*/ 	.word	0xffffffff


	//   ....[77]....
        /*0418*/ 	.word	0xffffffff


	//   ....[78]....
        /*041c*/ 	.word	0xffffffff


	//   ....[79]....
        /*0420*/ 	.word	0xffffffff


	//   ....[80]....
        /*0424*/ 	.word	0xffffffff


	//   ....[81]....
        /*0428*/ 	.word	0xffffffff


	//   ....[82]....
        /*042c*/ 	.word	0xffffffff


	//   ....[83]....
        /*0430*/ 	.word	0xffffffff


	//   ....[84]....
        /*0434*/ 	.word	0xffffffff


	//   ....[85]....
        /*0438*/ 	.word	0xffffffff


	//   ....[86]....
        /*043c*/ 	.word	0xffffffff


	//   ....[87]....
        /*0440*/ 	.word	0xffffffff


	//   ....[88]....
        /*0444*/ 	.word	0xffffffff


	//   ....[89]....
        /*0448*/ 	.word	0xffffffff


	//   ....[90]....
        /*044c*/ 	.word	0xffffffff


	//   ....[91]....
        /*0450*/ 	.word	0xffffffff


	//   ....[92]....
        /*0454*/ 	.word	0xffffffff


	//   ....[93]....
        /*0458*/ 	.word	0xffffffff


	//   ....[94]....
        /*045c*/ 	.word	0xffffffff


	//   ....[95]....
        /*0460*/ 	.word	0xffffffff


	//   ....[96]....
        /*0464*/ 	.word	0xffffffff


	//   ....[97]....
        /*0468*/ 	.word	0xffffffff


	//   ....[98]....
        /*046c*/ 	.word	0xffffffff


	//   ....[99]....
        /*0470*/ 	.word	0xffffffff


	//   ....[100]....
        /*0474*/ 	.word	0xffffffff


	//   ....[101]....
        /*0478*/ 	.word	0xffffffff


	//   ....[102]....
        /*047c*/ 	.word	0xffffffff


	//   ....[103]....
        /*0480*/ 	.word	0xffffffff


	//   ....[104]....
        /*0484*/ 	.word	0xffffffff


	//   ....[105]....
        /*0488*/ 	.word	0xffffffff


	//   ....[106]....
        /*048c*/ 	.word	0xffffffff


	//   ....[107]....
        /*0490*/ 	.word	0xffffffff


	//   ....[108]....
        /*0494*/ 	.word	0xffffffff


	//   ....[109]....
        /*0498*/ 	.word	0xffffffff


	//   ....[110]....
        /*049c*/ 	.word	0xffffffff


	//   ....[111]....
        /*04a0*/ 	.word	0xffffffff


	//   ....[112]....
        /*04a4*/ 	.word	0xffffffff


	//   ....[113]....
        /*04a8*/ 	.word	0xffffffff


	//   ....[114]....
        /*04ac*/ 	.word	0xffffffff


	//   ....[115]....
        /*04b0*/ 	.word	0xffffffff


	//   ....[116]....
        /*04b4*/ 	.word	0xffffffff


	//   ....[117]....
        /*04b8*/ 	.word	0xffffffff


	//   ....[118]....
        /*04bc*/ 	.word	0xffffffff


	//   ....[119]....
        /*04c0*/ 	.word	0xffffffff


	//   ....[120]....
        /*04c4*/ 	.word	0xffffffff


	//   ....[121]....
        /*04c8*/ 	.word	0xffffffff


	//   ....[122]....
        /*04cc*/ 	.word	0xffffffff


	//   ....[123]....
        /*04d0*/ 	.word	0xffffffff


	//   ....[124]....
        /*04d4*/ 	.word	0xffffffff


	//   ....[125]....
        /*04d8*/ 	.word	0xffffffff


	//   ....[126]....
        /*04dc*/ 	.word	0xffffffff


	//   ....[127]....
        /*04e0*/ 	.word	0xffffffff


	//   ....[128]....
        /*04e4*/ 	.word	0xffffffff


	//   ....[129]....
        /*04e8*/ 	.word	0xffffffff


	//   ....[130]....
        /*04ec*/ 	.word	0xffffffff


	//   ....[131]....
        /*04f0*/ 	.word	0xffffffff


	//   ....[132]....
        /*04f4*/ 	.word	0xffffffff


	//   ....[133]....
        /*04f8*/ 	.word	0xffffffff


	//   ....[134]....
        /*04fc*/ 	.word	0xffffffff


	//   ....[135]....
        /*0500*/ 	.word	0xffffffff


	//   ....[136]....
        /*0504*/ 	.word	0xffffffff


	//   ....[137]....
        /*0508*/ 	.word	0xffffffff


	//   ....[138]....
        /*050c*/ 	.word	0xffffffff


	//   ....[139]....
        /*0510*/ 	.word	0xffffffff


	//   ....[140]....
        /*0514*/ 	.word	0xffffffff


	//   ....[141]....
        /*0518*/ 	.word	0xffffffff


	//   ....[142]....
        /*051c*/ 	.word	0xffffffff


	//   ....[143]....
        /*0520*/ 	.word	0xffffffff


	//   ....[144]....
        /*0524*/ 	.word	0xffffffff


	//   ....[145]....
        /*0528*/ 	.word	0xffffffff


	//   ....[146]....
        /*052c*/ 	.word	0xffffffff


	//   ....[147]....
        /*0530*/ 	.word	0xffffffff


	//   ....[148]....
        /*0534*/ 	.word	0xffffffff


	//   ....[149]....
        /*0538*/ 	.word	0xffffffff


	//   ....[150]....
        /*053c*/ 	.word	0xffffffff


	//   ....[151]....
        /*0540*/ 	.word	0xffffffff


	//   ....[152]....
        /*0544*/ 	.word	0xffffffff


	//   ....[153]....
        /*0548*/ 	.word	0xffffffff


	//   ....[154]....
        /*054c*/ 	.word	0xffffffff


	//   ....[155]....
        /*0550*/ 	.word	0xffffffff


	//   ....[156]....
        /*0554*/ 	.word	0xffffffff


	//   ....[157]....
        /*0558*/ 	.word	0xffffffff


	//   ....[158]....
        /*055c*/ 	.word	0xffffffff


	//   ....[159]....
        /*0560*/ 	.word	0xffffffff


	//   ....[160]....
        /*0564*/ 	.word	0xffffffff


	//   ....[161]....
        /*0568*/ 	.word	0xffffffff


	//   ....[162]....
        /*056c*/ 	.word	0xffffffff


	//   ....[163]....
        /*0570*/ 	.word	0x0500000f


	//   ....[164]....
        /*0574*/ 	.word	0x0500000f


	//   ....[165]....
        /*0578*/ 	.word	0x0500000f


	//   ....[166]....
        /*057c*/ 	.word	0x0500000f


	//   ....[167]....
        /*0580*/ 	.word	0x0500000f


	//   ....[168]....
        /*0584*/ 	.word	0x0500000f


	//   ....[169]....
        /*0588*/ 	.word	0x0500000f


	//   ....[170]....
        /*058c*/ 	.word	0x0500000f


	//   ....[171]....
        /*0590*/ 	.word	0x0500000f


	//   ....[172]....
        /*0594*/ 	.word	0x0500000f


	//   ....[173]....
        /*0598*/ 	.word	0x0500000f


	//   ....[174]....
        /*059c*/ 	.word	0x0500000f


	//   ....[175]....
        /*05a0*/ 	.word	0x0500000f


	//   ....[176]....
        /*05a4*/ 	.word	0x0500000f


	//   ....[177]....
        /*05a8*/ 	.word	0x0500000f


	//   ....[178]....
        /*05ac*/ 	.word	0x0500000f


	//   ....[179]....
        /*05b0*/ 	.word	0x0500000f


	//   ....[180]....
        /*05b4*/ 	.word	0x0500000f


	//   ....[181]....
        /*05b8*/ 	.word	0x0500000f


	//   ....[182]....
        /*05bc*/ 	.word	0x0500000f


	//   ....[183]....
        /*05c0*/ 	.word	0x0500000f


	//   ....[184]....
        /*05c4*/ 	.word	0x0500000f


	//   ....[185]....
        /*05c8*/ 	.word	0x0500000f


	//   ....[186]....
        /*05cc*/ 	.word	0x0500000f


	//   ....[187]....
        /*05d0*/ 	.word	0x0500000f


	//   ....[188]....
        /*05d4*/ 	.word	0x0500000f


	//   ....[189]....
        /*05d8*/ 	.word	0x0500000f


	//   ....[190]....
        /*05dc*/ 	.word	0x0500000f


	//   ....[191]....
        /*05e0*/ 	.word	0x0500000f


	//   ....[192]....
        /*05e4*/ 	.word	0x0500000f


	//   ....[193]....
        /*05e8*/ 	.word	0x0500000f


	//   ....[194]....
        /*05ec*/ 	.word	0x0500000f


	//   ....[195]....
        /*05f0*/ 	.word	0x0500000f


	//   ....[196]....
        /*05f4*/ 	.word	0x0500000f


	//   ....[197]....
        /*05f8*/ 	.word	0x0500000f


	//   ....[198]....
        /*05fc*/ 	.word	0x0500000f


	//   ....[199]....
        /*0600*/ 	.word	0x0500000f


	//   ....[200]....
        /*0604*/ 	.word	0x0500000f


	//   ....[201]....
        /*0608*/ 	.word	0x0500000f


	//   ....[202]....
        /*060c*/ 	.word	0x0500000f


	//   ....[203]....
        /*0610*/ 	.word	0x0500000f


	//   ....[204]....
        /*0614*/ 	.word	0x0500000f


	//   ....[205]....
        /*0618*/ 	.word	0x0500000f


	//   ....[206]....
        /*061c*/ 	.word	0x0500000f


	//   ....[207]....
        /*0620*/ 	.word	0x0500000f


	//   ....[208]....
        /*0624*/ 	.word	0x0500000f


	//   ....[209]....
        /*0628*/ 	.word	0x0500000f


	//   ....[210]....
        /*062c*/ 	.word	0x0500000f


	//   ....[211]....
        /*0630*/ 	.word	0x0500000f


	//   ....[212]....
        /*0634*/ 	.word	0x0500000f


	//   ....[213]....
        /*0638*/ 	.word	0x0500000f


	//   ....[214]....
        /*063c*/ 	.word	0x0500000f


	//   ....[215]....
        /*0640*/ 	.word	0x0500000f


	//   ....[216]....
        /*0644*/ 	.word	0x0500000f


	//   ....[217]....
        /*0648*/ 	.word	0x0500000f


	//   ....[218]....
        /*064c*/ 	.word	0x0500000f


	//   ....[219]....
        /*0650*/ 	.word	0x0500000f


	//   ....[220]....
        /*0654*/ 	.word	0x0500000f


	//   ....[221]....
        /*0658*/ 	.word	0x0500000f


	//   ....[222]....
        /*065c*/ 	.word	0x0500000f


	//   ....[223]....
        /*0660*/ 	.word	0x0500000f


	//   ....[224]....
        /*0664*/ 	.word	0x0500000f


	//   ....[225]....
        /*0668*/ 	.word	0x0500000f


	//   ....[226]....
        /*066c*/ 	.word	0x0500000f


	//   ....[227]....
        /*0670*/ 	.word	0x0500000f


	//   ....[228]....
        /*0674*/ 	.word	0x0500000f


	//   ....[229]....
        /*0678*/ 	.word	0x0500000f


	//   ....[230]....
        /*067c*/ 	.word	0x0500000f


	//   ....[231]....
        /*0680*/ 	.word	0x0500000f


	//   ....[232]....
        /*0684*/ 	.word	0x0500000f


	//   ....[233]....
        /*0688*/ 	.word	0x0500000f


	//   ....[234]....
        /*068c*/ 	.word	0x0500000f


	//   ....[235]....
        /*0690*/ 	.word	0x0500000f


	//   ....[236]....
        /*0694*/ 	.word	0x0500000f


	//   ....[237]....
        /*0698*/ 	.word	0x0500000f


	//   ....[238]....
        /*069c*/ 	.word	0x0500000f


	//   ....[239]....
        /*06a0*/ 	.word	0x0500000f


	//   ....[240]....
        /*06a4*/ 	.word	0x0500000f


	//   ....[241]....
        /*06a8*/ 	.word	0x0500000f


	//   ....[242]....
        /*06ac*/ 	.word	0x0500000f


	//   ....[243]....
        /*06b0*/ 	.word	0x0500000f


	//   ....[244]....
        /*06b4*/ 	.word	0x0500000f


	//   ....[245]....
        /*06b8*/ 	.word	0x0500000f


	//   ....[246]....
        /*06bc*/ 	.word	0x0500000f


	//   ....[247]....
        /*06c0*/ 	.word	0x0500000f


	//   ....[248]....
        /*06c4*/ 	.word	0x0500000f


	//   ....[249]....
        /*06c8*/ 	.word	0x0500000f


	//   ....[250]....
        /*06cc*/ 	.word	0x0500000f


	//   ....[251]....
        /*06d0*/ 	.word	0x0500000f


	//   ....[252]....
        /*06d4*/ 	.word	0x0500000f


	//   ....[253]....
        /*06d8*/ 	.word	0x0500000f


	//   ....[254]....
        /*06dc*/ 	.word	0x0500000f


	//   ....[255]....
        /*06e0*/ 	.word	0x0500000f


	//   ....[0]....
        /*06e4*/ 	.word	0x0500000f


	//   ....[1]....
        /*06e8*/ 	.word	0x0500000f


	//   ....[2]....
        /*06ec*/ 	.word	0x0500000f


	//   ....[3]....
        /*06f0*/ 	.word	0x0500000f


	//   ....[4]....
        /*06f4*/ 	.word	0x0500000f


	//   ....[5]....
        /*06f8*/ 	.word	0x0500000f


	//   ....[6]....
        /*06fc*/ 	.word	0x0500000f


	//   ....[7]....
        /*0700*/ 	.word	0x0500000f


	//   ....[8]....
        /*0704*/ 	.word	0x0500000f


	//   ....[9]....
        /*0708*/ 	.word	0x0500000f


	//   ....[10]....
        /*070c*/ 	.word	0x0500000f


	//----- nvinfo : EIATTR_COOP_GROUP_INSTR_OFFSETS
	.align		4
.L_144:
        /*0710*/ 	.byte	0x04, 0x28
        /*0712*/ 	.short	(.L_146 - .L_145)


	//   ....[0]....
.L_145:
        /*0714*/ 	.word	0x00000060


	//   ....[1]....
        /*0718*/ 	.word	0x00000140


	//   ....[2]....
        /*071c*/ 	.word	0x00000190


	//   ....[3]....
        /*0720*/ 	.word	0x000003c0


	//   ....[4]....
        /*0724*/ 	.word	0x00000520


	//   ....[5]....
        /*0728*/ 	.word	0x00000640


	//   ....[6]....
        /*072c*/ 	.word	0x000007a0


	//   ....[7]....
        /*0730*/ 	.word	0x00003720


	//   ....[8]....
        /*0734*/ 	.word	0x00003730


	//   ....[9]....
        /*0738*/ 	.word	0x00004d20


	//   ....[10]....
        /*073c*/ 	.word	0x00004d30


	//   ....[11]....
        /*0740*/ 	.word	0x00006d30


	//   ....[12]....
        /*0744*/ 	.word	0x00006d40


	//   ....[13]....
        /*0748*/ 	.word	0x00008500


	//   ....[14]....
        /*074c*/ 	.word	0x00008510


	//   ....[15]....
        /*0750*/ 	.word	0x00009d90


	//   ....[16]....
        /*0754*/ 	.word	0x00009da0


	//   ....[17]....
        /*0758*/ 	.word	0x0000a030


	//   ....[18]....
        /*075c*/ 	.word	0x0000a040


	//   ....[19]....
        /*0760*/ 	.word	0x0000a5a0


	//   ....[20]....
        /*0764*/ 	.word	0x0000a5b0


	//   ....[21]....
        /*0768*/ 	.word	0x0000a730


	//   ....[22]....
        /*076c*/ 	.word	0x0000a750


	//   ....[23]....
        /*0770*/ 	.word	0x0000acd0


	//   ....[24]....
        /*0774*/ 	.word	0x0000b270


	//   ....[25]....
        /*0778*/ 	.word	0x0000b280


	//   ....[26]....
        /*077c*/ 	.word	0x0000b290


	//   ....[27]....
        /*0780*/ 	.word	0x0000b2a0


	//   ....[28]....
        /*0784*/ 	.word	0x0000dce0


	//   ....[29]....
        /*0788*/ 	.word	0x0000dcf0


	//   ....[30]....
        /*078c*/ 	.word	0x0000dd00


	//   ....[31]....
        /*0790*/ 	.word	0x0000dd10


	//   ....[32]....
        /*0794*/ 	.word	0x000119b0


	//   ....[33]....
        /*0798*/ 	.word	0x00011a00


	//   ....[34]....
        /*079c*/ 	.word	0x00011e80


	//   ....[35]....
        /*07a0*/ 	.word	0x00011ee0


	//   ....[36]....
        /*07a4*/ 	.word	0x00013f70


	//   ....[37]....
        /*07a8*/ 	.word	0x00013f80


	//   ....[38]....
        /*07ac*/ 	.word	0x00013fc0


	//   ....[39]....
        /*07b0*/ 	.word	0x00013fd0


	//   ....[40]....
        /*07b4*/ 	.word	0x00015150


	//   ....[41]....
        /*07b8*/ 	.word	0x00015360


	//   ....[42]....
        /*07bc*/ 	.word	0x000153e0


	//   ....[43]....
        /*07c0*/ 	.word	0x00015400


	//   ....[44]....
        /*07c4*/ 	.word	0x000164c0


	//   ....[45]....
        /*07c8*/ 	.word	0x00016500


	//   ....[46]....
        /*07cc*/ 	.word	0x00016530


	//   ....[47]....
        /*07d0*/ 	.word	0x00016560


	//   ....[48]....
        /*07d4*/ 	.word	0x00016ae0


	//   ....[49]....
        /*07d8*/ 	.word	0x00016b30


	//   ....[50]....
        /*07dc*/ 	.word	0x00016bf0


	//   ....[51]....
        /*07e0*/ 	.word	0x00016c10


	//   ....[52]....
        /*07e4*/ 	.word	0x00016cd0


	//   ....[53]....
        /*07e8*/ 	.word	0x00016cf0


	//   ....[54]....
        /*07ec*/ 	.word	0x00016dc0


	//   ....[55]....
        /*07f0*/ 	.word	0x00016de0


	//   ....[56]....
        /*07f4*/ 	.word	0x00017640


	//   ....[57]....
        /*07f8*/ 	.word	0x00017650


	//   ....[58]....
        /*07fc*/ 	.word	0x00017710


	//   ....[59]....
        /*0800*/ 	.word	0x00017730


	//   ....[60]....
        /*0804*/ 	.word	0x000177f0


	//   ....[61]....
        /*0808*/ 	.word	0x00017810


	//   ....[62]....
        /*080c*/ 	.word	0x000178e0


	//   ....[63]....
        /*0810*/ 	.word	0x00017900


	//   ....[64]....
        /*0814*/ 	.word	0x00017a50


	//   ....[65]....
        /*0818*/ 	.word	0x00017c00


	//   ....[66]....
        /*081c*/ 	.word	0x00017c30


	//   ....[67]....
        /*0820*/ 	.word	0x00017c60


	//   ....[68]....
        /*0824*/ 	.word	0x00017c90


	//   ....[69]....
        /*0828*/ 	.word	0x00017cc0


	//   ....[70]....
        /*082c*/ 	.word	0x00017cf0


	//   ....[71]....
        /*0830*/ 	.word	0x00017e60


	//   ....[72]....
        /*0834*/ 	.word	0x00017e90


	//   ....[73]....
        /*0838*/ 	.word	0x00017ec0


	//   ....[74]....
        /*083c*/ 	.word	0x00017ef0


	//   ....[75]....
        /*0840*/ 	.word	0x00017f20


	//   ....[76]....
        /*0844*/ 	.word	0x00017f50


	//   ....[77]....
        /*0848*/ 	.word	0x00017fe0


	//   ....[78]....
        /*084c*/ 	.word	0x00018010


	//   ....[79]....
        /*0850*/ 	.word	0x00018090


	//   ....[80]....
        /*0854*/ 	.word	0x00018bb0


	//   ....[81]....
        /*0858*/ 	.word	0x0001aaf0


	//   ....[82]....
        /*085c*/ 	.word	0x0001ab10


	//   ....[83]....
        /*0860*/ 	.word	0x0001abc0


	//   ....[84]....
        /*0864*/ 	.word	0x0001abe0


	//   ....[85]....
        /*0868*/ 	.word	0x0001ac80


	//   ....[86]....
        /*086c*/ 	.word	0x0001aca0


	//   ....[87]....
        /*0870*/ 	.word	0x0001ad40


	//   ....[88]....
        /*0874*/ 	.word	0x0001ad60


	//   ....[89]....
        /*0878*/ 	.word	0x0001ae00


	//   ....[90]....
        /*087c*/ 	.word	0x0001ae20


	//   ....[91]....
        /*0880*/ 	.word	0x0001ae30


	//   ....[92]....
        /*0884*/ 	.word	0x0001aec0


	//   ....[93]....
        /*0888*/ 	.word	0x0001b680


	//   ....[94]....
        /*088c*/ 	.word	0x0001b6b0


	//   ....[95]....
        /*0890*/ 	.word	0x0001b6d0


	//   ....[96]....
        /*0894*/ 	.word	0x0001b760


	//   ....[97]....
        /*0898*/ 	.word	0x0001b770


	//   ....[98]....
        /*089c*/ 	.word	0x0001b810


	//   ....[99]....
        /*08a0*/ 	.word	0x0001b820


	//   ....[100]....
        /*08a4*/ 	.word	0x0001b8c0


	//   ....[101]....
        /*08a8*/ 	.word	0x0001b8d0


	//   ....[102]....
        /*08ac*/ 	.word	0x0001b970


	//   ....[103]....
        /*08b0*/ 	.word	0x0001b980


	//   ....[104]....
        /*08b4*/ 	.word	0x0001ba20


	//   ....[105]....
        /*08b8*/ 	.word	0x0001ba30


	//   ....[106]....
        /*08bc*/ 	.word	0x0001bad0


	//   ....[107]....
        /*08c0*/ 	.word	0x0001bae0


	//   ....[108]....
        /*08c4*/ 	.word	0x0001baf0


	//   ....[109]....
        /*08c8*/ 	.word	0x0001c2d0


	//   ....[110]....
        /*08cc*/ 	.word	0x0001c2e0


	//   ....[111]....
        /*08d0*/ 	.word	0x0001c2f0


	//   ....[112]....
        /*08d4*/ 	.word	0x0001c380


	//   ....[113]....
        /*08d8*/ 	.word	0x0001c390


	//   ....[114]....
        /*08dc*/ 	.word	0x0001c3f0


	//   ....[115]....
        /*08e0*/ 	.word	0x0001c420


	//   ....[116]....
        /*08e4*/ 	.word	0x0001c460


	//   ....[117]....
        /*08e8*/ 	.word	0x0001c490


	//   ....[118]....
        /*08ec*/ 	.word	0x0001c4d0


	//   ....[119]....
        /*08f0*/ 	.word	0x0001c500


	//   ....[120]....
        /*08f4*/ 	.word	0x0001c540


	//   ....[121]....
        /*08f8*/ 	.word	0x0001c7c0


	//   ....[122]....
        /*08fc*/ 	.word	0x0001c7e0


	//   ....[123]....
        /*0900*/ 	.word	0x0001c870


	//   ....[124]....
        /*0904*/ 	.word	0x0001c880


	//   ....[125]....
        /*0908*/ 	.word	0x0001c8f0


	//   ....[126]....
        /*090c*/ 	.word	0x0001c900


	//   ....[127]....
        /*0910*/ 	.word	0x0001c970


	//   ....[128]....
        /*0914*/ 	.word	0x0001c980


	//   ....[129]....
        /*0918*/ 	.word	0x0001c9f0


	//   ....[130]....
        /*091c*/ 	.word	0x0001ca00


	//   ....[131]....
        /*0920*/ 	.word	0x0001ca10


	//   ....[132]....
        /*0924*/ 	.word	0x0001ca80


	//   ....[133]....
        /*0928*/ 	.word	0x0001d010


	//   ....[134]....
        /*092c*/ 	.word	0x0001d040


	//   ....[135]....
        /*0930*/ 	.word	0x0001d060


	//   ....[136]....
        /*0934*/ 	.word	0x0001d070


	//   ....[137]....
        /*0938*/ 	.word	0x0001d0b0


	//   ....[138]....
        /*093c*/ 	.word	0x0001d0d0


	//   ....[139]....
        /*0940*/ 	.word	0x0001d140


	//   ....[140]....
        /*0944*/ 	.word	0x0001d160


	//   ....[141]....
        /*0948*/ 	.word	0x0001d1c0


	//   ....[142]....
        /*094c*/ 	.word	0x0001d1e0


	//   ....[143]....
        /*0950*/ 	.word	0x0001d230


	//   ....[144]....
        /*0954*/ 	.word	0x0001d250


	//   ....[145]....
        /*0958*/ 	.word	0x0001d630


	//   ....[146]....
        /*095c*/ 	.word	0x0001d690


	//   ....[147]....
        /*0960*/ 	.word	0x0001d6c0


	//   ....[148]....
        /*0964*/ 	.word	0x0001d6d0


	//   ....[149]....
        /*0968*/ 	.word	0x0001d700


	//   ....[150]....
        /*096c*/ 	.word	0x0001d730


	//   ....[151]....
        /*0970*/ 	.word	0x0001d760


	//   ....[152]....
        /*0974*/ 	.word	0x0001d790


	//   ....[153]....
        /*0978*/ 	.word	0x0001d910


	//   ....[154]....
        /*097c*/ 	.word	0x0001d940


	//   ....[155]....
        /*0980*/ 	.word	0x0001d970


	//   ....[156]....
        /*0984*/ 	.word	0x0001d9a0


	//   ....[157]....
        /*0988*/ 	.word	0x0001d9d0


	//   ....[158]....
        /*098c*/ 	.word	0x0001da00


	//   ....[159]....
        /*0990*/ 	.word	0x0001dac0


	//   ....[160]....
        /*0994*/ 	.word	0x0001dae0


	//   ....[161]....
        /*0998*/ 	.word	0x0001db50


	//   ....[162]....
        /*099c*/ 	.word	0x0001dfc0


	//   ....[163]....
        /*09a0*/ 	.word	0x0001e300


	//   ....[164]....
        /*09a4*/ 	.word	0x0001e390


	//   ....[165]....
        /*09a8*/ 	.word	0x0001e430


	//   ....[166]....
        /*09ac*/ 	.word	0x0001e4c0


	//   ....[167]....
        /*09b0*/ 	.word	0x0001e5b0


	//   ....[168]....
        /*09b4*/ 	.word	0x0001e640


	//   ....[169]....
        /*09b8*/ 	.word	0x0001e6e0


	//   ....[170]....
        /*09bc*/ 	.word	0x0001e770


	//   ....[171]....
        /*09c0*/ 	.word	0x0001e860


	//   ....[172]....
        /*09c4*/ 	.word	0x0001e8f0


	//   ....[173]....
        /*09c8*/ 	.word	0x0001e990


	//   ....[174]....
        /*09cc*/ 	.word	0x0001ea20


	//   ....[175]....
        /*09d0*/ 	.word	0x0001eb10


	//   ....[176]....
        /*09d4*/ 	.word	0x0001eba0


	//   ....[177]....
        /*09d8*/ 	.word	0x0001ebf0


	//   ....[178]....
        /*09dc*/ 	.word	0x0001ec40


	//   ....[179]....
        /*09e0*/ 	.word	0x0001ed20


	//   ....[180]....
        /*09e4*/ 	.word	0x0001edb0


	//   ....[181]....
        /*09e8*/ 	.word	0x0001ee00


	//   ....[182]....
        /*09ec*/ 	.word	0x0001ee50


	//   ....[183]....
        /*09f0*/ 	.word	0x0001f0b0


	//   ....[184]....
        /*09f4*/ 	.word	0x0001f390


	//   ....[185]....
        /*09f8*/ 	.word	0x0001f480


	//   ....[186]....
        /*09fc*/ 	.word	0x0001f520


	//   ....[187]....
        /*0a00*/ 	.word	0x0001f580


	//   ....[188]....
        /*0a04*/ 	.word	0x0001f690


	//   ....[189]....
        /*0a08*/ 	.word	0x0001f700


	//   ....[190]....
        /*0a0c*/ 	.word	0x0001f810


	//   ....[191]....
        /*0a10*/ 	.word	0x0001f880


	//   ....[192]....
        /*0a14*/ 	.word	0x0001f990


	//   ....[193]....
        /*0a18*/ 	.word	0x0001fa00


	//   ....[194]....
        /*0a1c*/ 	.word	0x0001fb10


	//   ....[195]....
        /*0a20*/ 	.word	0x0001fb80


	//   ....[196]....
        /*0a24*/ 	.word	0x0001fc60


	//   ....[197]....
        /*0a28*/ 	.word	0x0001fd60


	//   ....[198]....
        /*0a2c*/ 	.word	0x0001fdc0


	//   ....[199]....
        /*0a30*/ 	.word	0x0001fe20


	//   ....[200]....
        /*0a34*/ 	.word	0x0001ff20


	//   ....[201]....
        /*0a38*/ 	.word	0x0001ff80


	//   ....[202]....
        /*0a3c*/ 	.word	0x00020090


	//   ....[203]....
        /*0a40*/ 	.word	0x000200f0


	//   ....[204]....
        /*0a44*/ 	.word	0x00020200


	//   ....[205]....
        /*0a48*/ 	.word	0x00020260


	//   ....[206]....
        /*0a4c*/ 	.word	0x00020370


	//   ....[207]....
        /*0a50*/ 	.word	0x000203d0


	//   ....[208]....
        /*0a54*/ 	.word	0x000204e0


	//   ....[209]....
        /*0a58*/ 	.word	0x00020540


	//   ....[210]....
        /*0a5c*/ 	.word	0x00020650


	//   ....[211]....
        /*0a60*/ 	.word	0x000206b0


	//   ....[212]....
        /*0a64*/ 	.word	0x000207a0


	//   ....[213]....
        /*0a68*/ 	.word	0x000208d0


	//   ....[214]....
        /*0a6c*/ 	.word	0x00020980


	//   ....[215]....
        /*0a70*/ 	.word	0x000209f0


	//   ....[216]....
        /*0a74*/ 	.word	0x00020ae0


	//   ....[217]....
        /*0a78*/ 	.word	0x00020b40


	//   ....[218]....
        /*0a7c*/ 	.word	0x00020c10


	//   ....[219]....
        /*0a80*/ 	.word	0x00020c70


	//   ....[220]....
        /*0a84*/ 	.word	0x00020d40


	//   ....[221]....
        /*0a88*/ 	.word	0x00020da0


	//   ....[222]....
        /*0a8c*/ 	.word	0x00020e70


	//   ....[223]....
        /*0a90*/ 	.word	0x00020ed0


	//   ....[224]....
        /*0a94*/ 	.word	0x00020fa0


	//   ....[225]....
        /*0a98*/ 	.word	0x00021090


	//   ....[226]....
        /*0a9c*/ 	.word	0x00021130


	//   ....[227]....
        /*0aa0*/ 	.word	0x00021190


	//   ....[228]....
        /*0aa4*/ 	.word	0x00021280


	//   ....[229]....
        /*0aa8*/ 	.word	0x000212e0


	//   ....[230]....
        /*0aac*/ 	.word	0x000213c0


	//   ....[231]....
        /*0ab0*/ 	.word	0x00021420


	//   ....[232]....
        /*0ab4*/ 	.word	0x00021500


	//   ....[233]....
        /*0ab8*/ 	.word	0x00021560


	//   ....[234]....
        /*0abc*/ 	.word	0x00021640


	//   ....[235]....
        /*0ac0*/ 	.word	0x000216a0


	//   ....[236]....
        /*0ac4*/ 	.word	0x00021770


	//   ....[237]....
        /*0ac8*/ 	.word	0x000218a0


	//   ....[238]....
        /*0acc*/ 	.word	0x00021970


	//   ....[239]....
        /*0ad0*/ 	.word	0x00021a30


	//   ....[240]....
        /*0ad4*/ 	.word	0x00021b00


	//   ....[241]....
        /*0ad8*/ 	.word	0x00021b60


	//   ....[242]....
        /*0adc*/ 	.word	0x00021c30


	//   ....[243]....
        /*0ae0*/ 	.word	0x00021c90


	//   ....[244]....
        /*0ae4*/ 	.word	0x00021d70


	//   ....[245]....
        /*0ae8*/ 	.word	0x00021dd0


	//   ....[246]....
        /*0aec*/ 	.word	0x00021ea0


	//   ....[247]....
        /*0af0*/ 	.word	0x00021f00


	//   ....[248]....
        /*0af4*/ 	.word	0x00021fc0


	//   ....[249]....
        /*0af8*/ 	.word	0x00022050


	//   ....[250]....
        /*0afc*/ 	.word	0x000220f0


	//   ....[251]....
        /*0b00*/ 	.word	0x00022210


	//   ....[252]....
        /*0b04*/ 	.word	0x00022280


	//   ....[253]....
        /*0b08*/ 	.word	0x000222f0


	//   ....[254]....
        /*0b0c*/ 	.word	0x00022360


	//   ....[255]....
        /*0b10*/ 	.word	0x000223d0


	//   ....[0]....
        /*0b14*/ 	.word	0x00022450


	//   ....[1]....
        /*0b18*/ 	.word	0x000224e0


	//   ....[2]....
        /*0b1c*/ 	.word	0x00022570


	//   ....[3]....
        /*0b20*/ 	.word	0x000225e0


	//   ....[4]....
        /*0b24*/ 	.word	0x00022650


	//   ....[5]....
        /*0b28*/ 	.word	0x000226c0


	//   ....[6]....
        /*0b2c*/ 	.word	0x00022740


	//   ....[7]....
        /*0b30*/ 	.word	0x000227b0


	//   ....[8]....
        /*0b34*/ 	.word	0x00022850


	//   ....[9]....
        /*0b38*/ 	.word	0x000228e0


	//   ....[10]....
        /*0b3c*/ 	.word	0x00022a00


	//----- nvinfo : EIATTR_REG_RECONFIG
	.align		4
.L_146:
        /*0b40*/ 	.byte	0x01, 0x54
	.zero		2


	//----- nvinfo : EIATTR_SYSCALL_OFFSETS
	.align		4
        /*0b44*/ 	.byte	0x04, 0x46
        /*0b46*/ 	.short	(.L_148 - .L_147)


	//   ....[0]....
.L_147:
        /*0b48*/ 	.word	0x00001b00


	//   ....[1]....
        /*0b4c*/ 	.word	0x00001c50


	//   ....[2]....
        /*0b50*/ 	.word	0x0000ae70


	//   ....[3]....
        /*0b54*/ 	.word	0x0000b1f0


	//   ....[4]....
        /*0b58*/ 	.word	0x0001a020


	//   ....[5]....
        /*0b5c*/ 	.word	0x0001a170


	//   ....[6]....
        /*0b60*/ 	.word	0x0001a260


	//   ....[7]....
        /*0b64*/ 	.word	0x0001b270


	//----- nvinfo : EIATTR_MBARRIER_INSTR_OFFSETS
	.align		4
.L_148:
        /*0b68*/ 	.byte	0x04, 0x39
        /*0b6a*/ 	.short	(.L_150 - .L_149)


	//   ....[0]....
.L_149:
        /*0b6c*/ 	.word	0x00000270
        /*0b70*/ 	.word	0x000000ff
        /*0b74*/ 	.word	0x0002a800
        /*0b78*/ 	.short	0x0100
        /*0b7a*/ 	.byte	0x08
	.zero		1


	//   ....[1]....
        /*0b7c*/ 	.word	0x00000280
        /*0b80*/ 	.word	0x000000ff
        /*0b84*/ 	.word	0x0002a820
        /*0b88*/ 	.short	0x0100
        /*0b8a*/ 	.byte	0x08
	.zero		1


	//   ....[2]....
        /*0b8c*/ 	.word	0x00000370
        /*0b90*/ 	.word	0x000000ff
        /*0b94*/ 	.word	0x0002a830
        /*0b98*/ 	.short	0x0100
        /*0b9a*/ 	.byte	0x08
	.zero		1


	//   ....[3]....
        /*0b9c*/ 	.word	0x00000380
        /*0ba0*/ 	.word	0x000000ff
        /*0ba4*/ 	.word	0x0002a840
        /*0ba8*/ 	.short	0x0100
        /*0baa*/ 	.byte	0x08
	.zero		1


	//   ....[4]....
        /*0bac*/ 	.word	0x00000390
        /*0bb0*/ 	.word	0x000000ff
        /*0bb4*/ 	.word	0x0002a838
        /*0bb8*/ 	.short	0x0100
        /*0bba*/ 	.byte	0x08
	.zero		1


	//   ....[5]....
        /*0bbc*/ 	.word	0x000003a0
        /*0bc0*/ 	.word	0x000000ff
        /*0bc4*/ 	.word	0x0002a848
        /*0bc8*/ 	.short	0x0100
        /*0bca*/ 	.byte	0x08
	.zero		1


	//   ....[6]....
        /*0bcc*/ 	.word	0x000004d0
        /*0bd0*/ 	.word	0x000000ff
        /*0bd4*/ 	.word	0x0002a850
        /*0bd8*/ 	.short	0x0100
        /*0bda*/ 	.byte	0x08
	.zero		1


	//   ....[7]....
        /*0bdc*/ 	.word	0x000004e0
        /*0be0*/ 	.word	0x000000ff
        /*0be4*/ 	.word	0x0002a860
        /*0be8*/ 	.short	0x0100
        /*0bea*/ 	.byte	0x08
	.zero		1


	//   ....[8]....
        /*0bec*/ 	.word	0x000004f0
        /*0bf0*/ 	.word	0x000000ff
        /*0bf4*/ 	.word	0x0002a858
        /*0bf8*/ 	.short	0x0100
        /*0bfa*/ 	.byte	0x08
	.zero		1


	//   ....[9]....
        /*0bfc*/ 	.word	0x00000500
        /*0c00*/ 	.word	0x000000ff
        /*0c04*/ 	.word	0x0002a868
        /*0c08*/ 	.short	0x0100
        /*0c0a*/ 	.byte	0x08
	.zero		1


	//   ....[10]....
        /*0c0c*/ 	.word	0x000005f0
        /*0c10*/ 	.word	0x000000ff
        /*0c14*/ 	.word	0x0002a870
        /*0c18*/ 	.short	0x0100
        /*0c1a*/ 	.byte	0x06
	.zero		1


	//   ....[11]....
        /*0c1c*/ 	.word	0x00000600
        /*0c20*/ 	.word	0x000000ff
        /*0c24*/ 	.word	0x0002a880
        /*0c28*/ 	.short	0x0100
        /*0c2a*/ 	.byte	0x06
	.zero		1


	//   ....[12]....
        /*0c2c*/ 	.word	0x00000610
        /*0c30*/ 	.word	0x000000ff
        /*0c34*/ 	.word	0x0002a878
        /*0c38*/ 	.short	0x0100
        /*0c3a*/ 	.byte	0x06
	.zero		1


	//   ....[13]....
        /*0c3c*/ 	.word	0x00000620
        /*0c40*/ 	.word	0x000000ff
        /*0c44*/ 	.word	0x0002a888
        /*0c48*/ 	.short	0x0100
        /*0c4a*/ 	.byte	0x06
	.zero		1


	//   ....[14]....
        /*0c4c*/ 	.word	0x00000750
        /*0c50*/ 	.word	0x000000ff
        /*0c54*/ 	.word	0x0002a890
        /*0c58*/ 	.short	0x0100
        /*0c5a*/ 	.byte	0x08
	.zero		1


	//   ....[15]....
        /*0c5c*/ 	.word	0x00000760
        /*0c60*/ 	.word	0x000000ff
        /*0c64*/ 	.word	0x0002a8a0
        /*0c68*/ 	.short	0x0100
        /*0c6a*/ 	.byte	0x08
	.zero		1


	//   ....[16]....
        /*0c6c*/ 	.word	0x00000770
        /*0c70*/ 	.word	0x000000ff
        /*0c74*/ 	.word	0x0002a898
        /*0c78*/ 	.short	0x0100
        /*0c7a*/ 	.byte	0x08
	.zero		1


	//   ....[17]....
        /*0c7c*/ 	.word	0x00000780
        /*0c80*/ 	.word	0x000000ff
        /*0c84*/ 	.word	0x0002a8a8
        /*0c88*/ 	.short	0x0100
        /*0c8a*/ 	.byte	0x08
	.zero		1


	//   ....[18]....
        /*0c8c*/ 	.word	0x000008b0
        /*0c90*/ 	.word	0x000000ff
        /*0c94*/ 	.word	0x0002a8b0
        /*0c98*/ 	.short	0x0100
        /*0c9a*/ 	.byte	0x08
	.zero		1


	//   ....[19]....
        /*0c9c*/ 	.word	0x000008c0
        /*0ca0*/ 	.word	0x000000ff
        /*0ca4*/ 	.word	0x0002a8c0
        /*0ca8*/ 	.short	0x0100
        /*0caa*/ 	.byte	0x08
	.zero		1


	//   ....[20]....
        /*0cac*/ 	.word	0x000008d0
        /*0cb0*/ 	.word	0x000000ff
        /*0cb4*/ 	.word	0x0002a8b8
        /*0cb8*/ 	.short	0x0100
        /*0cba*/ 	.byte	0x08
	.zero		1


	//   ....[21]....
        /*0cbc*/ 	.word	0x000008e0
        /*0cc0*/ 	.word	0x000000ff
        /*0cc4*/ 	.word	0x0002a8c8
        /*0cc8*/ 	.short	0x0100
        /*0cca*/ 	.byte	0x08
	.zero		1


	//   ....[22]....
        /*0ccc*/ 	.word	0x000036d0
        /*0cd0*/ 	.word	0x00000058
        /*0cd4*/ 	.word	0x0002a890
        /*0cd8*/ 	.short	0x010a
        /*0cda*/ 	.byte	0x3f
	.zero		1


	//   ....[23]....
        /*0cdc*/ 	.word	0x00006cd0
        /*0ce0*/ 	.word	0x00000058
        /*0ce4*/ 	.word	0x0002a890
        /*0ce8*/ 	.short	0x010a
        /*0cea*/ 	.byte	0x3f
	.zero		1


	//   ....[24]....
        /*0cec*/ 	.word	0x00009bd0
        /*0cf0*/ 	.word	0x00000058
        /*0cf4*/ 	.word	0x0002a890
        /*0cf8*/ 	.short	0x010a
        /*0cfa*/ 	.byte	0x3f
	.zero		1


	//   ....[25]....
        /*0cfc*/ 	.word	0x0000a390
        /*0d00*/ 	.word	0x0000000b
        /*0d04*/ 	.word	0x00000000
        /*0d08*/ 	.short	0x0101
        /*0d0a*/ 	.byte	0x3f
	.zero		1


	//   ....[26]....
        /*0d0c*/ 	.word	0x0000a3d0
        /*0d10*/ 	.word	0x00000058
        /*0d14*/ 	.word	0x0002a8b0
        /*0d18*/ 	.short	0x010a
        /*0d1a*/ 	.byte	0x3f
	.zero		1


	//   ....[27]....
        /*0d1c*/ 	.word	0x0000a980
        /*0d20*/ 	.word	0x00000058
        /*0d24*/ 	.word	0x00000000
        /*0d28*/ 	.short	0x0101
        /*0d2a*/ 	.byte	0x3f
	.zero		1


	//   ....[28]....
        /*0d2c*/ 	.word	0x0000aef0
        /*0d30*/ 	.word	0x00000002
        /*0d34*/ 	.word	0x0002a800
        /*0d38*/ 	.short	0x010a
        /*0d3a*/ 	.byte	0x3f
	.zero		1


	//   ....[29]....
        /*0d3c*/ 	.word	0x0000af40
        /*0d40*/ 	.word	0x00000002
        /*0d44*/ 	.word	0x0002a800
        /*0d48*/ 	.short	0x010a
        /*0d4a*/ 	.byte	0x3f
	.zero		1


	//   ....[30]....
        /*0d4c*/ 	.word	0x0000b970
        /*0d50*/ 	.word	0x00000002
        /*0d54*/ 	.word	0x0002a800
        /*0d58*/ 	.short	0x010a
        /*0d5a*/ 	.byte	0x3f
	.zero		1


	//   ....[31]....
        /*0d5c*/ 	.word	0x0000e280
        /*0d60*/ 	.word	0x00000002
        /*0d64*/ 	.word	0x0002a800
        /*0d68*/ 	.short	0x010a
        /*0d6a*/ 	.byte	0x3f
	.zero		1


	//   ....[32]....
        /*0d6c*/ 	.word	0x00010950
        /*0d70*/ 	.word	0x00000005
        /*0d74*/ 	.word	0x0002a830
        /*0d78*/ 	.short	0x010a
        /*0d7a*/ 	.byte	0x3f
	.zero		1


	//   ....[33]....
        /*0d7c*/ 	.word	0x000109a0
        /*0d80*/ 	.word	0x00000005
        /*0d84*/ 	.word	0x0002a830
        /*0d88*/ 	.short	0x010a
        /*0d8a*/ 	.byte	0x3f
	.zero		1


	//   ....[34]....
        /*0d8c*/ 	.word	0x00012420
        /*0d90*/ 	.word	0x00000018
        /*0d94*/ 	.word	0x00000000
        /*0d98*/ 	.short	0x0101
        /*0d9a*/ 	.byte	0x3f
	.zero		1


	//   ....[35]....
        /*0d9c*/ 	.word	0x00012d00
        /*0da0*/ 	.word	0x00000015
        /*0da4*/ 	.word	0x0002a830
        /*0da8*/ 	.short	0x010a
        /*0daa*/ 	.byte	0x3f
	.zero		1


	//   ....[36]....
        /*0dac*/ 	.word	0x00012d70
        /*0db0*/ 	.word	0x00000015
        /*0db4*/ 	.word	0x0002a830
        /*0db8*/ 	.short	0x010a
        /*0dba*/ 	.byte	0x3f
	.zero		1


	//   ....[37]....
        /*0dbc*/ 	.word	0x000138e0
        /*0dc0*/ 	.word	0x0000000a
        /*0dc4*/ 	.word	0x0002a850
        /*0dc8*/ 	.short	0x010a
        /*0dca*/ 	.byte	0x3f
	.zero		1


	//   ....[38]....
        /*0dcc*/ 	.word	0x00013980
        /*0dd0*/ 	.word	0x0000000a
        /*0dd4*/ 	.word	0x0002a850
        /*0dd8*/ 	.short	0x010a
        /*0dda*/ 	.byte	0x3f
	.zero		1


	//   ....[39]....
        /*0ddc*/ 	.word	0x00014820
        /*0de0*/ 	.word	0x00000006
        /*0de4*/ 	.word	0x00000000
        /*0de8*/ 	.short	0x0101
        /*0dea*/ 	.byte	0x3f
	.zero		1


	//   ....[40]....
        /*0dec*/ 	.word	0x00014a60
        /*0df0*/ 	.word	0x0000000a
        /*0df4*/ 	.word	0x00000000
        /*0df8*/ 	.short	0x0101
        /*0dfa*/ 	.byte	0x3f
	.zero		1


	//   ....[41]....
        /*0dfc*/ 	.word	0x00015050
        /*0e00*/ 	.word	0x0000000a
        /*0e04*/ 	.word	0x0002a850
        /*0e08*/ 	.short	0x010a
        /*0e0a*/ 	.byte	0x3f
	.zero		1


	//   ....[42]....
        /*0e0c*/ 	.word	0x000150f0
        /*0e10*/ 	.word	0x0000000a
        /*0e14*/ 	.word	0x0002a850
        /*0e18*/ 	.short	0x010a
        /*0e1a*/ 	.byte	0x3f
	.zero		1


	//   ....[43]....
        /*0e1c*/ 	.word	0x000155e0
        /*0e20*/ 	.word	0x000000b5
        /*0e24*/ 	.word	0x00000000
        /*0e28*/ 	.short	0x0101
        /*0e2a*/ 	.byte	0x3f
	.zero		1


	//   ....[44]....
        /*0e2c*/ 	.word	0x00016af0
        /*0e30*/ 	.word	0x00000000
        /*0e34*/ 	.word	0x00000000
        /*0e38*/ 	.short	0x0101
        /*0e3a*/ 	.byte	0x3f
	.zero		1


	//   ....[45]....
        /*0e3c*/ 	.word	0x00018c90
        /*0e40*/ 	.word	0x00000016
        /*0e44*/ 	.word	0x0002a820
        /*0e48*/ 	.short	0x010a
        /*0e4a*/ 	.byte	0x3f
	.zero		1


	//   ....[46]....
        /*0e4c*/ 	.word	0x00018d20
        /*0e50*/ 	.word	0x00000009
        /*0e54*/ 	.word	0x0002a8a0
        /*0e58*/ 	.short	0x010a
        /*0e5a*/ 	.byte	0x3f
	.zero		1


	//   ....[47]....
        /*0e5c*/ 	.word	0x00019160
        /*0e60*/ 	.word	0x00000009
        /*0e64*/ 	.word	0x0002a8c0
        /*0e68*/ 	.short	0x010a
        /*0e6a*/ 	.byte	0x3f
	.zero		1


	//   ....[48]....
        /*0e6c*/ 	.word	0x00019590
        /*0e70*/ 	.word	0x00000006
        /*0e74*/ 	.word	0x0002a8a0
        /*0e78*/ 	.short	0x010a
        /*0e7a*/ 	.byte	0x3f
	.zero		1


	//   ....[49]....
        /*0e7c*/ 	.word	0x000199c0
        /*0e80*/ 	.word	0x00000006
        /*0e84*/ 	.word	0x0002a8c0
        /*0e88*/ 	.short	0x010a
        /*0e8a*/ 	.byte	0x3f
	.zero		1


	//   ....[50]....
        /*0e8c*/ 	.word	0x0001a8a0
        /*0e90*/ 	.word	0x00000007
        /*0e94*/ 	.word	0x0002a840
        /*0e98*/ 	.short	0x010a
        /*0e9a*/ 	.byte	0x3f
	.zero		1


	//   ....[51]....
        /*0e9c*/ 	.word	0x0001af80
        /*0ea0*/ 	.word	0x00000007
        /*0ea4*/ 	.word	0x0002a830
        /*0ea8*/ 	.short	0x0107
        /*0eaa*/ 	.byte	0x3f
	.zero		1


	//   ....[52]....
        /*0eac*/ 	.word	0x0001b040
        /*0eb0*/ 	.word	0x00000007
        /*0eb4*/ 	.word	0x0002a830
        /*0eb8*/ 	.short	0x0101
        /*0eba*/ 	.byte	0x3f
	.zero		1


	//   ....[53]....
        /*0ebc*/ 	.word	0x0001bc40
        /*0ec0*/ 	.word	0x00000016
        /*0ec4*/ 	.word	0x0002a800
        /*0ec8*/ 	.short	0x0107
        /*0eca*/ 	.byte	0x3f
	.zero		1


	//   ....[54]....
        /*0ecc*/ 	.word	0x0001bd40
        /*0ed0*/ 	.word	0x00000016
        /*0ed4*/ 	.word	0x0002a800
        /*0ed8*/ 	.short	0x0101
        /*0eda*/ 	.byte	0x3f
	.zero		1


	//   ....[55]....
        /*0edc*/ 	.word	0x0001bd60
        /*0ee0*/ 	.word	0x00000016
        /*0ee4*/ 	.word	0x0002a820
        /*0ee8*/ 	.short	0x010a
        /*0eea*/ 	.byte	0x3f
	.zero		1


	//   ....[56]....
        /*0eec*/ 	.word	0x0001c0e0
        /*0ef0*/ 	.word	0x00000005
        /*0ef4*/ 	.word	0x0002a840
        /*0ef8*/ 	.short	0x010a
        /*0efa*/ 	.byte	0x3f
	.zero		1


	//   ....[57]....
        /*0efc*/ 	.word	0x0001c5e0
        /*0f00*/ 	.word	0x00000005
        /*0f04*/ 	.word	0x0002a830
        /*0f08*/ 	.short	0x0107
        /*0f0a*/ 	.byte	0x3f
	.zero		1


	//   ....[58]....
        /*0f0c*/ 	.word	0x0001c690
        /*0f10*/ 	.word	0x00000005
        /*0f14*/ 	.word	0x0002a830
        /*0f18*/ 	.short	0x0101
        /*0f1a*/ 	.byte	0x3f
	.zero		1


	//   ....[59]....
        /*0f1c*/ 	.word	0x0001c6f0
        /*0f20*/ 	.word	0x00000005
        /*0f24*/ 	.word	0x0002a860
        /*0f28*/ 	.short	0x010a
        /*0f2a*/ 	.byte	0x3f
	.zero		1


	//   ....[60]....
        /*0f2c*/ 	.word	0x0001cb60
        /*0f30*/ 	.word	0x00000005
        /*0f34*/ 	.word	0x0002a850
        /*0f38*/ 	.short	0x0107
        /*0f3a*/ 	.byte	0x3f
	.zero		1


	//   ....[61]....
        /*0f3c*/ 	.word	0x0001cca0
        /*0f40*/ 	.word	0x00000005
        /*0f44*/ 	.word	0x0002a850
        /*0f48*/ 	.short	0x0101
        /*0f4a*/ 	.byte	0x3f
	.zero		1


	//   ....[62]....
        /*0f4c*/ 	.word	0x0001cf20
        /*0f50*/ 	.word	0x00000000
        /*0f54*/ 	.word	0x0002a860
        /*0f58*/ 	.short	0x010a
        /*0f5a*/ 	.byte	0x3f
	.zero		1


	//   ....[63]....
        /*0f5c*/ 	.word	0x0001d390
        /*0f60*/ 	.word	0x00000000
        /*0f64*/ 	.word	0x0002a850
        /*0f68*/ 	.short	0x0107
        /*0f6a*/ 	.byte	0x3f
	.zero		1


	//   ....[64]....
        /*0f6c*/ 	.word	0x0001d450
        /*0f70*/ 	.word	0x00000000
        /*0f74*/ 	.word	0x0002a850
        /*0f78*/ 	.short	0x0101
        /*0f7a*/ 	.byte	0x3f
	.zero		1


	//   ....[65]....
        /*0f7c*/ 	.word	0x0001df40
        /*0f80*/ 	.word	0x00000005
        /*0f84*/ 	.word	0x0002a820
        /*0f88*/ 	.short	0x010a
        /*0f8a*/ 	.byte	0x3f
	.zero		1


	//   ....[66]....
        /*0f8c*/ 	.word	0x0001e0d0
        /*0f90*/ 	.word	0x00000003
        /*0f94*/ 	.word	0x0002a840
        /*0f98*/ 	.short	0x010a
        /*0f9a*/ 	.byte	0x3f
	.zero		1


	//   ....[67]....
        /*0f9c*/ 	.word	0x0001e170
        /*0fa0*/ 	.word	0x00000005
        /*0fa4*/ 	.word	0x0002a840
        /*0fa8*/ 	.short	0x010a
        /*0faa*/ 	.byte	0x3f
	.zero		1


	//   ....[68]....
        /*0fac*/ 	.word	0x0001e1b0
        /*0fb0*/ 	.word	0x00000003
        /*0fb4*/ 	.word	0x0002a860
        /*0fb8*/ 	.short	0x010a
        /*0fba*/ 	.byte	0x3f
	.zero		1


	//   ....[69]....
        /*0fbc*/ 	.word	0x0001e1f0
        /*0fc0*/ 	.word	0x00000005
        /*0fc4*/ 	.word	0x0002a860
        /*0fc8*/ 	.short	0x010a
        /*0fca*/ 	.byte	0x3f
	.zero		1


	//   ....[70]....
        /*0fcc*/ 	.word	0x0001e250
        /*0fd0*/ 	.word	0x00000058
        /*0fd4*/ 	.word	0x0002a890
        /*0fd8*/ 	.short	0x010a
        /*0fda*/ 	.byte	0x3f
	.zero		1


	//   ....[71]....
        /*0fdc*/ 	.word	0x0001e500
        /*0fe0*/ 	.word	0x00000058
        /*0fe4*/ 	.word	0x0002a890
        /*0fe8*/ 	.short	0x010a
        /*0fea*/ 	.byte	0x3f
	.zero		1


	//   ....[72]....
        /*0fec*/ 	.word	0x0001e7b0
        /*0ff0*/ 	.word	0x00000058
        /*0ff4*/ 	.word	0x0002a890
        /*0ff8*/ 	.short	0x010a
        /*0ffa*/ 	.byte	0x3f
	.zero		1


	//   ....[73]....
        /*0ffc*/ 	.word	0x0001ea60
        /*1000*/ 	.word	0x00000058
        /*1004*/ 	.word	0x0002a8b0
        /*1008*/ 	.short	0x010a
        /*100a*/ 	.byte	0x3f
	.zero		1


	//   ....[74]....
        /*100c*/ 	.word	0x0001ec70
        /*1010*/ 	.word	0x00000002
        /*1014*/ 	.word	0x0002a800
        /*1018*/ 	.short	0x010a
        /*101a*/ 	.byte	0x3f
	.zero		1


	//   ....[75]....
        /*101c*/ 	.word	0x0001ee90
        /*1020*/ 	.word	0x00000002
        /*1024*/ 	.word	0x0002a800
        /*1028*/ 	.short	0x010a
        /*102a*/ 	.byte	0x3f
	.zero		1


	//   ....[76]....
        /*102c*/ 	.word	0x0001eee0
        /*1030*/ 	.word	0x00000005
        /*1034*/ 	.word	0x0002a830
        /*1038*/ 	.short	0x010a
        /*103a*/ 	.byte	0x3f
	.zero		1


	//   ....[77]....
        /*103c*/ 	.word	0x0001ef30
        /*1040*/ 	.word	0x00000015
        /*1044*/ 	.word	0x0002a830
        /*1048*/ 	.short	0x010a
        /*104a*/ 	.byte	0x3f
	.zero		1


	//   ....[78]....
        /*104c*/ 	.word	0x0001ef80
        /*1050*/ 	.word	0x0000000a
        /*1054*/ 	.word	0x0002a850
        /*1058*/ 	.short	0x010a
        /*105a*/ 	.byte	0x3f
	.zero		1


	//   ....[79]....
        /*105c*/ 	.word	0x0001efd0
        /*1060*/ 	.word	0x0000000a
        /*1064*/ 	.word	0x0002a850
        /*1068*/ 	.short	0x010a
        /*106a*/ 	.byte	0x3f
	.zero		1


	//   ....[80]....
        /*106c*/ 	.word	0x0001f170
        /*1070*/ 	.word	0x00000016
        /*1074*/ 	.word	0x0002a820
        /*1078*/ 	.short	0x010a
        /*107a*/ 	.byte	0x3f
	.zero		1


	//   ....[81]....
        /*107c*/ 	.word	0x0001f1c0
        /*1080*/ 	.word	0x00000009
        /*1084*/ 	.word	0x0002a8a0
        /*1088*/ 	.short	0x010a
        /*108a*/ 	.byte	0x3f
	.zero		1


	//   ....[82]....
        /*108c*/ 	.word	0x0001f210
        /*1090*/ 	.word	0x00000009
        /*1094*/ 	.word	0x0002a8c0
        /*1098*/ 	.short	0x010a
        /*109a*/ 	.byte	0x3f
	.zero		1


	//   ....[83]....
        /*109c*/ 	.word	0x0001f260
        /*10a0*/ 	.word	0x00000006
        /*10a4*/ 	.word	0x0002a8a0
        /*10a8*/ 	.short	0x010a
        /*10aa*/ 	.byte	0x3f
	.zero		1


	//   ....[84]....
        /*10ac*/ 	.word	0x0001f2b0
        /*10b0*/ 	.word	0x00000006
        /*10b4*/ 	.word	0x0002a8c0
        /*10b8*/ 	.short	0x010a
        /*10ba*/ 	.byte	0x3f
	.zero		1


	//   ....[85]....
        /*10bc*/ 	.word	0x0001f3d0
        /*10c0*/ 	.word	0x00000007
        /*10c4*/ 	.word	0x0002a840
        /*10c8*/ 	.short	0x010a
        /*10ca*/ 	.byte	0x3f
	.zero		1


	//   ....[86]....
        /*10cc*/ 	.word	0x000207d0
        /*10d0*/ 	.word	0x00000016
        /*10d4*/ 	.word	0x0002a820
        /*10d8*/ 	.short	0x010a
        /*10da*/ 	.byte	0x3f
	.zero		1


	//   ....[87]....
        /*10dc*/ 	.word	0x00020820
        /*10e0*/ 	.word	0x00000005
        /*10e4*/ 	.word	0x0002a840
        /*10e8*/ 	.short	0x010a
        /*10ea*/ 	.byte	0x3f
	.zero		1


	//   ....[88]....
        /*10ec*/ 	.word	0x00020fe0
        /*10f0*/ 	.word	0x00000005
        /*10f4*/ 	.word	0x0002a860
        /*10f8*/ 	.short	0x010a
        /*10fa*/ 	.byte	0x3f
	.zero		1


	//   ....[89]....
        /*10fc*/ 	.word	0x000217f0
        /*1100*/ 	.word	0x00000000
        /*1104*/ 	.word	0x0002a860
        /*1108*/ 	.short	0x010a
        /*110a*/ 	.byte	0x3f
	.zero		1


	//   ....[90]....
        /*110c*/ 	.word	0x00022920
        /*1110*/ 	.word	0x00000005
        /*1114*/ 	.word	0x0002a820
        /*1118*/ 	.short	0x010a
        /*111a*/ 	.byte	0x3f
	.zero		1


	//   ....[91]....
        /*111c*/ 	.word	0x00022ac0
        /*1120*/ 	.word	0x00000003
        /*1124*/ 	.word	0x0002a840
        /*1128*/ 	.short	0x010a
        /*112a*/ 	.byte	0x3f
	.zero		1


	//   ....[92]....
        /*112c*/ 	.word	0x00022b10
        /*1130*/ 	.word	0x00000005
        /*1134*/ 	.word	0x0002a840
        /*1138*/ 	.short	0x010a
        /*113a*/ 	.byte	0x3f
	.zero		1


	//   ....[93]....
        /*113c*/ 	.word	0x00022b60
        /*1140*/ 	.word	0x00000003
        /*1144*/ 	.word	0x0002a860
        /*1148*/ 	.short	0x010a
        /*114a*/ 	.byte	0x3f
	.zero		1


	//----- nvinfo : EIATTR_NUM_MBARRIERS
	.align		4
.L_150:
        /*114c*/ 	.byte	0x03, 0x38
        /*114e*/ 	.short	0x0016


	//----- nvinfo : EIATTR_EXIT_INSTR_OFFSETS
	.align		4
        /*1150*/ 	.byte	0x04, 0x1c
        /*1152*/ 	.short	(.L_152 - .L_151)


	//   ....[0]....
.L_151:
        /*1154*/ 	.word	0x0001e240


	//----- nvinfo : EIATTR_MAX_THREADS
	.align		4
.L_152:
        /*1158*/ 	.byte	0x04, 0x05
        /*115a*/ 	.short	(.L_154 - .L_153)
.L_153:
        /*115c*/ 	.word	0x00000180
        /*1160*/ 	.word	0x00000001
        /*1164*/ 	.word	0x00000001


	//----- nvinfo : EIATTR_CRS_STACK_SIZE
	.align		4
.L_154:
        /*1168*/ 	.byte	0x04, 0x1e
        /*116a*/ 	.short	(.L_156 - .L_155)
.L_155:
        /*116c*/ 	.word	0x00000000


	//----- nvinfo : EIATTR_CBANK_PARAM_SIZE
	.align		4
.L_156:
        /*1170*/ 	.byte	0x03, 0x19
        /*1172*/ 	.short	0x0af0


	//----- nvinfo : EIATTR_PARAM_CBANK
	.align		4
        /*1174*/ 	.byte	0x04, 0x0a
        /*1176*/ 	.short	(.L_158 - .L_157)
	.align		4
.L_157:
        /*1178*/ 	.word	index@(.nv.constant0._ZN7cutlass13device_kernelIN5flash11enable_sm90INS1_16FlashAttnFwdSm90INS1_25CollectiveMainloopFwdSm90ILi2EN4cute5tupleIJNS5_1CILi1EEES8_S8_EEENS6_IJNS7_ILi128EEENS7_ILi96EEENS7_ILi192EEEEEELi128ENS_6half_tEfNS_4arch4Sm90ELb0ELb0ELb0ELb1ELb1ELb1ELb0ELb1ELb1ELb1ELb0ELb0EEENS1_21CollectiveEpilogueFwdINS6_IJSA_SA_SB_EEES9_SE_SG_Li256ELb1ELb1ELb0ELb0EEENS1_36VarlenDynamicPersistentTileSchedulerILi128ELi96ELi256ELi128ELb0ELb1ELb1ELb0ELb1ELb1EEEEEEEEEvNT_6ParamsE)
        /*117c*/ 	.short	0x0210
        /*117e*/ 	.short	0x0af0


	//----- nvinfo : EIATTR_SW_WAR
	.align		4
.L_158:
        /*1180*/ 	.byte	0x04, 0x36
        /*1182*/ 	.short	(.L_160 - .L_159)
.L_159:
        /*1184*/ 	.word	0x00000008
.L_160:


//--------------------- .nv.info._ZN7cutlass13device_kernelIN5flash11enable_sm90INS1_16FlashAttnFwdSm90INS1_25CollectiveMainloopFwdSm90ILi2EN4cute5tupleIJNS5_1CILi1EEES8_S8_EEENS6_IJNS7_ILi128EEENS7_ILi96EEENS7_ILi192EEEEEELi128ENS_6half_tEfNS_4arch4Sm90ELb0ELb1ELb0ELb0ELb1ELb0ELb0ELb1ELb1ELb1ELb0ELb0EEENS1_21CollectiveEpilogueFwdINS6_IJSA_SA_SB_EEES9_SE_SG_Li256ELb0ELb1ELb0ELb0EEENS1_30DynamicPersistentTileSchedulerILi256ELi128ELb0ELb1ELb1EEEEEEEEEvNT_6ParamsE --------------------------
	.section	.nv.info._ZN7cutlass13device_kernelIN5flash11enable_sm90INS1_16FlashAttnFwdSm90INS1_25CollectiveMainloopFwdSm90ILi2EN4cute5tupleIJNS5_1CILi1EEES8_S8_EEENS6_IJNS7_ILi128EEENS7_ILi96EEENS7_ILi192EEEEEELi128ENS_6half_tEfNS_4arch4Sm90ELb0ELb1ELb0ELb0ELb1ELb0ELb0ELb1ELb1ELb1ELb0ELb0EEENS1_21CollectiveEpilogueFwdINS6_IJSA_SA_SB_EEES9_SE_SG_Li256ELb0ELb1ELb0ELb0EEENS1_30DynamicPersistentTileSchedulerILi256ELi128ELb0ELb1ELb1EEEEEEEEEvNT_6ParamsE,"",@"SHT_CUDA_INFO"
	.sectionflags	@""
	.align	4


	//----- nvinfo : EIATTR_CUDA_API_VERSION
	.align		4
        /*0000*/ 	.byte	0x04, 0x37
        /*0002*/ 	.short	(.L_162 - .L_161)
.L_161:
        /*0004*/ 	.word	0x00000082


	//----- nvinfo : EIATTR_KPARAM_INFO
	.align		4
.L_162:
        /*0008*/ 	.byte	0x04, 0x17
        /*000a*/ 	.short	(.L_164 - .L_163)
.L_163:
        /*000c*/ 	.word	0x00000000
        /*0010*/ 	.short	0x0000
        /*0012*/ 	.short	0x0070
        /*0014*/ 	.byte	0x00, 0xf0, 0x01, 0x2a


	//----- nvinfo : EIATTR_SPARSE_MMA_MASK
	.align		4
.L_164:
        /*0018*/ 	.byte	0x03, 0x50
        /*001a*/ 	.short	0x0000


	//----- nvinfo : EIATTR_MAXREG_COUNT
	.align		4
        /*001c*/ 	.byte	0x03, 0x1b
        /*001e*/ 	.short	0x00a8


	//----- nvinfo : EIATTR_NUM_BARRIERS
	.align		4
        /*0020*/ 	.byte	0x02, 0x4c
        /*0022*/ 	.byte	0x09
	.zero		1


	//----- nvinfo : EIATTR_EXTERNS
	.align		4
        /*0024*/ 	.byte	0x04, 0x0f
        /*0026*/ 	.short	(.L_166 - .L_165)


	//   ....[0]....
	.align		4
.L_165:
        /*0028*/ 	.word	index@(__assertfail)


	//----- nvinfo : EIATTR_ANNOTATIONS
	.align		4
.L_166:
        /*002c*/ 	.byte	0x04, 0x55
        /*002e*/ 	.short	(.L_168 - .L_167)


	//   ....[0]....
.L_167:
        /*0030*/ 	.word	0x00000001
        /*0034*/ 	.byte	0xa0, 0x08, 0x00, 0x00, 0x01, 0x00, 0x00, 0x00, 0x60, 0x09, 0x00, 0x00, 0x01, 0x00, 0x00, 0x00
        /*0044*/ 	.byte	0x00, 0xe9, 0x00, 0x00, 0x01, 0x00, 0x00, 0x00, 0xa0, 0xe9, 0x00, 0x00, 0x01, 0x00, 0x00, 0x00
        /*0054*/ 	.byte	0x30, 0xea, 0x00, 0x00, 0x01, 0x00, 0x00, 0x00, 0x00, 0x11, 0x01, 0x00, 0x01, 0x00, 0x00, 0x00
        /*0064*/ 	.byte	0x20, 0x11, 0x01, 0x00, 0x01, 0x00, 0x00, 0x00, 0x70, 0x29, 0x01, 0x00, 0x01, 0x00, 0x00, 0x00
        /*0074*/ 	.byte	0x10, 0x2b, 0x01, 0x00


	//----- nvinfo : EIATTR_MERCURY_ISA_VERSION
	.align		4
.L_168:
        /*0078*/ 	.byte	0x03, 0x5f
        /*007a*/ 	.short	0x0101


	//----- nvinfo : EIATTR_INT_WARP_WIDE_INSTR_OFFSETS
	.align		4
        /*007c*/ 	.byte	0x04, 0x31
        /*007e*/ 	.short	(.L_170 - .L_169)


	//   ....[0]....
.L_169:
        /*0080*/ 	.word	0x000000c0


	//   ....[1]....
        /*0084*/ 	.word	0x000000d0


	//   ....[2]....
        /*0088*/ 	.word	0x00000170


	//   ....[3]....
        /*008c*/ 	.word	0x0000f620


	//   ....[4]....
        /*0090*/ 	.word	0x0000f6b0


	//   ....[5]....
        /*0094*/ 	.word	0x00012190


	//   ....[6]....
        /*0098*/ 	.word	0x00012220


	//----- nvinfo : EIATTR_COOP_GROUP_MASK_REGIDS
	.align		4
.L_170:
        /*009c*/ 	.byte	0x04, 0x29
        /*009e*/ 	.short	(.L_172 - .L_171)


	//   ....[0]....
.L_171:
        /*00a0*/ 	.word	0xffffffff


	//   ....[1]....
        /*00a4*/ 	.word	0xffffffff


	//   ....[2]....
        /*00a8*/ 	.word	0xffffffff


	//   ....[3]....
        /*00ac*/ 	.word	0xffffffff


	//   ....[4]....
        /*00b0*/ 	.word	0xffffffff


	//   ....[5]....
        /*00b4*/ 	.word	0xffffffff


	//   ....[6]....
        /*00b8*/ 	.word	0xffffffff


	//   ....[7]....
        /*00bc*/ 	.word	0xffffffff


	//   ....[8]....
        /*00c0*/ 	.word	0xffffffff


	//   ....[9]....
        /*00c4*/ 	.word	0xffffffff


	//   ....[10]....
        /*00c8*/ 	.word	0xffffffff


	//   ....[11]....
        /*00cc*/ 	.word	0xffffffff


	//   ....[12]....
        /*00d0*/ 	.word	0xffffffff


	//   ....[13]....
        /*00d4*/ 	.word	0xffffffff


	//   ....[14]....
        /*00d8*/ 	.word	0xffffffff


	//   ....[15]....
        /*00dc*/ 	.word	0xffffffff


	//   ....[16]....
        /*00e0*/ 	.word	0xffffffff


	//   ....[17]....
        /*00e4*/ 	.word	0xffffffff


	//   ....[18]....
        /*00e8*/ 	.word	0xffffffff


	//   ....[19]....
        /*00ec*/ 	.word	0xffffffff


	//   ....[20]....
        /*00f0*/ 	.word	0xffffffff


	//   ....[21]....
        /*00f4*/ 	.word	0xffffffff


	//   ....[22]....
        /*00f8*/ 	.word	0xffffffff


	//   ....[23]....
        /*00fc*/ 	.word	0xffffffff


	//   ....[24]....
        /*0100*/ 	.word	0xffffffff


	//   ....[25]....
        /*0104*/ 	.word	0xffffffff


	//   ....[26]....
        /*0108*/ 	.word	0xffffffff


	//   ....[27]....
        /*010c*/ 	.word	0xffffffff


	//   ....[28]....
        /*0110*/ 	.word	0xffffffff


	//   ....[29]....
        /*0114*/ 	.word	0xffffffff


	//   ....[30]....
        /*0118*/ 	.word	0xffffffff


	//   ....[31]....
        /*011c*/ 	.word	0xffffffff


	//   ....[32]....
        /*0120*/ 	.word	0xffffffff


	//   ....[33]....
        /*0124*/ 	.word	0xffffffff


	//   ....[34]....
        /*0128*/ 	.word	0xffffffff


	//   ....[35]....
        /*012c*/ 	.word	0xffffffff


	//   ....[36]....
        /*0130*/ 	.word	0xffffffff


	//   ....[37]....
        /*0134*/ 	.word	0xffffffff


	//   ....[38]....
        /*0138*/ 	.word	0xffffffff


	//   ....[39]....
        /*013c*/ 	.word	0xffffffff


	//   ....[40]....
        /*0140*/ 	.word	0xffffffff


	//   ....[41]....
        /*0144*/ 	.word	0xffffffff


	//   ....[42]....
        /*0148*/ 	.word	0xffffffff


	//   ....[43]....
        /*014c*/ 	.word	0xffffffff


	//   ....[44]....
        /*0150*/ 	.word	0xffffffff


	//   ....[45]....
        /*0154*/ 	.word	0xffffffff


	//   ....[46]....
        /*0158*/ 	.word	0xffffffff


	//   ....[47]....
        /*015c*/ 	.word	0xffffffff


	//   ....[48]....
        /*0160*/ 	.word	0xffffffff


	//   ....[49]....
        /*0164*/ 	.word	0xffffffff


	//   ....[50]....
        /*0168*/ 	.word	0xffffffff


	//   ....[51]....
        /*016c*/ 	.word	0xffffffff


	//   ....[52]....
        /*0170*/ 	.word	0xffffffff


	//   ....[53]....
        /*0174*/ 	.word	0xffffffff


	//   ....[54]....
        /*0178*/ 	.word	0xffffffff


	//   ....[55]....
        /*017c*/ 	.word	0xffffffff


	//   ....[56]....
        /*0180*/ 	.word	0xffffffff


	//   ....[57]....
        /*0184*/ 	.word	0xffffffff


	//   ....[58]....
        /*0188*/ 	.word	0xffffffff


	//   ....[59]....
        /*018c*/ 	.word	0xffffffff


	//   ....[60]....
        /*0190*/ 	.word	0xffffffff


	//   ....[61]....
        /*0194*/ 	.word	0xffffffff


	//   ....[62]....
        /*0198*/ 	.word	0xffffffff


	//   ....[63]....
        /*019c*/ 	.word	0xffffffff


	//   ....[64]....
        /*01a0*/ 	.word	0xffffffff


	//   ....[65]....
        /*01a4*/ 	.word	0xffffffff


	//   ....[66]....
        /*01a8*/ 	.word	0xffffffff


	//   ....[67]....
        /*01ac*/ 	.word	0xffffffff


	//   ....[68]....
        /*01b0*/ 	.word	0xffffffff


	//   ....[69]....
        /*01b4*/ 	.word	0xffffffff


	//   ....[70]....
        /*01b8*/ 	.word	0xffffffff


	//   ....[71]....
        /*01bc*/ 	.word	0xffffffff


	//   ....[72]....
        /*01c0*/ 	.word	0xffffffff


	//   ....[73]....
        /*01c4*/ 	.word	0xffffffff


	//   ....[74]....
        /*01c8*/ 	.word	0xffffffff


	//   ....[75]....
        /*01cc*/ 	.word	0xffffffff


	//   ....[76]....
        /*01d0*/ 	.word	0xffffffff


	//   ....[77]....
        /*01d4*/ 	.word	0xffffffff


	//   ....[78]....
        /*01d8*/ 	.word	0xffffffff


	//   ....[79]....
        /*01dc*/ 	.word	0xffffffff


	//   ....[80]....
        /*01e0*/ 	.word	0xffffffff


	//   ....[81]....
        /*01e4*/ 	.word	0xffffffff


	//   ....[82]....
        /*01e8*/ 	.word	0xffffffff


	//   ....[83]....
        /*01ec*/ 	.word	0xffffffff


	//   ....[84]....
        /*01f0*/ 	.word	0xffffffff


	//   ....[85]....
        /*01f4*/ 	.word	0xffffffff


	//   ....[86]....
        /*01f8*/ 	.word	0xffffffff


	//   ....[87]....
        /*01fc*/ 	.word	0xffffffff


	//   ....[88]....
        /*0200*/ 	.word	0xffffffff


	//   ....[89]....
        /*0204*/ 	.word	0xffffffff


	//   ....[90]....
        /*0208*/ 	.word	0xffffffff


	//   ....[91]....
        /*020c*/ 	.word	0xffffffff


	//   ....[92]....
        /*0210*/ 	.word	0xffffffff


	//   ....[93]....
        /*0214*/ 	.word	0xffffffff


	//   ....[94]....
        /*0218*/ 	.word	0xffffffff


	//   ....[95]....
        /*021c*/ 	.word	0xffffffff


	//   ....[96]....
        /*0220*/ 	.word	0xffffffff


	//   ....[97]....
        /*0224*/ 	.word	0xffffffff


	//   ....[98]....
        /*0228*/ 	.word	0xffffffff


	//   ....[99]....
        /*022c*/ 	.word	0xffffffff


	//   ....[100]....
        /*0230*/ 	.word	0xffffffff


	//   ....[101]....
        /*0234*/ 	.word	0xffffffff


	//   ....[102]....
        /*0238*/ 	.word	0xffffffff


	//   ....[103]....
        /*023c*/ 	.word	0xffffffff


	//   ....[104]....
        /*0240*/ 	.word	0xffffffff


	//   ....[105]....
        /*0244*/ 	.word	0xffffffff


	//   ....[106]....
        /*0248*/ 	.word	0xffffffff


	//   ....[107]....
        /*024c*/ 	.word	0xffffffff


	//   ....[108]....
        /*0250*/ 	.word	0xffffffff


	//   ....[109]....
        /*0254*/ 	.word	0xffffffff


	//   ....[110]....
        /*0258*/ 	.word	0xffffffff


	//   ....[111]....
        /*025c*/ 	.word	0xffffffff


	//   ....[112]....
        /*0260*/ 	.word	0xffffffff


	//   ....[113]....
        /*0264*/ 	.word	0xffffffff


	//   ....[114]....
        /*0268*/ 	.word	0xffffffff


	//   ....[115]....
        /*026c*/ 	.word	0xffffffff


	//   ....[116]....
        /*0270*/ 	.word	0xffffffff


	//   ....[117]....
        /*0274*/ 	.word	0xffffffff


	//   ....[118]....
        /*0278*/ 	.word	0xffffffff


	//   ....[119]....
        /*027c*/ 	.word	0xffffffff


	//   ....[120]....
        /*0280*/ 	.word	0x0500000f


	//   ....[121]....
        /*0284*/ 	.word	0x0500000f


	//   ....[122]....
        /*0288*/ 	.word	0x0500000f


	//   ....[123]....
        /*028c*/ 	.word	0x0500000f


	//   ....[124]....
        /*0290*/ 	.word	0x0500000f


	//   ....[125]....
        /*0294*/ 	.word	0x0500000f


	//   ....[126]....
        /*0298*/ 	.word	0x0500000f


	//   ....[127]....
        /*029c*/ 	.word	0x0500000f


	//   ....[128]....
        /*02a0*/ 	.word	0x0500000f


	//   ....[129]....
        /*02a4*/ 	.word	0x0500000f


	//   ....[130]....
        /*02a8*/ 	.word	0x0500000f


	//   ....[131]....
        /*02ac*/ 	.word	0x0500000f


	//   ....[132]....
        /*02b0*/ 	.word	0x0500000f


	//   ....[133]....
        /*02b4*/ 	.word	0x0500000f


	//   ....[134]....
        /*02b8*/ 	.word	0x0500000f


	//   ....[135]....
        /*02bc*/ 	.word	0x0500000f


	//   ....[136]....
        /*02c0*/ 	.word	0x0500000f


	//   ....[137]....
        /*02c4*/ 	.word	0x0500000f


	//   ....[138]....
        /*02c8*/ 	.word	0x0500000f


	//   ....[139]....
        /*02cc*/ 	.word	0x0500000f


	//   ....[140]....
        /*02d0*/ 	.word	0x0500000f


	//   ....[141]....
        /*02d4*/ 	.word	0x0500000f


	//   ....[142]....
        /*02d8*/ 	.word	0x0500000f


	//   ....[143]....
        /*02dc*/ 	.word	0x0500000f


	//   ....[144]....
        /*02e0*/ 	.word	0x0500000f


	//   ....[145]....
        /*02e4*/ 	.word	0x0500000f


	//   ....[146]....
        /*02e8*/ 	.word	0x0500000f


	//   ....[147]....
        /*02ec*/ 	.word	0x0500000f


	//   ....[148]....
        /*02f0*/ 	.word	0x0500000f


	//   ....[149]....
        /*02f4*/ 	.word	0x0500000f


	//   ....[150]....
        /*02f8*/ 	.word	0x0500000f


	//   ....[151]....
        /*02fc*/ 	.word	0x0500000f


	//   ....[152]....
        /*0300*/ 	.word	0x0500000f


	//   ....[153]....
        /*0304*/ 	.word	0x0500000f


	//   ....[154]....
        /*0308*/ 	.word	0x0500000f


	//   ....[155]....
        /*030c*/ 	.word	0x0500000f


	//   ....[156]....
        /*0310*/ 	.word	0x0500000f


	//   ....[157]....
        /*0314*/ 	.word	0x0500000f


	//   ....[158]....
        /*0318*/ 	.word	0x0500000f


	//   ....[159]....
        /*031c*/ 	.word	0x0500000f


	//   ....[160]....
        /*0320*/ 	.word	0x0500000f


	//   ....[161]....
        /*0324*/ 	.word	0x0500000f


	//   ....[162]....
        /*0328*/ 	.word	0x0500000f


	//   ....[163]....
        /*032c*/ 	.word	0x0500000f


	//   ....[164]....
        /*0330*/ 	.word	0x0500000f


	//   ....[165]....
        /*0334*/ 	.word	0x0500000f


	//   ....[166]....
        /*0338*/ 	.word	0x0500000f


	//   ....[167]....
        /*033c*/ 	.word	0x0500000f


	//   ....[168]....
        /*0340*/ 	.word	0x0500000f


	//   ....[169]....
        /*0344*/ 	.word	0x0500000f


	//   ....[170]....
        /*0348*/ 	.word	0x0500000f


	//   ....[171]....
        /*034c*/ 	.word	0x0500000f


	//   ....[172]....
        /*0350*/ 	.word	0x0500000f


	//   ....[173]....
        /*0354*/ 	.word	0x0500000f


	//   ....[174]....
        /*0358*/ 	.word	0x0500000f


	//   ....[175]....
        /*035c*/ 	.word	0x0500000f


	//   ....[176]....
        /*0360*/ 	.word	0x0500000f


	//   ....[177]....
        /*0364*/ 	.word	0x0500000f


	//   ....[178]....
        /*0368*/ 	.word	0x0500000f


	//   ....[179]....
        /*036c*/ 	.word	0x0500000f


	//   ....[180]....
        /*0370*/ 	.word	0x0500000f


	//   ....[181]....
        /*0374*/ 	.word	0x0500000f


	//   ....[182]....
        /*0378*/ 	.word	0x0500000f


	//   ....[183]....
        /*037c*/ 	.word	0x0500000f


	//   ....[184]....
        /*0380*/ 	.word	0x0500000f


	//   ....[185]....
        /*0384*/ 	.word	0x0500000f


	//   ....[186]....
        /*0388*/ 	.word	0x0500000f


	//----- nvinfo : EIATTR_COOP_GROUP_INSTR_OFFSETS
	.align		4
.L_172:
        /*038c*/ 	.byte	0x04, 0x28
        /*038e*/ 	.short	(.L_174 - .L_173)


	//   ....[0]....
.L_173:
        /*0390*/ 	.word	0x00000070


	//   ....[1]....
        /*0394*/ 	.word	0x000000b0


	//   ....[2]....
        /*0398*/ 	.word	0x000002d0


	//   ....[3]....
        /*039c*/ 	.word	0x00000430


	//   ....[4]....
        /*03a0*/ 	.word	0x00000550


	//   ....[5]....
        /*03a4*/ 	.word	0x000006b0


	//   ....[6]....
        /*03a8*/ 	.word	0x00001720


	//   ....[7]....
        /*03ac*/ 	.word	0x000021a0


	//   ....[8]....
        /*03b0*/ 	.word	0x00002ae0


	//   ....[9]....
        /*03b4*/ 	.word	0x00003140


	//   ....[10]....
        /*03b8*/ 	.word	0x00003250


	//   ....[11]....
        /*03bc*/ 	.word	0x000037a0


	//   ....[12]....
        /*03c0*/ 	.word	0x00003860


	//   ....[13]....
        /*03c4*/ 	.word	0x000052e0


	//   ....[14]....
        /*03c8*/ 	.word	0x000054d0


	//   ....[15]....
        /*03cc*/ 	.word	0x00006220


	//   ....[16]....
        /*03d0*/ 	.word	0x00006470


	//   ....[17]....
        /*03d4*/ 	.word	0x000068b0


	//   ....[18]....
        /*03d8*/ 	.word	0x00006910


	//   ....[19]....
        /*03dc*/ 	.word	0x00008510


	//   ....[20]....
        /*03e0*/ 	.word	0x00008520


	//   ....[21]....
        /*03e4*/ 	.word	0x00008550


	//   ....[22]....
        /*03e8*/ 	.word	0x00008560


	//   ....[23]....
        /*03ec*/ 	.word	0x00009f30


	//   ....[24]....
        /*03f0*/ 	.word	0x0000a120


	//   ....[25]....
        /*03f4*/ 	.word	0x0000ae70


	//   ....[26]....
        /*03f8*/ 	.word	0x0000af90


	//   ....[27]....
        /*03fc*/ 	.word	0x0000b530


	//   ....[28]....
        /*0400*/ 	.word	0x0000b5a0


	//   ....[29]....
        /*0404*/ 	.word	0x0000c430


	//   ....[30]....
        /*0408*/ 	.word	0x0000c460


	//   ....[31]....
        /*040c*/ 	.word	0x0000c520


	//   ....[32]....
        /*0410*/ 	.word	0x0000c530


	//   ....[33]....
        /*0414*/ 	.word	0x0000d630


	//   ....[34]....
        /*0418*/ 	.word	0x0000d670


	//   ....[35]....
        /*041c*/ 	.word	0x0000d6a0


	//   ....[36]....
        /*0420*/ 	.word	0x0000d700


	//   ....[37]....
        /*0424*/ 	.word	0x0000dba0


	//   ....[38]....
        /*0428*/ 	.word	0x0000dbe0


	//   ....[39]....
        /*042c*/ 	.word	0x0000dca0


	//   ....[40]....
        /*0430*/ 	.word	0x0000dcc0


	//   ....[41]....
        /*0434*/ 	.word	0x0000dd80


	//   ....[42]....
        /*0438*/ 	.word	0x0000dda0


	//   ....[43]....
        /*043c*/ 	.word	0x0000de70


	//   ....[44]....
        /*0440*/ 	.word	0x0000de90


	//   ....[45]....
        /*0444*/ 	.word	0x0000e4e0


	//   ....[46]....
        /*0448*/ 	.word	0x0000e500


	//   ....[47]....
        /*044c*/ 	.word	0x0000e5c0


	//   ....[48]....
        /*0450*/ 	.word	0x0000e5e0


	//   ....[49]....
        /*0454*/ 	.word	0x0000e6a0


	//   ....[50]....
        /*0458*/ 	.word	0x0000e6c0


	//   ....[51]....
        /*045c*/ 	.word	0x0000e790


	//   ....[52]....
        /*0460*/ 	.word	0x0000e7b0


	//   ....[53]....
        /*0464*/ 	.word	0x0000e930


	//   ....[54]....
        /*0468*/ 	.word	0x00010190


	//   ....[55]....
        /*046c*/ 	.word	0x000101b0


	//   ....[56]....
        /*0470*/ 	.word	0x000101c0


	//   ....[57]....
        /*0474*/ 	.word	0x00010200


	//   ....[58]....
        /*0478*/ 	.word	0x00010290


	//   ....[59]....
        /*047c*/ 	.word	0x000102b0


	//   ....[60]....
        /*0480*/ 	.word	0x00010340


	//   ....[61]....
        /*0484*/ 	.word	0x00010360


	//   ....[62]....
        /*0488*/ 	.word	0x000103f0


	//   ....[63]....
        /*048c*/ 	.word	0x00010410


	//   ....[64]....
        /*0490*/ 	.word	0x000104a0


	//   ....[65]....
        /*0494*/ 	.word	0x000104c0


	//   ....[66]....
        /*0498*/ 	.word	0x00010b00


	//   ....[67]....
        /*049c*/ 	.word	0x00010b20


	//   ....[68]....
        /*04a0*/ 	.word	0x00010b50


	//   ....[69]....
        /*04a4*/ 	.word	0x00010b90


	//   ....[70]....
        /*04a8*/ 	.word	0x00010c10


	//   ....[71]....
        /*04ac*/ 	.word	0x00010c40


	//   ....[72]....
        /*04b0*/ 	.word	0x00010cc0


	//   ....[73]....
        /*04b4*/ 	.word	0x00010cf0


	//   ....[74]....
        /*04b8*/ 	.word	0x00010d70


	//   ....[75]....
        /*04bc*/ 	.word	0x00010da0


	//   ....[76]....
        /*04c0*/ 	.word	0x00010e20


	//   ....[77]....
        /*04c4*/ 	.word	0x00010e50


	//   ....[78]....
        /*04c8*/ 	.word	0x00010ed0


	//   ....[79]....
        /*04cc*/ 	.word	0x00010f00


	//   ....[80]....
        /*04d0*/ 	.word	0x00010f80


	//   ....[81]....
        /*04d4*/ 	.word	0x00010fa0


	//   ....[82]....
        /*04d8*/ 	.word	0x000116c0


	//   ....[83]....
        /*04dc*/ 	.word	0x000116f0


	//   ....[84]....
        /*04e0*/ 	.word	0x00011700


	//   ....[85]....
        /*04e4*/ 	.word	0x00011720


	//   ....[86]....
        /*04e8*/ 	.word	0x00011770


	//   ....[87]....
        /*04ec*/ 	.word	0x00011790


	//   ....[88]....
        /*04f0*/ 	.word	0x000117f0


	//   ....[89]....
        /*04f4*/ 	.word	0x00011810


	//   ....[90]....
        /*04f8*/ 	.word	0x00011860


	//   ....[91]....
        /*04fc*/ 	.word	0x00011880


	//   ....[92]....
        /*0500*/ 	.word	0x000118d0


	//   ....[93]....
        /*0504*/ 	.word	0x000118f0


	//   ....[94]....
        /*0508*/ 	.word	0x00011b80


	//   ....[95]....
        /*050c*/ 	.word	0x00011ba0


	//   ....[96]....
        /*0510*/ 	.word	0x00011bc0


	//   ....[97]....
        /*0514*/ 	.word	0x00011c20


	//   ....[98]....
        /*0518*/ 	.word	0x00011c40


	//   ....[99]....
        /*051c*/ 	.word	0x00011ca0


	//   ....[100]....
        /*0520*/ 	.word	0x00011cc0


	//   ....[101]....
        /*0524*/ 	.word	0x00011d20


	//   ....[102]....
        /*0528*/ 	.word	0x00011d40


	//   ....[103]....
        /*052c*/ 	.word	0x00011da0


	//   ....[104]....
        /*0530*/ 	.word	0x00011dc0


	//   ....[105]....
        /*0534*/ 	.word	0x00011dd0


	//   ....[106]....
        /*0538*/ 	.word	0x00012360


	//   ....[107]....
        /*053c*/ 	.word	0x00012380


	//   ....[108]....
        /*0540*/ 	.word	0x000123a0


	//   ....[109]....
        /*0544*/ 	.word	0x000123e0


	//   ....[110]....
        /*0548*/ 	.word	0x00012430


	//   ....[111]....
        /*054c*/ 	.word	0x00012460


	//   ....[112]....
        /*0550*/ 	.word	0x000124b0


	//   ....[113]....
        /*0554*/ 	.word	0x000124e0


	//   ....[114]....
        /*0558*/ 	.word	0x00012530


	//   ....[115]....
        /*055c*/ 	.word	0x00012560


	//   ....[116]....
        /*0560*/ 	.word	0x000125b0


	//   ....[117]....
        /*0564*/ 	.word	0x000125e0


	//   ....[118]....
        /*0568*/ 	.word	0x000128b0


	//   ....[119]....
        /*056c*/ 	.word	0x00012a90


	//   ....[120]....
        /*0570*/ 	.word	0x00013100


	//   ....[121]....
        /*0574*/ 	.word	0x000131e0


	//   ....[122]....
        /*0578*/ 	.word	0x00013280


	//   ....[123]....
        /*057c*/ 	.word	0x00013300


	//   ....[124]....
        /*0580*/ 	.word	0x000133c0


	//   ....[125]....
        /*0584*/ 	.word	0x00013440


	//   ....[126]....
        /*0588*/ 	.word	0x00013520


	//   ....[127]....
        /*058c*/ 	.word	0x000135a0


	//   ....[128]....
        /*0590*/ 	.word	0x00013680


	//   ....[129]....
        /*0594*/ 	.word	0x00013700


	//   ....[130]....
        /*0598*/ 	.word	0x000137e0


	//   ....[131]....
        /*059c*/ 	.word	0x00013860


	//   ....[132]....
        /*05a0*/ 	.word	0x00013930


	//   ....[133]....
        /*05a4*/ 	.word	0x000139c0


	//   ....[134]....
        /*05a8*/ 	.word	0x00013a30


	//   ....[135]....
        /*05ac*/ 	.word	0x00013ab0


	//   ....[136]....
        /*05b0*/ 	.word	0x00013b70


	//   ....[137]....
        /*05b4*/ 	.word	0x00013be0


	//   ....[138]....
        /*05b8*/ 	.word	0x00013cd0


	//   ....[139]....
        /*05bc*/ 	.word	0x00013d40


	//   ....[140]....
        /*05c0*/ 	.word	0x00013e30


	//   ....[141]....
        /*05c4*/ 	.word	0x00013ea0


	//   ....[142]....
        /*05c8*/ 	.word	0x00013f90


	//   ....[143]....
        /*05cc*/ 	.word	0x00014000


	//   ....[144]....
        /*05d0*/ 	.word	0x000140f0


	//   ....[145]....
        /*05d4*/ 	.word	0x00014160


	//   ....[146]....
        /*05d8*/ 	.word	0x00014250


	//   ....[147]....
        /*05dc*/ 	.word	0x000142c0


	//   ....[148]....
        /*05e0*/ 	.word	0x00014390


	//   ....[149]....
        /*05e4*/ 	.word	0x000144c0


	//   ....[150]....
        /*05e8*/ 	.word	0x00014560


	//   ....[151]....
        /*05ec*/ 	.word	0x000145d0


	//   ....[152]....
        /*05f0*/ 	.word	0x00014690


	//   ....[153]....
        /*05f4*/ 	.word	0x000146f0


	//   ....[154]....
        /*05f8*/ 	.word	0x000147b0


	//   ....[155]....
        /*05fc*/ 	.word	0x00014810


	//   ....[156]....
        /*0600*/ 	.word	0x000148d0


	//   ....[157]....
        /*0604*/ 	.word	0x00014930


	//   ....[158]....
        /*0608*/ 	.word	0x000149f0


	//   ....[159]....
        /*060c*/ 	.word	0x00014a50


	//   ....[160]....
        /*0610*/ 	.word	0x00014b10


	//   ....[161]....
        /*0614*/ 	.word	0x00014bf0


	//   ....[162]....
        /*0618*/ 	.word	0x00014c90


	//   ....[163]....
        /*061c*/ 	.word	0x00014cf0


	//   ....[164]....
        /*0620*/ 	.word	0x00014dc0


	//   ....[165]....
        /*0624*/ 	.word	0x00014e20


	//   ....[166]....
        /*0628*/ 	.word	0x00014ef0


	//   ....[167]....
        /*062c*/ 	.word	0x00014f50


	//   ....[168]....
        /*0630*/ 	.word	0x00015020


	//   ....[169]....
        /*0634*/ 	.word	0x00015080


	//   ....[170]....
        /*0638*/ 	.word	0x00015150


	//   ....[171]....
        /*063c*/ 	.word	0x000151b0


	//   ....[172]....
        /*0640*/ 	.word	0x00015270


	//   ....[173]....
        /*0644*/ 	.word	0x00015390


	//   ....[174]....
        /*0648*/ 	.word	0x00015430


	//   ....[175]....
        /*064c*/ 	.word	0x00015490


	//   ....[176]....
        /*0650*/ 	.word	0x00015560


	//   ....[177]....
        /*0654*/ 	.word	0x00015600


	//   ....[178]....
        /*0658*/ 	.word	0x000156c0


	//   ....[179]....
        /*065c*/ 	.word	0x00015760


	//   ....[180]....
        /*0660*/ 	.word	0x00015820


	//   ....[181]....
        /*0664*/ 	.word	0x000158c0


	//   ....[182]....
        /*0668*/ 	.word	0x00015980


	//   ....[183]....
        /*066c*/ 	.word	0x00015a20


	//   ....[184]....
        /*0670*/ 	.word	0x00015ae0


	//   ....[185]....
        /*0674*/ 	.word	0x00015bb0


	//   ....[186]....
        /*0678*/ 	.word	0x00015cd0


	//----- nvinfo : EIATTR_REG_RECONFIG
	.align		4
.L_174:
        /*067c*/ 	.byte	0x01, 0x54
	.zero		2


	//----- nvinfo : EIATTR_SYSCALL_OFFSETS
	.align		4
        /*0680*/ 	.byte	0x04, 0x46
        /*0682*/ 	.short	(.L_176 - .L_175)


	//   ....[0]....
.L_175:
        /*0684*/ 	.word	0x00001900


	//   ....[1]....
        /*0688*/ 	.word	0x0000f810


	//   ....[2]....
        /*068c*/ 	.word	0x0000f960


	//   ....[3]....
        /*0690*/ 	.word	0x0000fa50


	//   ....[4]....
        /*0694*/ 	.word	0x000107c0


	//----- nvinfo : EIATTR_MBARRIER_INSTR_OFFSETS
	.align		4
.L_176:
        /*0698*/ 	.byte	0x04, 0x39
        /*069a*/ 	.short	(.L_178 - .L_177)


	//   ....[0]....
.L_177:
        /*069c*/ 	.word	0x00000180
        /*06a0*/ 	.word	0x000000ff
        /*06a4*/ 	.word	0x0002a800
        /*06a8*/ 	.short	0x0100
        /*06aa*/ 	.byte	0x08
	.zero		1


	//   ....[1]....
        /*06ac*/ 	.word	0x00000190
        /*06b0*/ 	.word	0x000000ff
        /*06b4*/ 	.word	0x0002a820
        /*06b8*/ 	.short	0x0100
        /*06ba*/ 	.byte	0x08
	.zero		1


	//   ....[2]....
        /*06bc*/ 	.word	0x00000280
        /*06c0*/ 	.word	0x000000ff
        /*06c4*/ 	.word	0x0002a830
        /*06c8*/ 	.short	0x0100
        /*06ca*/ 	.byte	0x08
	.zero		1


	//   ....[3]....
        /*06cc*/ 	.word	0x00000290
        /*06d0*/ 	.word	0x000000ff
        /*06d4*/ 	.word	0x0002a840
        /*06d8*/ 	.short	0x0100
        /*06da*/ 	.byte	0x08
	.zero		1


	//   ....[4]....
        /*06dc*/ 	.word	0x000002a0
        /*06e0*/ 	.word	0x000000ff
        /*06e4*/ 	.word	0x0002a838
        /*06e8*/ 	.short	0x0100
        /*06ea*/ 	.byte	0x08
	.zero		1


	//   ....[5]....
        /*06ec*/ 	.word	0x000002b0
        /*06f0*/ 	.word	0x000000ff
        /*06f4*/ 	.word	0x0002a848
        /*06f8*/ 	.short	0x0100
        /*06fa*/ 	.byte	0x08
	.zero		1


	//   ....[6]....
        /*06fc*/ 	.word	0x000003e0
        /*0700*/ 	.word	0x000000ff
        /*0704*/ 	.word	0x0002a850
        /*0708*/ 	.short	0x0100
        /*070a*/ 	.byte	0x08
	.zero		1


	//   ....[7]....
        /*070c*/ 	.word	0x000003f0
        /*0710*/ 	.word	0x000000ff
        /*0714*/ 	.word	0x0002a860
        /*0718*/ 	.short	0x0100
        /*071a*/ 	.byte	0x08
	.zero		1


	//   ....[8]....
        /*071c*/ 	.word	0x00000400
        /*0720*/ 	.word	0x000000ff
        /*0724*/ 	.word	0x0002a858
        /*0728*/ 	.short	0x0100
        /*072a*/ 	.byte	0x08
	.zero		1


	//   ....[9]....
        /*072c*/ 	.word	0x00000410
        /*0730*/ 	.word	0x000000ff
        /*0734*/ 	.word	0x0002a868
        /*0738*/ 	.short	0x0100
        /*073a*/ 	.byte	0x08
	.zero		1


	//   ....[10]....
        /*073c*/ 	.word	0x00000500
        /*0740*/ 	.word	0x000000ff
        /*0744*/ 	.word	0x0002a870
        /*0748*/ 	.short	0x0100
        /*074a*/ 	.byte	0x06
	.zero		1


	//   ....[11]....
        /*074c*/ 	.word	0x00000510
        /*0750*/ 	.word	0x000000ff
        /*0754*/ 	.word	0x0002a880
        /*0758*/ 	.short	0x0100
        /*075a*/ 	.byte	0x06
	.zero		1


	//   ....[12]....
        /*075c*/ 	.word	0x00000520
        /*0760*/ 	.word	0x000000ff
        /*0764*/ 	.word	0x0002a878
        /*0768*/ 	.short	0x0100
        /*076a*/ 	.byte	0x06
	.zero		1


	//   ....[13]....
        /*076c*/ 	.word	0x00000530
        /*0770*/ 	.word	0x000000ff
        /*0774*/ 	.word	0x0002a888
        /*0778*/ 	.short	0x0100
        /*077a*/ 	.byte	0x06
	.zero		1


	//   ....[14]....
        /*077c*/ 	.word	0x00000660
        /*0780*/ 	.word	0x000000ff
        /*0784*/ 	.word	0x0002a890
        /*0788*/ 	.short	0x0100
        /*078a*/ 	.byte	0x08
	.zero		1


	//   ....[15]....
        /*078c*/ 	.word	0x00000670
        /*0790*/ 	.word	0x000000ff
        /*0794*/ 	.word	0x0002a8a0
        /*0798*/ 	.short	0x0100
        /*079a*/ 	.byte	0x08
	.zero		1


	//   ....[16]....
        /*079c*/ 	.word	0x00000680
        /*07a0*/ 	.word	0x000000ff
        /*07a4*/ 	.word	0x0002a898
        /*07a8*/ 	.short	0x0100
        /*07aa*/ 	.byte	0x08
	.zero		1


	//   ....[17]....
        /*07ac*/ 	.word	0x00000690
        /*07b0*/ 	.word	0x000000ff
        /*07b4*/ 	.word	0x0002a8a8
        /*07b8*/ 	.short	0x0100
        /*07ba*/ 	.byte	0x08
	.zero		1


	//   ....[18]....
        /*07bc*/ 	.word	0x000007d0
        /*07c0*/ 	.word	0x000000ff
        /*07c4*/ 	.word	0x0002a8b0
        /*07c8*/ 	.short	0x0100
        /*07ca*/ 	.byte	0x08
	.zero		1


	//   ....[19]....
        /*07cc*/ 	.word	0x000007e0
        /*07d0*/ 	.word	0x000000ff
        /*07d4*/ 	.word	0x0002a8c0
        /*07d8*/ 	.short	0x0100
        /*07da*/ 	.byte	0x08
	.zero		1


	//   ....[20]....
        /*07dc*/ 	.word	0x000007f0
        /*07e0*/ 	.word	0x000000ff
        /*07e4*/ 	.word	0x0002a8b8
        /*07e8*/ 	.short	0x0100
        /*07ea*/ 	.byte	0x08
	.zero		1


	//   ....[21]....
        /*07ec*/ 	.word	0x00000800
        /*07f0*/ 	.word	0x000000ff
        /*07f4*/ 	.word	0x0002a8c8
        /*07f8*/ 	.short	0x0100
        /*07fa*/ 	.byte	0x08
	.zero		1


	//   ....[22]....
        /*07fc*/ 	.word	0x00001970
        /*0800*/ 	.word	0x000000ff
        /*0804*/ 	.word	0x0002a800
        /*0808*/ 	.short	0x010a
        /*080a*/ 	.byte	0x28
	.zero		1


	//   ....[23]....
        /*080c*/ 	.word	0x000019f0
        /*0810*/ 	.word	0x00000003
        /*0814*/ 	.word	0x0002a830
        /*0818*/ 	.short	0x010a
        /*081a*/ 	.byte	0x3f
	.zero		1


	//   ....[24]....
        /*081c*/ 	.word	0x00001a30
        /*0820*/ 	.word	0x00000003
        /*0824*/ 	.word	0x0002a830
        /*0828*/ 	.short	0x010a
        /*082a*/ 	.byte	0x3f
	.zero		1


	//   ....[25]....
        /*082c*/ 	.word	0x00002130
        /*0830*/ 	.word	0x000000ff
        /*0834*/ 	.word	0x00000000
        /*0838*/ 	.short	0x0101
        /*083a*/ 	.byte	0x04
	.zero		1


	//   ....[26]....
        /*083c*/ 	.word	0x00004640
        /*0840*/ 	.word	0x000000ff
        /*0844*/ 	.word	0x0002a830
        /*0848*/ 	.short	0x010a
        /*084a*/ 	.byte	0x06
	.zero		1


	//   ....[27]....
        /*084c*/ 	.word	0x00004680
        /*0850*/ 	.word	0x000000ff
        /*0854*/ 	.word	0x0002a830
        /*0858*/ 	.short	0x010a
        /*085a*/ 	.byte	0x06
	.zero		1


	//   ....[28]....
        /*085c*/ 	.word	0x00004f40
        /*0860*/ 	.word	0x000000ff
        /*0864*/ 	.word	0x0002a850
        /*0868*/ 	.short	0x010a
        /*086a*/ 	.byte	0x05
	.zero		1


	//   ....[29]....
        /*086c*/ 	.word	0x00004f80
        /*0870*/ 	.word	0x000000ff
        /*0874*/ 	.word	0x0002a850
        /*0878*/ 	.short	0x010a
        /*087a*/ 	.byte	0x05
	.zero		1


	//   ....[30]....
        /*087c*/ 	.word	0x000052a0
        /*0880*/ 	.word	0x000000ff
        /*0884*/ 	.word	0x00000000
        /*0888*/ 	.short	0x0101
        /*088a*/ 	.byte	0x06
	.zero		1


	//   ....[31]....
        /*088c*/ 	.word	0x00007190
        /*0890*/ 	.word	0x000000ff
        /*0894*/ 	.word	0x00000000
        /*0898*/ 	.short	0x0101
        /*089a*/ 	.byte	0x05
	.zero		1


	//   ....[32]....
        /*089c*/ 	.word	0x00007610
        /*08a0*/ 	.word	0x000000ff
        /*08a4*/ 	.word	0x0002a830
        /*08a8*/ 	.short	0x010a
        /*08aa*/ 	.byte	0x06
	.zero		1


	//   ....[33]....
        /*08ac*/ 	.word	0x00007650
        /*08b0*/ 	.word	0x000000ff
        /*08b4*/ 	.word	0x0002a830
        /*08b8*/ 	.short	0x010a
        /*08ba*/ 	.byte	0x06
	.zero		1


	//   ....[34]....
        /*08bc*/ 	.word	0x00007f10
        /*08c0*/ 	.word	0x000000ff
        /*08c4*/ 	.word	0x0002a850
        /*08c8*/ 	.short	0x010a
        /*08ca*/ 	.byte	0x05
	.zero		1


	//   ....[35]....
        /*08cc*/ 	.word	0x00007f50
        /*08d0*/ 	.word	0x000000ff
        /*08d4*/ 	.word	0x0002a850
        /*08d8*/ 	.short	0x010a
        /*08da*/ 	.byte	0x05
	.zero		1


	//   ....[36]....
        /*08dc*/ 	.word	0x00008290
        /*08e0*/ 	.word	0x000000ff
        /*08e4*/ 	.word	0x00000000
        /*08e8*/ 	.short	0x0101
        /*08ea*/ 	.byte	0x06
	.zero		1


	//   ....[37]....
        /*08ec*/ 	.word	0x00008ff0
        /*08f0*/ 	.word	0x000000ff
        /*08f4*/ 	.word	0x00000000
        /*08f8*/ 	.short	0x0101
        /*08fa*/ 	.byte	0x05
	.zero		1


	//   ....[38]....
        /*08fc*/ 	.word	0x000092a0
        /*0900*/ 	.word	0x000000ff
        /*0904*/ 	.word	0x0002a830
        /*0908*/ 	.short	0x010a
        /*090a*/ 	.byte	0x05
	.zero		1


	//   ....[39]....
        /*090c*/ 	.word	0x000092e0
        /*0910*/ 	.word	0x000000ff
        /*0914*/ 	.word	0x0002a830
        /*0918*/ 	.short	0x010a
        /*091a*/ 	.byte	0x05
	.zero		1


	//   ....[40]....
        /*091c*/ 	.word	0x00009ba0
        /*0920*/ 	.word	0x000000ff
        /*0924*/ 	.word	0x0002a850
        /*0928*/ 	.short	0x010a
        /*092a*/ 	.byte	0x05
	.zero		1


	//   ....[41]....
        /*092c*/ 	.word	0x00009be0
        /*0930*/ 	.word	0x000000ff
        /*0934*/ 	.word	0x0002a850
        /*0938*/ 	.short	0x010a
        /*093a*/ 	.byte	0x05
	.zero		1


	//   ....[42]....
        /*093c*/ 	.word	0x00009ee0
        /*0940*/ 	.word	0x000000ff
        /*0944*/ 	.word	0x00000000
        /*0948*/ 	.short	0x0101
        /*094a*/ 	.byte	0x04
	.zero		1


	//   ....[43]....
        /*094c*/ 	.word	0x0000bdf0
        /*0950*/ 	.word	0x000000ff
        /*0954*/ 	.word	0x00000000
        /*0958*/ 	.short	0x0101
        /*095a*/ 	.byte	0x05
	.zero		1


	//   ....[44]....
        /*095c*/ 	.word	0x0000c3a0
        /*0960*/ 	.word	0x000000ff
        /*0964*/ 	.word	0x0002a850
        /*0968*/ 	.short	0x010a
        /*096a*/ 	.byte	0x05
	.zero		1


	//   ....[45]....
        /*096c*/ 	.word	0x0000c3e0
        /*0970*/ 	.word	0x000000ff
        /*0974*/ 	.word	0x0002a850
        /*0978*/ 	.short	0x010a
        /*097a*/ 	.byte	0x05
	.zero		1


	//   ....[46]....
        /*097c*/ 	.word	0x0000c8b0
        /*0980*/ 	.word	0x000000ff
        /*0984*/ 	.word	0x00000000
        /*0988*/ 	.short	0x0101
        /*098a*/ 	.byte	0x04
	.zero		1


	//   ....[47]....
        /*098c*/ 	.word	0x0000dbd0
        /*0990*/ 	.word	0x00000017
        /*0994*/ 	.word	0x00000000
        /*0998*/ 	.short	0x0101
        /*099a*/ 	.byte	0x3f
	.zero		1


	//   ....[48]....
        /*099c*/ 	.word	0x0000ffa0
        /*09a0*/ 	.word	0x00000000
        /*09a4*/ 	.word	0x0002a840
        /*09a8*/ 	.short	0x010a
        /*09aa*/ 	.byte	0x3f
	.zero		1


	//   ....[49]....
        /*09ac*/ 	.word	0x000105b0
        /*09b0*/ 	.word	0x00000000
        /*09b4*/ 	.word	0x0002a830
        /*09b8*/ 	.short	0x0107
        /*09ba*/ 	.byte	0x3f
	.zero		1


	//   ....[50]....
        /*09bc*/ 	.word	0x00010660
        /*09c0*/ 	.word	0x00000000
        /*09c4*/ 	.word	0x0002a830
        /*09c8*/ 	.short	0x0101
        /*09ca*/ 	.byte	0x3f
	.zero		1


	//   ....[51]....
        /*09cc*/ 	.word	0x00011090
        /*09d0*/ 	.word	0x00000010
        /*09d4*/ 	.word	0x0002a800
        /*09d8*/ 	.short	0x0107
        /*09da*/ 	.byte	0x3f
	.zero		1


	//   ....[52]....
        /*09dc*/ 	.word	0x00011180
        /*09e0*/ 	.word	0x00000010
        /*09e4*/ 	.word	0x0002a800
        /*09e8*/ 	.short	0x0101
        /*09ea*/ 	.byte	0x3f
	.zero		1


	//   ....[53]....
        /*09ec*/ 	.word	0x000111a0
        /*09f0*/ 	.word	0x00000010
        /*09f4*/ 	.word	0x0002a820
        /*09f8*/ 	.short	0x010a
        /*09fa*/ 	.byte	0x3f
	.zero		1


	//   ....[54]....
        /*09fc*/ 	.word	0x000114f0
        /*0a00*/ 	.word	0x00000006
        /*0a04*/ 	.word	0x0002a840
        /*0a08*/ 	.short	0x010a
        /*0a0a*/ 	.byte	0x3f
	.zero		1


	//   ....[55]....
        /*0a0c*/ 	.word	0x000119c0
        /*0a10*/ 	.word	0x00000006
        /*0a14*/ 	.word	0x0002a830
        /*0a18*/ 	.short	0x0107
        /*0a1a*/ 	.byte	0x3f
	.zero		1


	//   ....[56]....
        /*0a1c*/ 	.word	0x00011a70
        /*0a20*/ 	.word	0x00000006
        /*0a24*/ 	.word	0x0002a830
        /*0a28*/ 	.short	0x0101
        /*0a2a*/ 	.byte	0x3f
	.zero		1


	//   ....[57]....
        /*0a2c*/ 	.word	0x00011ad0
        /*0a30*/ 	.word	0x00000006
        /*0a34*/ 	.word	0x0002a860
        /*0a38*/ 	.short	0x010a
        /*0a3a*/ 	.byte	0x3f
	.zero		1


	//   ....[58]....
        /*0a3c*/ 	.word	0x00011f00
        /*0a40*/ 	.word	0x00000006
        /*0a44*/ 	.word	0x0002a850
        /*0a48*/ 	.short	0x0107
        /*0a4a*/ 	.byte	0x3f
	.zero		1


	//   ....[59]....
        /*0a4c*/ 	.word	0x00012040
        /*0a50*/ 	.word	0x00000006
        /*0a54*/ 	.word	0x0002a850
        /*0a58*/ 	.short	0x0101
        /*0a5a*/ 	.byte	0x3f
	.zero		1


	//   ....[60]....
        /*0a5c*/ 	.word	0x000122c0
        /*0a60*/ 	.word	0x00000004
        /*0a64*/ 	.word	0x0002a860
        /*0a68*/ 	.short	0x010a
        /*0a6a*/ 	.byte	0x3f
	.zero		1


	//   ....[61]....
        /*0a6c*/ 	.word	0x000126c0
        /*0a70*/ 	.word	0x00000004
        /*0a74*/ 	.word	0x0002a850
        /*0a78*/ 	.short	0x0107
        /*0a7a*/ 	.byte	0x3f
	.zero		1


	//   ....[62]....
        /*0a7c*/ 	.word	0x00012770
        /*0a80*/ 	.word	0x00000004
        /*0a84*/ 	.word	0x0002a850
        /*0a88*/ 	.short	0x0101
        /*0a8a*/ 	.byte	0x3f
	.zero		1


	//   ....[63]....
        /*0a8c*/ 	.word	0x00012a10
        /*0a90*/ 	.word	0x00000004
        /*0a94*/ 	.word	0x0002a820
        /*0a98*/ 	.short	0x010a
        /*0a9a*/ 	.byte	0x3f
	.zero		1


	//   ....[64]....
        /*0a9c*/ 	.word	0x00012bb0
        /*0aa0*/ 	.word	0x00000005
        /*0aa4*/ 	.word	0x0002a840
        /*0aa8*/ 	.short	0x010a
        /*0aaa*/ 	.byte	0x3f
	.zero		1


	//   ....[65]....
        /*0aac*/ 	.word	0x00012c50
        /*0ab0*/ 	.word	0x00000017
        /*0ab4*/ 	.word	0x0002a840
        /*0ab8*/ 	.short	0x010a
        /*0aba*/ 	.byte	0x3f
	.zero		1


	//   ....[66]....
        /*0abc*/ 	.word	0x00012c90
        /*0ac0*/ 	.word	0x00000005
        /*0ac4*/ 	.word	0x0002a860
        /*0ac8*/ 	.short	0x010a
        /*0aca*/ 	.byte	0x3f
	.zero		1


	//   ....[67]....
        /*0acc*/ 	.word	0x00012cd0
        /*0ad0*/ 	.word	0x00000017
        /*0ad4*/ 	.word	0x0002a860
        /*0ad8*/ 	.short	0x010a
        /*0ada*/ 	.byte	0x3f
	.zero		1


	//   ....[68]....
        /*0adc*/ 	.word	0x00012d40
        /*0ae0*/ 	.word	0x00000003
        /*0ae4*/ 	.word	0x0002a800
        /*0ae8*/ 	.short	0x010a
        /*0aea*/ 	.byte	0x3f
	.zero		1


	//   ....[69]....
        /*0aec*/ 	.word	0x00012d90
        /*0af0*/ 	.word	0x00000003
        /*0af4*/ 	.word	0x0002a830
        /*0af8*/ 	.short	0x010a
        /*0afa*/ 	.byte	0x3f
	.zero		1


	//   ....[70]....
        /*0afc*/ 	.word	0x00012df0
        /*0b00*/ 	.word	0x0000000a
        /*0b04*/ 	.word	0x0002a830
        /*0b08*/ 	.short	0x010a
        /*0b0a*/ 	.byte	0x3f
	.zero		1


	//   ....[71]....
        /*0b0c*/ 	.word	0x00012e50
        /*0b10*/ 	.word	0x00000009
        /*0b14*/ 	.word	0x0002a850
        /*0b18*/ 	.short	0x010a
        /*0b1a*/ 	.byte	0x3f
	.zero		1


	//   ....[72]....
        /*0b1c*/ 	.word	0x00012eb0
        /*0b20*/ 	.word	0x0000000a
        /*0b24*/ 	.word	0x0002a830
        /*0b28*/ 	.short	0x010a
        /*0b2a*/ 	.byte	0x3f
	.zero		1


	//   ....[73]....
        /*0b2c*/ 	.word	0x00012f10
        /*0b30*/ 	.word	0x00000009
        /*0b34*/ 	.word	0x0002a850
        /*0b38*/ 	.short	0x010a
        /*0b3a*/ 	.byte	0x3f
	.zero		1


	//   ....[74]....
        /*0b3c*/ 	.word	0x00012f70
        /*0b40*/ 	.word	0x0000000a
        /*0b44*/ 	.word	0x0002a830
        /*0b48*/ 	.short	0x010a
        /*0b4a*/ 	.byte	0x3f
	.zero		1


	//   ....[75]....
        /*0b4c*/ 	.word	0x00012fd0
        /*0b50*/ 	.word	0x00000009
        /*0b54*/ 	.word	0x0002a850
        /*0b58*/ 	.short	0x010a
        /*0b5a*/ 	.byte	0x3f
	.zero		1


	//   ....[76]....
        /*0b5c*/ 	.word	0x00013030
        /*0b60*/ 	.word	0x00000005
        /*0b64*/ 	.word	0x0002a850
        /*0b68*/ 	.short	0x010a
        /*0b6a*/ 	.byte	0x3f
	.zero		1


	//   ....[77]....
        /*0b6c*/ 	.word	0x00013130
        /*0b70*/ 	.word	0x00000000
        /*0b74*/ 	.word	0x0002a840
        /*0b78*/ 	.short	0x010a
        /*0b7a*/ 	.byte	0x3f
	.zero		1


	//   ....[78]....
        /*0b7c*/ 	.word	0x000143c0
        /*0b80*/ 	.word	0x00000010
        /*0b84*/ 	.word	0x0002a820
        /*0b88*/ 	.short	0x010a
        /*0b8a*/ 	.byte	0x3f
	.zero		1


	//   ....[79]....
        /*0b8c*/ 	.word	0x00014410
        /*0b90*/ 	.word	0x00000006
        /*0b94*/ 	.word	0x0002a840
        /*0b98*/ 	.short	0x010a
        /*0b9a*/ 	.byte	0x3f
	.zero		1


	//   ....[80]....
        /*0b9c*/ 	.word	0x00014b40
        /*0ba0*/ 	.word	0x00000006
        /*0ba4*/ 	.word	0x0002a860
        /*0ba8*/ 	.short	0x010a
        /*0baa*/ 	.byte	0x3f
	.zero		1


	//   ....[81]....
        /*0bac*/ 	.word	0x000152e0
        /*0bb0*/ 	.word	0x00000004
        /*0bb4*/ 	.word	0x0002a860
        /*0bb8*/ 	.short	0x010a
        /*0bba*/ 	.byte	0x3f
	.zero		1


	//   ....[82]....
        /*0bbc*/ 	.word	0x00015bf0
        /*0bc0*/ 	.word	0x00000004
        /*0bc4*/ 	.word	0x0002a820
        /*0bc8*/ 	.short	0x010a
        /*0bca*/ 	.byte	0x3f
	.zero		1


	//   ....[83]....
        /*0bcc*/ 	.word	0x00015d90
        /*0bd0*/ 	.word	0x00000005
        /*0bd4*/ 	.word	0x0002a840
        /*0bd8*/ 	.short	0x010a
        /*0bda*/ 	.byte	0x3f
	.zero		1


	//   ....[84]....
        /*0bdc*/ 	.word	0x00015de0
        /*0be0*/ 	.word	0x00000017
        /*0be4*/ 	.word	0x0002a840
        /*0be8*/ 	.short	0x010a
        /*0bea*/ 	.byte	0x3f
	.zero		1


	//   ....[85]....
        /*0bec*/ 	.word	0x00015e30
        /*0bf0*/ 	.word	0x00000005
        /*0bf4*/ 	.word	0x0002a860
        /*0bf8*/ 	.short	0x010a
        /*0bfa*/ 	.byte	0x3f
	.zero		1


	//----- nvinfo : EIATTR_NUM_MBARRIERS
	.align		4
.L_178:
        /*0bfc*/ 	.byte	0x03, 0x38
        /*0bfe*/ 	.short	0x0016


	//----- nvinfo : EIATTR_EXIT_INSTR_OFFSETS
	.align		4
        /*0c00*/ 	.byte	0x04, 0x1c
        /*0c02*/ 	.short	(.L_180 - .L_179)


	//   ....[0]....
.L_179:
        /*0c04*/ 	.word	0x00000950


	//   ....[1]....
        /*0c08*/ 	.word	0x0000e8a0


	//   ....[2]....
        /*0c0c*/ 	.word	0x00012d20


	//----- nvinfo : EIATTR_MAX_THREADS
	.align		4
.L_180:
        /*0c10*/ 	.byte	0x04, 0x05
        /*0c12*/ 	.short	(.L_182 - .L_181)
.L_181:
        /*0c14*/ 	.word	0x00000180
        /*0c18*/ 	.word	0x00000001
        /*0c1c*/ 	.word	0x00000001


	//----- nvinfo : EIATTR_CRS_STACK_SIZE
	.align		4
.L_182:
        /*0c20*/ 	.byte	0x04, 0x1e
        /*0c22*/ 	.short	(.L_184 - .L_183)
.L_183:
        /*0c24*/ 	.word	0x00000000


	//----- nvinfo : EIATTR_CBANK_PARAM_SIZE
	.align		4
.L_184:
        /*0c28*/ 	.byte	0x03, 0x19
        /*0c2a*/ 	.short	0x0af0


	//----- nvinfo : EIATTR_PARAM_CBANK
	.align		4
        /*0c2c*/ 	.byte	0x04, 0x0a
        /*0c2e*/ 	.short	(.L_186 - .L_185)
	.align		4
.L_185:
        /*0c30*/ 	.word	index@(.nv.constant0._ZN7cutlass13device_kernelIN5flash11enable_sm90INS1_16FlashAttnFwdSm90INS1_25CollectiveMainloopFwdSm90ILi2EN4cute5tupleIJNS5_1CILi1EEES8_S8_EEENS6_IJNS7_ILi128EEENS7_ILi96EEENS7_ILi192EEEEEELi128ENS_6half_tEfNS_4arch4Sm90ELb0ELb1ELb0ELb0ELb1ELb0ELb0ELb1ELb1ELb1ELb0ELb0EEENS1_21CollectiveEpilogueFwdINS6_IJSA_SA_SB_EEES9_SE_SG_Li256ELb0ELb1ELb0ELb0EEENS1_30DynamicPersistentTileSchedulerILi256ELi128ELb0ELb1ELb1EEEEEEEEEvNT_6ParamsE)
        /*0c34*/ 	.short	0x0210
        /*0c36*/ 	.short	0x0af0


	//----- nvinfo : EIATTR_SW_WAR
	.align		4
.L_186:
        /*0c38*/ 	.byte	0x04, 0x36
        /*0c3a*/ 	.short	(.L_188 - .L_187)
.L_187:
        /*0c3c*/ 	.word	0x00000008
.L_188:


//--------------------- .nv.info._ZN7cutlass13device_kernelIN5flash11enable_sm90INS1_16FlashAttnFwdSm90INS1_25CollectiveMainloopFwdSm90ILi2EN4cute5tupleIJNS5_1CILi1EEES8_S8_EEENS6_IJNS7_ILi128EEENS7_ILi96EEENS7_ILi192EEEEEELi128ENS_6half_tEfNS_4arch4Sm90ELb0ELb1ELb0ELb1ELb1ELb0ELb0ELb1ELb1ELb1ELb0ELb0EEENS1_21CollectiveEpilogueFwdINS6_IJSA_SA_SB_EEES9_SE_SG_Li256ELb1ELb1ELb0ELb0EEENS1_36VarlenDynamicPersistentTileSchedulerILi128ELi96ELi256ELi128ELb0ELb1ELb1ELb1ELb0ELb1EEEEEEEEEvNT_6ParamsE --------------------------
	.section	.nv.info._ZN7cutlass13device_kernelIN5flash11enable_sm90INS1_16FlashAttnFwdSm90INS1_25CollectiveMainloopFwdSm90ILi2EN4cute5tupleIJNS5_1CILi1EEES8_S8_EEENS6_IJNS7_ILi128EEENS7_ILi96EEENS7_ILi192EEEEEELi128ENS_6half_tEfNS_4arch4Sm90ELb0ELb1ELb0ELb1ELb1ELb0ELb0ELb1ELb1ELb1ELb0ELb0EEENS1_21CollectiveEpilogueFwdINS6_IJSA_SA_SB_EEES9_SE_SG_Li256ELb1ELb1ELb0ELb0EEENS1_36VarlenDynamicPersistentTileSchedulerILi128ELi96ELi256ELi128ELb0ELb1ELb1ELb1ELb0ELb1EEEEEEEEEvNT_6ParamsE,"",@"SHT_CUDA_INFO"
	.sectionflags	@""
	.align	4


	//----- nvinfo : EIATTR_CUDA_API_VERSION
	.align		4
        /*0000*/ 	.byte	0x04, 0x37
        /*0002*/ 	.short	(.L_190 - .L_189)
.L_189:
        /*0004*/ 	.word	0x00000082


	//----- nvinfo : EIATTR_KPARAM_INFO
	.align		4
.L_190:
        /*0008*/ 	.byte	0x04, 0x17
        /*000a*/ 	.short	(.L_192 - .L_191)
.L_191:
        /*000c*/ 	.word	0x00000000
        /*0010*/ 	.short	0x0000
        /*0012*/ 	.short	0x0070
        /*0014*/ 	.byte	0x00, 0xf0, 0x01, 0x2a


	//----- nvinfo : EIATTR_SPARSE_MMA_MASK
	.align		4
.L_192:
        /*0018*/ 	.byte	0x03, 0x50
        /*001a*/ 	.short	0x0000


	//----- nvinfo : EIATTR_MAXREG_COUNT
	.align		4
        /*001c*/ 	.byte	0x03, 0x1b
        /*001e*/ 	.short	0x00a8


	//----- nvinfo : EIATTR_NUM_BARRIERS
	.align		4
        /*0020*/ 	.byte	0x02, 0x4c
        /*0022*/ 	.byte	0x09
	.zero		1


	//----- nvinfo : EIATTR_EXTERNS
	.align		4
        /*0024*/ 	.byte	0x04, 0x0f
        /*0026*/ 	.short	(.L_194 - .L_193)


	//   ....[0]....
	.align		4
.L_193:
        /*0028*/ 	.word	index@(__assertfail)


	//----- nvinfo : EIATTR_ANNOTATIONS
	.align		4
.L_194:
        /*002c*/ 	.byte	0x04, 0x55
        /*002e*/ 	.short	(.L_196 - .L_195)


	//   ....[0]....
.L_195:
        /* <DEDUP_REMOVED lines=19> */
        /*0154*/ 	.byte	0xc0, 0x45, 0x01, 0x00, 0x01, 0x00, 0x00, 0x00, 0x60, 0x47, 0x01, 0x00


	//----- nvinfo : EIATTR_MERCURY_ISA_VERSION
	.align		4
.L_196:
        /*0160*/ 	.byte	0x03, 0x5f
        /*0162*/ 	.short	0x0101


	//----- nvinfo : EIATTR_UNUSED_LOAD_BYTE_OFFSET
	.align		4
        /*0164*/ 	.byte	0x04, 0x44
        /*0166*/ 	.short	(.L_198 - .L_197)


	//   ....[0]....
.L_197:
        /*0168*/ 	.word	0x00000950
        /*016c*/ 	.word	0x0000fff0


	//   ....[1]....
        /*0170*/ 	.word	0x0000cd50
        /*0174*/ 	.word	0x0000fff0


	//----- nvinfo : EIATTR_INT_WARP_WIDE_INSTR_OFFSETS
	.align		4
.L_198:
        /*0178*/ 	.byte	0x04, 0x31
        /*017a*/ 	.short	(.L_200 - .L_199)


	//   ....[0]....
.L_199:
        /*017c*/ 	.word	0x000000c0


	//   ....[1]....
        /*0180*/ 	.word	0x000000d0


	//   ....[2]....
        /*0184*/ 	.word	0x00000170


	//   ....[3]....
        /*0188*/ 	.word	0x000102c0


	//   ....[4]....
        /*018c*/ 	.word	0x00010350


	//   ....[5]....
        /*0190*/ 	.word	0x000132c0


	//   ....[6]....
        /*0194*/ 	.word	0x00013350


	//----- nvinfo : EIATTR_COOP_GROUP_MASK_REGIDS
	.align		4
.L_200:
        /*0198*/ 	.byte	0x04, 0x29
        /*019a*/ 	.short	(.L_202 - .L_201)


	//   ....[0]....
.L_201:
        /*019c*/ 	.word	0xffffffff


	//   ....[1]....
        /*01a0*/ 	.word	0xffffffff


	//   ....[2]....
        /*01a4*/ 	.word	0xffffffff


	//   ....[3]....
        /*01a8*/ 	.word	0xffffffff


	//   ....[4]....
        /*01ac*/ 	.word	0xffffffff


	//   ....[5]....
        /*01b0*/ 	.word	0xffffffff


	//   ....[6]....
        /*01b4*/ 	.word	0xffffffff


	//   ....[7]....
        /*01b8*/ 	.word	0xffffffff


	//   ....[8]....
        /*01bc*/ 	.word	0xffffffff


	//   ....[9]....
        /*01c0*/ 	.word	0xffffffff


	//   ....[10]....
        /*01c4*/ 	.word	0xffffffff


	//   ....[11]....
        /*01c8*/ 	.word	0xffffffff


	//   ....[12]....
        /*01cc*/ 	.word	0xffffffff


	//   ....[13]....
        /*01d0*/ 	.word	0xffffffff


	//   ....[14]....
        /*01d4*/ 	.word	0xffffffff


	//   ....[15]....
        /*01d8*/ 	.word	0xffffffff


	//   ....[16]....
        /*01dc*/ 	.word	0xffffffff


	//   ....[17]....
        /*01e0*/ 	.word	0xffffffff


	//   ....[18]....
        /*01e4*/ 	.word	0xffffffff


	//   ....[19]....
        /*01e8*/ 	.word	0xffffffff


	//   ....[20]....
        /*01ec*/ 	.word	0xffffffff


	//   ....[21]....
        /*01f0*/ 	.word	0xffffffff


	//   ....[22]....
        /*01f4*/ 	.word	0xffffffff


	//   ....[23]....
        /*01f8*/ 	.word	0xffffffff


	//   ....[24]....
        /*01fc*/ 	.word	0xffffffff


	//   ....[25]....
        /*0200*/ 	.word	0xffffffff


	//   ....[26]....
        /*0204*/ 	.word	0xffffffff


	//   ....[27]....
        /*0208*/ 	.word	0xffffffff


	//   ....[28]....
        /*020c*/ 	.word	0xffffffff


	//   ....[29]....
        /*0210*/ 	.word	0xffffffff


	//   ....[30]....
        /*0214*/ 	.word	0xffffffff


	//   ....[31]....
        /*0218*/ 	.word	0xffffffff


	//   ....[32]....
        /*021c*/ 	.word	0xffffffff


	//   ....[33]....
        /*0220*/ 	.word	0xffffffff


	//   ....[34]....
        /*0224*/ 	.word	0xffffffff


	//   ....[35]....
        /*0228*/ 	.word	0xffffffff


	//   ....[36]....
        /*022c*/ 	.word	0xffffffff


	//   ....[37]....
        /*0230*/ 	.word	0xffffffff


	//   ....[38]....
        /*0234*/ 	.word	0xffffffff


	//   ....[39]....
        /*0238*/ 	.word	0xffffffff


	//   ....[40]....
        /*023c*/ 	.word	0xffffffff


	//   ....[41]....
        /*0240*/ 	.word	0xffffffff


	//   ....[42]....
        /*0244*/ 	.word	0xffffffff


	//   ....[43]....
        /*0248*/ 	.word	0xffffffff


	//   ....[44]....
        /*024c*/ 	.word	0xffffffff


	//   ....[45]....
        /*0250*/ 	.word	0xffffffff


	//   ....[46]....
        /*0254*/ 	.word	0xffffffff


	//   ....[47]....
        /*0258*/ 	.word	0xffffffff


	//   ....[48]....
        /*025c*/ 	.word	0xffffffff


	//   ....[49]....
        /*0260*/ 	.word	0xffffffff


	//   ....[50]....
        /*0264*/ 	.word	0xffffffff


	//   ....[51]....
        /*0268*/ 	.word	0xffffffff


	//   ....[52]....
        /*026c*/ 	.word	0xffffffff


	//   ....[53]....
        /*0270*/ 	.word	0xffffffff


	//   ....[54]....
        /*0274*/ 	.word	0xffffffff


	//   ....[55]....
        /*0278*/ 	.word	0xffffffff


	//   ....[56]....
        /*027c*/ 	.word	0xffffffff


	//   ....[57]....
        /*0280*/ 	.word	0xffffffff


	//   ....[58]....
        /*0284*/ 	.word	0xffffffff


	//   ....[59]....
        /*0288*/ 	.word	0xffffffff


	//   ....[60]....
        /*028c*/ 	.word	0xffffffff


	//   ....[61]....
        /*0290*/ 	.word	0xffffffff


	//   ....[62]....
        /*0294*/ 	.word	0xffffffff


	//   ....[63]....
        /*0298*/ 	.word	0xffffffff


	//   ....[64]....
        /*029c*/ 	.word	0xffffffff


	//   ....[65]....
        /*02a0*/ 	.word	0xffffffff


	//   ....[66]....
        /*02a4*/ 	.word	0xffffffff


	//   ....[67]....
        /*02a8*/ 	.word	0xffffffff


	//   ....[68]....
        /*02ac*/ 	.word	0xffffffff


	//   ....[69]....
        /*02b0*/ 	.word	0xffffffff


	//   ....[70]....
        /*02b4*/ 	.word	0xffffffff


	//   ....[71]....
        /*02b8*/ 	.word	0xffffffff


	//   ....[72]....
        /*02bc*/ 	.word	0xffffffff


	//   ....[73]....
        /*02c0*/ 	.word	0xffffffff


	//   ....[74]....
        /*02c4*/ 	.word	0xffffffff


	//   ....[75]....
        /*02c8*/ 	.word	0xffffffff


	//   ....[76]....
        /*02cc*/ 	.word	0xffffffff


	//   ....[77]....
        /*02d0*/ 	.word	0xffffffff


	//   ....[78]....
        /*02d4*/ 	.word	0xffffffff


	//   ....[79]....
        /*02d8*/ 	.word	0xffffffff


	//   ....[80]....
        /*02dc*/ 	.word	0xffffffff


	//   ....[81]....
        /*02e0*/ 	.word	0xffffffff


	//   ....[82]....
        /*02e4*/ 	.word	0xffffffff


	//   ....[83]....
        /*02e8*/ 	.word	0xffffffff


	//   ....[84]....
        /*02ec*/ 	.word	0xffffffff


	//   ....[85]....
        /*02f0*/ 	.word	0xffffffff


	//   ....[86]....
        /*02f4*/ 	.word	0xffffffff


	//   ....[87]....
        /*02f8*/ 	.word	0xffffffff


	//   ....[88]....
        /*02fc*/ 	.word	0xffffffff


	//   ....[89]....
        /*0300*/ 	.word	0xffffffff


	//   ....[90]....
        /*0304*/ 	.word	0xffffffff


	//   ....[91]....
        /*0308*/ 	.word	0xffffffff


	//   ....[92]....
        /*030c*/ 	.word	0xffffffff


	//   ....[93]....
        /*0310*/ 	.word	0xffffffff


	//   ....[94]....
        /*0314*/ 	.word	0xffffffff


	//   ....[95]....
        /*0318*/ 	.word	0xffffffff


	//   ....[96]....
        /*031c*/ 	.word	0xffffffff


	//   ....[97]....
        /*0320*/ 	.word	0xffffffff


	//   ....[98]....
        /*0324*/ 	.word	0xffffffff


	//   ....[99]....
        /*0328*/ 	.word	0xffffffff


	//   ....[100]....
        /*032c*/ 	.word	0xffffffff


	//   ....[101]....
        /*0330*/ 	.word	0xffffffff


	//   ....[102]....
        /*0334*/ 	.word	0xffffffff


	//   ....[103]....
        /*0338*/ 	.word	0xffffffff


	//   ....[104]....
        /*033c*/ 	.word	0xffffffff


	//   ....[105]....
        /*0340*/ 	.word	0xffffffff


	//   ....[106]....
        /*0344*/ 	.word	0xffffffff


	//   ....[107]....
        /*0348*/ 	.word	0xffffffff


	//   ....[108]....
        /*034c*/ 	.word	0xffffffff


	//   ....[109]....
        /*0350*/ 	.word	0xffffffff


	//   ....[110]....
        /*0354*/ 	.word	0xffffffff


	//   ....[111]....
        /*0358*/ 	.word	0xffffffff


	//   ....[112]....
        /*035c*/ 	.word	0xffffffff


	//   ....[113]....
        /*0360*/ 	.word	0xffffffff


	//   ....[114]....
        /*0364*/ 	.word	0xffffffff


	//   ....[115]....
        /*0368*/ 	.word	0xffffffff


	//   ....[116]....
        /*036c*/ 	.word	0xffffffff


	//   ....[117]....
        /*0370*/ 	.word	0xffffffff


	//   ....[118]....
        /*0374*/ 	.word	0xffffffff


	//   ....[119]....
        /*0378*/ 	.word	0xffffffff


	//   ....[120]....
        /*037c*/ 	.word	0xffffffff


	//   ....[121]....
        /*0380*/ 	.word	0xffffffff


	//   ....[122]....
        /*0384*/ 	.word	0xffffffff


	//   ....[123]....
        /*0388*/ 	.word	0xffffffff


	//   ....[124]....
        /*038c*/ 	.word	0xffffffff


	//   ....[125]....
        /*0390*/ 	.word	0xffffffff


	//   ....[126]....
        /*0394*/ 	.word	0xffffffff


	//   ....[127]....
        /*0398*/ 	.word	0xffffffff


	//   ....[128]....
        /*039c*/ 	.word	0xffffffff


	//   ....[129]....
        /*03a0*/ 	.word	0xffffffff


	//   ....[130]....
        /*03a4*/ 	.word	0xffffffff


	//   ....[131]....
        /*03a8*/ 	.word	0xffffffff


	//   ....[132]....
        /*03ac*/ 	.word	0xffffffff


	//   ....[133]....
        /*03b0*/ 	.word	0xffffffff


	//   ....[134]....
        /*03b4*/ 	.word	0xffffffff


	//   ....[135]....
        /*03b8*/ 	.word	0xffffffff


	//   ....[136]....
        /*03bc*/ 	.word	0xffffffff


	//   ....[137]....
        /*03c0*/ 	.word	0xffffffff


	//   ....[138]....
        /*03c4*/ 	.word	0xffffffff


	//   ....[139]....
        /*03c8*/ 	.word	0xffffffff


	//   ....[140]....
        /*03cc*/ 	.word	0xffffffff


	//   ....[141]....
        /*03d0*/ 	.word	0xffffffff


	//   ....[142]....
        /*03d4*/ 	.word	0xffffffff


	//   ....[143]....
        /*03d8*/ 	.word	0xffffffff


	//   ....[144]....
        /*03dc*/ 	.word	0xffffffff


	//   ....[145]....
        /*03e0*/ 	.word	0xffffffff


	//   ....[146]....
        /*03e4*/ 	.word	0xffffffff


	//   ....[147]....
        /*03e8*/ 	.word	0xffffffff


	//   ....[148]....
        /*03ec*/ 	.word	0xffffffff


	//   ....[149]....
        /*03f0*/ 	.word	0xffffffff


	//   ....[150]....
        /*03f4*/ 	.word	0xffffffff


	//   ....[151]....
        /*03f8*/ 	.word	0x0500000f


	//   ....[152]....
        /*03fc*/ 	.word	0x0500000f


	//   ....[153]....
        /*0400*/ 	.word	0x0500000f


	//   ....[154]....
        /*0404*/ 	.word	0x0500000f


	//   ....[155]....
        /*0408*/ 	.word	0x0500000f


	//   ....[156]....
        /*040c*/ 	.word	0x0500000f


	//   ....[157]....
        /*0410*/ 	.word	0x0500000f


	//   ....[158]....
        /*0414*/ 	.word	0x0500000f


	//   ....[159]....
        /*0418*/ 	.word	0x0500000f


	//   ....[160]....
        /*041c*/ 	.word	0x0500000f


	//   ....[161]....
        /*0420*/ 	.word	0x0500000f


	//   ....[162]....
        /*0424*/ 	.word	0x0500000f


	//   ....[163]....
        /*0428*/ 	.word	0x0500000f


	//   ....[164]....
        /*042c*/ 	.word	0x0500000f


	//   ....[165]....
        /*0430*/ 	.word	0x0500000f


	//   ....[166]....
        /*0434*/ 	.word	0x0500000f


	//   ....[167]....
        /*0438*/ 	.word	0x0500000f


	//   ....[168]....
        /*043c*/ 	.word	0x0500000f


	//   ....[169]....
        /*0440*/ 	.word	0x0500000f


	//   ....[170]....
        /*0444*/ 	.word	0x0500000f


	//   ....[171]....
        /*0448*/ 	.word	0x0500000f


	//   ....[172]....
        /*044c*/ 	.word	0x0500000f


	//   ....[173]....
        /*0450*/ 	.word	0x0500000f


	//   ....[174]....
        /*0454*/ 	.word	0x0500000f


	//   ....[175]....
        /*0458*/ 	.word	0x0500000f


	//   ....[176]....
        /*045c*/ 	.word	0x0500000f


	//   ....[177]....
        /*0460*/ 	.word	0x0500000f


	//   ....[178]....
        /*0464*/ 	.word	0x0500000f


	//   ....[179]....
        /*0468*/ 	.word	0x0500000f


	//   ....[180]....
        /*046c*/ 	.word	0x0500000f


	//   ....[181]....
        /*0470*/ 	.word	0x0500000f


	//   ....[182]....
        /*0474*/ 	.word	0x0500000f


	//   ....[183]....
        /*0478*/ 	.word	0x0500000f


	//   ....[184]....
        /*047c*/ 	.word	0x0500000f


	//   ....[185]....
        /*0480*/ 	.word	0x0500000f


	//   ....[186]....
        /*0484*/ 	.word	0x0500000f


	//   ....[187]....
        /*0488*/ 	.word	0x0500000f


	//   ....[188]....
        /*048c*/ 	.word	0x0500000f


	//   ....[189]....
        /*0490*/ 	.word	0x0500000f


	//   ....[190]....
        /*0494*/ 	.word	0x0500000f


	//   ....[191]....
        /*0498*/ 	.word	0x0500000f


	//   ....[192]....
        /*049c*/ 	.word	0x0500000f


	//   ....[193]....
        /*04a0*/ 	.word	0x0500000f


	//   ....[194]....
        /*04a4*/ 	.word	0x0500000f


	//   ....[195]....
        /*04a8*/ 	.word	0x0500000f


	//   ....[196]....
        /*04ac*/ 	.word	0x0500000f


	//   ....[197]....
        /*04b0*/ 	.word	0x0500000f


	//   ....[198]....
        /*04b4*/ 	.word	0x0500000f


	//   ....[199]....
        /*04b8*/ 	.word	0x0500000f


	//   ....[200]....
        /*04bc*/ 	.word	0x0500000f


	//   ....[201]....
        /*04c0*/ 	.word	0x0500000f


	//   ....[202]....
        /*04c4*/ 	.word	0x0500000f


	//   ....[203]....
        /*04c8*/ 	.word	0x0500000f


	//   ....[204]....
        /*04cc*/ 	.word	0x0500000f


	//   ....[205]....
        /*04d0*/ 	.word	0x0500000f


	//   ....[206]....
        /*04d4*/ 	.word	0x0500000f


	//   ....[207]....
        /*04d8*/ 	.word	0x0500000f


	//   ....[208]....
        /*04dc*/ 	.word	0x0500000f


	//   ....[209]....
        /*04e0*/ 	.word	0x0500000f


	//   ....[210]....
        /*04e4*/ 	.word	0x0500000f


	//   ....[211]....
        /*04e8*/ 	.word	0x0500000f


	//   ....[212]....
        /*04ec*/ 	.word	0x0500000f


	//   ....[213]....
        /*04f0*/ 	.word	0x0500000f


	//   ....[214]....
        /*04f4*/ 	.word	0x0500000f


	//   ....[215]....
        /*04f8*/ 	.word	0x0500000f


	//   ....[216]....
        /*04fc*/ 	.word	0x0500000f


	//   ....[217]....
        /*0500*/ 	.word	0x0500000f


	//   ....[218]....
        /*0504*/ 	.word	0x0500000f


	//   ....[219]....
        /*0508*/ 	.word	0x0500000f


	//   ....[220]....
        /*050c*/ 	.word	0x0500000f


	//   ....[221]....
        /*0510*/ 	.word	0x0500000f


	//   ....[222]....
        /*0514*/ 	.word	0x0500000f


	//   ....[223]....
        /*0518*/ 	.word	0x0500000f


	//   ....[224]....
        /*051c*/ 	.word	0x0500000f


	//   ....[225]....
        /*0520*/ 	.word	0x0500000f


	//   ....[226]....
        /*0524*/ 	.word	0x0500000f


	//   ....[227]....
        /*0528*/ 	.word	0x0500000f


	//   ....[228]....
        /*052c*/ 	.word	0x0500000f


	//   ....[229]....
        /*0530*/ 	.word	0x0500000f


	//   ....[230]....
        /*0534*/ 	.word	0x0500000f


	//   ....[231]....
        /*0538*/ 	.word	0x0500000f


	//   ....[232]....
        /*053c*/ 	.word	0x0500000f


	//   ....[233]....
        /*0540*/ 	.word	0x0500000f


	//----- nvinfo : EIATTR_COOP_GROUP_INSTR_OFFSETS
	.align		4
.L_202:
        /*0544*/ 	.byte	0x04, 0x28
        /*0546*/ 	.short	(.L_204 - .L_203)


	//   ....[0]....
.L_203:
        /*0548*/ 	.word	0x00000070


	//   ....[1]....
        /*054c*/ 	.word	0x000000b0


	//   ....[2]....
        /*0550*/ 	.word	0x000002d0


	//   ....[3]....
        /*0554*/ 	.word	0x00000430


	//   ....[4]....
        /*0558*/ 	.word	0x00000550


	//   ....[5]....
        /*055c*/ 	.word	0x000006b0


	//   ....[6]....
        /*0560*/ 	.word	0x00001780


	//   ....[7]....
        /*0564*/ 	.word	0x00002250


	//   ....[8]....
        /*0568*/ 	.word	0x00002b40


	//   ....[9]....
        /*056c*/ 	.word	0x000031a0


	//   ....[10]....
        /*0570*/ 	.word	0x000032b0


	//   ....[11]....
        /*0574*/ 	.word	0x00003800


	//   ....[12]....
        /*0578*/ 	.word	0x000038b0


	//   ....[13]....
        /*057c*/ 	.word	0x00005330


	//   ....[14]....
        /*0580*/ 	.word	0x00005530


	//   ....[15]....
        /*0584*/ 	.word	0x00006280


	//   ....[16]....
        /*0588*/ 	.word	0x000064d0


	//   ....[17]....
        /*058c*/ 	.word	0x000068f0


	//   ....[18]....
        /*0590*/ 	.word	0x00006960


	//   ....[19]....
        /*0594*/ 	.word	0x00008580


	//   ....[20]....
        /*0598*/ 	.word	0x00008590


	//   ....[21]....
        /*059c*/ 	.word	0x000085c0


	//   ....[22]....
        /*05a0*/ 	.word	0x000085d0


	//   ....[23]....
        /*05a4*/ 	.word	0x00009fa0


	//   ....[24]....
        /*05a8*/ 	.word	0x0000a1a0


	//   ....[25]....
        /*05ac*/ 	.word	0x0000aef0


	//   ....[26]....
        /*05b0*/ 	.word	0x0000b010


	//   ....[27]....
        /*05b4*/ 	.word	0x0000b5b0


	//   ....[28]....
        /*05b8*/ 	.word	0x0000b620


	//   ....[29]....
        /*05bc*/ 	.word	0x0000c4b0


	//   ....[30]....
        /*05c0*/ 	.word	0x0000c4e0


	//   ....[31]....
        /*05c4*/ 	.word	0x0000c590


	//   ....[32]....
        /*05c8*/ 	.word	0x0000c5a0


	//   ....[33]....
        /*05cc*/ 	.word	0x0000d7c0


	//   ....[34]....
        /*05d0*/ 	.word	0x0000d800


	//   ....[35]....
        /*05d4*/ 	.word	0x0000d840


	//   ....[36]....
        /*05d8*/ 	.word	0x0000d870


	//   ....[37]....
        /*05dc*/ 	.word	0x0000ddd0


	//   ....[38]....
        /*05e0*/ 	.word	0x0000de10


	//   ....[39]....
        /*05e4*/ 	.word	0x0000ded0


	//   ....[40]....
        /*05e8*/ 	.word	0x0000def0


	//   ....[41]....
        /*05ec*/ 	.word	0x0000dfb0


	//   ....[42]....
        /*05f0*/ 	.word	0x0000dfd0


	//   ....[43]....
        /*05f4*/ 	.word	0x0000e0a0


	//   ....[44]....
        /*05f8*/ 	.word	0x0000e0c0


	//   ....[45]....
        /*05fc*/ 	.word	0x0000e8d0


	//   ....[46]....
        /*0600*/ 	.word	0x0000e8f0


	//   ....[47]....
        /*0604*/ 	.word	0x0000e9b0


	//   ....[48]....
        /*0608*/ 	.word	0x0000e9d0


	//   ....[49]....
        /*060c*/ 	.word	0x0000ea90


	//   ....[50]....
        /*0610*/ 	.word	0x0000eab0


	//   ....[51]....
        /*0614*/ 	.word	0x0000eb80


	//   ....[52]....
        /*0618*/ 	.word	0x0000eba0


	//   ....[53]....
        /*061c*/ 	.word	0x0000ece0


	//   ....[54]....
        /*0620*/ 	.word	0x0000eed0


	//   ....[55]....
        /*0624*/ 	.word	0x0000ef00


	//   ....[56]....
        /*0628*/ 	.word	0x0000ef30


	//   ....[57]....
        /*062c*/ 	.word	0x0000ef60


	//   ....[58]....
        /*0630*/ 	.word	0x0000ef90


	//   ....[59]....
        /*0634*/ 	.word	0x0000efc0


	//   ....[60]....
        /*0638*/ 	.word	0x0000f110


	//   ....[61]....
        /*063c*/ 	.word	0x0000f140


	//   ....[62]....
        /*0640*/ 	.word	0x0000f170


	//   ....[63]....
        /*0644*/ 	.word	0x0000f1a0


	//   ....[64]....
        /*0648*/ 	.word	0x0000f1d0


	//   ....[65]....
        /*064c*/ 	.word	0x0000f200


	//   ....[66]....
        /*0650*/ 	.word	0x0000f290


	//   ....[67]....
        /*0654*/ 	.word	0x0000f2f0


	//   ....[68]....
        /*0658*/ 	.word	0x0000f380


	//   ....[69]....
        /*065c*/ 	.word	0x00010fd0


	//   ....[70]....
        /*0660*/ 	.word	0x00010ff0


	//   ....[71]....
        /*0664*/ 	.word	0x000110a0


	//   ....[72]....
        /*0668*/ 	.word	0x000110c0


	//   ....[73]....
        /*066c*/ 	.word	0x00011160


	//   ....[74]....
        /*0670*/ 	.word	0x00011180


	//   ....[75]....
        /*0674*/ 	.word	0x00011220


	//   ....[76]....
        /*0678*/ 	.word	0x00011240


	//   ....[77]....
        /*067c*/ 	.word	0x000112e0


	//   ....[78]....
        /*0680*/ 	.word	0x00011300


	//   ....[79]....
        /*0684*/ 	.word	0x00011310


	//   ....[80]....
        /*0688*/ 	.word	0x000113a0


	//   ....[81]....
        /*068c*/ 	.word	0x00011b20


	//   ....[82]....
        /*0690*/ 	.word	0x00011b50


	//   ....[83]....
        /*0694*/ 	.word	0x00011b70


	//   ....[84]....
        /*0698*/ 	.word	0x00011c00


	//   ....[85]....
        /*069c*/ 	.word	0x00011c10


	//   ....[86]....
        /*06a0*/ 	.word	0x00011cb0


	//   ....[87]....
        /*06a4*/ 	.word	0x00011cc0


	//   ....[88]....
        /*06a8*/ 	.word	0x00011d60


	//   ....[89]....
        /*06ac*/ 	.word	0x00011d70


	//   ....[90]....
        /*06b0*/ 	.word	0x00011e10


	//   ....[91]....
        /*06b4*/ 	.word	0x00011e20


	//   ....[92]....
        /*06b8*/ 	.word	0x00011ec0


	//   ....[93]....
        /*06bc*/ 	.word	0x00011ed0


	//   ....[94]....
        /*06c0*/ 	.word	0x00011f70


	//   ....[95]....
        /*06c4*/ 	.word	0x00011f80


	//   ....[96]....
        /*06c8*/ 	.word	0x00011f90


	//   ....[97]....
        /*06cc*/ 	.word	0x00012790


	//   ....[98]....
        /*06d0*/ 	.word	0x000127a0


	//   ....[99]....
        /*06d4*/ 	.word	0x000127c0


	//   ....[100]....
        /*06d8*/ 	.word	0x00012840


	//   ....[101]....
        /*06dc*/ 	.word	0x00012850


	//   ....[102]....
        /*06e0*/ 	.word	0x000128b0


	//   ....[103]....
        /*06e4*/ 	.word	0x000128e0


	//   ....[104]....
        /*06e8*/ 	.word	0x00012920


	//   ....[105]....
        /*06ec*/ 	.word	0x00012950


	//   ....[106]....
        /*06f0*/ 	.word	0x00012990


	//   ....[107]....
        /*06f4*/ 	.word	0x000129c0


	//   ....[108]....
        /*06f8*/ 	.word	0x00012a00


	//   ....[109]....
        /*06fc*/ 	.word	0x00012c80


	//   ....[110]....
        /*0700*/ 	.word	0x00012ca0


	//   ....[111]....
        /*0704*/ 	.word	0x00012d30


	//   ....[112]....
        /*0708*/ 	.word	0x00012d40


	//   ....[113]....
        /*070c*/ 	.word	0x00012db0


	//   ....[114]....
        /*0710*/ 	.word	0x00012dc0


	//   ....[115]....
        /*0714*/ 	.word	0x00012e30


	//   ....[116]....
        /*0718*/ 	.word	0x00012e40


	//   ....[117]....
        /*071c*/ 	.word	0x00012eb0


	//   ....[118]....
        /*0720*/ 	.word	0x00012ec0


	//   ....[119]....
        /*0724*/ 	.word	0x00012ed0


	//   ....[120]....
        /*0728*/ 	.word	0x00012f40


	//   ....[121]....
        /*072c*/ 	.word	0x000134d0


	//   ....[122]....
        /*0730*/ 	.word	0x000134f0


	//   ....[123]....
        /*0734*/ 	.word	0x00013500


	//   ....[124]....
        /*0738*/ 	.word	0x00013510


	//   ....[125]....
        /*073c*/ 	.word	0x00013580


	//   ....[126]....
        /*0740*/ 	.word	0x000135a0


	//   ....[127]....
        /*0744*/ 	.word	0x00013610


	//   ....[128]....
        /*0748*/ 	.word	0x00013630


	//   ....[129]....
        /*074c*/ 	.word	0x00013690


	//   ....[130]....
        /*0750*/ 	.word	0x000136b0


	//   ....[131]....
        /*0754*/ 	.word	0x00013700


	//   ....[132]....
        /*0758*/ 	.word	0x00013720


	//   ....[133]....
        /*075c*/ 	.word	0x00013b30


	//   ....[134]....
        /*0760*/ 	.word	0x00013b60


	//   ....[135]....
        /*0764*/ 	.word	0x00013b90


	//   ....[136]....
        /*0768*/ 	.word	0x00013bc0


	//   ....[137]....
        /*076c*/ 	.word	0x00013bf0


	//   ....[138]....
        /*0770*/ 	.word	0x00013c20


	//   ....[139]....
        /*0774*/ 	.word	0x00013c50


	//   ....[140]....
        /*0778*/ 	.word	0x00013c80


	//   ....[141]....
        /*077c*/ 	.word	0x00013e00


	//   ....[142]....
        /*0780*/ 	.word	0x00013e30


	//   ....[143]....
        /*0784*/ 	.word	0x00013e60


	//   ....[144]....
        /*0788*/ 	.word	0x00013e90


	//   ....[145]....
        /*078c*/ 	.word	0x00013ec0


	//   ....[146]....
        /*0790*/ 	.word	0x00013ef0


	//   ....[147]....
        /*0794*/ 	.word	0x00013fb0


	//   ....[148]....
        /*0798*/ 	.word	0x00013fd0


	//   ....[149]....
        /*079c*/ 	.word	0x00014040


	//   ....[150]....
        /*07a0*/ 	.word	0x000146e0


	//   ....[151]....
        /*07a4*/ 	.word	0x00014d50


	//   ....[152]....
        /*07a8*/ 	.word	0x00014e40


	//   ....[153]....
        /*07ac*/ 	.word	0x00014ee0


	//   ....[154]....
        /*07b0*/ 	.word	0x00014f40


	//   ....[155]....
        /*07b4*/ 	.word	0x00015050


	//   ....[156]....
        /*07b8*/ 	.word	0x000150c0


	//   ....[157]....
        /*07bc*/ 	.word	0x000151d0


	//   ....[158]....
        /*07c0*/ 	.word	0x00015240


	//   ....[159]....
        /*07c4*/ 	.word	0x00015350


	//   ....[160]....
        /*07c8*/ 	.word	0x000153c0


	//   ....[161]....
        /*07cc*/ 	.word	0x000154d0


	//   ....[162]....
        /*07d0*/ 	.word	0x00015540


	//   ....[163]....
        /*07d4*/ 	.word	0x000155e0


	//   ....[164]....
        /*07d8*/ 	.word	0x000156f0


	//   ....[165]....
        /*07dc*/ 	.word	0x00015760


	//   ....[166]....
        /*07e0*/ 	.word	0x000157c0


	//   ....[167]....
        /*07e4*/ 	.word	0x000158b0


	//   ....[168]....
        /*07e8*/ 	.word	0x00015910


	//   ....[169]....
        /*07ec*/ 	.word	0x00015a20


	//   ....[170]....
        /*07f0*/ 	.word	0x00015a80


	//   ....[171]....
        /*07f4*/ 	.word	0x00015b90


	//   ....[172]....
        /*07f8*/ 	.word	0x00015bf0


	//   ....[173]....
        /*07fc*/ 	.word	0x00015d00


	//   ....[174]....
        /*0800*/ 	.word	0x00015d60


	//   ....[175]....
        /*0804*/ 	.word	0x00015e70


	//   ....[176]....
        /*0808*/ 	.word	0x00015ed0


	//   ....[177]....
        /*080c*/ 	.word	0x00015fe0


	//   ....[178]....
        /*0810*/ 	.word	0x00016040


	//   ....[179]....
        /*0814*/ 	.word	0x00016130


	//   ....[180]....
        /*0818*/ 	.word	0x00016260


	//   ....[181]....
        /*081c*/ 	.word	0x00016310


	//   ....[182]....
        /*0820*/ 	.word	0x00016390


	//   ....[183]....
        /*0824*/ 	.word	0x00016470


	//   ....[184]....
        /*0828*/ 	.word	0x000164d0


	//   ....[185]....
        /*082c*/ 	.word	0x000165a0


	//   ....[186]....
        /*0830*/ 	.word	0x00016600


	//   ....[187]....
        /*0834*/ 	.word	0x000166d0


	//   ....[188]....
        /*0838*/ 	.word	0x00016730


	//   ....[189]....
        /*083c*/ 	.word	0x00016800


	//   ....[190]....
        /*0840*/ 	.word	0x00016860


	//   ....[191]....
        /*0844*/ 	.word	0x00016930


	//   ....[192]....
        /*0848*/ 	.word	0x00016a20


	//   ....[193]....
        /*084c*/ 	.word	0x00016ac0


	//   ....[194]....
        /*0850*/ 	.word	0x00016b20


	//   ....[195]....
        /*0854*/ 	.word	0x00016c10


	//   ....[196]....
        /*0858*/ 	.word	0x00016c70


	//   ....[197]....
        /*085c*/ 	.word	0x00016d50


	//   ....[198]....
        /*0860*/ 	.word	0x00016db0


	//   ....[199]....
        /*0864*/ 	.word	0x00016e90


	//   ....[200]....
        /*0868*/ 	.word	0x00016ef0


	//   ....[201]....
        /*086c*/ 	.word	0x00016fd0


	//   ....[202]....
        /*0870*/ 	.word	0x00017030


	//   ....[203]....
        /*0874*/ 	.word	0x00017100


	//   ....[204]....
        /*0878*/ 	.word	0x00017230


	//   ....[205]....
        /*087c*/ 	.word	0x00017320


	//   ....[206]....
        /*0880*/ 	.word	0x000173c0


	//   ....[207]....
        /*0884*/ 	.word	0x00017490


	//   ....[208]....
        /*0888*/ 	.word	0x000174f0


	//   ....[209]....
        /*088c*/ 	.word	0x000175c0


	//   ....[210]....
        /*0890*/ 	.word	0x00017620


	//   ....[211]....
        /*0894*/ 	.word	0x00017700


	//   ....[212]....
        /*0898*/ 	.word	0x00017760


	//   ....[213]....
        /*089c*/ 	.word	0x00017830


	//   ....[214]....
        /*08a0*/ 	.word	0x00017890


	//   ....[215]....
        /*08a4*/ 	.word	0x00017950


	//   ....[216]....
        /*08a8*/ 	.word	0x000179e0


	//   ....[217]....
        /*08ac*/ 	.word	0x00017a80


	//   ....[218]....
        /*08b0*/ 	.word	0x00017ba0


	//   ....[219]....
        /*08b4*/ 	.word	0x00017c10


	//   ....[220]....
        /*08b8*/ 	.word	0x00017c80


	//   ....[221]....
        /*08bc*/ 	.word	0x00017cf0


	//   ....[222]....
        /*08c0*/ 	.word	0x00017d60


	//   ....[223]....
        /*08c4*/ 	.word	0x00017de0


	//   ....[224]....
        /*08c8*/ 	.word	0x00017e70


	//   ....[225]....
        /*08cc*/ 	.word	0x00017f00


	//   ....[226]....
        /*08d0*/ 	.word	0x00017f70


	//   ....[227]....
        /*08d4*/ 	.word	0x00017fe0


	//   ....[228]....
        /*08d8*/ 	.word	0x00018050


	//   ....[229]....
        /*08dc*/ 	.word	0x000180d0


	//   ....[230]....
        /*08e0*/ 	.word	0x00018140


	//   ....[231]....
        /*08e4*/ 	.word	0x000181e0


	//   ....[232]....
        /*08e8*/ 	.word	0x00018270


	//   ....[233]....
        /*08ec*/ 	.word	0x00018390


	//----- nvinfo : EIATTR_REG_RECONFIG
	.align		4
.L_204:
        /*08f0*/ 	.byte	0x01, 0x54
	.zero		2


	//----- nvinfo : EIATTR_SYSCALL_OFFSETS
	.align		4
        /*08f4*/ 	.byte	0x04, 0x46
        /*08f6*/ 	.short	(.L_206 - .L_205)


	//   ....[0]....
.L_205:
        /*08f8*/ 	.word	0x00001960


	//   ....[1]....
        /*08fc*/ 	.word	0x000104b0


	//   ....[2]....
        /*0900*/ 	.word	0x00010600


	//   ....[3]....
        /*0904*/ 	.word	0x000106f0


	//   ....[4]....
        /*0908*/ 	.word	0x000116f0


	//----- nvinfo : EIATTR_MBARRIER_INSTR_OFFSETS
	.align		4
.L_206:
        /*090c*/ 	.byte	0x04, 0x39
        /*090e*/ 	.short	(.L_208 - .L_207)


	//   ....[0]....
.L_207:
        /*0910*/ 	.word	0x00000180
        /*0914*/ 	.word	0x000000ff
        /*0918*/ 	.word	0x0002a800
        /*091c*/ 	.short	0x0100
        /*091e*/ 	.byte	0x08
	.zero		1


	//   ....[1]....
        /*0920*/ 	.word	0x00000190
        /*0924*/ 	.word	0x000000ff
        /*0928*/ 	.word	0x0002a820
        /*092c*/ 	.short	0x0100
        /*092e*/ 	.byte	0x08
	.zero		1


	//   ....[2]....
        /*0930*/ 	.word	0x00000280
        /*0934*/ 	.word	0x000000ff
        /*0938*/ 	.word	0x0002a830
        /*093c*/ 	.short	0x0100
        /*093e*/ 	.byte	0x08
	.zero		1


	//   ....[3]....
        /*0940*/ 	.word	0x00000290
        /*0944*/ 	.word	0x000000ff
        /*0948*/ 	.word	0x0002a840
        /*094c*/ 	.short	0x0100
        /*094e*/ 	.byte	0x08
	.zero		1


	//   ....[4]....
        /*0950*/ 	.word	0x000002a0
        /*0954*/ 	.word	0x000000ff
        /*0958*/ 	.word	0x0002a838
        /*095c*/ 	.short	0x0100
        /*095e*/ 	.byte	0x08
	.zero		1


	//   ....[5]....
        /*0960*/ 	.word	0x000002b0
        /*0964*/ 	.word	0x000000ff
        /*0968*/ 	.word	0x0002a848
        /*096c*/ 	.short	0x0100
        /*096e*/ 	.byte	0x08
	.zero		1


	//   ....[6]....
        /*0970*/ 	.word	0x000003e0
        /*0974*/ 	.word	0x000000ff
        /*0978*/ 	.word	0x0002a850
        /*097c*/ 	.short	0x0100
        /*097e*/ 	.byte	0x08
	.zero		1


	//   ....[7]....
        /*0980*/ 	.word	0x000003f0
        /*0984*/ 	.word	0x000000ff
        /*0988*/ 	.word	0x0002a860
        /*098c*/ 	.short	0x0100
        /*098e*/ 	.byte	0x08
	.zero		1


	//   ....[8]....
        /*0990*/ 	.word	0x00000400
        /*0994*/ 	.word	0x000000ff
        /*0998*/ 	.word	0x0002a858
        /*099c*/ 	.short	0x0100
        /*099e*/ 	.byte	0x08
	.zero		1


	//   ....[9]....
        /*09a0*/ 	.word	0x00000410
        /*09a4*/ 	.word	0x000000ff
        /*09a8*/ 	.word	0x0002a868
        /*09ac*/ 	.short	0x0100
        /*09ae*/ 	.byte	0x08
	.zero		1


	//   ....[10]....
        /*09b0*/ 	.word	0x00000500
        /*09b4*/ 	.word	0x000000ff
        /*09b8*/ 	.word	0x0002a870
        /*09bc*/ 	.short	0x0100
        /*09be*/ 	.byte	0x06
	.zero		1


	//   ....[11]....
        /*09c0*/ 	.word	0x00000510
        /*09c4*/ 	.word	0x000000ff
        /*09c8*/ 	.word	0x0002a880
        /*09cc*/ 	.short	0x0100
        /*09ce*/ 	.byte	0x06
	.zero		1


	//   ....[12]....
        /*09d0*/ 	.word	0x00000520
        /*09d4*/ 	.word	0x000000ff
        /*09d8*/ 	.word	0x0002a878
        /*09dc*/ 	.short	0x0100
        /*09de*/ 	.byte	0x06
	.zero		1


	//   ....[13]....
        /*09e0*/ 	.word	0x00000530
        /*09e4*/ 	.word	0x000000ff
        /*09e8*/ 	.word	0x0002a888
        /*09ec*/ 	.short	0x0100
        /*09ee*/ 	.byte	0x06
	.zero		1


	//   ....[14]....
        /*09f0*/ 	.word	0x00000660
        /*09f4*/ 	.word	0x000000ff
        /*09f8*/ 	.word	0x0002a890
        /*09fc*/ 	.short	0x0100
        /*09fe*/ 	.byte	0x08
	.zero		1


	//   ....[15]....
        /*0a00*/ 	.word	0x00000670
        /*0a04*/ 	.word	0x000000ff
        /*0a08*/ 	.word	0x0002a8a0
        /*0a0c*/ 	.short	0x0100
        /*0a0e*/ 	.byte	0x08
	.zero		1


	//   ....[16]....
        /*0a10*/ 	.word	0x00000680
        /*0a14*/ 	.word	0x000000ff
        /*0a18*/ 	.word	0x0002a898
        /*0a1c*/ 	.short	0x0100
        /*0a1e*/ 	.byte	0x08
	.zero		1


	//   ....[17]....
        /*0a20*/ 	.word	0x00000690
        /*0a24*/ 	.word	0x000000ff
        /*0a28*/ 	.word	0x0002a8a8
        /*0a2c*/ 	.short	0x0100
        /*0a2e*/ 	.byte	0x08
	.zero		1


	//   ....[18]....
        /*0a30*/ 	.word	0x000007d0
        /*0a34*/ 	.word	0x000000ff
        /*0a38*/ 	.word	0x0002a8b0
        /*0a3c*/ 	.short	0x0100
        /*0a3e*/ 	.byte	0x08
	.zero		1


	//   ....[19]....
        /*0a40*/ 	.word	0x000007e0
        /*0a44*/ 	.word	0x000000ff
        /*0a48*/ 	.word	0x0002a8c0
        /*0a4c*/ 	.short	0x0100
        /*0a4e*/ 	.byte	0x08
	.zero		1


	//   ....[20]....
        /*0a50*/ 	.word	0x000007f0
        /*0a54*/ 	.word	0x000000ff
        /*0a58*/ 	.word	0x0002a8b8
        /*0a5c*/ 	.short	0x0100
        /*0a5e*/ 	.byte	0x08
	.zero		1


	//   ....[21]....
        /*0a60*/ 	.word	0x00000800
        /*0a64*/ 	.word	0x000000ff
        /*0a68*/ 	.word	0x0002a8c8
        /*0a6c*/ 	.short	0x0100
        /*0a6e*/ 	.byte	0x08
	.zero		1


	//   ....[22]....
        /*0a70*/ 	.word	0x000019d0
        /*0a74*/ 	.word	0x000000ff
        /*0a78*/ 	.word	0x0002a800
        /*0a7c*/ 	.short	0x010a
        /*0a7e*/ 	.byte	0x28
	.zero		1


	//   ....[23]....
        /*0a80*/ 	.word	0x00001a50
        /*0a84*/ 	.word	0x00000003
        /*0a88*/ 	.word	0x0002a830
        /*0a8c*/ 	.short	0x010a
        /*0a8e*/ 	.byte	0x3f
	.zero		1


	//   ....[24]....
        /*0a90*/ 	.word	0x00001a90
        /*0a94*/ 	.word	0x00000003
        /*0a98*/ 	.word	0x0002a830
        /*0a9c*/ 	.short	0x010a
        /*0a9e*/ 	.byte	0x3f
	.zero		1


	//   ....[25]....
        /*0aa0*/ 	.word	0x000021d0
        /*0aa4*/ 	.word	0x000000ff
        /*0aa8*/ 	.word	0x00000000
        /*0aac*/ 	.short	0x0101
        /*0aae*/ 	.byte	0x04
	.zero		1


	//   ....[26]....
        /*0ab0*/ 	.word	0x000046a0
        /*0ab4*/ 	.word	0x000000ff
        /*0ab8*/ 	.word	0x0002a830
        /*0abc*/ 	.short	0x010a
        /*0abe*/ 	.byte	0x06
	.zero		1


	//   ....[27]....
        /*0ac0*/ 	.word	0x000046e0
        /*0ac4*/ 	.word	0x000000ff
        /*0ac8*/ 	.word	0x0002a830
        /*0acc*/ 	.short	0x010a
        /*0ace*/ 	.byte	0x06
	.zero		1


	//   ....[28]....
        /*0ad0*/ 	.word	0x00004fa0
        /*0ad4*/ 	.word	0x000000ff
        /*0ad8*/ 	.word	0x0002a850
        /*0adc*/ 	.short	0x010a
        /*0ade*/ 	.byte	0x05
	.zero		1


	//   ....[29]....
        /*0ae0*/ 	.word	0x00004fe0
        /*0ae4*/ 	.word	0x000000ff
        /*0ae8*/ 	.word	0x0002a850
        /*0aec*/ 	.short	0x010a
        /*0aee*/ 	.byte	0x05
	.zero		1


	//   ....[30]....
        /*0af0*/ 	.word	0x000052f0
        /*0af4*/ 	.word	0x000000ff
        /*0af8*/ 	.word	0x00000000
        /*0afc*/ 	.short	0x0101
        /*0afe*/ 	.byte	0x06
	.zero		1


	//   ....[31]....
        /*0b00*/ 	.word	0x000071e0
        /*0b04*/ 	.word	0x000000ff
        /*0b08*/ 	.word	0x00000000
        /*0b0c*/ 	.short	0x0101
        /*0b0e*/ 	.byte	0x05
	.zero		1


	//   ....[32]....
        /*0b10*/ 	.word	0x00007680
        /*0b14*/ 	.word	0x000000ff
        /*0b18*/ 	.word	0x0002a830
        /*0b1c*/ 	.short	0x010a
        /*0b1e*/ 	.byte	0x06
	.zero		1


	//   ....[33]....
        /*0b20*/ 	.word	0x000076c0
        /*0b24*/ 	.word	0x000000ff
        /*0b28*/ 	.word	0x0002a830
        /*0b2c*/ 	.short	0x010a
        /*0b2e*/ 	.byte	0x06
	.zero		1


	//   ....[34]....
        /*0b30*/ 	.word	0x00007f80
        /*0b34*/ 	.word	0x000000ff
        /*0b38*/ 	.word	0x0002a850
        /*0b3c*/ 	.short	0x010a
        /*0b3e*/ 	.byte	0x05
	.zero		1


	//   ....[35]....
        /*0b40*/ 	.word	0x00007fc0
        /*0b44*/ 	.word	0x000000ff
        /*0b48*/ 	.word	0x0002a850
        /*0b4c*/ 	.short	0x010a
        /*0b4e*/ 	.byte	0x05
	.zero		1


	//   ....[36]....
        /*0b50*/ 	.word	0x00008300
        /*0b54*/ 	.word	0x000000ff
        /*0b58*/ 	.word	0x00000000
        /*0b5c*/ 	.short	0x0101
        /*0b5e*/ 	.byte	0x06
	.zero		1


	//   ....[37]....
        /*0b60*/ 	.word	0x00009060
        /*0b64*/ 	.word	0x000000ff
        /*0b68*/ 	.word	0x00000000
        /*0b6c*/ 	.short	0x0101
        /*0b6e*/ 	.byte	0x05
	.zero		1


	//   ....[38]....
        /*0b70*/ 	.word	0x00009300
        /*0b74*/ 	.word	0x000000ff
        /*0b78*/ 	.word	0x0002a830
        /*0b7c*/ 	.short	0x010a
        /*0b7e*/ 	.byte	0x05
	.zero		1


	//   ....[39]....
        /*0b80*/ 	.word	0x00009340
        /*0b84*/ 	.word	0x000000ff
        /*0b88*/ 	.word	0x0002a830
        /*0b8c*/ 	.short	0x010a
        /*0b8e*/ 	.byte	0x05
	.zero		1


	//   ....[40]....
        /*0b90*/ 	.word	0x00009c00
        /*0b94*/ 	.word	0x000000ff
        /*0b98*/ 	.word	0x0002a850
        /*0b9c*/ 	.short	0x010a
        /*0b9e*/ 	.byte	0x05
	.zero		1


	//   ....[41]....
        /*0ba0*/ 	.word	0x00009c40
        /*0ba4*/ 	.word	0x000000ff
        /*0ba8*/ 	.word	0x0002a850
        /*0bac*/ 	.short	0x010a
        /*0bae*/ 	.byte	0x05
	.zero		1


	//   ....[42]....
        /*0bb0*/ 	.word	0x00009f50
        /*0bb4*/ 	.word	0x000000ff
        /*0bb8*/ 	.word	0x00000000
        /*0bbc*/ 	.short	0x0101
        /*0bbe*/ 	.byte	0x04
	.zero		1


	//   ....[43]....
        /*0bc0*/ 	.word	0x0000be60
        /*0bc4*/ 	.word	0x000000ff
        /*0bc8*/ 	.word	0x00000000
        /*0bcc*/ 	.short	0x0101
        /*0bce*/ 	.byte	0x05
	.zero		1


	//   ....[44]....
        /*0bd0*/ 	.word	0x0000c420
        /*0bd4*/ 	.word	0x000000ff
        /*0bd8*/ 	.word	0x0002a850
        /*0bdc*/ 	.short	0x010a
        /*0bde*/ 	.byte	0x05
	.zero		1


	//   ....[45]....
        /*0be0*/ 	.word	0x0000c460
        /*0be4*/ 	.word	0x000000ff
        /*0be8*/ 	.word	0x0002a850
        /*0bec*/ 	.short	0x010a
        /*0bee*/ 	.byte	0x05
	.zero		1


	//   ....[46]....
        /*0bf0*/ 	.word	0x0000c930
        /*0bf4*/ 	.word	0x000000ff
        /*0bf8*/ 	.word	0x00000000
        /*0bfc*/ 	.short	0x0101
        /*0bfe*/ 	.byte	0x04
	.zero		1


	//   ....[47]....
        /*0c00*/ 	.word	0x0000de00
        /*0c04*/ 	.word	0x00000003
        /*0c08*/ 	.word	0x00000000
        /*0c0c*/ 	.short	0x0101
        /*0c0e*/ 	.byte	0x3f
	.zero		1


	//   ....[48]....
        /*0c10*/ 	.word	0x00010d80
        /*0c14*/ 	.word	0x00000007
        /*0c18*/ 	.word	0x0002a840
        /*0c1c*/ 	.short	0x010a
        /*0c1e*/ 	.byte	0x3f
	.zero		1


	//   ....[49]....
        /*0c20*/ 	.word	0x00011460
        /*0c24*/ 	.word	0x00000007
        /*0c28*/ 	.word	0x0002a830
        /*0c2c*/ 	.short	0x0107
        /*0c2e*/ 	.byte	0x3f
	.zero		1


	//   ....[50]....
        /*0c30*/ 	.word	0x00011520
        /*0c34*/ 	.word	0x00000007
        /*0c38*/ 	.word	0x0002a830
        /*0c3c*/ 	.short	0x0101
        /*0c3e*/ 	.byte	0x3f
	.zero		1


	//   ....[51]....
        /*0c40*/ 	.word	0x000120e0
        /*0c44*/ 	.word	0x00000016
        /*0c48*/ 	.word	0x0002a800
        /*0c4c*/ 	.short	0x0107
        /*0c4e*/ 	.byte	0x3f
	.zero		1


	//   ....[52]....
        /*0c50*/ 	.word	0x00012200
        /*0c54*/ 	.word	0x00000016
        /*0c58*/ 	.word	0x0002a800
        /*0c5c*/ 	.short	0x0101
        /*0c5e*/ 	.byte	0x3f
	.zero		1


	//   ....[53]....
        /*0c60*/ 	.word	0x00012220
        /*0c64*/ 	.word	0x00000016
        /*0c68*/ 	.word	0x0002a820
        /*0c6c*/ 	.short	0x010a
        /*0c6e*/ 	.byte	0x3f
	.zero		1


	//   ....[54]....
        /*0c70*/ 	.word	0x00012590
        /*0c74*/ 	.word	0x00000006
        /*0c78*/ 	.word	0x0002a840
        /*0c7c*/ 	.short	0x010a
        /*0c7e*/ 	.byte	0x3f
	.zero		1


	//   ....[55]....
        /*0c80*/ 	.word	0x00012aa0
        /*0c84*/ 	.word	0x00000006
        /*0c88*/ 	.word	0x0002a830
        /*0c8c*/ 	.short	0x0107
        /*0c8e*/ 	.byte	0x3f
	.zero		1


	//   ....[56]....
        /*0c90*/ 	.word	0x00012b60
        /*0c94*/ 	.word	0x00000006
        /*0c98*/ 	.word	0x0002a830
        /*0c9c*/ 	.short	0x0101
        /*0c9e*/ 	.byte	0x3f
	.zero		1


	//   ....[57]....
        /*0ca0*/ 	.word	0x00012bc0
        /*0ca4*/ 	.word	0x00000005
        /*0ca8*/ 	.word	0x0002a860
        /*0cac*/ 	.short	0x010a
        /*0cae*/ 	.byte	0x3f
	.zero		1


	//   ....[58]....
        /*0cb0*/ 	.word	0x00013020
        /*0cb4*/ 	.word	0x00000005
        /*0cb8*/ 	.word	0x0002a850
        /*0cbc*/ 	.short	0x0107
        /*0cbe*/ 	.byte	0x3f
	.zero		1


	//   ....[59]....
        /*0cc0*/ 	.word	0x00013170
        /*0cc4*/ 	.word	0x00000005
        /*0cc8*/ 	.word	0x0002a850
        /*0ccc*/ 	.short	0x0101
        /*0cce*/ 	.byte	0x3f
	.zero		1


	//   ....[60]....
        /*0cd0*/ 	.word	0x00013400
        /*0cd4*/ 	.word	0x00000000
        /*0cd8*/ 	.word	0x0002a860
        /*0cdc*/ 	.short	0x010a
        /*0cde*/ 	.byte	0x3f
	.zero		1


	//   ....[61]....
        /*0ce0*/ 	.word	0x00013860
        /*0ce4*/ 	.word	0x00000000
        /*0ce8*/ 	.word	0x0002a850
        /*0cec*/ 	.short	0x0107
        /*0cee*/ 	.byte	0x3f
	.zero		1


	//   ....[62]....
        /*0cf0*/ 	.word	0x00013930
        /*0cf4*/ 	.word	0x00000000
        /*0cf8*/ 	.word	0x0002a850
        /*0cfc*/ 	.short	0x0101
        /*0cfe*/ 	.byte	0x3f
	.zero		1


	//   ....[63]....
        /*0d00*/ 	.word	0x00014660
        /*0d04*/ 	.word	0x00000005
        /*0d08*/ 	.word	0x0002a820
        /*0d0c*/ 	.short	0x010a
        /*0d0e*/ 	.byte	0x3f
	.zero		1


	//   ....[64]....
        /*0d10*/ 	.word	0x00014800
        /*0d14*/ 	.word	0x00000003
        /*0d18*/ 	.word	0x0002a840
        /*0d1c*/ 	.short	0x010a
        /*0d1e*/ 	.byte	0x3f
	.zero		1


	//   ....[65]....
        /*0d20*/ 	.word	0x000148a0
        /*0d24*/ 	.word	0x00000019
        /*0d28*/ 	.word	0x0002a840
        /*0d2c*/ 	.short	0x010a
        /*0d2e*/ 	.byte	0x3f
	.zero		1


	//   ....[66]....
        /*0d30*/ 	.word	0x000148e0
        /*0d34*/ 	.word	0x00000003
        /*0d38*/ 	.word	0x0002a860
        /*0d3c*/ 	.short	0x010a
        /*0d3e*/ 	.byte	0x3f
	.zero		1


	//   ....[67]....
        /*0d40*/ 	.word	0x00014920
        /*0d44*/ 	.word	0x00000019
        /*0d48*/ 	.word	0x0002a860
        /*0d4c*/ 	.short	0x010a
        /*0d4e*/ 	.byte	0x3f
	.zero		1


	//   ....[68]....
        /*0d50*/ 	.word	0x00014990
        /*0d54*/ 	.word	0x00000003
        /*0d58*/ 	.word	0x0002a800
        /*0d5c*/ 	.short	0x010a
        /*0d5e*/ 	.byte	0x3f
	.zero		1


	//   ....[69]....
        /*0d60*/ 	.word	0x000149e0
        /*0d64*/ 	.word	0x00000003
        /*0d68*/ 	.word	0x0002a830
        /*0d6c*/ 	.short	0x010a
        /*0d6e*/ 	.byte	0x3f
	.zero		1


	//   ....[70]....
        /*0d70*/ 	.word	0x00014a40
        /*0d74*/ 	.word	0x0000000a
        /*0d78*/ 	.word	0x0002a830
        /*0d7c*/ 	.short	0x010a
        /*0d7e*/ 	.byte	0x3f
	.zero		1


	//   ....[71]....
        /*0d80*/ 	.word	0x00014aa0
        /*0d84*/ 	.word	0x00000009
        /*0d88*/ 	.word	0x0002a850
        /*0d8c*/ 	.short	0x010a
        /*0d8e*/ 	.byte	0x3f
	.zero		1


	//   ....[72]....
        /*0d90*/ 	.word	0x00014b00
        /*0d94*/ 	.word	0x0000000a
        /*0d98*/ 	.word	0x0002a830
        /*0d9c*/ 	.short	0x010a
        /*0d9e*/ 	.byte	0x3f
	.zero		1


	//   ....[73]....
        /*0da0*/ 	.word	0x00014b60
        /*0da4*/ 	.word	0x00000009
        /*0da8*/ 	.word	0x0002a850
        /*0dac*/ 	.short	0x010a
        /*0dae*/ 	.byte	0x3f
	.zero		1


	//   ....[74]....
        /*0db0*/ 	.word	0x00014bc0
        /*0db4*/ 	.word	0x0000000a
        /*0db8*/ 	.word	0x0002a830
        /*0dbc*/ 	.short	0x010a
        /*0dbe*/ 	.byte	0x3f
	.zero		1


	//   ....[75]....
        /*0dc0*/ 	.word	0x00014c20
        /*0dc4*/ 	.word	0x00000009
        /*0dc8*/ 	.word	0x0002a850
        /*0dcc*/ 	.short	0x010a
        /*0dce*/ 	.byte	0x3f
	.zero		1


	//   ....[76]....
        /*0dd0*/ 	.word	0x00014c80
        /*0dd4*/ 	.word	0x00000005
        /*0dd8*/ 	.word	0x0002a850
        /*0ddc*/ 	.short	0x010a
        /*0dde*/ 	.byte	0x3f
	.zero		1


	//   ....[77]....
        /*0de0*/ 	.word	0x00014d90
        /*0de4*/ 	.word	0x00000007
        /*0de8*/ 	.word	0x0002a840
        /*0dec*/ 	.short	0x010a
        /*0dee*/ 	.byte	0x3f
	.zero		1


	//   ....[78]....
        /*0df0*/ 	.word	0x00016160
        /*0df4*/ 	.word	0x00000016
        /*0df8*/ 	.word	0x0002a820
        /*0dfc*/ 	.short	0x010a
        /*0dfe*/ 	.byte	0x3f
	.zero		1


	//   ....[79]....
        /*0e00*/ 	.word	0x000161b0
        /*0e04*/ 	.word	0x00000006
        /*0e08*/ 	.word	0x0002a840
        /*0e0c*/ 	.short	0x010a
        /*0e0e*/ 	.byte	0x3f
	.zero		1


	//   ....[80]....
        /*0e10*/ 	.word	0x00016970
        /*0e14*/ 	.word	0x00000005
        /*0e18*/ 	.word	0x0002a860
        /*0e1c*/ 	.short	0x010a
        /*0e1e*/ 	.byte	0x3f
	.zero		1


	//   ....[81]....
        /*0e20*/ 	.word	0x00017180
        /*0e24*/ 	.word	0x00000000
        /*0e28*/ 	.word	0x0002a860
        /*0e2c*/ 	.short	0x010a
        /*0e2e*/ 	.byte	0x3f
	.zero		1


	//   ....[82]....
        /*0e30*/ 	.word	0x000182b0
        /*0e34*/ 	.word	0x00000005
        /*0e38*/ 	.word	0x0002a820
        /*0e3c*/ 	.short	0x010a
        /*0e3e*/ 	.byte	0x3f
	.zero		1


	//   ....[83]....
        /*0e40*/ 	.word	0x00018450
        /*0e44*/ 	.word	0x00000003
        /*0e48*/ 	.word	0x0002a840
        /*0e4c*/ 	.short	0x010a
        /*0e4e*/ 	.byte	0x3f
	.zero		1


	//   ....[84]....
        /*0e50*/ 	.word	0x000184a0
        /*0e54*/ 	.word	0x00000019
        /*0e58*/ 	.word	0x0002a840
        /*0e5c*/ 	.short	0x010a
        /*0e5e*/ 	.byte	0x3f
	.zero		1


	//   ....[85]....
        /*0e60*/ 	.word	0x000184f0
        /*0e64*/ 	.word	0x00000003
        /*0e68*/ 	.word	0x0002a860
        /*0e6c*/ 	.short	0x010a
        /*0e6e*/ 	.byte	0x3f
	.zero		1


	//----- nvinfo : EIATTR_NUM_MBARRIERS
	.align		4
.L_208:
        /*0e70*/ 	.byte	0x03, 0x38
        /*0e72*/ 	.short	0x0016


	//----- nvinfo : EIATTR_EXIT_INSTR_OFFSETS
	.align		4
        /*0e74*/ 	.byte	0x04, 0x1c
        /*0e76*/ 	.short	(.L_210 - .L_209)


	//   ....[0]....
.L_209:
        /*0e78*/ 	.word	0x00000990


	//   ....[1]....
        /*0e7c*/ 	.word	0x0000ec90


	//   ....[2]....
        /*0e80*/ 	.word	0x00014970


	//----- nvinfo : EIATTR_MAX_THREADS
	.align		4
.L_210:
        /*0e84*/ 	.byte	0x04, 0x05
        /*0e86*/ 	.short	(.L_212 - .L_211)
.L_211:
        /*0e88*/ 	.word	0x00000180
        /*0e8c*/ 	.word	0x00000001
        /*0e90*/ 	.word	0x00000001


	//----- nvinfo : EIATTR_CRS_STACK_SIZE
	.align		4
.L_212:
        /*0e94*/ 	.byte	0x04, 0x1e
        /*0e96*/ 	.short	(.L_214 - .L_213)
.L_213:
        /*0e98*/ 	.word	0x00000000


	//----- nvinfo : EIATTR_CBANK_PARAM_SIZE
	.align		4
.L_214:
        /*0e9c*/ 	.byte	0x03, 0x19
        /*0e9e*/ 	.short	0x0af0


	//----- nvinfo : EIATTR_PARAM_CBANK
	.align		4
        /*0ea0*/ 	.byte	0x04, 0x0a
        /*0ea2*/ 	.short	(.L_216 - .L_215)
	.align		4
.L_215:
        /*0ea4*/ 	.word	index@(.nv.constant0._ZN7cutlass13device_kernelIN5flash11enable_sm90INS1_16FlashAttnFwdSm90INS1_25CollectiveMainloopFwdSm90ILi2EN4cute5tupleIJNS5_1CILi1EEES8_S8_EEENS6_IJNS7_ILi128EEENS7_ILi96EEENS7_ILi192EEEEEELi128ENS_6half_tEfNS_4arch4Sm90ELb0ELb1ELb0ELb1ELb1ELb0ELb0ELb1ELb1ELb1ELb0ELb0EEENS1_21CollectiveEpilogueFwdINS6_IJSA_SA_SB_EEES9_SE_SG_Li256ELb1ELb1ELb0ELb0EEENS1_36VarlenDynamicPersistentTileSchedulerILi128ELi96ELi256ELi128ELb0ELb1ELb1ELb1ELb0ELb1EEEEEEEEEvNT_6ParamsE)
        /*0ea8*/ 	.short	0x0210
        /*0eaa*/ 	.short	0x0af0


	//----- nvinfo : EIATTR_SW_WAR
	.align		4
.L_216:
        /*0eac*/ 	.byte	0x04, 0x36
        /*0eae*/ 	.short	(.L_218 - .L_217)
.L_217:
        /*0eb0*/ 	.word	0x00000008
.L_218:


//--------------------- .nv.info._ZN7cutlass13device_kernelIN5flash11enable_sm90INS1_16FlashAttnFwdSm90INS1_25CollectiveMainloopFwdSm90ILi2EN4cute5tupleIJNS5_1CILi1EEES8_S8_EEENS6_IJNS7_ILi128EEENS7_ILi96EEENS7_ILi192EEEEEELi128ENS_6half_tEfNS_4arch4Sm90ELb0ELb1ELb0ELb1ELb1ELb1ELb0ELb1ELb1ELb1ELb0ELb0EEENS1_21CollectiveEpilogueFwdINS6_IJSA_SA_SB_EEES9_SE_SG_Li256ELb1ELb1ELb0ELb0EEENS1_36VarlenDynamicPersistentTileSchedulerILi128ELi96ELi256ELi128ELb0ELb1ELb1ELb1ELb0ELb1EEEEEEEEEvNT_6ParamsE --------------------------
	.section	.nv.info._ZN7cutlass13device_kernelIN5flash11enable_sm90INS1_16FlashAttnFwdSm90INS1_25CollectiveMainloopFwdSm90ILi2EN4cute5tupleIJNS5_1CILi1EEES8_S8_EEENS6_IJNS7_ILi128EEENS7_ILi96EEENS7_ILi192EEEEEELi128ENS_6half_tEfNS_4arch4Sm90ELb0ELb1ELb0ELb1ELb1ELb1ELb0ELb1ELb1ELb1ELb0ELb0EEENS1_21CollectiveEpilogueFwdINS6_IJSA_SA_SB_EEES9_SE_SG_Li256ELb1ELb1ELb0ELb0EEENS1_36VarlenDynamicPersistentTileSchedulerILi128ELi96ELi256ELi128ELb0ELb1ELb1ELb1ELb0ELb1EEEEEEEEEvNT_6ParamsE,"",@"SHT_CUDA_INFO"
	.sectionflags	@""
	.align	4


	//----- nvinfo : EIATTR_CUDA_API_VERSION
	.align		4
        /*0000*/ 	.byte	0x04, 0x37
        /*0002*/ 	.short	(.L_220 - .L_219)
.L_219:
        /*0004*/ 	.word	0x00000082


	//----- nvinfo : EIATTR_KPARAM_INFO
	.align		4
.L_220:
        /*0008*/ 	.byte	0x04, 0x17
        /*000a*/ 	.short	(.L_222 - .L_221)
.L_221:
        /*000c*/ 	.word	0x00000000
        /*0010*/ 	.short	0x0000
        /*0012*/ 	.short	0x0070
        /*0014*/ 	.byte	0x00, 0xf0, 0x01, 0x2a


	//----- nvinfo : EIATTR_SPARSE_MMA_MASK
	.align		4
.L_222:
        /*0018*/ 	.byte	0x03, 0x50
        /*001a*/ 	.short	0x0000


	//----- nvinfo : EIATTR_MAXREG_COUNT
	.align		4
        /*001c*/ 	.byte	0x03, 0x1b
        /*001e*/ 	.short	0x00a8


	//----- nvinfo : EIATTR_NUM_BARRIERS
	.align		4
        /*0020*/ 	.byte	0x02, 0x4c
        /*0022*/ 	.byte	0x10
	.zero		1


	//----- nvinfo : EIATTR_EXTERNS
	.align		4
        /*0024*/ 	.byte	0x04, 0x0f
        /*0026*/ 	.short	(.L_224 - .L_223)


	//   ....[0]....
	.align		4
.L_223:
        /*0028*/ 	.word	index@(__assertfail)


	//----- nvinfo : EIATTR_ANNOTATIONS
	.align		4
.L_224:
        /*002c*/ 	.byte	0x04, 0x55
        /*002e*/ 	.short	(.L_226 - .L_225)


	//   ....[0]....
.L_225:
        /* <DEDUP_REMOVED lines=40> */


	//----- nvinfo : EIATTR_MERCURY_ISA_VERSION
	.align		4
.L_226:
        /*0298*/ 	.byte	0x03, 0x5f
        /*029a*/ 	.short	0x0101


	//----- nvinfo : EIATTR_UNUSED_LOAD_BYTE_OFFSET
	.align		4
        /*029c*/ 	.byte	0x04, 0x44
        /*029e*/ 	.short	(.L_228 - .L_227)


	//   ....[0]....
.L_227:
        /*02a0*/ 	.word	0x00000a50
        /*02a4*/ 	.word	0x0000fff0


	//   ....[1]....
        /*02a8*/ 	.word	0x0001e800
        /*02ac*/ 	.word	0x0000fff0


	//----- nvinfo : EIATTR_INT_WARP_WIDE_INSTR_OFFSETS
	.align		4
.L_228:
        /*02b0*/ 	.byte	0x04, 0x31
        /*02b2*/ 	.short	(.L_230 - .L_229)


	//   ....[0]....
.L_229:
        /*02b4*/ 	.word	0x00000130


	//   ....[1]....
        /*02b8*/ 	.word	0x00000170


	//   ....[2]....
        /*02bc*/ 	.word	0x000001e0


	//   ....[3]....
        /*02c0*/ 	.word	0x00023560


	//   ....[4]....
        /*02c4*/ 	.word	0x000235f0


	//   ....[5]....
        /*02c8*/ 	.word	0x000265c0


	//   ....[6]....
        /*02cc*/ 	.word	0x00026650


	//----- nvinfo : EIATTR_COOP_GROUP_MASK_REGIDS
	.align		4
.L_230:
        /*02d0*/ 	.byte	0x04, 0x29
        /*02d2*/ 	.short	(.L_232 - .L_231)


	//   ....[0]....
.L_231:
        /*02d4*/ 	.word	0xffffffff


	//   ....[1]....
        /*02d8*/ 	.word	0xffffffff


	//   ....[2]....
        /*02dc*/ 	.word	0xffffffff


	//   ....[3]....
        /*02e0*/ 	.word	0xffffffff


	//   ....[4]....
        /*02e4*/ 	.word	0xffffffff


	//   ....[5]....
        /*02e8*/ 	.word	0xffffffff


	//   ....[6]....
        /*02ec*/ 	.word	0xffffffff


	//   ....[7]....
        /*02f0*/ 	.word	0xffffffff


	//   ....[8]....
        /*02f4*/ 	.word	0xffffffff


	//   ....[9]....
        /*02f8*/ 	.word	0xffffffff


	//   ....[10]....
        /*02fc*/ 	.word	0xffffffff


	//   ....[11]....
        /*0300*/ 	.word	0xffffffff


	//   ....[12]....
        /*0304*/ 	.word	0xffffffff


	//   ....[13]....
        /*0308*/ 	.word	0xffffffff


	//   ....[14]....
        /*030c*/ 	.word	0xffffffff


	//   ....[15]....
        /*0310*/ 	.word	0xffffffff


	//   ....[16]....
        /*0314*/ 	.word	0xffffffff


	//   ....[17]....
        /*0318*/ 	.word	0xffffffff


	//   ....[18]....
        /*031c*/ 	.word	0xffffffff


	//   ....[19]....
        /*0320*/ 	.word	0xffffffff


	//   ....[20]....
        /*0324*/ 	.word	0xffffffff


	//   ....[21]....
        /*0328*/ 	.word	0xffffffff


	//   ....[22]....
        /*032c*/ 	.word	0xffffffff


	//   ....[23]....
        /*0330*/ 	.word	0xffffffff


	//   ....[24]....
        /*0334*/ 	.word	0xffffffff


	//   ....[25]....
        /*0338*/ 	.word	0xffffffff


	//   ....[26]....
        /*033c*/ 	.word	0xffffffff


	//   ....[27]....
        /*0340*/ 	.word	0xffffffff


	//   ....[28]....
        /*0344*/ 	.word	0xffffffff


	//   ....[29]....
        /*0348*/ 	.word	0xffffffff


	//   ....[30]....
        /*034c*/ 	.word	0xffffffff


	//   ....[31]....
        /*0350*/ 	.word	0xffffffff


	//   ....[32]....
        /*0354*/ 	.word	0xffffffff


	//   ....[33]....
        /*0358*/ 	.word	0xffffffff


	//   ....[34]....
        /*035c*/ 	.word	0xffffffff


	//   ....[35]....
        /*0360*/ 	.word	0xffffffff


	//   ....[36]....
        /*0364*/ 	.word	0xffffffff


	//   ....[37]....
        /*0368*/ 	.word	0xffffffff


	//   ....[38]....
        /*036c*/ 	.word	0xffffffff


	//   ....[39]....
        /*0370*/ 	.word	0xffffffff


	//   ....[40]....
        /*0374*/ 	.word	0xffffffff


	//   ....[41]....
        /*0378*/ 	.word	0xffffffff


	//   ....[42]....
        /*037c*/ 	.word	0xffffffff


	//   ....[43]....
        /*0380*/ 	.word	0xffffffff


	//   ....[44]....
        /*0384*/ 	.word	0xffffffff


	//   ....[45]....
        /*0388*/ 	.word	0xffffffff


	//   ....[46]....
        /*038c*/ 	.word	0xffffffff


	//   ....[47]....
        /*0390*/ 	.word	0xffffffff


	//   ....[48]....
        /*0394*/ 	.word	0xffffffff


	//   ....[49]....
        /*0398*/ 	.word	0xffffffff


	//   ....[50]....
        /*039c*/ 	.word	0xffffffff


	//   ....[51]....
        /*03a0*/ 	.word	0xffffffff


	//   ....[52]....
        /*03a4*/ 	.word	0xffffffff


	//   ....[53]....
        /*03a8*/ 	.word	0xffffffff


	//   ....[54]....
        /*03ac*/ 	.word	0xffffffff


	//   ....[55]....
        /*03b0*/ 	.word	0xffffffff


	//   ....[56]....
        /*03b4*/ 	.word	0xffffffff


	//   ....[57]....
        /*03b8*/ 	.word	0xffffffff


	//   ....[58]....
        /*03bc*/ 	.word	0xffffffff


	//   ....[59]....
        /*03c0*/ 	.word	0xffffffff


	//   ....[60]....
        /*03c4*/ 	.word	0xffffffff


	//   ....[61]....
        /*03c8*/ 	.word	0xffffffff


	//   ....[62]....
        /*03cc*/ 	.word	0xffffffff


	//   ....[63]....
        /*03d0*/ 	.word	0xffffffff


	//   ....[64]....
        /*03d4*/ 	.word	0xffffffff


	//   ....[65]....
        /*03d8*/ 	.word	0xffffffff


	//   ....[66]....
        /*03dc*/ 	.word	0xffffffff


	//   ....[67]....
        /*03e0*/ 	.word	0xffffffff


	//   ....[68]....
        /*03e4*/ 	.word	0xffffffff


	//   ....[69]....
        /*03e8*/ 	.word	0xffffffff


	//   ....[70]....
        /*03ec*/ 	.word	0xffffffff


	//   ....[71]....
        /*03f0*/ 	.word	0xffffffff


	//   ....[72]....
        /*03f4*/ 	.word	0xffffffff


	//   ....[73]....
        /*03f8*/ 	.word	0xffffffff


	//   ....[74]....
        /*03fc*/ 	.word	0xffffffff


	//   ....[75]....
        /*0400*/ 	.word	0xffffffff


	//   ....[76]....
        /*0404*/ 	.word	0xffffffff


	//   ....[77]....
        /*0408*/ 	.word	0xffffffff


	//   ....[78]....
        /*040c*/ 	.word	0xffffffff


	//   ....[79]....
        /*0410*/ 	.word	0xffffffff


	//   ....[80]....
        /*0414*/ 	.word	0xffffffff


	//   ....[81]....
        /*0418*/ 	.word	0xffffffff


	//   ....[82]....
        /*041c*/ 	.word	0xffffffff


	//   ....[83]....
        /*0420*/ 	.word	0xffffffff


	//   ....[84]....
        /*0424*/ 	.word	0xffffffff


	//   ....[85]....
        /*0428*/ 	.word	0xffffffff


	//   ....[86]....
        /*042c*/ 	.word	0xffffffff


	//   ....[87]....
        /*0430*/ 	.word	0xffffffff


	//   ....[88]....
        /*0434*/ 	.word	0xffffffff


	//   ....[89]....
        /*0438*/ 	.word	0xffffffff


	//   ....[90]....
        /*043c*/ 	.word	0xffffffff


	//   ....[91]....
        /*0440*/ 	.word	0xffffffff


	//   ....[92]....
        /*0444*/ 	.word	0xffffffff


	//   ....[93]....
        /*0448*/ 	.word	0xffffffff


	//   ....[94]....
        /*044c*/ 	.word	0xffffffff


	//   ....[95]....
        /*0450*/ 	.word	0xffffffff


	//   ....[96]....
        /*0454*/ 	.word	0xffffffff


	//   ....[97]....
        /*0458*/ 	.word	0xffffffff


	//   ....[98]....
        /*045c*/ 	.word	0xffffffff


	//   ....[99]....
        /*0460*/ 	.word	0xffffffff


	//   ....[100]....
        /*0464*/ 	.word	0xffffffff


	//   ....[101]....
        /*0468*/ 	.word	0xffffffff


	//   ....[102]....
        /*046c*/ 	.word	0xffffffff


	//   ....[103]....
        /*0470*/ 	.word	0xffffffff


	//   ....[104]....
        /*0474*/ 	.word	0xffffffff


	//   ....[105]....
        /*0478*/ 	.word	0xffffffff


	//   ....[106]....
        /*047c*/ 	.word	0xffffffff


	//   ....[107]....
        /*0480*/ 	.word	0xffffffff


	//   ....[108]....
        /*0484*/ 	.word	0xffffffff


	//   ....[109]....
        /*0488*/ 	.word	0xffffffff


	//   ....[110]....
        /*048c*/ 	.word	0xffffffff


	//   ....[111]....
        /*0490*/ 	.word	0xffffffff


	//   ....[112]....
        /*0494*/ 	.word	0xffffffff


	//   ....[113]....
        /*0498*/ 	.word	0xffffffff


	//   ....[114]....
        /*049c*/ 	.word	0xffffffff


	//   ....[115]....
        /*04a0*/ 	.word	0xffffffff


	//   ....[116]....
        /*04a4*/ 	.word	0xffffffff


	//   ....[117]....
        /*04a8*/ 	.word	0xffffffff


	//   ....[118]....
        /*04ac*/ 	.word	0xffffffff


	//   ....[119]....
        /*04b0*/ 	.word	0xffffffff


	//   ....[120]....
        /*04b4*/ 	.word	0xffffffff


	//   ....[121]....
        /*04b8*/ 	.word	0xffffffff


	//   ....[122]....
        /*04bc*/ 	.word	0xffffffff


	//   ....[123]....
        /*04c0*/ 	.word	0xffffffff


	//   ....[124]....
        /*04c4*/ 	.word	0xffffffff


	//   ....[125]....
        /*04c8*/ 	.word	0xffffffff


	//   ....[126]....
        /*04cc*/ 	.word	0xffffffff


	//   ....[127]....
        /*04d0*/ 	.word	0xffffffff


	//   ....[128]....
        /*04d4*/ 	.word	0xffffffff


	//   ....[129]....
        /*04d8*/ 	.word	0xffffffff


	//   ....[130]....
        /*04dc*/ 	.word	0xffffffff


	//   ....[131]....
        /*04e0*/ 	.word	0xffffffff


	//   ....[132]....
        /*04e4*/ 	.word	0xffffffff


	//   ....[133]....
        /*04e8*/ 	.word	0xffffffff


	//   ....[134]....
        /*04ec*/ 	.word	0xffffffff


	//   ....[135]....
        /*04f0*/ 	.word	0xffffffff


	//   ....[136]....
        /*04f4*/ 	.word	0xffffffff


	//   ....[137]....
        /*04f8*/ 	.word	0xffffffff


	//   ....[138]....
        /*04fc*/ 	.word	0xffffffff


	//   ....[139]....
        /*0500*/ 	.word	0xffffffff


	//   ....[140]....
        /*0504*/ 	.word	0xffffffff


	//   ....[141]....
        /*0508*/ 	.word	0xffffffff


	//   ....[142]....
        /*050c*/ 	.word	0xffffffff


	//   ....[143]....
        /*0510*/ 	.word	0xffffffff


	//   ....[144]....
        /*0514*/ 	.word	0xffffffff


	//   ....[145]....
        /*0518*/ 	.word	0xffffffff


	//   ....[146]....
        /*051c*/ 	.word	0xffffffff


	//   ....[147]....
        /*0520*/ 	.word	0xffffffff


	//   ....[148]....
        /*0524*/ 	.word	0xffffffff


	//   ....[149]....
        /*0528*/ 	.word	0xffffffff


	//   ....[150]....
        /*052c*/ 	.word	0xffffffff


	//   ....[151]....
        /*0530*/ 	.word	0xffffffff


	//   ....[152]....
        /*0534*/ 	.word	0xffffffff


	//   ....[153]....
        /*0538*/ 	.word	0xffffffff


	//   ....[154]....
        /*053c*/ 	.word	0xffffffff


	//   ....[155]....
        /*0540*/ 	.word	0xffffffff


	//   ....[156]....
        /*0544*/ 	.word	0xffffffff


	//   ....[157]....
        /*0548*/ 	.word	0xffffffff


	//   ....[158]....
        /*054c*/ 	.word	0xffffffff


	//   ....[159]....
        /*0550*/ 	.word	0xffffffff


	//   ....[160]....
        /*0554*/ 	.word	0xffffffff


	//   ....[161]....
        /*0558*/ 	.word	0xffffffff


	//   ....[162]....
        /*055c*/ 	.word	0xffffffff


	//   ....[163]....
        /*0560*/ 	.word	0xffffffff


	//   ....[164]....
        /*0564*/ 	.word	0xffffffff


	//   ....[165]....
        /*0568*/ 	.word	0xffffffff


	//   ....[166]....
        /*056c*/ 	.word	0xffffffff


	//   ....[167]....
        /*0570*/ 	.word	0xffffffff


	//   ....[168]....
        /*0574*/ 	.word	0xffffffff


	//   ....[169]....
        /*0578*/ 	.word	0xffffffff


	//   ....[170]....
        /*057c*/ 	.word	0xffffffff


	//   ....[171]....
        /*0580*/ 	.word	0xffffffff


	//   ....[172]....
        /*0584*/ 	.word	0xffffffff


	//   ....[173]....
        /*0588*/ 	.word	0xffffffff


	//   ....[174]....
        /*058c*/ 	.word	0xffffffff


	//   ....[175]....
        /*0590*/ 	.word	0xffffffff


	//   ....[176]....
        /*0594*/ 	.word	0xffffffff


	//   ....[177]....
        /*0598*/ 	.word	0xffffffff


	//   ....[178]....
        /*059c*/ 	.word	0xffffffff


	//   ....[179]....
        /*05a0*/ 	.word	0xffffffff


	//   ....[180]....
        /*05a4*/ 	.word	0xffffffff


	//   ....[181]....
        /*05a8*/ 	.word	0xffffffff


	//   ....[182]....
        /*05ac*/ 	.word	0xffffffff


	//   ....[183]....
        /*05b0*/ 	.word	0xffffffff


	//   ....[184]....
        /*05b4*/ 	.word	0xffffffff


	//   ....[185]....
        /*05b8*/ 	.word	0x0500000f


	//   ....[186]....
        /*05bc*/ 	.word	0x0500000f


	//   ....[187]....
        /*05c0*/ 	.word	0x0500000f


	//   ....[188]....
        /*05c4*/ 	.word	0x0500000f


	//   ....[189]....
        /*05c8*/ 	.word	0x0500000f


	//   ....[190]....
        /*05cc*/ 	.word	0x0500000f


	//   ....[191]....
        /*05d0*/ 	.word	0x0500000f


	//   ....[192]....
        /*05d4*/ 	.word	0x0500000f


	//   ....[193]....
        /*05d8*/ 	.word	0x0500000f


	//   ....[194]....
        /*05dc*/ 	.word	0x0500000f


	//   ....[195]....
        /*05e0*/ 	.word	0x0500000f


	//   ....[196]....
        /*05e4*/ 	.word	0x0500000f


	//   ....[197]....
        /*05e8*/ 	.word	0x0500000f


	//   ....[198]....
        /*05ec*/ 	.word	0x0500000f


	//   ....[199]....
        /*05f0*/ 	.word	0x0500000f


	//   ....[200]....
        /*05f4*/ 	.word	0x0500000f


	//   ....[201]....
        /*05f8*/ 	.word	0x0500000f


	//   ....[202]....
        /*05fc*/ 	.word	0x0500000f


	//   ....[203]....
        /*0600*/ 	.word	0x0500000f


	//   ....[204]....
        /*0604*/ 	.word	0x0500000f


	//   ....[205]....
        /*0608*/ 	.word	0x0500000f


	//   ....[206]....
        /*060c*/ 	.word	0x0500000f


	//   ....[207]....
        /*0610*/ 	.word	0x0500000f


	//   ....[208]....
        /*0614*/ 	.word	0x0500000f


	//   ....[209]....
        /*0618*/ 	.word	0x0500000f


	//   ....[210]....
        /*061c*/ 	.word	0x0500000f


	//   ....[211]....
        /*0620*/ 	.word	0x0500000f


	//   ....[212]....
        /*0624*/ 	.word	0x0500000f


	//   ....[213]....
        /*0628*/ 	.word	0x0500000f


	//   ....[214]....
        /*062c*/ 	.word	0x0500000f


	//   ....[215]....
        /*0630*/ 	.word	0x0500000f


	//   ....[216]....
        /*0634*/ 	.word	0x0500000f


	//   ....[217]....
        /*0638*/ 	.word	0x0500000f


	//   ....[218]....
        /*063c*/ 	.word	0x0500000f


	//   ....[219]....
        /*0640*/ 	.word	0x0500000f


	//   ....[220]....
        /*0644*/ 	.word	0x0500000f


	//   ....[221]....
        /*0648*/ 	.word	0x0500000f


	//   ....[222]....
        /*064c*/ 	.word	0x0500000f


	//   ....[223]....
        /*0650*/ 	.word	0x0500000f


	//   ....[224]....
        /*0654*/ 	.word	0x0500000f


	//   ....[225]....
        /*0658*/ 	.word	0x0500000f


	//   ....[226]....
        /*065c*/ 	.word	0x0500000f


	//   ....[227]....
        /*0660*/ 	.word	0x0500000f


	//   ....[228]....
        /*0664*/ 	.word	0x0500000f


	//   ....[229]....
        /*0668*/ 	.word	0x0500000f


	//   ....[230]....
        /*066c*/ 	.word	0x0500000f


	//   ....[231]....
        /*0670*/ 	.word	0x0500000f


	//   ....[232]....
        /*0674*/ 	.word	0x0500000f


	//   ....[233]....
        /*0678*/ 	.word	0x0500000f


	//   ....[234]....
        /*067c*/ 	.word	0x0500000f


	//   ....[235]....
        /*0680*/ 	.word	0x0500000f


	//   ....[236]....
        /*0684*/ 	.word	0x0500000f


	//   ....[237]....
        /*0688*/ 	.word	0x0500000f


	//   ....[238]....
        /*068c*/ 	.word	0x0500000f


	//   ....[239]....
        /*0690*/ 	.word	0x0500000f


	//   ....[240]....
        /*0694*/ 	.word	0x0500000f


	//   ....[241]....
        /*0698*/ 	.word	0x0500000f


	//   ....[242]....
        /*069c*/ 	.word	0x0500000f


	//   ....[243]....
        /*06a0*/ 	.word	0x0500000f


	//   ....[244]....
        /*06a4*/ 	.word	0x0500000f


	//   ....[245]....
        /*06a8*/ 	.word	0x0500000f


	//   ....[246]....
        /*06ac*/ 	.word	0x0500000f


	//   ....[247]....
        /*06b0*/ 	.word	0x0500000f


	//   ....[248]....
        /*06b4*/ 	.word	0x0500000f


	//   ....[249]....
        /*06b8*/ 	.word	0x0500000f


	//   ....[250]....
        /*06bc*/ 	.word	0x0500000f


	//   ....[251]....
        /*06c0*/ 	.word	0x0500000f


	//   ....[252]....
        /*06c4*/ 	.word	0x0500000f


	//   ....[253]....
        /*06c8*/ 	.word	0x0500000f


	//   ....[254]....
        /*06cc*/ 	.word	0x0500000f


	//   ....[255]....
        /*06d0*/ 	.word	0x0500000f


	//   ....[0]....
        /*06d4*/ 	.word	0x0500000f


	//   ....[1]....
        /*06d8*/ 	.word	0x0500000f


	//   ....[2]....
        /*06dc*/ 	.word	0x0500000f


	//   ....[3]....
        /*06e0*/ 	.word	0x0500000f


	//   ....[4]....
        /*06e4*/ 	.word	0x0500000f


	//   ....[5]....
        /*06e8*/ 	.word	0x0500000f


	//   ....[6]....
        /*06ec*/ 	.word	0x0500000f


	//   ....[7]....
        /*06f0*/ 	.word	0x0500000f


	//   ....[8]....
        /*06f4*/ 	.word	0x0500000f


	//   ....[9]....
        /*06f8*/ 	.word	0x0500000f


	//   ....[10]....
        /*06fc*/ 	.word	0x0500000f


	//   ....[11]....
        /*0700*/ 	.word	0x0500000f


	//   ....[12]....
        /*0704*/ 	.word	0x0500000f


	//   ....[13]....
        /*0708*/ 	.word	0x0500000f


	//   ....[14]....
        /*070c*/ 	.word	0x0500000f


	//   ....[15]....
        /*0710*/ 	.word	0x0500000f


	//   ....[16]....
        /*0714*/ 	.word	0x0500000f


	//   ....[17]....
        /*0718*/ 	.word	0x0500000f


	//   ....[18]....
        /*071c*/ 	.word	0x0500000f


	//   ....[19]....
        /*0720*/ 	.word	0x0500000f


	//   ....[20]....
        /*0724*/ 	.word	0x0500000f


	//   ....[21]....
        /*0728*/ 	.word	0x0500000f


	//   ....[22]....
        /*072c*/ 	.word	0x0500000f


	//   ....[23]....
        /*0730*/ 	.word	0x0500000f


	//   ....[24]....
        /*0734*/ 	.word	0x0500000f


	//   ....[25]....
        /*0738*/ 	.word	0x0500000f


	//   ....[26]....
        /*073c*/ 	.word	0x0500000f


	//   ....[27]....
        /*0740*/ 	.word	0x0500000f


	//   ....[28]....
        /*0744*/ 	.word	0x0500000f


	//   ....[29]....
        /*0748*/ 	.word	0x0500000f


	//   ....[30]....
        /*074c*/ 	.word	0x0500000f


	//   ....[31]....
        /*0750*/ 	.word	0x0500000f


	//   ....[32]....
        /*0754*/ 	.word	0x0500000f


	//   ....[33]....
        /*0758*/ 	.word	0x0500000f


	//   ....[34]....
        /*075c*/ 	.word	0x0500000f


	//   ....[35]....
        /*0760*/ 	.word	0x0500000f


	//   ....[36]....
        /*0764*/ 	.word	0x0500000f


	//   ....[37]....
        /*0768*/ 	.word	0x0500000f


	//   ....[38]....
        /*076c*/ 	.word	0x0500000f


	//   ....[39]....
        /*0770*/ 	.word	0x0500000f


	//   ....[40]....
        /*0774*/ 	.word	0x0500000f


	//----- nvinfo : EIATTR_COOP_GROUP_INSTR_OFFSETS
	.align		4
.L_232:
        /*0778*/ 	.byte	0x04, 0x28
        /*077a*/ 	.short	(.L_234 - .L_233)


	//   ....[0]....
.L_233:
        /*077c*/ 	.word	0x00000060


	//   ....[1]....
        /*0780*/ 	.word	0x00000140


	//   ....[2]....
        /*0784*/ 	.word	0x00000190


	//   ....[3]....
        /*0788*/ 	.word	0x000003c0


	//   ....[4]....
        /*078c*/ 	.word	0x00000520


	//   ....[5]....
        /*0790*/ 	.word	0x00000640


	//   ....[6]....
        /*0794*/ 	.word	0x000007a0


	//   ....[7]....
        /*0798*/ 	.word	0x00003a50


	//   ....[8]....
        /*079c*/ 	.word	0x00003a60


	//   ....[9]....
        /*07a0*/ 	.word	0x00005060


	//   ....[10]....
        /*07a4*/ 	.word	0x00005070


	//   ....[11]....
        /*07a8*/ 	.word	0x00007090


	//   ....[12]....
        /*07ac*/ 	.word	0x000070a0


	//   ....[13]....
        /*07b0*/ 	.word	0x00008780


	//   ....[14]....
        /*07b4*/ 	.word	0x00008790


	//   ....[15]....
        /*07b8*/ 	.word	0x0000a010


	//   ....[16]....
        /*07bc*/ 	.word	0x0000a020


	//   ....[17]....
        /*07c0*/ 	.word	0x0000a2b0


	//   ....[18]....
        /*07c4*/ 	.word	0x0000a2c0


	//   ....[19]....
        /*07c8*/ 	.word	0x0000a820


	//   ....[20]....
        /*07cc*/ 	.word	0x0000a830


	//   ....[21]....
        /*07d0*/ 	.word	0x0000a9b0


	//   ....[22]....
        /*07d4*/ 	.word	0x0000a9d0


	//   ....[23]....
        /*07d8*/ 	.word	0x0000b350


	//   ....[24]....
        /*07dc*/ 	.word	0x0000ba50


	//   ....[25]....
        /*07e0*/ 	.word	0x0000ba60


	//   ....[26]....
        /*07e4*/ 	.word	0x0000ba70


	//   ....[27]....
        /*07e8*/ 	.word	0x0000ba80


	//   ....[28]....
        /*07ec*/ 	.word	0x0000c250


	//   ....[29]....
        /*07f0*/ 	.word	0x0000c260


	//   ....[30]....
        /*07f4*/ 	.word	0x0000c270


	//   ....[31]....
        /*07f8*/ 	.word	0x0000c280


	//   ....[32]....
        /*07fc*/ 	.word	0x0000efe0


	//   ....[33]....
        /*0800*/ 	.word	0x0000eff0


	//   ....[34]....
        /*0804*/ 	.word	0x0000f000


	//   ....[35]....
        /*0808*/ 	.word	0x0000f010


	//   ....[36]....
        /*080c*/ 	.word	0x0000f640


	//   ....[37]....
        /*0810*/ 	.word	0x0000f650


	//   ....[38]....
        /*0814*/ 	.word	0x0000f660


	//   ....[39]....
        /*0818*/ 	.word	0x0000f670


	//   ....[40]....
        /*081c*/ 	.word	0x00012d80


	//   ....[41]....
        /*0820*/ 	.word	0x00012fa0


	//   ....[42]....
        /*0824*/ 	.word	0x00013cd0


	//   ....[43]....
        /*0828*/ 	.word	0x00013de0


	//   ....[44]....
        /*082c*/ 	.word	0x00014350


	//   ....[45]....
        /*0830*/ 	.word	0x00014420


	//   ....[46]....
        /*0834*/ 	.word	0x00016230


	//   ....[47]....
        /*0838*/ 	.word	0x00016440


	//   ....[48]....
        /*083c*/ 	.word	0x00017290


	//   ....[49]....
        /*0840*/ 	.word	0x000173b0


	//   ....[50]....
        /*0844*/ 	.word	0x00017970


	//   ....[51]....
        /*0848*/ 	.word	0x000179f0


	//   ....[52]....
        /*084c*/ 	.word	0x00019a30


	//   ....[53]....
        /*0850*/ 	.word	0x00019a40


	//   ....[54]....
        /*0854*/ 	.word	0x00019a80


	//   ....[55]....
        /*0858*/ 	.word	0x00019a90


	//   ....[56]....
        /*085c*/ 	.word	0x0001b880


	//   ....[57]....
        /*0860*/ 	.word	0x0001ba40


	//   ....[58]....
        /*0864*/ 	.word	0x0001c8a0


	//   ....[59]....
        /*0868*/ 	.word	0x0001c9b0


	//   ....[60]....
        /*086c*/ 	.word	0x0001cf70


	//   ....[61]....
        /*0870*/ 	.word	0x0001cfd0


	//   ....[62]....
        /*0874*/ 	.word	0x0001e0f0


	//   ....[63]....
        /*0878*/ 	.word	0x0001e160


	//   ....[64]....
        /*087c*/ 	.word	0x0001e190


	//   ....[65]....
        /*0880*/ 	.word	0x0001e1a0


	//   ....[66]....
        /*0884*/ 	.word	0x0001f230


	//   ....[67]....
        /*0888*/ 	.word	0x0001f270


	//   ....[68]....
        /*088c*/ 	.word	0x0001f2b0


	//   ....[69]....
        /*0890*/ 	.word	0x0001f2e0


	//   ....[70]....
        /*0894*/ 	.word	0x0001f8a0


	//   ....[71]....
        /*0898*/ 	.word	0x0001f8b0


	//   ....[72]....
        /*089c*/ 	.word	0x0001f970


	//   ....[73]....
        /*08a0*/ 	.word	0x0001f990


	//   ....[74]....
        /*08a4*/ 	.word	0x0001fa50


	//   ....[75]....
        /*08a8*/ 	.word	0x0001fa70


	//   ....[76]....
        /*08ac*/ 	.word	0x0001fb40


	//   ....[77]....
        /*08b0*/ 	.word	0x0001fb60


	//   ....[78]....
        /*08b4*/ 	.word	0x00020380


	//   ....[79]....
        /*08b8*/ 	.word	0x000203a0


	//   ....[80]....
        /*08bc*/ 	.word	0x00020460


	//   ....[81]....
        /*08c0*/ 	.word	0x00020480


	//   ....[82]....
        /*08c4*/ 	.word	0x00020540


	//   ....[83]....
        /*08c8*/ 	.word	0x00020560


	//   ....[84]....
        /*08cc*/ 	.word	0x00020630


	//   ....[85]....
        /*08d0*/ 	.word	0x00020650


	//   ....[86]....
        /*08d4*/ 	.word	0x000207a0


	//   ....[87]....
        /*08d8*/ 	.word	0x00020950


	//   ....[88]....
        /*08dc*/ 	.word	0x00020980


	//   ....[89]....
        /*08e0*/ 	.word	0x000209b0


	//   ....[90]....
        /*08e4*/ 	.word	0x000209e0


	//   ....[91]....
        /*08e8*/ 	.word	0x00020a10


	//   ....[92]....
        /*08ec*/ 	.word	0x00020a40


	//   ....[93]....
        /*08f0*/ 	.word	0x00020bb0


	//   ....[94]....
        /*08f4*/ 	.word	0x00020be0


	//   ....[95]....
        /*08f8*/ 	.word	0x00020c10


	//   ....[96]....
        /*08fc*/ 	.word	0x00020c40


	//   ....[97]....
        /*0900*/ 	.word	0x00020c70


	//   ....[98]....
        /*0904*/ 	.word	0x00020ca0


	//   ....[99]....
        /*0908*/ 	.word	0x00020d30


	//   ....[100]....
        /*090c*/ 	.word	0x00020d90


	//   ....[101]....
        /*0910*/ 	.word	0x00020e20


	//   ....[102]....
        /*0914*/ 	.word	0x00021ec0


	//   ....[103]....
        /*0918*/ 	.word	0x00024230


	//   ....[104]....
        /*091c*/ 	.word	0x00024250


	//   ....[105]....
        /*0920*/ 	.word	0x00024300


	//   ....[106]....
        /*0924*/ 	.word	0x00024320


	//   ....[107]....
        /*0928*/ 	.word	0x000243c0


	//   ....[108]....
        /*092c*/ 	.word	0x000243e0


	//   ....[109]....
        /*0930*/ 	.word	0x00024480


	//   ....[110]....
        /*0934*/ 	.word	0x000244a0


	//   ....[111]....
        /*0938*/ 	.word	0x00024540


	//   ....[112]....
        /*093c*/ 	.word	0x00024560


	//   ....[113]....
        /*0940*/ 	.word	0x00024570


	//   ....[114]....
        /*0944*/ 	.word	0x00024600


	//   ....[115]....
        /*0948*/ 	.word	0x00024dc0


	//   ....[116]....
        /*094c*/ 	.word	0x00024df0


	//   ....[117]....
        /*0950*/ 	.word	0x00024e20


	//   ....[118]....
        /*0954*/ 	.word	0x00024ed0


	//   ....[119]....
        /*0958*/ 	.word	0x00024ee0


	//   ....[120]....
        /*095c*/ 	.word	0x00024f90


	//   ....[121]....
        /*0960*/ 	.word	0x00024fa0


	//   ....[122]....
        /*0964*/ 	.word	0x00025050


	//   ....[123]....
        /*0968*/ 	.word	0x00025060


	//   ....[124]....
        /*096c*/ 	.word	0x00025110


	//   ....[125]....
        /*0970*/ 	.word	0x00025120


	//   ....[126]....
        /*0974*/ 	.word	0x000251d0


	//   ....[127]....
        /*0978*/ 	.word	0x000251e0


	//   ....[128]....
        /*097c*/ 	.word	0x00025280


	//   ....[129]....
        /*0980*/ 	.word	0x00025290


	//   ....[130]....
        /*0984*/ 	.word	0x000252a0


	//   ....[131]....
        /*0988*/ 	.word	0x00025a90


	//   ....[132]....
        /*098c*/ 	.word	0x00025aa0


	//   ....[133]....
        /*0990*/ 	.word	0x00025ab0


	//   ....[134]....
        /*0994*/ 	.word	0x00025b40


	//   ....[135]....
        /*0998*/ 	.word	0x00025b50


	//   ....[136]....
        /*099c*/ 	.word	0x00025bb0


	//   ....[137]....
        /*09a0*/ 	.word	0x00025be0


	//   ....[138]....
        /*09a4*/ 	.word	0x00025c20


	//   ....[139]....
        /*09a8*/ 	.word	0x00025c50


	//   ....[140]....
        /*09ac*/ 	.word	0x00025c90


	//   ....[141]....
        /*09b0*/ 	.word	0x00025cc0


	//   ....[142]....
        /*09b4*/ 	.word	0x00025d00


	//   ....[143]....
        /*09b8*/ 	.word	0x00025f80


	//   ....[144]....
        /*09bc*/ 	.word	0x00025fa0


	//   ....[145]....
        /*09c0*/ 	.word	0x00026030


	//   ....[146]....
        /*09c4*/ 	.word	0x00026040


	//   ....[147]....
        /*09c8*/ 	.word	0x000260b0


	//   ....[148]....
        /*09cc*/ 	.word	0x000260c0


	//   ....[149]....
        /*09d0*/ 	.word	0x00026130


	//   ....[150]....
        /*09d4*/ 	.word	0x00026140


	//   ....[151]....
        /*09d8*/ 	.word	0x000261b0


	//   ....[152]....
        /*09dc*/ 	.word	0x000261c0


	//   ....[153]....
        /*09e0*/ 	.word	0x000261d0


	//   ....[154]....
        /*09e4*/ 	.word	0x00026240


	//   ....[155]....
        /*09e8*/ 	.word	0x000267e0


	//   ....[156]....
        /*09ec*/ 	.word	0x00026810


	//   ....[157]....
        /*09f0*/ 	.word	0x00026830


	//   ....[158]....
        /*09f4*/ 	.word	0x00026840


	//   ....[159]....
        /*09f8*/ 	.word	0x00026880


	//   ....[160]....
        /*09fc*/ 	.word	0x000268a0


	//   ....[161]....
        /*0a00*/ 	.word	0x00026910


	//   ....[162]....
        /*0a04*/ 	.word	0x00026930


	//   ....[163]....
        /*0a08*/ 	.word	0x00026990


	//   ....[164]....
        /*0a0c*/ 	.word	0x000269b0


	//   ....[165]....
        /*0a10*/ 	.word	0x00026a00


	//   ....[166]....
        /*0a14*/ 	.word	0x00026a20


	//   ....[167]....
        /*0a18*/ 	.word	0x00026e10


	//   ....[168]....
        /*0a1c*/ 	.word	0x00026e40


	//   ....[169]....
        /*0a20*/ 	.word	0x00026e70


	//   ....[170]....
        /*0a24*/ 	.word	0x00026ea0


	//   ....[171]....
        /*0a28*/ 	.word	0x00026ed0


	//   ....[172]....
        /*0a2c*/ 	.word	0x00026f00


	//   ....[173]....
        /*0a30*/ 	.word	0x00026f30


	//   ....[174]....
        /*0a34*/ 	.word	0x00026f60


	//   ....[175]....
        /*0a38*/ 	.word	0x000270e0


	//   ....[176]....
        /*0a3c*/ 	.word	0x00027110


	//   ....[177]....
        /*0a40*/ 	.word	0x00027140


	//   ....[178]....
        /*0a44*/ 	.word	0x00027170


	//   ....[179]....
        /*0a48*/ 	.word	0x000271a0


	//   ....[180]....
        /*0a4c*/ 	.word	0x000271d0


	//   ....[181]....
        /*0a50*/ 	.word	0x00027290


	//   ....[182]....
        /*0a54*/ 	.word	0x000272b0


	//   ....[183]....
        /*0a58*/ 	.word	0x00027320


	//   ....[184]....
        /*0a5c*/ 	.word	0x000279c0


	//   ....[185]....
        /*0a60*/ 	.word	0x00027d00


	//   ....[186]....
        /*0a64*/ 	.word	0x00027d90


	//   ....[187]....
        /*0a68*/ 	.word	0x00027e30


	//   ....[188]....
        /*0a6c*/ 	.word	0x00027ec0


	//   ....[189]....
        /*0a70*/ 	.word	0x00027fb0


	//   ....[190]....
        /*0a74*/ 	.word	0x00028040


	//   ....[191]....
        /*0a78*/ 	.word	0x000280e0


	//   ....[192]....
        /*0a7c*/ 	.word	0x00028170


	//   ....[193]....
        /*0a80*/ 	.word	0x00028260


	//   ....[194]....
        /*0a84*/ 	.word	0x000282f0


	//   ....[195]....
        /*0a88*/ 	.word	0x00028390


	//   ....[196]....
        /*0a8c*/ 	.word	0x00028420


	//   ....[197]....
        /*0a90*/ 	.word	0x00028510


	//   ....[198]....
        /*0a94*/ 	.word	0x000285a0


	//   ....[199]....
        /*0a98*/ 	.word	0x000285f0


	//   ....[200]....
        /*0a9c*/ 	.word	0x00028640


	//   ....[201]....
        /*0aa0*/ 	.word	0x000286d0


	//   ....[202]....
        /*0aa4*/ 	.word	0x00028760


	//   ....[203]....
        /*0aa8*/ 	.word	0x000287b0


	//   ....[204]....
        /*0aac*/ 	.word	0x00028800


	//   ....[205]....
        /*0ab0*/ 	.word	0x000288f0


	//   ....[206]....
        /*0ab4*/ 	.word	0x00028980


	//   ....[207]....
        /*0ab8*/ 	.word	0x000289d0


	//   ....[208]....
        /*0abc*/ 	.word	0x00028a20


	//   ....[209]....
        /*0ac0*/ 	.word	0x00028ab0


	//   ....[210]....
        /*0ac4*/ 	.word	0x00028b40


	//   ....[211]....
        /*0ac8*/ 	.word	0x00028b90


	//   ....[212]....
        /*0acc*/ 	.word	0x00028be0


	//   ....[213]....
        /*0ad0*/ 	.word	0x00028f80


	//   ....[214]....
        /*0ad4*/ 	.word	0x00029260


	//   ....[215]....
        /*0ad8*/ 	.word	0x00029350


	//   ....[216]....
        /*0adc*/ 	.word	0x000293f0


	//   ....[217]....
        /*0ae0*/ 	.word	0x00029450


	//   ....[218]....
        /*0ae4*/ 	.word	0x00029560


	//   ....[219]....
        /*0ae8*/ 	.word	0x000295d0


	//   ....[220]....
        /*0aec*/ 	.word	0x000296e0


	//   ....[221]....
        /*0af0*/ 	.word	0x00029750


	//   ....[222]....
        /*0af4*/ 	.word	0x00029860


	//   ....[223]....
        /*0af8*/ 	.word	0x000298d0


	//   ....[224]....
        /*0afc*/ 	.word	0x000299e0


	//   ....[225]....
        /*0b00*/ 	.word	0x00029a50


	//   ....[226]....
        /*0b04*/ 	.word	0x00029af0


	//   ....[227]....
        /*0b08*/ 	.word	0x00029c00


	//   ....[228]....
        /*0b0c*/ 	.word	0x00029c70


	//   ....[229]....
        /*0b10*/ 	.word	0x00029cd0


	//   ....[230]....
        /*0b14*/ 	.word	0x00029df0


	//   ....[231]....
        /*0b18*/ 	.word	0x00029e50


	//   ....[232]....
        /*0b1c*/ 	.word	0x00029f70


	//   ....[233]....
        /*0b20*/ 	.word	0x00029fd0


	//   ....[234]....
        /*0b24*/ 	.word	0x0002a0f0


	//   ....[235]....
        /*0b28*/ 	.word	0x0002a150


	//   ....[236]....
        /*0b2c*/ 	.word	0x0002a270


	//   ....[237]....
        /*0b30*/ 	.word	0x0002a2d0


	//   ....[238]....
        /*0b34*/ 	.word	0x0002a3f0


	//   ....[239]....
        /*0b38*/ 	.word	0x0002a450


	//   ....[240]....
        /*0b3c*/ 	.word	0x0002a560


	//   ....[241]....
        /*0b40*/ 	.word	0x0002a5c0


	//   ....[242]....
        /*0b44*/ 	.word	0x0002a6c0


	//   ....[243]....
        /*0b48*/ 	.word	0x0002a7f0


	//   ....[244]....
        /*0b4c*/ 	.word	0x0002a8a0


	//   ....[245]....
        /*0b50*/ 	.word	0x0002a910


	//   ....[246]....
        /*0b54*/ 	.word	0x0002aa00


	//   ....[247]....
        /*0b58*/ 	.word	0x0002aa60


	//   ....[248]....
        /*0b5c*/ 	.word	0x0002ab30


	//   ....[249]....
        /*0b60*/ 	.word	0x0002ab90


	//   ....[250]....
        /*0b64*/ 	.word	0x0002ac60


	//   ....[251]....
        /*0b68*/ 	.word	0x0002acc0


	//   ....[252]....
        /*0b6c*/ 	.word	0x0002ad90


	//   ....[253]....
        /*0b70*/ 	.word	0x0002adf0


	//   ....[254]....
        /*0b74*/ 	.word	0x0002aec0


	//   ....[255]....
        /*0b78*/ 	.word	0x0002afb0


	//   ....[0]....
        /*0b7c*/ 	.word	0x0002b050


	//   ....[1]....
        /*0b80*/ 	.word	0x0002b0b0


	//   ....[2]....
        /*0b84*/ 	.word	0x0002b1a0


	//   ....[3]....
        /*0b88*/ 	.word	0x0002b200


	//   ....[4]....
        /*0b8c*/ 	.word	0x0002b2e0


	//   ....[5]....
        /*0b90*/ 	.word	0x0002b340


	//   ....[6]....
        /*0b94*/ 	.word	0x0002b420


	//   ....[7]....
        /*0b98*/ 	.word	0x0002b480


	//   ....[8]....
        /*0b9c*/ 	.word	0x0002b560


	//   ....[9]....
        /*0ba0*/ 	.word	0x0002b5c0


	//   ....[10]....
        /*0ba4*/ 	.word	0x0002b690


	//   ....[11]....
        /*0ba8*/ 	.word	0x0002b7c0


	//   ....[12]....
        /*0bac*/ 	.word	0x0002b890


	//   ....[13]....
        /*0bb0*/ 	.word	0x0002b950


	//   ....[14]....
        /*0bb4*/ 	.word	0x0002ba20


	//   ....[15]....
        /*0bb8*/ 	.word	0x0002ba80


	//   ....[16]....
        /*0bbc*/ 	.word	0x0002bb50


	//   ....[17]....
        /*0bc0*/ 	.word	0x0002bbb0


	//   ....[18]....
        /*0bc4*/ 	.word	0x0002bc90


	//   ....[19]....
        /*0bc8*/ 	.word	0x0002bcf0


	//   ....[20]....
        /*0bcc*/ 	.word	0x0002bdc0


	//   ....[21]....
        /*0bd0*/ 	.word	0x0002be20


	//   ....[22]....
        /*0bd4*/ 	.word	0x0002bee0


	//   ....[23]....
        /*0bd8*/ 	.word	0x0002bf70


	//   ....[24]....
        /*0bdc*/ 	.word	0x0002c010


	//   ....[25]....
        /*0be0*/ 	.word	0x0002c130


	//   ....[26]....
        /*0be4*/ 	.word	0x0002c1a0


	//   ....[27]....
        /*0be8*/ 	.word	0x0002c210


	//   ....[28]....
        /*0bec*/ 	.word	0x0002c280


	//   ....[29]....
        /*0bf0*/ 	.word	0x0002c2f0


	//   ....[30]....
        /*0bf4*/ 	.word	0x0002c370


	//   ....[31]....
        /*0bf8*/ 	.word	0x0002c400


	//   ....[32]....
        /*0bfc*/ 	.word	0x0002c490


	//   ....[33]....
        /*0c00*/ 	.word	0x0002c500


	//   ....[34]....
        /*0c04*/ 	.word	0x0002c570


	//   ....[35]....
        /*0c08*/ 	.word	0x0002c5e0


	//   ....[36]....
        /*0c0c*/ 	.word	0x0002c660


	//   ....[37]....
        /*0c10*/ 	.word	0x0002c6d0


	//   ....[38]....
        /*0c14*/ 	.word	0x0002c770


	//   ....[39]....
        /*0c18*/ 	.word	0x0002c800


	//   ....[40]....
        /*0c1c*/ 	.word	0x0002c920


	//----- nvinfo : EIATTR_REG_RECONFIG
	.align		4
.L_234:
        /*0c20*/ 	.byte	0x01, 0x54
	.zero		2


	//----- nvinfo : EIATTR_SYSCALL_OFFSETS
	.align		4
        /*0c24*/ 	.byte	0x04, 0x46
        /*0c26*/ 	.short	(.L_236 - .L_235)


	//   ....[0]....
.L_235:
        /*0c28*/ 	.word	0x00001e00


	//   ....[1]....
        /*0c2c*/ 	.word	0x00001f50


	//   ....[2]....
        /*0c30*/ 	.word	0x0000b4f0


	//   ....[3]....
        /*0c34*/ 	.word	0x0000b810


	//   ....[4]....
        /*0c38*/ 	.word	0x00023750


	//   ....[5]....
        /*0c3c*/ 	.word	0x000238a0


	//   ....[6]....
        /*0c40*/ 	.word	0x00023990


	//   ....[7]....
        /*0c44*/ 	.word	0x000249c0


	//----- nvinfo : EIATTR_MBARRIER_INSTR_OFFSETS
	.align		4
.L_236:
        /*0c48*/ 	.byte	0x04, 0x39
        /*0c4a*/ 	.short	(.L_238 - .L_237)


	//   ....[0]....
.L_237:
        /*0c4c*/ 	.word	0x00000270
        /*0c50*/ 	.word	0x000000ff
        /*0c54*/ 	.word	0x0002a800
        /*0c58*/ 	.short	0x0100
        /*0c5a*/ 	.byte	0x08
	.zero		1


	//   ....[1]....
        /*0c5c*/ 	.word	0x00000280
        /*0c60*/ 	.word	0x000000ff
        /*0c64*/ 	.word	0x0002a820
        /*0c68*/ 	.short	0x0100
        /*0c6a*/ 	.byte	0x08
	.zero		1


	//   ....[2]....
        /*0c6c*/ 	.word	0x00000370
        /*0c70*/ 	.word	0x000000ff
        /*0c74*/ 	.word	0x0002a830
        /*0c78*/ 	.short	0x0100
        /*0c7a*/ 	.byte	0x08
	.zero		1


	//   ....[3]....
        /*0c7c*/ 	.word	0x00000380
        /*0c80*/ 	.word	0x000000ff
        /*0c84*/ 	.word	0x0002a840
        /*0c88*/ 	.short	0x0100
        /*0c8a*/ 	.byte	0x08
	.zero		1


	//   ....[4]....
        /*0c8c*/ 	.word	0x00000390
        /*0c90*/ 	.word	0x000000ff
        /*0c94*/ 	.word	0x0002a838
        /*0c98*/ 	.short	0x0100
        /*0c9a*/ 	.byte	0x08
	.zero		1


	//   ....[5]....
        /*0c9c*/ 	.word	0x000003a0
        /*0ca0*/ 	.word	0x000000ff
        /*0ca4*/ 	.word	0x0002a848
        /*0ca8*/ 	.short	0x0100
        /*0caa*/ 	.byte	0x08
	.zero		1


	//   ....[6]....
        /*0cac*/ 	.word	0x000004d0
        /*0cb0*/ 	.word	0x000000ff
        /*0cb4*/ 	.word	0x0002a850
        /*0cb8*/ 	.short	0x0100
        /*0cba*/ 	.byte	0x08
	.zero		1


	//   ....[7]....
        /*0cbc*/ 	.word	0x000004e0
        /*0cc0*/ 	.word	0x000000ff
        /*0cc4*/ 	.word	0x0002a860
        /*0cc8*/ 	.short	0x0100
        /*0cca*/ 	.byte	0x08
	.zero		1


	//   ....[8]....
        /*0ccc*/ 	.word	0x000004f0
        /*0cd0*/ 	.word	0x000000ff
        /*0cd4*/ 	.word	0x0002a858
        /*0cd8*/ 	.short	0x0100
        /*0cda*/ 	.byte	0x08
	.zero		1


	//   ....[9]....
        /*0cdc*/ 	.word	0x00000500
        /*0ce0*/ 	.word	0x000000ff
        /*0ce4*/ 	.word	0x0002a868
        /*0ce8*/ 	.short	0x0100
        /*0cea*/ 	.byte	0x08
	.zero		1


	//   ....[10]....
        /*0cec*/ 	.word	0x000005f0
        /*0cf0*/ 	.word	0x000000ff
        /*0cf4*/ 	.word	0x0002a870
        /*0cf8*/ 	.short	0x0100
        /*0cfa*/ 	.byte	0x06
	.zero		1


	//   ....[11]....
        /*0cfc*/ 	.word	0x00000600
        /*0d00*/ 	.word	0x000000ff
        /*0d04*/ 	.word	0x0002a880
        /*0d08*/ 	.short	0x0100
        /*0d0a*/ 	.byte	0x06
	.zero		1


	//   ....[12]....
        /*0d0c*/ 	.word	0x00000610
        /*0d10*/ 	.word	0x000000ff
        /*0d14*/ 	.word	0x0002a878
        /*0d18*/ 	.short	0x0100
        /*0d1a*/ 	.byte	0x06
	.zero		1


	//   ....[13]....
        /*0d1c*/ 	.word	0x00000620
        /*0d20*/ 	.word	0x000000ff
        /*0d24*/ 	.word	0x0002a888
        /*0d28*/ 	.short	0x0100
        /*0d2a*/ 	.byte	0x06
	.zero		1


	//   ....[14]....
        /*0d2c*/ 	.word	0x00000750
        /*0d30*/ 	.word	0x000000ff
        /*0d34*/ 	.word	0x0002a890
        /*0d38*/ 	.short	0x0100
        /*0d3a*/ 	.byte	0x08
	.zero		1


	//   ....[15]....
        /*0d3c*/ 	.word	0x00000760
        /*0d40*/ 	.word	0x000000ff
        /*0d44*/ 	.word	0x0002a8a0
        /*0d48*/ 	.short	0x0100
        /*0d4a*/ 	.byte	0x08
	.zero		1


	//   ....[16]....
        /*0d4c*/ 	.word	0x00000770
        /*0d50*/ 	.word	0x000000ff
        /*0d54*/ 	.word	0x0002a898
        /*0d58*/ 	.short	0x0100
        /*0d5a*/ 	.byte	0x08
	.zero		1


	//   ....[17]....
        /*0d5c*/ 	.word	0x00000780
        /*0d60*/ 	.word	0x000000ff
        /*0d64*/ 	.word	0x0002a8a8
        /*0d68*/ 	.short	0x0100
        /*0d6a*/ 	.byte	0x08
	.zero		1


	//   ....[18]....
        /*0d6c*/ 	.word	0x000008b0
        /*0d70*/ 	.word	0x000000ff
        /*0d74*/ 	.word	0x0002a8b0
        /*0d78*/ 	.short	0x0100
        /*0d7a*/ 	.byte	0x08
	.zero		1


	//   ....[19]....
        /*0d7c*/ 	.word	0x000008c0
        /*0d80*/ 	.word	0x000000ff
        /*0d84*/ 	.word	0x0002a8c0
        /*0d88*/ 	.short	0x0100
        /*0d8a*/ 	.byte	0x08
	.zero		1


	//   ....[20]....
        /*0d8c*/ 	.word	0x000008d0
        /*0d90*/ 	.word	0x000000ff
        /*0d94*/ 	.word	0x0002a8b8
        /*0d98*/ 	.short	0x0100
        /*0d9a*/ 	.byte	0x08
	.zero		1


	//   ....[21]....
        /*0d9c*/ 	.word	0x000008e0
        /*0da0*/ 	.word	0x000000ff
        /*0da4*/ 	.word	0x0002a8c8
        /*0da8*/ 	.short	0x0100
        /*0daa*/ 	.byte	0x08
	.zero		1


	//   ....[22]....
        /*0dac*/ 	.word	0x00003a00
        /*0db0*/ 	.word	0x00000056
        /*0db4*/ 	.word	0x0002a890
        /*0db8*/ 	.short	0x010a
        /*0dba*/ 	.byte	0x3f
	.zero		1


	//   ....[23]....
        /*0dbc*/ 	.word	0x00007030
        /*0dc0*/ 	.word	0x00000056
        /*0dc4*/ 	.word	0x0002a890
        /*0dc8*/ 	.short	0x010a
        /*0dca*/ 	.byte	0x3f
	.zero		1


	//   ....[24]....
        /*0dcc*/ 	.word	0x00009e50
        /*0dd0*/ 	.word	0x00000056
        /*0dd4*/ 	.word	0x0002a890
        /*0dd8*/ 	.short	0x010a
        /*0dda*/ 	.byte	0x3f
	.zero		1


	//   ....[25]....
        /*0ddc*/ 	.word	0x0000a610
        /*0de0*/ 	.word	0x0000000b
        /*0de4*/ 	.word	0x00000000
        /*0de8*/ 	.short	0x0101
        /*0dea*/ 	.byte	0x3f
	.zero		1


	//   ....[26]....
        /*0dec*/ 	.word	0x0000a650
        /*0df0*/ 	.word	0x00000056
        /*0df4*/ 	.word	0x0002a8b0
        /*0df8*/ 	.short	0x010a
        /*0dfa*/ 	.byte	0x3f
	.zero		1


	//   ....[27]....
        /*0dfc*/ 	.word	0x0000ac00
        /*0e00*/ 	.word	0x00000056
        /*0e04*/ 	.word	0x00000000
        /*0e08*/ 	.short	0x0101
        /*0e0a*/ 	.byte	0x3f
	.zero		1


	//   ....[28]....
        /*0e0c*/ 	.word	0x0000b570
        /*0e10*/ 	.word	0x00000012
        /*0e14*/ 	.word	0x0002a800
        /*0e18*/ 	.short	0x010a
        /*0e1a*/ 	.byte	0x3f
	.zero		1


	//   ....[29]....
        /*0e1c*/ 	.word	0x0000b5c0
        /*0e20*/ 	.word	0x00000012
        /*0e24*/ 	.word	0x0002a800
        /*0e28*/ 	.short	0x010a
        /*0e2a*/ 	.byte	0x3f
	.zero		1


	//   ....[30]....
        /*0e2c*/ 	.word	0x0000c940
        /*0e30*/ 	.word	0x00000012
        /*0e34*/ 	.word	0x0002a800
        /*0e38*/ 	.short	0x010a
        /*0e3a*/ 	.byte	0x3f
	.zero		1


	//   ....[31]....
        /*0e3c*/ 	.word	0x0000fb00
        /*0e40*/ 	.word	0x00000012
        /*0e44*/ 	.word	0x0002a800
        /*0e48*/ 	.short	0x010a
        /*0e4a*/ 	.byte	0x3f
	.zero		1


	//   ....[32]....
        /*0e4c*/ 	.word	0x00012310
        /*0e50*/ 	.word	0x00000009
        /*0e54*/ 	.word	0x0002a830
        /*0e58*/ 	.short	0x010a
        /*0e5a*/ 	.byte	0x3f
	.zero		1


	//   ....[33]....
        /*0e5c*/ 	.word	0x00012350
        /*0e60*/ 	.word	0x00000009
        /*0e64*/ 	.word	0x0002a830
        /*0e68*/ 	.short	0x010a
        /*0e6a*/ 	.byte	0x3f
	.zero		1


	//   ....[34]....
        /*0e6c*/ 	.word	0x00012db0
        /*0e70*/ 	.word	0x00000003
        /*0e74*/ 	.word	0x00000000
        /*0e78*/ 	.short	0x0101
        /*0e7a*/ 	.byte	0x3f
	.zero		1


	//   ....[35]....
        /*0e7c*/ 	.word	0x000151e0
        /*0e80*/ 	.word	0x00000005
        /*0e84*/ 	.word	0x0002a830
        /*0e88*/ 	.short	0x010a
        /*0e8a*/ 	.byte	0x3f
	.zero		1


	//   ....[36]....
        /*0e8c*/ 	.word	0x00015250
        /*0e90*/ 	.word	0x00000005
        /*0e94*/ 	.word	0x0002a830
        /*0e98*/ 	.short	0x010a
        /*0e9a*/ 	.byte	0x3f
	.zero		1


	//   ....[37]....
        /*0e9c*/ 	.word	0x00015de0
        /*0ea0*/ 	.word	0x0000000e
        /*0ea4*/ 	.word	0x0002a850
        /*0ea8*/ 	.short	0x010a
        /*0eaa*/ 	.byte	0x3f
	.zero		1


	//   ....[38]....
        /*0eac*/ 	.word	0x00015e80
        /*0eb0*/ 	.word	0x0000000e
        /*0eb4*/ 	.word	0x0002a850
        /*0eb8*/ 	.short	0x010a
        /*0eba*/ 	.byte	0x3f
	.zero		1


	//   ....[39]....
        /*0ebc*/ 	.word	0x000161f0
        /*0ec0*/ 	.word	0x00000005
        /*0ec4*/ 	.word	0x00000000
        /*0ec8*/ 	.short	0x0101
        /*0eca*/ 	.byte	0x3f
	.zero		1


	//   ....[40]....
        /*0ecc*/ 	.word	0x00018200
        /*0ed0*/ 	.word	0x00000003
        /*0ed4*/ 	.word	0x00000000
        /*0ed8*/ 	.short	0x0101
        /*0eda*/ 	.byte	0x3f
	.zero		1


	//   ....[41]....
        /*0edc*/ 	.word	0x000187a0
        /*0ee0*/ 	.word	0x0000000f
        /*0ee4*/ 	.word	0x0002a830
        /*0ee8*/ 	.short	0x010a
        /*0eea*/ 	.byte	0x3f
	.zero		1


	//   ....[42]....
        /*0eec*/ 	.word	0x00018810
        /*0ef0*/ 	.word	0x0000000f
        /*0ef4*/ 	.word	0x0002a830
        /*0ef8*/ 	.short	0x010a
        /*0efa*/ 	.byte	0x3f
	.zero		1


	//   ....[43]....
        /*0efc*/ 	.word	0x000193a0
        /*0f00*/ 	.word	0x0000000a
        /*0f04*/ 	.word	0x0002a850
        /*0f08*/ 	.short	0x010a
        /*0f0a*/ 	.byte	0x3f
	.zero		1


	//   ....[44]....
        /*0f0c*/ 	.word	0x00019440
        /*0f10*/ 	.word	0x0000000a
        /*0f14*/ 	.word	0x0002a850
        /*0f18*/ 	.short	0x010a
        /*0f1a*/ 	.byte	0x3f
	.zero		1


	//   ....[45]....
        /*0f1c*/ 	.word	0x0001a2a0
        /*0f20*/ 	.word	0x00000007
        /*0f24*/ 	.word	0x00000000
        /*0f28*/ 	.short	0x0101
        /*0f2a*/ 	.byte	0x3f
	.zero		1


	//   ....[46]....
        /*0f2c*/ 	.word	0x0001a500
        /*0f30*/ 	.word	0x0000006b
        /*0f34*/ 	.word	0x00000000
        /*0f38*/ 	.short	0x0101
        /*0f3a*/ 	.byte	0x3f
	.zero		1


	//   ....[47]....
        /*0f3c*/ 	.word	0x0001a7f0
        /*0f40*/ 	.word	0x0000000e
        /*0f44*/ 	.word	0x0002a830
        /*0f48*/ 	.short	0x010a
        /*0f4a*/ 	.byte	0x3f
	.zero		1


	//   ....[48]....
        /*0f4c*/ 	.word	0x0001a860
        /*0f50*/ 	.word	0x0000000e
        /*0f54*/ 	.word	0x0002a830
        /*0f58*/ 	.short	0x010a
        /*0f5a*/ 	.byte	0x3f
	.zero		1


	//   ....[49]....
        /*0f5c*/ 	.word	0x0001b3f0
        /*0f60*/ 	.word	0x0000000c
        /*0f64*/ 	.word	0x0002a850
        /*0f68*/ 	.short	0x010a
        /*0f6a*/ 	.byte	0x3f
	.zero		1


	//   ....[50]....
        /*0f6c*/ 	.word	0x0001b490
        /*0f70*/ 	.word	0x0000000c
        /*0f74*/ 	.word	0x0002a850
        /*0f78*/ 	.short	0x010a
        /*0f7a*/ 	.byte	0x3f
	.zero		1


	//   ....[51]....
        /*0f7c*/ 	.word	0x0001b8a0
        /*0f80*/ 	.word	0x00000003
        /*0f84*/ 	.word	0x00000000
        /*0f88*/ 	.short	0x0101
        /*0f8a*/ 	.byte	0x3f
	.zero		1


	//   ....[52]....
        /*0f8c*/ 	.word	0x0001d7f0
        /*0f90*/ 	.word	0x0000000b
        /*0f94*/ 	.word	0x00000000
        /*0f98*/ 	.short	0x0101
        /*0f9a*/ 	.byte	0x3f
	.zero		1


	//   ....[53]....
        /*0f9c*/ 	.word	0x0001ddf0
        /*0fa0*/ 	.word	0x0000000d
        /*0fa4*/ 	.word	0x0002a850
        /*0fa8*/ 	.short	0x010a
        /*0faa*/ 	.byte	0x3f
	.zero		1


	//   ....[54]....
        /*0fac*/ 	.word	0x0001de90
        /*0fb0*/ 	.word	0x0000000d
        /*0fb4*/ 	.word	0x0002a850
        /*0fb8*/ 	.short	0x010a
        /*0fba*/ 	.byte	0x3f
	.zero		1


	//   ....[55]....
        /*0fbc*/ 	.word	0x0001e390
        /*0fc0*/ 	.word	0x00000003
        /*0fc4*/ 	.word	0x00000000
        /*0fc8*/ 	.short	0x0101
        /*0fca*/ 	.byte	0x3f
	.zero		1


	//   ....[56]....
        /*0fcc*/ 	.word	0x0001f890
        /*0fd0*/ 	.word	0x00000000
        /*0fd4*/ 	.word	0x00000000
        /*0fd8*/ 	.short	0x0101
        /*0fda*/ 	.byte	0x3f
	.zero		1


	//   ....[57]....
        /*0fdc*/ 	.word	0x00021fa0
        /*0fe0*/ 	.word	0x00000017
        /*0fe4*/ 	.word	0x0002a820
        /*0fe8*/ 	.short	0x010a
        /*0fea*/ 	.byte	0x3f
	.zero		1


	//   ....[58]....
        /*0fec*/ 	.word	0x00022030
        /*0ff0*/ 	.word	0x00000003
        /*0ff4*/ 	.word	0x0002a8a0
        /*0ff8*/ 	.short	0x010a
        /*0ffa*/ 	.byte	0x3f
	.zero		1


	//   ....[59]....
        /*0ffc*/ 	.word	0x00022470
        /*1000*/ 	.word	0x00000003
        /*1004*/ 	.word	0x0002a8c0
        /*1008*/ 	.short	0x010a
        /*100a*/ 	.byte	0x3f
	.zero		1


	//   ....[60]....
        /*100c*/ 	.word	0x000228a0
        /*1010*/ 	.word	0x0000000b
        /*1014*/ 	.word	0x0002a8a0
        /*1018*/ 	.short	0x010a
        /*101a*/ 	.byte	0x3f
	.zero		1


	//   ....[61]....
        /*101c*/ 	.word	0x00022cd0
        /*1020*/ 	.word	0x0000000b
        /*1024*/ 	.word	0x0002a8c0
        /*1028*/ 	.short	0x010a
        /*102a*/ 	.byte	0x3f
	.zero		1


	//   ....[62]....
        /*102c*/ 	.word	0x00023fe0
        /*1030*/ 	.word	0x00000007
        /*1034*/ 	.word	0x0002a840
        /*1038*/ 	.short	0x010a
        /*103a*/ 	.byte	0x3f
	.zero		1


	//   ....[63]....
        /*103c*/ 	.word	0x000246c0
        /*1040*/ 	.word	0x00000007
        /*1044*/ 	.word	0x0002a830
        /*1048*/ 	.short	0x0107
        /*104a*/ 	.byte	0x3f
	.zero		1


	//   ....[64]....
        /*104c*/ 	.word	0x00024770
        /*1050*/ 	.word	0x00000007
        /*1054*/ 	.word	0x0002a830
        /*1058*/ 	.short	0x0101
        /*105a*/ 	.byte	0x3f
	.zero		1


	//   ....[65]....
        /*105c*/ 	.word	0x00025400
        /*1060*/ 	.word	0x00000017
        /*1064*/ 	.word	0x0002a800
        /*1068*/ 	.short	0x0107
        /*106a*/ 	.byte	0x3f
	.zero		1


	//   ....[66]....
        /*106c*/ 	.word	0x00025510
        /*1070*/ 	.word	0x00000017
        /*1074*/ 	.word	0x0002a800
        /*1078*/ 	.short	0x0101
        /*107a*/ 	.byte	0x3f
	.zero		1


	//   ....[67]....
        /*107c*/ 	.word	0x00025530
        /*1080*/ 	.word	0x00000017
        /*1084*/ 	.word	0x0002a820
        /*1088*/ 	.short	0x010a
        /*108a*/ 	.byte	0x3f
	.zero		1


	//   ....[68]....
        /*108c*/ 	.word	0x000258a0
        /*1090*/ 	.word	0x00000005
        /*1094*/ 	.word	0x0002a840
        /*1098*/ 	.short	0x010a
        /*109a*/ 	.byte	0x3f
	.zero		1


	//   ....[69]....
        /*109c*/ 	.word	0x00025da0
        /*10a0*/ 	.word	0x00000005
        /*10a4*/ 	.word	0x0002a830
        /*10a8*/ 	.short	0x0107
        /*10aa*/ 	.byte	0x3f
	.zero		1


	//   ....[70]....
        /*10ac*/ 	.word	0x00025e50
        /*10b0*/ 	.word	0x00000005
        /*10b4*/ 	.word	0x0002a830
        /*10b8*/ 	.short	0x0101
        /*10ba*/ 	.byte	0x3f
	.zero		1


	//   ....[71]....
        /*10bc*/ 	.word	0x00025eb0
        /*10c0*/ 	.word	0x00000005
        /*10c4*/ 	.word	0x0002a860
        /*10c8*/ 	.short	0x010a
        /*10ca*/ 	.byte	0x3f
	.zero		1


	//   ....[72]....
        /*10cc*/ 	.word	0x00026320
        /*10d0*/ 	.word	0x00000005
        /*10d4*/ 	.word	0x0002a850
        /*10d8*/ 	.short	0x0107
        /*10da*/ 	.byte	0x3f
	.zero		1


	//   ....[73]....
        /*10dc*/ 	.word	0x00026460
        /*10e0*/ 	.word	0x00000005
        /*10e4*/ 	.word	0x0002a850
        /*10e8*/ 	.short	0x0101
        /*10ea*/ 	.byte	0x3f
	.zero		1


	//   ....[74]....
        /*10ec*/ 	.word	0x000266f0
        /*10f0*/ 	.word	0x00000000
        /*10f4*/ 	.word	0x0002a860
        /*10f8*/ 	.short	0x010a
        /*10fa*/ 	.byte	0x3f
	.zero		1


	//   ....[75]....
        /*10fc*/ 	.word	0x00026b60
        /*1100*/ 	.word	0x00000000
        /*1104*/ 	.word	0x0002a850
        /*1108*/ 	.short	0x0107
        /*110a*/ 	.byte	0x3f
	.zero		1


	//   ....[76]....
        /*110c*/ 	.word	0x00026c20
        /*1110*/ 	.word	0x00000000
        /*1114*/ 	.word	0x0002a850
        /*1118*/ 	.short	0x0101
        /*111a*/ 	.byte	0x3f
	.zero		1


	//   ....[77]....
        /*111c*/ 	.word	0x00027940
        /*1120*/ 	.word	0x00000005
        /*1124*/ 	.word	0x0002a820
        /*1128*/ 	.short	0x010a
        /*112a*/ 	.byte	0x3f
	.zero		1


	//   ....[78]....
        /*112c*/ 	.word	0x00027ad0
        /*1130*/ 	.word	0x00000003
        /*1134*/ 	.word	0x0002a840
        /*1138*/ 	.short	0x010a
        /*113a*/ 	.byte	0x3f
	.zero		1


	//   ....[79]....
        /*113c*/ 	.word	0x00027b70
        /*1140*/ 	.word	0x0000001b
        /*1144*/ 	.word	0x0002a840
        /*1148*/ 	.short	0x010a
        /*114a*/ 	.byte	0x3f
	.zero		1


	//   ....[80]....
        /*114c*/ 	.word	0x00027bb0
        /*1150*/ 	.word	0x00000003
        /*1154*/ 	.word	0x0002a860
        /*1158*/ 	.short	0x010a
        /*115a*/ 	.byte	0x3f
	.zero		1


	//   ....[81]....
        /*115c*/ 	.word	0x00027bf0
        /*1160*/ 	.word	0x0000001b
        /*1164*/ 	.word	0x0002a860
        /*1168*/ 	.short	0x010a
        /*116a*/ 	.byte	0x3f
	.zero		1


	//   ....[82]....
        /*116c*/ 	.word	0x00027c50
        /*1170*/ 	.word	0x00000056
        /*1174*/ 	.word	0x0002a890
        /*1178*/ 	.short	0x010a
        /*117a*/ 	.byte	0x3f
	.zero		1


	//   ....[83]....
        /*117c*/ 	.word	0x00027f00
        /*1180*/ 	.word	0x00000056
        /*1184*/ 	.word	0x0002a890
        /*1188*/ 	.short	0x010a
        /*118a*/ 	.byte	0x3f
	.zero		1


	//   ....[84]....
        /*118c*/ 	.word	0x000281b0
        /*1190*/ 	.word	0x00000056
        /*1194*/ 	.word	0x0002a890
        /*1198*/ 	.short	0x010a
        /*119a*/ 	.byte	0x3f
	.zero		1


	//   ....[85]....
        /*119c*/ 	.word	0x00028460
        /*11a0*/ 	.word	0x00000056
        /*11a4*/ 	.word	0x0002a8b0
        /*11a8*/ 	.short	0x010a
        /*11aa*/ 	.byte	0x3f
	.zero		1


	//   ....[86]....
        /*11ac*/ 	.word	0x00028840
        /*11b0*/ 	.word	0x00000012
        /*11b4*/ 	.word	0x0002a800
        /*11b8*/ 	.short	0x010a
        /*11ba*/ 	.byte	0x3f
	.zero		1


	//   ....[87]....
        /*11bc*/ 	.word	0x00028c20
        /*11c0*/ 	.word	0x00000012
        /*11c4*/ 	.word	0x0002a800
        /*11c8*/ 	.short	0x010a
        /*11ca*/ 	.byte	0x3f
	.zero		1


	//   ....[88]....
        /*11cc*/ 	.word	0x00028c70
        /*11d0*/ 	.word	0x00000009
        /*11d4*/ 	.word	0x0002a830
        /*11d8*/ 	.short	0x010a
        /*11da*/ 	.byte	0x3f
	.zero		1


	//   ....[89]....
        /*11dc*/ 	.word	0x00028cc0
        /*11e0*/ 	.word	0x00000005
        /*11e4*/ 	.word	0x0002a830
        /*11e8*/ 	.short	0x010a
        /*11ea*/ 	.byte	0x3f
	.zero		1


	//   ....[90]....
        /*11ec*/ 	.word	0x00028d10
        /*11f0*/ 	.word	0x0000000e
        /*11f4*/ 	.word	0x0002a850
        /*11f8*/ 	.short	0x010a
        /*11fa*/ 	.byte	0x3f
	.zero		1


	//   ....[91]....
        /*11fc*/ 	.word	0x00028d60
        /*1200*/ 	.word	0x0000000f
        /*1204*/ 	.word	0x0002a830
        /*1208*/ 	.short	0x010a
        /*120a*/ 	.byte	0x3f
	.zero		1


	//   ....[92]....
        /*120c*/ 	.word	0x00028db0
        /*1210*/ 	.word	0x0000000a
        /*1214*/ 	.word	0x0002a850
        /*1218*/ 	.short	0x010a
        /*121a*/ 	.byte	0x3f
	.zero		1


	//   ....[93]....
        /*121c*/ 	.word	0x00028e00
        /*1220*/ 	.word	0x0000000e
        /*1224*/ 	.word	0x0002a830
        /*1228*/ 	.short	0x010a
        /*122a*/ 	.byte	0x3f
	.zero		1


	//   ....[94]....
        /*122c*/ 	.word	0x00028e50
        /*1230*/ 	.word	0x0000000c
        /*1234*/ 	.word	0x0002a850
        /*1238*/ 	.short	0x010a
        /*123a*/ 	.byte	0x3f
	.zero		1


	//   ....[95]....
        /*123c*/ 	.word	0x00028ea0
        /*1240*/ 	.word	0x0000000d
        /*1244*/ 	.word	0x0002a850
        /*1248*/ 	.short	0x010a
        /*124a*/ 	.byte	0x3f
	.zero		1


	//   ....[96]....
        /*124c*/ 	.word	0x00029040
        /*1250*/ 	.word	0x00000017
        /*1254*/ 	.word	0x0002a820
        /*1258*/ 	.short	0x010a
        /*125a*/ 	.byte	0x3f
	.zero		1


	//   ....[97]....
        /*125c*/ 	.word	0x00029090
        /*1260*/ 	.word	0x00000003
        /*1264*/ 	.word	0x0002a8a0
        /*1268*/ 	.short	0x010a
        /*126a*/ 	.byte	0x3f
	.zero		1


	//   ....[98]....
        /*126c*/ 	.word	0x000290e0
        /*1270*/ 	.word	0x00000003
        /*1274*/ 	.word	0x0002a8c0
        /*1278*/ 	.short	0x010a
        /*127a*/ 	.byte	0x3f
	.zero		1


	//   ....[99]....
        /*127c*/ 	.word	0x00029130
        /*1280*/ 	.word	0x0000000b
        /*1284*/ 	.word	0x0002a8a0
        /*1288*/ 	.short	0x010a
        /*128a*/ 	.byte	0x3f
	.zero		1


	//   ....[100]....
        /*128c*/ 	.word	0x00029180
        /*1290*/ 	.word	0x0000000b
        /*1294*/ 	.word	0x0002a8c0
        /*1298*/ 	.short	0x010a
        /*129a*/ 	.byte	0x3f
	.zero		1


	//   ....[101]....
        /*129c*/ 	.word	0x000292a0
        /*12a0*/ 	.word	0x00000007
        /*12a4*/ 	.word	0x0002a840
        /*12a8*/ 	.short	0x010a
        /*12aa*/ 	.byte	0x3f
	.zero		1


	//   ....[102]....
        /*12ac*/ 	.word	0x0002a6f0
        /*12b0*/ 	.word	0x00000017
        /*12b4*/ 	.word	0x0002a820
        /*12b8*/ 	.short	0x010a
        /*12ba*/ 	.byte	0x3f
	.zero		1


	//   ....[103]....
        /*12bc*/ 	.word	0x0002a740
        /*12c0*/ 	.word	0x00000005
        /*12c4*/ 	.word	0x0002a840
        /*12c8*/ 	.short	0x010a
        /*12ca*/ 	.byte	0x3f
	.zero		1


	//   ....[104]....
        /*12cc*/ 	.word	0x0002af00
        /*12d0*/ 	.word	0x00000005
        /*12d4*/ 	.word	0x0002a860
        /*12d8*/ 	.short	0x010a
        /*12da*/ 	.byte	0x3f
	.zero		1


	//   ....[105]....
        /*12dc*/ 	.word	0x0002b710
        /*12e0*/ 	.word	0x00000000
        /*12e4*/ 	.word	0x0002a860
        /*12e8*/ 	.short	0x010a
        /*12ea*/ 	.byte	0x3f
	.zero		1


	//   ....[106]....
        /*12ec*/ 	.word	0x0002c840
        /*12f0*/ 	.word	0x00000005
        /*12f4*/ 	.word	0x0002a820
        /*12f8*/ 	.short	0x010a
        /*12fa*/ 	.byte	0x3f
	.zero		1


	//   ....[107]....
        /*12fc*/ 	.word	0x0002c9e0
        /*1300*/ 	.word	0x00000003
        /*1304*/ 	.word	0x0002a840
        /*1308*/ 	.short	0x010a
        /*130a*/ 	.byte	0x3f
	.zero		1


	//   ....[108]....
        /*130c*/ 	.word	0x0002ca30
        /*1310*/ 	.word	0x0000001b
        /*1314*/ 	.word	0x0002a840
        /*1318*/ 	.short	0x010a
        /*131a*/ 	.byte	0x3f
	.zero		1


	//   ....[109]....
        /*131c*/ 	.word	0x0002ca80
        /*1320*/ 	.word	0x00000003
        /*1324*/ 	.word	0x0002a860
        /*1328*/ 	.short	0x010a
        /*132a*/ 	.byte	0x3f
	.zero		1


	//----- nvinfo : EIATTR_NUM_MBARRIERS
	.align		4
.L_238:
        /*132c*/ 	.byte	0x03, 0x38
        /*132e*/ 	.short	0x0016


	//----- nvinfo : EIATTR_EXIT_INSTR_OFFSETS
	.align		4
        /*1330*/ 	.byte	0x04, 0x1c
        /*1332*/ 	.short	(.L_240 - .L_239)


	//   ....[0]....
.L_239:
        /*1334*/ 	.word	0x00027c40


	//----- nvinfo : EIATTR_MAX_THREADS
	.align		4
.L_240:
        /*1338*/ 	.byte	0x04, 0x05
        /*133a*/ 	.short	(.L_242 - .L_241)
.L_241:
        /*133c*/ 	.word	0x00000180
        /*1340*/ 	.word	0x00000001
        /*1344*/ 	.word	0x00000001


	//----- nvinfo : EIATTR_CRS_STACK_SIZE
	.align		4
.L_242:
        /*1348*/ 	.byte	0x04, 0x1e
        /*134a*/ 	.short	(.L_244 - .L_243)
.L_243:
        /*134c*/ 	.word	0x00000000


	//----- nvinfo : EIATTR_CBANK_PARAM_SIZE
	.align		4
.L_244:
        /*1350*/ 	.byte	0x03, 0x19
        /*1352*/ 	.short	0x0af0


	//----- nvinfo : EIATTR_PARAM_CBANK
	.align		4
        /*1354*/ 	.byte	0x04, 0x0a
        /*1356*/ 	.short	(.L_246 - .L_245)
	.align		4
.L_245:
        /*1358*/ 	.word	index@(.nv.constant0._ZN7cutlass13device_kernelIN5flash11enable_sm90INS1_16FlashAttnFwdSm90INS1_25CollectiveMainloopFwdSm90ILi2EN4cute5tupleIJNS5_1CILi1EEES8_S8_EEENS6_IJNS7_ILi128EEENS7_ILi96EEENS7_ILi192EEEEEELi128ENS_6half_tEfNS_4arch4Sm90ELb0ELb1ELb0ELb1ELb1ELb1ELb0ELb1ELb1ELb1ELb0ELb0EEENS1_21CollectiveEpilogueFwdINS6_IJSA_SA_SB_EEES9_SE_SG_Li256ELb1ELb1ELb0ELb0EEENS1_36VarlenDynamicPersistentTileSchedulerILi128ELi96ELi256ELi128ELb0ELb1ELb1ELb1ELb0ELb1EEEEEEEEEvNT_6ParamsE)
        /*135c*/ 	.short	0x0210
        /*135e*/ 	.short	0x0af0


	//----- nvinfo : EIATTR_SW_WAR
	.align		4
.L_246:
        /*1360*/ 	.byte	0x04, 0x36
        /*1362*/ 	.short	(.L_248 - .L_247)
.L_247:
        /*1364*/ 	.word	0x00000008
.L_248:


//--------------------- .nv.info._ZN7cutlass13device_kernelIN5flash11enable_sm90INS1_16FlashAttnFwdSm90INS1_25CollectiveMainloopFwdSm90ILi2EN4cute5tupleIJNS5_1CILi1EEES8_S8_EEENS6_IJNS7_ILi128EEENS7_ILi96EEENS7_ILi192EEEEEELi128ENS_6half_tEfNS_4arch4Sm90ELb1ELb0ELb0ELb0ELb1ELb0ELb0ELb1ELb1ELb1ELb0ELb0EEENS1_21CollectiveEpilogueFwdINS6_IJSA_SA_SB_EEES9_SE_SG_Li256ELb0ELb1ELb0ELb0EEENS1_30DynamicPersistentTileSchedulerILi256ELi128ELb0ELb1ELb1EEEEEEEEEvNT_6ParamsE --------------------------
	.section	.nv.info._ZN7cutlass13device_kernelIN5flash11enable_sm90INS1_16FlashAttnFwdSm90INS1_25CollectiveMainloopFwdSm90ILi2EN4cute5tupleIJNS5_1CILi1EEES8_S8_EEENS6_IJNS7_ILi128EEENS7_ILi96EEENS7_ILi192EEEEEELi128ENS_6half_tEfNS_4arch4Sm90ELb1ELb0ELb0ELb0ELb1ELb0ELb0ELb1ELb1ELb1ELb0ELb0EEENS1_21CollectiveEpilogueFwdINS6_IJSA_SA_SB_EEES9_SE_SG_Li256ELb0ELb1ELb0ELb0EEENS1_30DynamicPersistentTileSchedulerILi256ELi128ELb0ELb1ELb1EEEEEEEEEvNT_6ParamsE,"",@"SHT_CUDA_INFO"
	.sectionflags	@""
	.align	4


	//----- nvinfo : EIATTR_CUDA_API_VERSION
	.align		4
        /*0000*/ 	.byte	0x04, 0x37
        /*0002*/ 	.short	(.L_250 - .L_249)
.L_249:
        /*0004*/ 	.word	0x00000082


	//----- nvinfo : EIATTR_KPARAM_INFO
	.align		4
.L_250:
        /*0008*/ 	.byte	0x04, 0x17
        /*000a*/ 	.short	(.L_252 - .L_251)
.L_251:
        /*000c*/ 	.word	0x00000000
        /*0010*/ 	.short	0x0000
        /*0012*/ 	.short	0x0070
        /*0014*/ 	.byte	0x00, 0xf0, 0x01, 0x2a


	//----- nvinfo : EIATTR_SPARSE_MMA_MASK
	.align		4
.L_252:
        /*0018*/ 	.byte	0x03, 0x50
        /*001a*/ 	.short	0x0000


	//----- nvinfo : EIATTR_MAXREG_COUNT
	.align		4
        /*001c*/ 	.byte	0x03, 0x1b
        /*001e*/ 	.short	0x00a8


	//----- nvinfo : EIATTR_NUM_BARRIERS
	.align		4
        /*0020*/ 	.byte	0x02, 0x4c
        /*0022*/ 	.byte	0x09
	.zero		1


	//----- nvinfo : EIATTR_EXTERNS
	.align		4
        /*0024*/ 	.byte	0x04, 0x0f
        /*0026*/ 	.short	(.L_254 - .L_253)


	//   ....[0]....
	.align		4
.L_253:
        /*0028*/ 	.word	index@(__assertfail)


	//----- nvinfo : EIATTR_ANNOTATIONS
	.align		4
.L_254:
        /*002c*/ 	.byte	0x04, 0x55
        /*002e*/ 	.short	(.L_256 - .L_255)


	//   ....[0]....
.L_255:
        /*0030*/ 	.word	0x00000001
        /*0034*/ 	.byte	0xa0, 0x08, 0x00, 0x00, 0x01, 0x00, 0x00, 0x00, 0x60, 0x09, 0x00, 0x00, 0x01, 0x00, 0x00, 0x00
        /*0044*/ 	.byte	0xf0, 0x9f, 0x00, 0x00, 0x01, 0x00, 0x00, 0x00, 0x90, 0xa0, 0x00, 0x00, 0x01, 0x00, 0x00, 0x00
        /*0054*/ 	.byte	0x20, 0xa1, 0x00, 0x00, 0x01, 0x00, 0x00, 0x00, 0x60, 0xc4, 0x00, 0x00, 0x01, 0x00, 0x00, 0x00
        /*0064*/ 	.byte	0x80, 0xc4, 0x00, 0x00, 0x01, 0x00, 0x00, 0x00, 0xd0, 0xdc, 0x00, 0x00, 0x01, 0x00, 0x00, 0x00
        /*0074*/ 	.byte	0x70, 0xde, 0x00, 0x00


	//----- nvinfo : EIATTR_MERCURY_ISA_VERSION
	.align		4
.L_256:
        /*0078*/ 	.byte	0x03, 0x5f
        /*007a*/ 	.short	0x0101


	//----- nvinfo : EIATTR_INT_WARP_WIDE_INSTR_OFFSETS
	.align		4
        /*007c*/ 	.byte	0x04, 0x31
        /*007e*/ 	.short	(.L_258 - .L_257)


	//   ....[0]....
.L_257:
        /*0080*/ 	.word	0x000000c0


	//   ....[1]....
        /*0084*/ 	.word	0x000000d0


	//   ....[2]....
        /*0088*/ 	.word	0x00000170


	//   ....[3]....
        /*008c*/ 	.word	0x0000a960


	//   ....[4]....
        /*0090*/ 	.word	0x0000a9f0


	//   ....[5]....
        /*0094*/ 	.word	0x0000d4f0


	//   ....[6]....
        /*0098*/ 	.word	0x0000d580


	//----- nvinfo : EIATTR_COOP_GROUP_MASK_REGIDS
	.align		4
.L_258:
        /*009c*/ 	.byte	0x04, 0x29
        /*009e*/ 	.short	(.L_260 - .L_259)


	//   ....[0]....
.L_259:
        /*00a0*/ 	.word	0xffffffff


	//   ....[1]....
        /*00a4*/ 	.word	0xffffffff


	//   ....[2]....
        /*00a8*/ 	.word	0xffffffff


	//   ....[3]....
        /*00ac*/ 	.word	0xffffffff


	//   ....[4]....
        /*00b0*/ 	.word	0xffffffff


	//   ....[5]....
        /*00b4*/ 	.word	0xffffffff


	//   ....[6]....
        /*00b8*/ 	.word	0xffffffff


	//   ....[7]....
        /*00bc*/ 	.word	0xffffffff


	//   ....[8]....
        /*00c0*/ 	.word	0xffffffff


	//   ....[9]....
        /*00c4*/ 	.word	0xffffffff


	//   ....[10]....
        /*00c8*/ 	.word	0xffffffff


	//   ....[11]....
        /*00cc*/ 	.word	0xffffffff


	//   ....[12]....
        /*00d0*/ 	.word	0xffffffff


	//   ....[13]....
        /*00d4*/ 	.word	0xffffffff


	//   ....[14]....
        /*00d8*/ 	.word	0xffffffff


	//   ....[15]....
        /*00dc*/ 	.word	0xffffffff


	//   ....[16]....
        /*00e0*/ 	.word	0xffffffff


	//   ....[17]....
        /*00e4*/ 	.word	0xffffffff


	//   ....[18]....
        /*00e8*/ 	.word	0xffffffff


	//   ....[19]....
        /*00ec*/ 	.word	0xffffffff


	//   ....[20]....
        /*00f0*/ 	.word	0xffffffff


	//   ....[21]....
        /*00f4*/ 	.word	0xffffffff


	//   ....[22]....
        /*00f8*/ 	.word	0xffffffff


	//   ....[23]....
        /*00fc*/ 	.word	0xffffffff


	//   ....[24]....
        /*0100*/ 	.word	0xffffffff


	//   ....[25]....
        /*0104*/ 	.word	0xffffffff


	//   ....[26]....
        /*0108*/ 	.word	0xffffffff


	//   ....[27]....
        /*010c*/ 	.word	0xffffffff


	//   ....[28]....
        /*0110*/ 	.word	0xffffffff


	//   ....[29]....
        /*0114*/ 	.word	0xffffffff


	//   ....[30]....
        /*0118*/ 	.word	0xffffffff


	//   ....[31]....
        /*011c*/ 	.word	0xffffffff


	//   ....[32]....
        /*0120*/ 	.word	0xffffffff


	//   ....[33]....
        /*0124*/ 	.word	0xffffffff


	//   ....[34]....
        /*0128*/ 	.word	0xffffffff


	//   ....[35]....
        /*012c*/ 	.word	0xffffffff


	//   ....[36]....
        /*0130*/ 	.word	0xffffffff


	//   ....[37]....
        /*0134*/ 	.word	0xffffffff


	//   ....[38]....
        /*0138*/ 	.word	0xffffffff


	//   ....[39]....
        /*013c*/ 	.word	0xffffffff


	//   ....[40]....
        /*0140*/ 	.word	0xffffffff


	//   ....[41]....
        /*0144*/ 	.word	0xffffffff


	//   ....[42]....
        /*0148*/ 	.word	0xffffffff


	//   ....[43]....
        /*014c*/ 	.word	0xffffffff


	//   ....[44]....
        /*0150*/ 	.word	0xffffffff


	//   ....[45]....
        /*0154*/ 	.word	0xffffffff


	//   ....[46]....
        /*0158*/ 	.word	0xffffffff


	//   ....[47]....
        /*015c*/ 	.word	0xffffffff


	//   ....[48]....
        /*0160*/ 	.word	0xffffffff


	//   ....[49]....
        /*0164*/ 	.word	0xffffffff


	//   ....[50]....
        /*0168*/ 	.word	0xffffffff


	//   ....[51]....
        /*016c*/ 	.word	0xffffffff


	//   ....[52]....
        /*0170*/ 	.word	0xffffffff


	//   ....[53]....
        /*0174*/ 	.word	0xffffffff


	//   ....[54]....
        /*0178*/ 	.word	0xffffffff


	//   ....[55]....
        /*017c*/ 	.word	0xffffffff


	//   ....[56]....
        /*0180*/ 	.word	0xffffffff


	//   ....[57]....
        /*0184*/ 	.word	0xffffffff


	//   ....[58]....
        /*0188*/ 	.word	0xffffffff


	//   ....[59]....
        /*018c*/ 	.word	0xffffffff


	//   ....[60]....
        /*0190*/ 	.word	0xffffffff


	//   ....[61]....
        /*0194*/ 	.word	0xffffffff


	//   ....[62]....
        /*0198*/ 	.word	0xffffffff


	//   ....[63]....
        /*019c*/ 	.word	0xffffffff


	//   ....[64]....
        /*01a0*/ 	.word	0xffffffff


	//   ....[65]....
        /*01a4*/ 	.word	0xffffffff


	//   ....[66]....
        /*01a8*/ 	.word	0xffffffff


	//   ....[67]....
        /*01ac*/ 	.word	0xffffffff


	//   ....[68]....
        /*01b0*/ 	.word	0xffffffff


	//   ....[69]....
        /*01b4*/ 	.word	0xffffffff


	//   ....[70]....
        /*01b8*/ 	.word	0xffffffff


	//   ....[71]....
        /*01bc*/ 	.word	0xffffffff


	//   ....[72]....
        /*01c0*/ 	.word	0xffffffff


	//   ....[73]....
        /*01c4*/ 	.word	0xffffffff


	//   ....[74]....
        /*01c8*/ 	.word	0xffffffff


	//   ....[75]....
        /*01cc*/ 	.word	0xffffffff


	//   ....[76]....
        /*01d0*/ 	.word	0xffffffff


	//   ....[77]....
        /*01d4*/ 	.word	0xffffffff


	//   ....[78]....
        /*01d8*/ 	.word	0xffffffff


	//   ....[79]....
        /*01dc*/ 	.word	0xffffffff


	//   ....[80]....
        /*01e0*/ 	.word	0xffffffff


	//   ....[81]....
        /*01e4*/ 	.word	0xffffffff


	//   ....[82]....
        /*01e8*/ 	.word	0xffffffff


	//   ....[83]....
        /*01ec*/ 	.word	0xffffffff


	//   ....[84]....
        /*01f0*/ 	.word	0xffffffff


	//   ....[85]....
        /*01f4*/ 	.word	0xffffffff


	//   ....[86]....
        /*01f8*/ 	.word	0xffffffff


	//   ....[87]....
        /*01fc*/ 	.word	0xffffffff


	//   ....[88]....
        /*0200*/ 	.word	0xffffffff


	//   ....[89]....
        /*0204*/ 	.word	0xffffffff


	//   ....[90]....
        /*0208*/ 	.word	0xffffffff


	//   ....[91]....
        /*020c*/ 	.word	0xffffffff


	//   ....[92]....
        /*0210*/ 	.word	0xffffffff


	//   ....[93]....
        /*0214*/ 	.word	0xffffffff


	//   ....[94]....
        /*0218*/ 	.word	0xffffffff


	//   ....[95]....
        /*021c*/ 	.word	0xffffffff


	//   ....[96]....
        /*0220*/ 	.word	0xffffffff


	//   ....[97]....
        /*0224*/ 	.word	0xffffffff


	//   ....[98]....
        /*0228*/ 	.word	0xffffffff


	//   ....[99]....
        /*022c*/ 	.word	0xffffffff


	//   ....[100]....
        /*0230*/ 	.word	0xffffffff


	//   ....[101]....
        /*0234*/ 	.word	0xffffffff


	//   ....[102]....
        /*0238*/ 	.word	0xffffffff


	//   ....[103]....
        /*023c*/ 	.word	0xffffffff


	//   ....[104]....
        /*0240*/ 	.word	0xffffffff


	//   ....[105]....
        /*0244*/ 	.word	0xffffffff


	//   ....[106]....
        /*0248*/ 	.word	0xffffffff


	//   ....[107]....
        /*024c*/ 	.word	0xffffffff


	//   ....[108]....
        /*0250*/ 	.word	0xffffffff


	//   ....[109]....
        /*0254*/ 	.word	0xffffffff


	//   ....[110]....
        /*0258*/ 	.word	0xffffffff


	//   ....[111]....
        /*025c*/ 	.word	0xffffffff


	//   ....[112]....
        /*0260*/ 	.word	0xffffffff


	//   ....[113]....
        /*0264*/ 	.word	0xffffffff


	//   ....[114]....
        /*0268*/ 	.word	0x0500000f


	//   ....[115]....
        /*026c*/ 	.word	0x0500000f


	//   ....[116]....
        /*0270*/ 	.word	0x0500000f


	//   ....[117]....
        /*0274*/ 	.word	0x0500000f


	//   ....[118]....
        /*0278*/ 	.word	0x0500000f


	//   ....[119]....
        /*027c*/ 	.word	0x0500000f


	//   ....[120]....
        /*0280*/ 	.word	0x0500000f


	//   ....[121]....
        /*0284*/ 	.word	0x0500000f


	//   ....[122]....
        /*0288*/ 	.word	0x0500000f


	//   ....[123]....
        /*028c*/ 	.word	0x0500000f


	//   ....[124]....
        /*0290*/ 	.word	0x0500000f


	//   ....[125]....
        /*0294*/ 	.word	0x0500000f


	//   ....[126]....
        /*0298*/ 	.word	0x0500000f


	//   ....[127]....
        /*029c*/ 	.word	0x0500000f


	//   ....[128]....
        /*02a0*/ 	.word	0x0500000f


	//   ....[129]....
        /*02a4*/ 	.word	0x0500000f


	//   ....[130]....
        /*02a8*/ 	.word	0x0500000f


	//   ....[131]....
        /*02ac*/ 	.word	0x0500000f


	//   ....[132]....
        /*02b0*/ 	.word	0x0500000f


	//   ....[133]....
        /*02b4*/ 	.word	0x0500000f


	//   ....[134]....
        /*02b8*/ 	.word	0x0500000f


	//   ....[135]....
        /*02bc*/ 	.word	0x0500000f


	//   ....[136]....
        /*02c0*/ 	.word	0x0500000f


	//   ....[137]....
        /*02c4*/ 	.word	0x0500000f


	//   ....[138]....
        /*02c8*/ 	.word	0x0500000f


	//   ....[139]....
        /*02cc*/ 	.word	0x0500000f


	//   ....[140]....
        /*02d0*/ 	.word	0x0500000f


	//   ....[141]....
        /*02d4*/ 	.word	0x0500000f


	//   ....[142]....
        /*02d8*/ 	.word	0x0500000f


	//   ....[143]....
        /*02dc*/ 	.word	0x0500000f


	//   ....[144]....
        /*02e0*/ 	.word	0x0500000f


	//   ....[145]....
        /*02e4*/ 	.word	0x0500000f


	//   ....[146]....
        /*02e8*/ 	.word	0x0500000f


	//   ....[147]....
        /*02ec*/ 	.word	0x0500000f


	//   ....[148]....
        /*02f0*/ 	.word	0x0500000f


	//   ....[149]....
        /*02f4*/ 	.word	0x0500000f


	//   ....[150]....
        /*02f8*/ 	.word	0x0500000f


	//   ....[151]....
        /*02fc*/ 	.word	0x0500000f


	//   ....[152]....
        /*0300*/ 	.word	0x0500000f


	//   ....[153]....
        /*0304*/ 	.word	0x0500000f


	//   ....[154]....
        /*0308*/ 	.word	0x0500000f


	//   ....[155]....
        /*030c*/ 	.word	0x0500000f


	//   ....[156]....
        /*0310*/ 	.word	0x0500000f


	//   ....[157]....
        /*0314*/ 	.word	0x0500000f


	//   ....[158]....
        /*0318*/ 	.word	0x0500000f


	//   ....[159]....
        /*031c*/ 	.word	0x0500000f


	//   ....[160]....
        /*0320*/ 	.word	0x0500000f


	//   ....[161]....
        /*0324*/ 	.word	0x0500000f


	//   ....[162]....
        /*0328*/ 	.word	0x0500000f


	//   ....[163]....
        /*032c*/ 	.word	0x0500000f


	//   ....[164]....
        /*0330*/ 	.word	0x0500000f


	//   ....[165]....
        /*0334*/ 	.word	0x0500000f


	//   ....[166]....
        /*0338*/ 	.word	0x0500000f


	//   ....[167]....
        /*033c*/ 	.word	0x0500000f


	//   ....[168]....
        /*0340*/ 	.word	0x0500000f


	//   ....[169]....
        /*0344*/ 	.word	0x0500000f


	//   ....[170]....
        /*0348*/ 	.word	0x0500000f


	//   ....[171]....
        /*034c*/ 	.word	0x0500000f


	//   ....[172]....
        /*0350*/ 	.word	0x0500000f


	//   ....[173]....
        /*0354*/ 	.word	0x0500000f


	//   ....[174]....
        /*0358*/ 	.word	0x0500000f


	//   ....[175]....
        /*035c*/ 	.word	0x0500000f


	//   ....[176]....
        /*0360*/ 	.word	0x0500000f


	//   ....[177]....
        /*0364*/ 	.word	0x0500000f


	//   ....[178]....
        /*0368*/ 	.word	0x0500000f


	//   ....[179]....
        /*036c*/ 	.word	0x0500000f


	//   ....[180]....
        /*0370*/ 	.word	0x0500000f


	//----- nvinfo : EIATTR_COOP_GROUP_INSTR_OFFSETS
	.align		4
.L_260:
        /*0374*/ 	.byte	0x04, 0x28
        /*0376*/ 	.short	(.L_262 - .L_261)


	//   ....[0]....
.L_261:
        /*0378*/ 	.word	0x00000070


	//   ....[1]....
        /*037c*/ 	.word	0x000000b0


	//   ....[2]....
        /*0380*/ 	.word	0x000002d0


	//   ....[3]....
        /*0384*/ 	.word	0x00000430


	//   ....[4]....
        /*0388*/ 	.word	0x00000550


	//   ....[5]....
        /*038c*/ 	.word	0x000006b0


	//   ....[6]....
        /*0390*/ 	.word	0x000013e0


	//   ....[7]....
        /*0394*/ 	.word	0x00001dc0


	//   ....[8]....
        /*0398*/ 	.word	0x00001df0


	//   ....[9]....
        /*039c*/ 	.word	0x000022f0


	//   ....[10]....
        /*03a0*/ 	.word	0x00002340


	//   ....[11]....
        /*03a4*/ 	.word	0x00002b40


	//   ....[12]....
        /*03a8*/ 	.word	0x00002bc0


	//   ....[13]....
        /*03ac*/ 	.word	0x00004350


	//   ....[14]....
        /*03b0*/ 	.word	0x00004370


	//   ....[15]....
        /*03b4*/ 	.word	0x00004870


	//   ....[16]....
        /*03b8*/ 	.word	0x00004940


	//   ....[17]....
        /*03bc*/ 	.word	0x00004f70


	//   ....[18]....
        /*03c0*/ 	.word	0x00004fd0


	//   ....[19]....
        /*03c4*/ 	.word	0x000069c0


	//   ....[20]....
        /*03c8*/ 	.word	0x000069d0


	//   ....[21]....
        /*03cc*/ 	.word	0x00006a00


	//   ....[22]....
        /*03d0*/ 	.word	0x00006a20


	//   ....[23]....
        /*03d4*/ 	.word	0x00007b10


	//   ....[24]....
        /*03d8*/ 	.word	0x00007b40


	//   ....[25]....
        /*03dc*/ 	.word	0x00007bf0


	//   ....[26]....
        /*03e0*/ 	.word	0x00007c00


	//   ....[27]....
        /*03e4*/ 	.word	0x00008d20


	//   ....[28]....
        /*03e8*/ 	.word	0x00008d60


	//   ....[29]....
        /*03ec*/ 	.word	0x00008d90


	//   ....[30]....
        /*03f0*/ 	.word	0x00008df0


	//   ....[31]....
        /*03f4*/ 	.word	0x00009290


	//   ....[32]....
        /*03f8*/ 	.word	0x000092d0


	//   ....[33]....
        /*03fc*/ 	.word	0x00009390


	//   ....[34]....
        /*0400*/ 	.word	0x000093b0


	//   ....[35]....
        /*0404*/ 	.word	0x00009470


	//   ....[36]....
        /*0408*/ 	.word	0x00009490


	//   ....[37]....
        /*040c*/ 	.word	0x00009560


	//   ....[38]....
        /*0410*/ 	.word	0x00009580


	//   ....[39]....
        /*0414*/ 	.word	0x00009bd0


	//   ....[40]....
        /*0418*/ 	.word	0x00009bf0


	//   ....[41]....
        /*041c*/ 	.word	0x00009cb0


	//   ....[42]....
        /*0420*/ 	.word	0x00009cd0


	//   ....[43]....
        /*0424*/ 	.word	0x00009d90


	//   ....[44]....
        /*0428*/ 	.word	0x00009db0


	//   ....[45]....
        /*042c*/ 	.word	0x00009e80


	//   ....[46]....
        /*0430*/ 	.word	0x00009ea0


	//   ....[47]....
        /*0434*/ 	.word	0x0000a020


	//   ....[48]....
        /*0438*/ 	.word	0x0000b4d0


	//   ....[49]....
        /*043c*/ 	.word	0x0000b4f0


	//   ....[50]....
        /*0440*/ 	.word	0x0000b500


	//   ....[51]....
        /*0444*/ 	.word	0x0000b540


	//   ....[52]....
        /*0448*/ 	.word	0x0000b5d0


	//   ....[53]....
        /*044c*/ 	.word	0x0000b5f0


	//   ....[54]....
        /*0450*/ 	.word	0x0000b680


	//   ....[55]....
        /*0454*/ 	.word	0x0000b6a0


	//   ....[56]....
        /*0458*/ 	.word	0x0000b730


	//   ....[57]....
        /*045c*/ 	.word	0x0000b750


	//   ....[58]....
        /*0460*/ 	.word	0x0000b7e0


	//   ....[59]....
        /*0464*/ 	.word	0x0000b800


	//   ....[60]....
        /*0468*/ 	.word	0x0000be50


	//   ....[61]....
        /*046c*/ 	.word	0x0000be70


	//   ....[62]....
        /*0470*/ 	.word	0x0000be90


	//   ....[63]....
        /*0474*/ 	.word	0x0000bef0


	//   ....[64]....
        /*0478*/ 	.word	0x0000bf70


	//   ....[65]....
        /*047c*/ 	.word	0x0000bfa0


	//   ....[66]....
        /*0480*/ 	.word	0x0000c020


	//   ....[67]....
        /*0484*/ 	.word	0x0000c050


	//   ....[68]....
        /*0488*/ 	.word	0x0000c0d0


	//   ....[69]....
        /*048c*/ 	.word	0x0000c0f0


	//   ....[70]....
        /*0490*/ 	.word	0x0000c180


	//   ....[71]....
        /*0494*/ 	.word	0x0000c1b0


	//   ....[72]....
        /*0498*/ 	.word	0x0000c230


	//   ....[73]....
        /*049c*/ 	.word	0x0000c250


	//   ....[74]....
        /*04a0*/ 	.word	0x0000c2e0


	//   ....[75]....
        /*04a4*/ 	.word	0x0000c300


	//   ....[76]....
        /*04a8*/ 	.word	0x0000ca20


	//   ....[77]....
        /*04ac*/ 	.word	0x0000ca50


	//   ....[78]....
        /*04b0*/ 	.word	0x0000ca60


	//   ....[79]....
        /*04b4*/ 	.word	0x0000ca80


	//   ....[80]....
        /*04b8*/ 	.word	0x0000cad0


	//   ....[81]....
        /*04bc*/ 	.word	0x0000caf0


	//   ....[82]....
        /*04c0*/ 	.word	0x0000cb50


	//   ....[83]....
        /*04c4*/ 	.word	0x0000cb70


	//   ....[84]....
        /*04c8*/ 	.word	0x0000cbc0


	//   ....[85]....
        /*04cc*/ 	.word	0x0000cbe0


	//   ....[86]....
        /*04d0*/ 	.word	0x0000cc30


	//   ....[87]....
        /*04d4*/ 	.word	0x0000cc50


	//   ....[88]....
        /*04d8*/ 	.word	0x0000cee0


	//   ....[89]....
        /*04dc*/ 	.word	0x0000cf00


	//   ....[90]....
        /*04e0*/ 	.word	0x0000cf20


	//   ....[91]....
        /*04e4*/ 	.word	0x0000cf80


	//   ....[92]....
        /*04e8*/ 	.word	0x0000cfa0


	//   ....[93]....
        /*04ec*/ 	.word	0x0000d000


	//   ....[94]....
        /*04f0*/ 	.word	0x0000d020


	//   ....[95]....
        /*04f4*/ 	.word	0x0000d080


	//   ....[96]....
        /*04f8*/ 	.word	0x0000d0a0


	//   ....[97]....
        /*04fc*/ 	.word	0x0000d100


	//   ....[98]....
        /*0500*/ 	.word	0x0000d120


	//   ....[99]....
        /*0504*/ 	.word	0x0000d130


	//   ....[100]....
        /*0508*/ 	.word	0x0000d6c0


	//   ....[101]....
        /*050c*/ 	.word	0x0000d6e0


	//   ....[102]....
        /*0510*/ 	.word	0x0000d6f0


	//   ....[103]....
        /*0514*/ 	.word	0x0000d710


	//   ....[104]....
        /*0518*/ 	.word	0x0000d790


	//   ....[105]....
        /*051c*/ 	.word	0x0000d7c0


	//   ....[106]....
        /*0520*/ 	.word	0x0000d810


	//   ....[107]....
        /*0524*/ 	.word	0x0000d840


	//   ....[108]....
        /*0528*/ 	.word	0x0000d890


	//   ....[109]....
        /*052c*/ 	.word	0x0000d8c0


	//   ....[110]....
        /*0530*/ 	.word	0x0000d910


	//   ....[111]....
        /*0534*/ 	.word	0x0000d940


	//   ....[112]....
        /*0538*/ 	.word	0x0000dc10


	//   ....[113]....
        /*053c*/ 	.word	0x0000ddf0


	//   ....[114]....
        /*0540*/ 	.word	0x0000e3a0


	//   ....[115]....
        /*0544*/ 	.word	0x0000e480


	//   ....[116]....
        /*0548*/ 	.word	0x0000e520


	//   ....[117]....
        /*054c*/ 	.word	0x0000e5a0


	//   ....[118]....
        /*0550*/ 	.word	0x0000e660


	//   ....[119]....
        /*0554*/ 	.word	0x0000e6e0


	//   ....[120]....
        /*0558*/ 	.word	0x0000e7c0


	//   ....[121]....
        /*055c*/ 	.word	0x0000e840


	//   ....[122]....
        /*0560*/ 	.word	0x0000e920


	//   ....[123]....
        /*0564*/ 	.word	0x0000e9a0


	//   ....[124]....
        /*0568*/ 	.word	0x0000ea80


	//   ....[125]....
        /*056c*/ 	.word	0x0000eb00


	//   ....[126]....
        /*0570*/ 	.word	0x0000ebd0


	//   ....[127]....
        /*0574*/ 	.word	0x0000ec60


	//   ....[128]....
        /*0578*/ 	.word	0x0000ece0


	//   ....[129]....
        /*057c*/ 	.word	0x0000ed60


	//   ....[130]....
        /*0580*/ 	.word	0x0000ee20


	//   ....[131]....
        /*0584*/ 	.word	0x0000ee90


	//   ....[132]....
        /*0588*/ 	.word	0x0000ef80


	//   ....[133]....
        /*058c*/ 	.word	0x0000f000


	//   ....[134]....
        /*0590*/ 	.word	0x0000f0e0


	//   ....[135]....
        /*0594*/ 	.word	0x0000f150


	//   ....[136]....
        /*0598*/ 	.word	0x0000f240


	//   ....[137]....
        /*059c*/ 	.word	0x0000f2b0


	//   ....[138]....
        /*05a0*/ 	.word	0x0000f3a0


	//   ....[139]....
        /*05a4*/ 	.word	0x0000f420


	//   ....[140]....
        /*05a8*/ 	.word	0x0000f500


	//   ....[141]....
        /*05ac*/ 	.word	0x0000f570


	//   ....[142]....
        /*05b0*/ 	.word	0x0000f640


	//   ....[143]....
        /*05b4*/ 	.word	0x0000f770


	//   ....[144]....
        /*05b8*/ 	.word	0x0000f820


	//   ....[145]....
        /*05bc*/ 	.word	0x0000f880


	//   ....[146]....
        /*05c0*/ 	.word	0x0000f940


	//   ....[147]....
        /*05c4*/ 	.word	0x0000f9a0


	//   ....[148]....
        /*05c8*/ 	.word	0x0000fa60


	//   ....[149]....
        /*05cc*/ 	.word	0x0000fac0


	//   ....[150]....
        /*05d0*/ 	.word	0x0000fb80


	//   ....[151]....
        /*05d4*/ 	.word	0x0000fbe0


	//   ....[152]....
        /*05d8*/ 	.word	0x0000fca0


	//   ....[153]....
        /*05dc*/ 	.word	0x0000fd00


	//   ....[154]....
        /*05e0*/ 	.word	0x0000fdc0


	//   ....[155]....
        /*05e4*/ 	.word	0x0000fea0


	//   ....[156]....
        /*05e8*/ 	.word	0x0000ff40


	//   ....[157]....
        /*05ec*/ 	.word	0x0000ffa0


	//   ....[158]....
        /*05f0*/ 	.word	0x00010070


	//   ....[159]....
        /*05f4*/ 	.word	0x000100d0


	//   ....[160]....
        /*05f8*/ 	.word	0x000101a0


	//   ....[161]....
        /*05fc*/ 	.word	0x00010200


	//   ....[162]....
        /*0600*/ 	.word	0x000102d0


	//   ....[163]....
        /*0604*/ 	.word	0x00010330


	//   ....[164]....
        /*0608*/ 	.word	0x00010400


	//   ....[165]....
        /*060c*/ 	.word	0x00010460


	//   ....[166]....
        /*0610*/ 	.word	0x00010520


	//   ....[167]....
        /*0614*/ 	.word	0x00010640


	//   ....[168]....
        /*0618*/ 	.word	0x000106e0


	//   ....[169]....
        /*061c*/ 	.word	0x00010740


	//   ....[170]....
        /*0620*/ 	.word	0x00010810


	//   ....[171]....
        /*0624*/ 	.word	0x000108b0


	//   ....[172]....
        /*0628*/ 	.word	0x00010970


	//   ....[173]....
        /*062c*/ 	.word	0x00010a10


	//   ....[174]....
        /*0630*/ 	.word	0x00010ad0


	//   ....[175]....
        /*0634*/ 	.word	0x00010b70


	//   ....[176]....
        /*0638*/ 	.word	0x00010c30


	//   ....[177]....
        /*063c*/ 	.word	0x00010cd0


	//   ....[178]....
        /*0640*/ 	.word	0x00010d90


	//   ....[179]....
        /*0644*/ 	.word	0x00010e60


	//   ....[180]....
        /*0648*/ 	.word	0x00010f80


	//----- nvinfo : EIATTR_REG_RECONFIG
	.align		4
.L_262:
        /*064c*/ 	.byte	0x01, 0x54
	.zero		2


	//----- nvinfo : EIATTR_SYSCALL_OFFSETS
	.align		4
        /*0650*/ 	.byte	0x04, 0x46
        /*0652*/ 	.short	(.L_264 - .L_263)


	//   ....[0]....
.L_263:
        /*0654*/ 	.word	0x000015c0


	//   ....[1]....
        /*0658*/ 	.word	0x0000ab50


	//   ....[2]....
        /*065c*/ 	.word	0x0000aca0


	//   ....[3]....
        /*0660*/ 	.word	0x0000ad90


	//   ....[4]....
        /*0664*/ 	.word	0x0000bb00


	//----- nvinfo : EIATTR_MBARRIER_INSTR_OFFSETS
	.align		4
.L_264:
        /*0668*/ 	.byte	0x04, 0x39
        /*066a*/ 	.short	(.L_266 - .L_265)


	//   ....[0]....
.L_265:
        /*066c*/ 	.word	0x00000180
        /*0670*/ 	.word	0x000000ff
        /*0674*/ 	.word	0x0002a800
        /*0678*/ 	.short	0x0100
        /*067a*/ 	.byte	0x08
	.zero		1


	//   ....[1]....
        /*067c*/ 	.word	0x00000190
        /*0680*/ 	.word	0x000000ff
        /*0684*/ 	.word	0x0002a820
        /*0688*/ 	.short	0x0100
        /*068a*/ 	.byte	0x08
	.zero		1


	//   ....[2]....
        /*068c*/ 	.word	0x00000280
        /*0690*/ 	.word	0x000000ff
        /*0694*/ 	.word	0x0002a830
        /*0698*/ 	.short	0x0100
        /*069a*/ 	.byte	0x08
	.zero		1


	//   ....[3]....
        /*069c*/ 	.word	0x00000290
        /*06a0*/ 	.word	0x000000ff
        /*06a4*/ 	.word	0x0002a840
        /*06a8*/ 	.short	0x0100
        /*06aa*/ 	.byte	0x08
	.zero		1


	//   ....[4]....
        /*06ac*/ 	.word	0x000002a0
        /*06b0*/ 	.word	0x000000ff
        /*06b4*/ 	.word	0x0002a838
        /*06b8*/ 	.short	0x0100
        /*06ba*/ 	.byte	0x08
	.zero		1


	//   ....[5]....
        /*06bc*/ 	.word	0x000002b0
        /*06c0*/ 	.word	0x000000ff
        /*06c4*/ 	.word	0x0002a848
        /*06c8*/ 	.short	0x0100
        /*06ca*/ 	.byte	0x08
	.zero		1


	//   ....[6]....
        /*06cc*/ 	.word	0x000003e0
        /*06d0*/ 	.word	0x000000ff
        /*06d4*/ 	.word	0x0002a850
        /*06d8*/ 	.short	0x0100
        /*06da*/ 	.byte	0x08
	.zero		1


	//   ....[7]....
        /*06dc*/ 	.word	0x000003f0
        /*06e0*/ 	.word	0x000000ff
        /*06e4*/ 	.word	0x0002a860
        /*06e8*/ 	.short	0x0100
        /*06ea*/ 	.byte	0x08
	.zero		1


	//   ....[8]....
        /*06ec*/ 	.word	0x00000400
        /*06f0*/ 	.word	0x000000ff
        /*06f4*/ 	.word	0x0002a858
        /*06f8*/ 	.short	0x0100
        /*06fa*/ 	.byte	0x08
	.zero		1


	//   ....[9]....
        /*06fc*/ 	.word	0x00000410
        /*0700*/ 	.word	0x000000ff
        /*0704*/ 	.word	0x0002a868
        /*0708*/ 	.short	0x0100
        /*070a*/ 	.byte	0x08
	.zero		1


	//   ....[10]....
        /*070c*/ 	.word	0x00000500
        /*0710*/ 	.word	0x000000ff
        /*0714*/ 	.word	0x0002a870
        /*0718*/ 	.short	0x0100
        /*071a*/ 	.byte	0x06
	.zero		1


	//   ....[11]....
        /*071c*/ 	.word	0x00000510
        /*0720*/ 	.word	0x000000ff
        /*0724*/ 	.word	0x0002a880
        /*0728*/ 	.short	0x0100
        /*072a*/ 	.byte	0x06
	.zero		1


	//   ....[12]....
        /*072c*/ 	.word	0x00000520
        /*0730*/ 	.word	0x000000ff
        /*0734*/ 	.word	0x0002a878
        /*0738*/ 	.short	0x0100
        /*073a*/ 	.byte	0x06
	.zero		1


	//   ....[13]....
        /*073c*/ 	.word	0x00000530
        /*0740*/ 	.word	0x000000ff
        /*0744*/ 	.word	0x0002a888
        /*0748*/ 	.short	0x0100
        /*074a*/ 	.byte	0x06
	.zero		1


	//   ....[14]....
        /*074c*/ 	.word	0x00000660
        /*0750*/ 	.word	0x000000ff
        /*0754*/ 	.word	0x0002a890
        /*0758*/ 	.short	0x0100
        /*075a*/ 	.byte	0x08
	.zero		1


	//   ....[15]....
        /*075c*/ 	.word	0x00000670
        /*0760*/ 	.word	0x000000ff
        /*0764*/ 	.word	0x0002a8a0
        /*0768*/ 	.short	0x0100
        /*076a*/ 	.byte	0x08
	.zero		1


	//   ....[16]....
        /*076c*/ 	.word	0x00000680
        /*0770*/ 	.word	0x000000ff
        /*0774*/ 	.word	0x0002a898
        /*0778*/ 	.short	0x0100
        /*077a*/ 	.byte	0x08
	.zero		1


	//   ....[17]....
        /*077c*/ 	.word	0x00000690
        /*0780*/ 	.word	0x000000ff
        /*0784*/ 	.word	0x0002a8a8
        /*0788*/ 	.short	0x0100
        /*078a*/ 	.byte	0x08
	.zero		1


	//   ....[18]....
        /*078c*/ 	.word	0x000007d0
        /*0790*/ 	.word	0x000000ff
        /*0794*/ 	.word	0x0002a8b0
        /*0798*/ 	.short	0x0100
        /*079a*/ 	.byte	0x08
	.zero		1


	//   ....[19]....
        /*079c*/ 	.word	0x000007e0
        /*07a0*/ 	.word	0x000000ff
        /*07a4*/ 	.word	0x0002a8c0
        /*07a8*/ 	.short	0x0100
        /*07aa*/ 	.byte	0x08
	.zero		1


	//   ....[20]....
        /*07ac*/ 	.word	0x000007f0
        /*07b0*/ 	.word	0x000000ff
        /*07b4*/ 	.word	0x0002a8b8
        /*07b8*/ 	.short	0x0100
        /*07ba*/ 	.byte	0x08
	.zero		1


	//   ....[21]....
        /*07bc*/ 	.word	0x00000800
        /*07c0*/ 	.word	0x000000ff
        /*07c4*/ 	.word	0x0002a8c8
        /*07c8*/ 	.short	0x0100
        /*07ca*/ 	.byte	0x08
	.zero		1


	//   ....[22]....
        /*07cc*/ 	.word	0x00001630
        /*07d0*/ 	.word	0x000000ff
        /*07d4*/ 	.word	0x0002a800
        /*07d8*/ 	.short	0x010a
        /*07da*/ 	.byte	0x27
	.zero		1


	//   ....[23]....
        /*07dc*/ 	.word	0x000016c0
        /*07e0*/ 	.word	0x00000000
        /*07e4*/ 	.word	0x0002a830
        /*07e8*/ 	.short	0x010a
        /*07ea*/ 	.byte	0x3f
	.zero		1


	//   ....[24]....
        /*07ec*/ 	.word	0x00001700
        /*07f0*/ 	.word	0x00000000
        /*07f4*/ 	.word	0x0002a830
        /*07f8*/ 	.short	0x010a
        /*07fa*/ 	.byte	0x3f
	.zero		1


	//   ....[25]....
        /*07fc*/ 	.word	0x00002aa0
        /*0800*/ 	.word	0x000000ff
        /*0804*/ 	.word	0x00000000
        /*0808*/ 	.short	0x0101
        /*080a*/ 	.byte	0x04
	.zero		1


	//   ....[26]....
        /*080c*/ 	.word	0x00003720
        /*0810*/ 	.word	0x000000ff
        /*0814*/ 	.word	0x0002a830
        /*0818*/ 	.short	0x010a
        /*081a*/ 	.byte	0x06
	.zero		1


	//   ....[27]....
        /*081c*/ 	.word	0x00003760
        /*0820*/ 	.word	0x000000ff
        /*0824*/ 	.word	0x0002a830
        /*0828*/ 	.short	0x010a
        /*082a*/ 	.byte	0x06
	.zero		1


	//   ....[28]....
        /*082c*/ 	.word	0x00003fe0
        /*0830*/ 	.word	0x000000ff
        /*0834*/ 	.word	0x0002a850
        /*0838*/ 	.short	0x010a
        /*083a*/ 	.byte	0x05
	.zero		1


	//   ....[29]....
        /*083c*/ 	.word	0x00004020
        /*0840*/ 	.word	0x000000ff
        /*0844*/ 	.word	0x0002a850
        /*0848*/ 	.short	0x010a
        /*084a*/ 	.byte	0x05
	.zero		1


	//   ....[30]....
        /*084c*/ 	.word	0x00004430
        /*0850*/ 	.word	0x000000ff
        /*0854*/ 	.word	0x00000000
        /*0858*/ 	.short	0x0101
        /*085a*/ 	.byte	0x06
	.zero		1


	//   ....[31]....
        /*085c*/ 	.word	0x000058e0
        /*0860*/ 	.word	0x000000ff
        /*0864*/ 	.word	0x00000000
        /*0868*/ 	.short	0x0101
        /*086a*/ 	.byte	0x05
	.zero		1


	//   ....[32]....
        /*086c*/ 	.word	0x00005ab0
        /*0870*/ 	.word	0x000000ff
        /*0874*/ 	.word	0x0002a830
        /*0878*/ 	.short	0x010a
        /*087a*/ 	.byte	0x05
	.zero		1


	//   ....[33]....
        /*087c*/ 	.word	0x00005af0
        /*0880*/ 	.word	0x000000ff
        /*0884*/ 	.word	0x0002a830
        /*0888*/ 	.short	0x010a
        /*088a*/ 	.byte	0x05
	.zero		1


	//   ....[34]....
        /*088c*/ 	.word	0x00006370
        /*0890*/ 	.word	0x000000ff
        /*0894*/ 	.word	0x0002a850
        /*0898*/ 	.short	0x010a
        /*089a*/ 	.byte	0x05
	.zero		1


	//   ....[35]....
        /*089c*/ 	.word	0x000063b0
        /*08a0*/ 	.word	0x000000ff
        /*08a4*/ 	.word	0x0002a850
        /*08a8*/ 	.short	0x010a
        /*08aa*/ 	.byte	0x05
	.zero		1


	//   ....[36]....
        /*08ac*/ 	.word	0x000067d0
        /*08b0*/ 	.word	0x000000ff
        /*08b4*/ 	.word	0x00000000
        /*08b8*/ 	.short	0x0101
        /*08ba*/ 	.byte	0x04
	.zero		1


	//   ....[37]....
        /*08bc*/ 	.word	0x00007560
        /*08c0*/ 	.word	0x000000ff
        /*08c4*/ 	.word	0x00000000
        /*08c8*/ 	.short	0x0101
        /*08ca*/ 	.byte	0x05
	.zero		1


	//   ....[38]....
        /*08cc*/ 	.word	0x00007a80
        /*08d0*/ 	.word	0x000000ff
        /*08d4*/ 	.word	0x0002a850
        /*08d8*/ 	.short	0x010a
        /*08da*/ 	.byte	0x05
	.zero		1


	//   ....[39]....
        /*08dc*/ 	.word	0x00007ac0
        /*08e0*/ 	.word	0x000000ff
        /*08e4*/ 	.word	0x0002a850
        /*08e8*/ 	.short	0x010a
        /*08ea*/ 	.byte	0x05
	.zero		1


	//   ....[40]....
        /*08ec*/ 	.word	0x000080d0
        /*08f0*/ 	.word	0x000000ff
        /*08f4*/ 	.word	0x00000000
        /*08f8*/ 	.short	0x0101
        /*08fa*/ 	.byte	0x04
	.zero		1


	//   ....[41]....
        /*08fc*/ 	.word	0x000092c0
        /*0900*/ 	.word	0x00000025
        /*0904*/ 	.word	0x00000000
        /*0908*/ 	.short	0x0101
        /*090a*/ 	.byte	0x3f
	.zero		1


	//   ....[42]....
        /*090c*/ 	.word	0x0000b2e0
        /*0910*/ 	.word	0x00000000
        /*0914*/ 	.word	0x0002a840
        /*0918*/ 	.short	0x010a
        /*091a*/ 	.byte	0x3f
	.zero		1


	//   ....[43]....
        /*091c*/ 	.word	0x0000b8f0
        /*0920*/ 	.word	0x00000000
        /*0924*/ 	.word	0x0002a830
        /*0928*/ 	.short	0x0107
        /*092a*/ 	.byte	0x3f
	.zero		1


	//   ....[44]....
        /*092c*/ 	.word	0x0000b9a0
        /*0930*/ 	.word	0x00000000
        /*0934*/ 	.word	0x0002a830
        /*0938*/ 	.short	0x0101
        /*093a*/ 	.byte	0x3f
	.zero		1


	//   ....[45]....
        /*093c*/ 	.word	0x0000c3f0
        /*0940*/ 	.word	0x00000011
        /*0944*/ 	.word	0x0002a800
        /*0948*/ 	.short	0x0107
        /*094a*/ 	.byte	0x3f
	.zero		1


	//   ....[46]....
        /*094c*/ 	.word	0x0000c4e0
        /*0950*/ 	.word	0x00000011
        /*0954*/ 	.word	0x0002a800
        /*0958*/ 	.short	0x0101
        /*095a*/ 	.byte	0x3f
	.zero		1


	//   ....[47]....
        /*095c*/ 	.word	0x0000c500
        /*0960*/ 	.word	0x00000011
        /*0964*/ 	.word	0x0002a820
        /*0968*/ 	.short	0x010a
        /*096a*/ 	.byte	0x3f
	.zero		1


	//   ....[48]....
        /*096c*/ 	.word	0x0000c850
        /*0970*/ 	.word	0x00000006
        /*0974*/ 	.word	0x0002a840
        /*0978*/ 	.short	0x010a
        /*097a*/ 	.byte	0x3f
	.zero		1


	//   ....[49]....
        /*097c*/ 	.word	0x0000cd20
        /*0980*/ 	.word	0x00000006
        /*0984*/ 	.word	0x0002a830
        /*0988*/ 	.short	0x0107
        /*098a*/ 	.byte	0x3f
	.zero		1


	//   ....[50]....
        /*098c*/ 	.word	0x0000cdd0
        /*0990*/ 	.word	0x00000006
        /*0994*/ 	.word	0x0002a830
        /*0998*/ 	.short	0x0101
        /*099a*/ 	.byte	0x3f
	.zero		1


	//   ....[51]....
        /*099c*/ 	.word	0x0000ce30
        /*09a0*/ 	.word	0x00000006
        /*09a4*/ 	.word	0x0002a860
        /*09a8*/ 	.short	0x010a
        /*09aa*/ 	.byte	0x3f
	.zero		1


	//   ....[52]....
        /*09ac*/ 	.word	0x0000d260
        /*09b0*/ 	.word	0x00000006
        /*09b4*/ 	.word	0x0002a850
        /*09b8*/ 	.short	0x0107
        /*09ba*/ 	.byte	0x3f
	.zero		1


	//   ....[53]....
        /*09bc*/ 	.word	0x0000d3a0
        /*09c0*/ 	.word	0x00000006
        /*09c4*/ 	.word	0x0002a850
        /*09c8*/ 	.short	0x0101
        /*09ca*/ 	.byte	0x3f
	.zero		1


	//   ....[54]....
        /*09cc*/ 	.word	0x0000d620
        /*09d0*/ 	.word	0x00000004
        /*09d4*/ 	.word	0x0002a860
        /*09d8*/ 	.short	0x010a
        /*09da*/ 	.byte	0x3f
	.zero		1


	//   ....[55]....
        /*09dc*/ 	.word	0x0000da20
        /*09e0*/ 	.word	0x00000004
        /*09e4*/ 	.word	0x0002a850
        /*09e8*/ 	.short	0x0107
        /*09ea*/ 	.byte	0x3f
	.zero		1


	//   ....[56]....
        /*09ec*/ 	.word	0x0000dad0
        /*09f0*/ 	.word	0x00000004
        /*09f4*/ 	.word	0x0002a850
        /*09f8*/ 	.short	0x0101
        /*09fa*/ 	.byte	0x3f
	.zero		1


	//   ....[57]....
        /*09fc*/ 	.word	0x0000dd70
        /*0a00*/ 	.word	0x00000004
        /*0a04*/ 	.word	0x0002a820
        /*0a08*/ 	.short	0x010a
        /*0a0a*/ 	.byte	0x3f
	.zero		1


	//   ....[58]....
        /*0a0c*/ 	.word	0x0000df10
        /*0a10*/ 	.word	0x00000005
        /*0a14*/ 	.word	0x0002a840
        /*0a18*/ 	.short	0x010a
        /*0a1a*/ 	.byte	0x3f
	.zero		1


	//   ....[59]....
        /*0a1c*/ 	.word	0x0000dfb0
        /*0a20*/ 	.word	0x00000017
        /*0a24*/ 	.word	0x0002a840
        /*0a28*/ 	.short	0x010a
        /*0a2a*/ 	.byte	0x3f
	.zero		1


	//   ....[60]....
        /*0a2c*/ 	.word	0x0000dff0
        /*0a30*/ 	.word	0x00000005
        /*0a34*/ 	.word	0x0002a860
        /*0a38*/ 	.short	0x010a
        /*0a3a*/ 	.byte	0x3f
	.zero		1


	//   ....[61]....
        /*0a3c*/ 	.word	0x0000e030
        /*0a40*/ 	.word	0x00000017
        /*0a44*/ 	.word	0x0002a860
        /*0a48*/ 	.short	0x010a
        /*0a4a*/ 	.byte	0x3f
	.zero		1


	//   ....[62]....
        /*0a4c*/ 	.word	0x0000e0a0
        /*0a50*/ 	.word	0x00000003
        /*0a54*/ 	.word	0x0002a800
        /*0a58*/ 	.short	0x010a
        /*0a5a*/ 	.byte	0x3f
	.zero		1


	//   ....[63]....
        /*0a5c*/ 	.word	0x0000e0f0
        /*0a60*/ 	.word	0x00000000
        /*0a64*/ 	.word	0x0002a830
        /*0a68*/ 	.short	0x010a
        /*0a6a*/ 	.byte	0x3f
	.zero		1


	//   ....[64]....
        /*0a6c*/ 	.word	0x0000e150
        /*0a70*/ 	.word	0x00000003
        /*0a74*/ 	.word	0x0002a830
        /*0a78*/ 	.short	0x010a
        /*0a7a*/ 	.byte	0x3f
	.zero		1


	//   ....[65]....
        /*0a7c*/ 	.word	0x0000e1b0
        /*0a80*/ 	.word	0x00000003
        /*0a84*/ 	.word	0x0002a850
        /*0a88*/ 	.short	0x010a
        /*0a8a*/ 	.byte	0x3f
	.zero		1


	//   ....[66]....
        /*0a8c*/ 	.word	0x0000e210
        /*0a90*/ 	.word	0x00000003
        /*0a94*/ 	.word	0x0002a830
        /*0a98*/ 	.short	0x010a
        /*0a9a*/ 	.byte	0x3f
	.zero		1


	//   ....[67]....
        /*0a9c*/ 	.word	0x0000e270
        /*0aa0*/ 	.word	0x00000003
        /*0aa4*/ 	.word	0x0002a850
        /*0aa8*/ 	.short	0x010a
        /*0aaa*/ 	.byte	0x3f
	.zero		1


	//   ....[68]....
        /*0aac*/ 	.word	0x0000e2d0
        /*0ab0*/ 	.word	0x00000007
        /*0ab4*/ 	.word	0x0002a850
        /*0ab8*/ 	.short	0x010a
        /*0aba*/ 	.byte	0x3f
	.zero		1


	//   ....[69]....
        /*0abc*/ 	.word	0x0000e3d0
        /*0ac0*/ 	.word	0x00000000
        /*0ac4*/ 	.word	0x0002a840
        /*0ac8*/ 	.short	0x010a
        /*0aca*/ 	.byte	0x3f
	.zero		1


	//   ....[70]....
        /*0acc*/ 	.word	0x0000f670
        /*0ad0*/ 	.word	0x00000011
        /*0ad4*/ 	.word	0x0002a820
        /*0ad8*/ 	.short	0x010a
        /*0ada*/ 	.byte	0x3f
	.zero		1


	//   ....[71]....
        /*0adc*/ 	.word	0x0000f6c0
        /*0ae0*/ 	.word	0x00000006
        /*0ae4*/ 	.word	0x0002a840
        /*0ae8*/ 	.short	0x010a
        /*0aea*/ 	.byte	0x3f
	.zero		1


	//   ....[72]....
        /*0aec*/ 	.word	0x0000fdf0
        /*0af0*/ 	.word	0x00000006
        /*0af4*/ 	.word	0x0002a860
        /*0af8*/ 	.short	0x010a
        /*0afa*/ 	.byte	0x3f
	.zero		1


	//   ....[73]....
        /*0afc*/ 	.word	0x00010590
        /*0b00*/ 	.word	0x00000004
        /*0b04*/ 	.word	0x0002a860
        /*0b08*/ 	.short	0x010a
        /*0b0a*/ 	.byte	0x3f
	.zero		1


	//   ....[74]....
        /*0b0c*/ 	.word	0x00010ea0
        /*0b10*/ 	.word	0x00000004
        /*0b14*/ 	.word	0x0002a820
        /*0b18*/ 	.short	0x010a
        /*0b1a*/ 	.byte	0x3f
	.zero		1


	//   ....[75]....
        /*0b1c*/ 	.word	0x00011040
        /*0b20*/ 	.word	0x00000005
        /*0b24*/ 	.word	0x0002a840
        /*0b28*/ 	.short	0x010a
        /*0b2a*/ 	.byte	0x3f
	.zero		1


	//   ....[76]....
        /*0b2c*/ 	.word	0x00011090
        /*0b30*/ 	.word	0x00000017
        /*0b34*/ 	.word	0x0002a840
        /*0b38*/ 	.short	0x010a
        /*0b3a*/ 	.byte	0x3f
	.zero		1


	//   ....[77]....
        /*0b3c*/ 	.word	0x000110e0
        /*0b40*/ 	.word	0x00000005
        /*0b44*/ 	.word	0x0002a860
        /*0b48*/ 	.short	0x010a
        /*0b4a*/ 	.byte	0x3f
	.zero		1


	//----- nvinfo : EIATTR_NUM_MBARRIERS
	.align		4
.L_266:
        /*0b4c*/ 	.byte	0x03, 0x38
        /*0b4e*/ 	.short	0x0016


	//----- nvinfo : EIATTR_EXIT_INSTR_OFFSETS
	.align		4
        /*0b50*/ 	.byte	0x04, 0x1c
        /*0b52*/ 	.short	(.L_268 - .L_267)


	//   ....[0]....
.L_267:
        /*0b54*/ 	.word	0x00000950


	//   ....[1]....
        /*0b58*/ 	.word	0x00009f90


	//   ....[2]....
        /*0b5c*/ 	.word	0x0000e080


	//----- nvinfo : EIATTR_MAX_THREADS
	.align		4
.L_268:
        /*0b60*/ 	.byte	0x04, 0x05
        /*0b62*/ 	.short	(.L_270 - .L_269)
.L_269:
        /*0b64*/ 	.word	0x00000180
        /*0b68*/ 	.word	0x00000001
        /*0b6c*/ 	.word	0x00000001


	//----- nvinfo : EIATTR_CRS_STACK_SIZE
	.align		4
.L_270:
        /*0b70*/ 	.byte	0x04, 0x1e
        /*0b72*/ 	.short	(.L_272 - .L_271)
.L_271:
        /*0b74*/ 	.word	0x00000000


	//----- nvinfo : EIATTR_CBANK_PARAM_SIZE
	.align		4
.L_272:
        /*0b78*/ 	.byte	0x03, 0x19
        /*0b7a*/ 	.short	0x0af0


	//----- nvinfo : EIATTR_PARAM_CBANK
	.align		4
        /*0b7c*/ 	.byte	0x04, 0x0a
        /*0b7e*/ 	.short	(.L_274 - .L_273)
	.align		4
.L_273:
        /*0b80*/ 	.word	index@(.nv.constant0._ZN7cutlass13device_kernelIN5flash11enable_sm90INS1_16FlashAttnFwdSm90INS1_25CollectiveMainloopFwdSm90ILi2EN4cute5tupleIJNS5_1CILi1EEES8_S8_EEENS6_IJNS7_ILi128EEENS7_ILi96EEENS7_ILi192EEEEEELi128ENS_6half_tEfNS_4arch4Sm90ELb1ELb0ELb0ELb0ELb1ELb0ELb0ELb1ELb1ELb1ELb0ELb0EEENS1_21CollectiveEpilogueFwdINS6_IJSA_SA_SB_EEES9_SE_SG_Li256ELb0ELb1ELb0ELb0EEENS1_30DynamicPersistentTileSchedulerILi256ELi128ELb0ELb1ELb1EEEEEEEEEvNT_6ParamsE)
        /*0b84*/ 	.short	0x0210
        /*0b86*/ 	.short	0x0af0


	//----- nvinfo : EIATTR_SW_WAR
	.align		4
.L_274:
        /*0b88*/ 	.byte	0x04, 0x36
        /*0b8a*/ 	.short	(.L_276 - .L_275)
.L_275:
        /*0b8c*/ 	.word	0x00000008
.L_276:


//--------------------- .nv.info._ZN7cutlass13device_kernelIN5flash11enable_sm90INS1_16FlashAttnFwdSm90INS1_25CollectiveMainloopFwdSm90ILi2EN4cute5tupleIJNS5_1CILi1EEES8_S8_EEENS6_IJNS7_ILi128EEENS7_ILi96EEENS7_ILi192EEEEEELi128ENS_6half_tEfNS_4arch4Sm90ELb1ELb0ELb0ELb1ELb1ELb0ELb0ELb1ELb1ELb1ELb0ELb0EEENS1_21CollectiveEpilogueFwdINS6_IJSA_SA_SB_EEES9_SE_SG_Li256ELb1ELb1ELb0ELb0EEENS1_36VarlenDynamicPersistentTileSchedulerILi128ELi96ELi256ELi128ELb0ELb1ELb1ELb1ELb1ELb1EEEEEEEEEvNT_6ParamsE --------------------------
	.section	.nv.info._ZN7cutlass13device_kernelIN5flash11enable_sm90INS1_16FlashAttnFwdSm90INS1_25CollectiveMainloopFwdSm90ILi2EN4cute5tupleIJNS5_1CILi1EEES8_S8_EEENS6_IJNS7_ILi128EEENS7_ILi96EEENS7_ILi192EEEEEELi128ENS_6half_tEfNS_4arch4Sm90ELb1ELb0ELb0ELb1ELb1ELb0ELb0ELb1ELb1ELb1ELb0ELb0EEENS1_21CollectiveEpilogueFwdINS6_IJSA_SA_SB_EEES9_SE_SG_Li256ELb1ELb1ELb0ELb0EEENS1_36VarlenDynamicPersistentTileSchedulerILi128ELi96ELi256ELi128ELb0ELb1ELb1ELb1ELb1ELb1EEEEEEEEEvNT_6ParamsE,"",@"SHT_CUDA_INFO"
	.sectionflags	@""
	.align	4


	//----- nvinfo : EIATTR_CUDA_API_VERSION
	.align		4
        /*0000*/ 	.byte	0x04, 0x37
        /*0002*/ 	.short	(.L_278 - .L_277)
.L_277:
        /*0004*/ 	.word	0x00000082


	//----- nvinfo : EIATTR_KPARAM_INFO
	.align		4
.L_278:
        /*0008*/ 	.byte	0x04, 0x17
        /*000a*/ 	.short	(.L_280 - .L_279)
.L_279:
        /*000c*/ 	.word	0x00000000
        /*0010*/ 	.short	0x0000
        /*0012*/ 	.short	0x0070
        /*0014*/ 	.byte	0x00, 0xf0, 0x01, 0x2a


	//----- nvinfo : EIATTR_SPARSE_MMA_MASK
	.align		4
.L_280:
        /*0018*/ 	.byte	0x03, 0x50
        /*001a*/ 	.short	0x0000


	//----- nvinfo : EIATTR_MAXREG_COUNT
	.align		4
        /*001c*/ 	.byte	0x03, 0x1b
        /*001e*/ 	.short	0x00a8


	//----- nvinfo : EIATTR_NUM_BARRIERS
	.align		4
        /*0020*/ 	.byte	0x02, 0x4c
        /*0022*/ 	.byte	0x09
	.zero		1


	//----- nvinfo : EIATTR_EXTERNS
	.align		4
        /*0024*/ 	.byte	0x04, 0x0f
        /*0026*/ 	.short	(.L_282 - .L_281)


	//   ....[0]....
	.align		4
.L_281:
        /*0028*/ 	.word	index@(__assertfail)


	//----- nvinfo : EIATTR_ANNOTATIONS
	.align		4
.L_282:
        /*002c*/ 	.byte	0x04, 0x55
        /*002e*/ 	.short	(.L_284 - .L_283)


	//   ....[0]....
.L_283:
        /* <DEDUP_REMOVED lines=13> */


	//----- nvinfo : EIATTR_MERCURY_ISA_VERSION
	.align		4
.L_284:
        /*00f0*/ 	.byte	0x03, 0x5f
        /*00f2*/ 	.short	0x0101


	//----- nvinfo : EIATTR_UNUSED_LOAD_BYTE_OFFSET
	.align		4
        /*00f4*/ 	.byte	0x04, 0x44
        /*00f6*/ 	.short	(.L_286 - .L_285)


	//   ....[0]....
.L_285:
        /*00f8*/ 	.word	0x00000950
        /*00fc*/ 	.word	0x0000fff0


	//   ....[1]....
        /*0100*/ 	.word	0x00008390
        /*0104*/ 	.word	0x0000fff0


	//----- nvinfo : EIATTR_INT_WARP_WIDE_INSTR_OFFSETS
	.align		4
.L_286:
        /*0108*/ 	.byte	0x04, 0x31
        /*010a*/ 	.short	(.L_288 - .L_287)


	//   ....[0]....
.L_287:
        /*010c*/ 	.word	0x000000c0


	//   ....[1]....
        /*0110*/ 	.word	0x000000d0


	//   ....[2]....
        /*0114*/ 	.word	0x00000170


	//   ....[3]....
        /*0118*/ 	.word	0x0000b600


	//   ....[4]....
        /*011c*/ 	.word	0x0000b690


	//   ....[5]....
        /*0120*/ 	.word	0x0000e570


	//   ....[6]....
        /*0124*/ 	.word	0x0000e600


	//----- nvinfo : EIATTR_COOP_GROUP_MASK_REGIDS
	.align		4
.L_288:
        /*0128*/ 	.byte	0x04, 0x29
        /*012a*/ 	.short	(.L_290 - .L_289)


	//   ....[0]....
.L_289:
        /*012c*/ 	.word	0xffffffff


	//   ....[1]....
        /*0130*/ 	.word	0xffffffff


	//   ....[2]....
        /*0134*/ 	.word	0xffffffff


	//   ....[3]....
        /*0138*/ 	.word	0xffffffff


	//   ....[4]....
        /*013c*/ 	.word	0xffffffff


	//   ....[5]....
        /*0140*/ 	.word	0xffffffff


	//   ....[6]....
        /*0144*/ 	.word	0xffffffff


	//   ....[7]....
        /*0148*/ 	.word	0xffffffff


	//   ....[8]....
        /*014c*/ 	.word	0xffffffff


	//   ....[9]....
        /*0150*/ 	.word	0xffffffff


	//   ....[10]....
        /*0154*/ 	.word	0xffffffff


	//   ....[11]....
        /*0158*/ 	.word	0xffffffff


	//   ....[12]....
        /*015c*/ 	.word	0xffffffff


	//   ....[13]....
        /*0160*/ 	.word	0xffffffff


	//   ....[14]....
        /*0164*/ 	.word	0xffffffff


	//   ....[15]....
        /*0168*/ 	.word	0xffffffff


	//   ....[16]....
        /*016c*/ 	.word	0xffffffff


	//   ....[17]....
        /*0170*/ 	.word	0xffffffff


	//   ....[18]....
        /*0174*/ 	.word	0xffffffff


	//   ....[19]....
        /*0178*/ 	.word	0xffffffff


	//   ....[20]....
        /*017c*/ 	.word	0xffffffff


	//   ....[21]....
        /*0180*/ 	.word	0xffffffff


	//   ....[22]....
        /*0184*/ 	.word	0xffffffff


	//   ....[23]....
        /*0188*/ 	.word	0xffffffff


	//   ....[24]....
        /*018c*/ 	.word	0xffffffff


	//   ....[25]....
        /*0190*/ 	.word	0xffffffff


	//   ....[26]....
        /*0194*/ 	.word	0xffffffff


	//   ....[27]....
        /*0198*/ 	.word	0xffffffff


	//   ....[28]....
        /*019c*/ 	.word	0xffffffff


	//   ....[29]....
        /*01a0*/ 	.word	0xffffffff


	//   ....[30]....
        /*01a4*/ 	.word	0xffffffff


	//   ....[31]....
        /*01a8*/ 	.word	0xffffffff


	//   ....[32]....
        /*01ac*/ 	.word	0xffffffff


	//   ....[33]....
        /*01b0*/ 	.word	0xffffffff


	//   ....[34]....
        /*01b4*/ 	.word	0xffffffff


	//   ....[35]....
        /*01b8*/ 	.word	0xffffffff


	//   ....[36]....
        /*01bc*/ 	.word	0xffffffff


	//   ....[37]....
        /*01c0*/ 	.word	0xffffffff


	//   ....[38]....
        /*01c4*/ 	.word	0xffffffff


	//   ....[39]....
        /*01c8*/ 	.word	0xffffffff


	//   ....[40]....
        /*01cc*/ 	.word	0xffffffff


	//   ....[41]....
        /*01d0*/ 	.word	0xffffffff


	//   ....[42]....
        /*01d4*/ 	.word	0xffffffff


	//   ....[43]....
        /*01d8*/ 	.word	0xffffffff


	//   ....[44]....
        /*01dc*/ 	.word	0xffffffff


	//   ....[45]....
        /*01e0*/ 	.word	0xffffffff


	//   ....[46]....
        /*01e4*/ 	.word	0xffffffff


	//   ....[47]....
        /*01e8*/ 	.word	0xffffffff


	//   ....[48]....
        /*01ec*/ 	.word	0xffffffff


	//   ....[49]....
        /*01f0*/ 	.word	0xffffffff


	//   ....[50]....
        /*01f4*/ 	.word	0xffffffff


	//   ....[51]....
        /*01f8*/ 	.word	0xffffffff


	//   ....[52]....
        /*01fc*/ 	.word	0xffffffff


	//   ....[53]....
        /*0200*/ 	.word	0xffffffff


	//   ....[54]....
        /*0204*/ 	.word	0xffffffff


	//   ....[55]....
        /*0208*/ 	.word	0xffffffff


	//   ....[56]....
        /*020c*/ 	.word	0xffffffff


	//   ....[57]....
        /*0210*/ 	.word	0xffffffff


	//   ....[58]....
        /*0214*/ 	.word	0xffffffff


	//   ....[59]....
        /*0218*/ 	.word	0xffffffff


	//   ....[60]....
        /*021c*/ 	.word	0xffffffff


	//   ....[61]....
        /*0220*/ 	.word	0xffffffff


	//   ....[62]....
        /*0224*/ 	.word	0xffffffff


	//   ....[63]....
        /*0228*/ 	.word	0xffffffff


	//   ....[64]....
        /*022c*/ 	.word	0xffffffff


	//   ....[65]....
        /*0230*/ 	.word	0xffffffff


	//   ....[66]....
        /*0234*/ 	.word	0xffffffff


	//   ....[67]....
        /*0238*/ 	.word	0xffffffff


	//   ....[68]....
        /*023c*/ 	.word	0xffffffff


	//   ....[69]....
        /*0240*/ 	.word	0xffffffff


	//   ....[70]....
        /*0244*/ 	.word	0xffffffff


	//   ....[71]....
        /*0248*/ 	.word	0xffffffff


	//   ....[72]....
        /*024c*/ 	.word	0xffffffff


	//   ....[73]....
        /*0250*/ 	.word	0xffffffff


	//   ....[74]....
        /*0254*/ 	.word	0xffffffff


	//   ....[75]....
        /*0258*/ 	.word	0xffffffff


	//   ....[76]....
        /*025c*/ 	.word	0xffffffff


	//   ....[77]....
        /*0260*/ 	.word	0xffffffff


	//   ....[78]....
        /*0264*/ 	.word	0xffffffff


	//   ....[79]....
        /*0268*/ 	.word	0xffffffff


	//   ....[80]....
        /*026c*/ 	.word	0xffffffff


	//   ....[81]....
        /*0270*/ 	.word	0xffffffff


	//   ....[82]....
        /*0274*/ 	.word	0xffffffff


	//   ....[83]....
        /*0278*/ 	.word	0xffffffff


	//   ....[84]....
        /*027c*/ 	.word	0xffffffff


	//   ....[85]....
        /*0280*/ 	.word	0xffffffff


	//   ....[86]....
        /*0284*/ 	.word	0xffffffff


	//   ....[87]....
        /*0288*/ 	.word	0xffffffff


	//   ....[88]....
        /*028c*/ 	.word	0xffffffff


	//   ....[89]....
        /*0290*/ 	.word	0xffffffff


	//   ....[90]....
        /*0294*/ 	.word	0xffffffff


	//   ....[91]....
        /*0298*/ 	.word	0xffffffff


	//   ....[92]....
        /*029c*/ 	.word	0xffffffff


	//   ....[93]....
        /*02a0*/ 	.word	0xffffffff


	//   ....[94]....
        /*02a4*/ 	.word	0xffffffff


	//   ....[95]....
        /*02a8*/ 	.word	0xffffffff


	//   ....[96]....
        /*02ac*/ 	.word	0xffffffff


	//   ....[97]....
        /*02b0*/ 	.word	0xffffffff


	//   ....[98]....
        /*02b4*/ 	.word	0xffffffff


	//   ....[99]....
        /*02b8*/ 	.word	0xffffffff


	//   ....[100]....
        /*02bc*/ 	.word	0xffffffff


	//   ....[101]....
        /*02c0*/ 	.word	0xffffffff


	//   ....[102]....
        /*02c4*/ 	.word	0xffffffff


	//   ....[103]....
        /*02c8*/ 	.word	0xffffffff


	//   ....[104]....
        /*02cc*/ 	.word	0xffffffff


	//   ....[105]....
        /*02d0*/ 	.word	0xffffffff


	//   ....[106]....
        /*02d4*/ 	.word	0xffffffff


	//   ....[107]....
        /*02d8*/ 	.word	0xffffffff


	//   ....[108]....
        /*02dc*/ 	.word	0xffffffff


	//   ....[109]....
        /*02e0*/ 	.word	0xffffffff


	//   ....[110]....
        /*02e4*/ 	.word	0xffffffff


	//   ....[111]....
        /*02e8*/ 	.word	0xffffffff


	//   ....[112]....
        /*02ec*/ 	.word	0xffffffff


	//   ....[113]....
        /*02f0*/ 	.word	0xffffffff


	//   ....[114]....
        /*02f4*/ 	.word	0xffffffff


	//   ....[115]....
        /*02f8*/ 	.word	0xffffffff


	//   ....[116]....
        /*02fc*/ 	.word	0xffffffff


	//   ....[117]....
        /*0300*/ 	.word	0xffffffff


	//   ....[118]....
        /*0304*/ 	.word	0xffffffff


	//   ....[119]....
        /*0308*/ 	.word	0xffffffff


	//   ....[120]....
        /*030c*/ 	.word	0xffffffff


	//   ....[121]....
        /*0310*/ 	.word	0xffffffff


	//   ....[122]....
        /*0314*/ 	.word	0xffffffff


	//   ....[123]....
        /*0318*/ 	.word	0xffffffff


	//   ....[124]....
        /*031c*/ 	.word	0xffffffff


	//   ....[125]....
        /*0320*/ 	.word	0xffffffff


	//   ....[126]....
        /*0324*/ 	.word	0xffffffff


	//   ....[127]....
        /*0328*/ 	.word	0xffffffff


	//   ....[128]....
        /*032c*/ 	.word	0xffffffff


	//   ....[129]....
        /*0330*/ 	.word	0xffffffff


	//   ....[130]....
        /*0334*/ 	.word	0xffffffff


	//   ....[131]....
        /*0338*/ 	.word	0xffffffff


	//   ....[132]....
        /*033c*/ 	.word	0xffffffff


	//   ....[133]....
        /*0340*/ 	.word	0xffffffff


	//   ....[134]....
        /*0344*/ 	.word	0xffffffff


	//   ....[135]....
        /*0348*/ 	.word	0xffffffff


	//   ....[136]....
        /*034c*/ 	.word	0xffffffff


	//   ....[137]....
        /*0350*/ 	.word	0xffffffff


	//   ....[138]....
        /*0354*/ 	.word	0xffffffff


	//   ....[139]....
        /*0358*/ 	.word	0xffffffff


	//   ....[140]....
        /*035c*/ 	.word	0xffffffff


	//   ....[141]....
        /*0360*/ 	.word	0xffffffff


	//   ....[142]....
        /*0364*/ 	.word	0xffffffff


	//   ....[143]....
        /*0368*/ 	.word	0xffffffff


	//   ....[144]....
        /*036c*/ 	.word	0xffffffff


	//   ....[145]....
        /*0370*/ 	.word	0x0500000f


	//   ....[146]....
        /*0374*/ 	.word	0x0500000f


	//   ....[147]....
        /*0378*/ 	.word	0x0500000f


	//   ....[148]....
        /*037c*/ 	.word	0x0500000f


	//   ....[149]....
        /*0380*/ 	.word	0x0500000f


	//   ....[150]....
        /*0384*/ 	.word	0x0500000f


	//   ....[151]....
        /*0388*/ 	.word	0x0500000f


	//   ....[152]....
        /*038c*/ 	.word	0x0500000f


	//   ....[153]....
        /*0390*/ 	.word	0x0500000f


	//   ....[154]....
        /*0394*/ 	.word	0x0500000f


	//   ....[155]....
        /*0398*/ 	.word	0x0500000f


	//   ....[156]....
        /*039c*/ 	.word	0x0500000f


	//   ....[157]....
        /*03a0*/ 	.word	0x0500000f


	//   ....[158]....
        /*03a4*/ 	.word	0x0500000f


	//   ....[159]....
        /*03a8*/ 	.word	0x0500000f


	//   ....[160]....
        /*03ac*/ 	.word	0x0500000f


	//   ....[161]....
        /*03b0*/ 	.word	0x0500000f


	//   ....[162]....
        /*03b4*/ 	.word	0x0500000f


	//   ....[163]....
        /*03b8*/ 	.word	0x0500000f


	//   ....[164]....
        /*03bc*/ 	.word	0x0500000f


	//   ....[165]....
        /*03c0*/ 	.word	0x0500000f


	//   ....[166]....
        /*03c4*/ 	.word	0x0500000f


	//   ....[167]....
        /*03c8*/ 	.word	0x0500000f


	//   ....[168]....
        /*03cc*/ 	.word	0x0500000f


	//   ....[169]....
        /*03d0*/ 	.word	0x0500000f


	//   ....[170]....
        /*03d4*/ 	.word	0x0500000f


	//   ....[171]....
        /*03d8*/ 	.word	0x0500000f


	//   ....[172]....
        /*03dc*/ 	.word	0x0500000f


	//   ....[173]....
        /*03e0*/ 	.word	0x0500000f


	//   ....[174]....
        /*03e4*/ 	.word	0x0500000f


	//   ....[175]....
        /*03e8*/ 	.word	0x0500000f


	//   ....[176]....
        /*03ec*/ 	.word	0x0500000f


	//   ....[177]....
        /*03f0*/ 	.word	0x0500000f


	//   ....[178]....
        /*03f4*/ 	.word	0x0500000f


	//   ....[179]....
        /*03f8*/ 	.word	0x0500000f


	//   ....[180]....
        /*03fc*/ 	.word	0x0500000f


	//   ....[181]....
        /*0400*/ 	.word	0x0500000f


	//   ....[182]....
        /*0404*/ 	.word	0x0500000f


	//   ....[183]....
        /*0408*/ 	.word	0x0500000f


	//   ....[184]....
        /*040c*/ 	.word	0x0500000f


	//   ....[185]....
        /*0410*/ 	.word	0x0500000f


	//   ....[186]....
        /*0414*/ 	.word	0x0500000f


	//   ....[187]....
        /*0418*/ 	.word	0x0500000f


	//   ....[188]....
        /*041c*/ 	.word	0x0500000f


	//   ....[189]....
        /*0420*/ 	.word	0x0500000f


	//   ....[190]....
        /*0424*/ 	.word	0x0500000f


	//   ....[191]....
        /*0428*/ 	.word	0x0500000f


	//   ....[192]....
        /*042c*/ 	.word	0x0500000f


	//   ....[193]....
        /*0430*/ 	.word	0x0500000f


	//   ....[194]....
        /*0434*/ 	.word	0x0500000f


	//   ....[195]....
        /*0438*/ 	.word	0x0500000f


	//   ....[196]....
        /*043c*/ 	.word	0x0500000f


	//   ....[197]....
        /*0440*/ 	.word	0x0500000f


	//   ....[198]....
        /*0444*/ 	.word	0x0500000f


	//   ....[199]....
        /*0448*/ 	.word	0x0500000f


	//   ....[200]....
        /*044c*/ 	.word	0x0500000f


	//   ....[201]....
        /*0450*/ 	.word	0x0500000f


	//   ....[202]....
        /*0454*/ 	.word	0x0500000f


	//   ....[203]....
        /*0458*/ 	.word	0x0500000f


	//   ....[204]....
        /*045c*/ 	.word	0x0500000f


	//   ....[205]....
        /*0460*/ 	.word	0x0500000f


	//   ....[206]....
        /*0464*/ 	.word	0x0500000f


	//   ....[207]....
        /*0468*/ 	.word	0x0500000f


	//   ....[208]....
        /*046c*/ 	.word	0x0500000f


	//   ....[209]....
        /*0470*/ 	.word	0x0500000f


	//   ....[210]....
        /*0474*/ 	.word	0x0500000f


	//   ....[211]....
        /*0478*/ 	.word	0x0500000f


	//   ....[212]....
        /*047c*/ 	.word	0x0500000f


	//   ....[213]....
        /*0480*/ 	.word	0x0500000f


	//   ....[214]....
        /*0484*/ 	.word	0x0500000f


	//   ....[215]....
        /*0488*/ 	.word	0x0500000f


	//   ....[216]....
        /*048c*/ 	.word	0x0500000f


	//   ....[217]....
        /*0490*/ 	.word	0x0500000f


	//   ....[218]....
        /*0494*/ 	.word	0x0500000f


	//   ....[219]....
        /*0498*/ 	.word	0x0500000f


	//   ....[220]....
        /*049c*/ 	.word	0x0500000f


	//   ....[221]....
        /*04a0*/ 	.word	0x0500000f


	//   ....[222]....
        /*04a4*/ 	.word	0x0500000f


	//   ....[223]....
        /*04a8*/ 	.word	0x0500000f


	//   ....[224]....
        /*04ac*/ 	.word	0x0500000f


	//   ....[225]....
        /*04b0*/ 	.word	0x0500000f


	//   ....[226]....
        /*04b4*/ 	.word	0x0500000f


	//   ....[227]....
        /*04b8*/ 	.word	0x0500000f


	//----- nvinfo : EIATTR_COOP_GROUP_INSTR_OFFSETS
	.align		4
.L_290:
        /*04bc*/ 	.byte	0x04, 0x28
        /*04be*/ 	.short	(.L_292 - .L_291)


	//   ....[0]....
.L_291:
        /*04c0*/ 	.word	0x00000070


	//   ....[1]....
        /*04c4*/ 	.word	0x000000b0


	//   ....[2]....
        /*04c8*/ 	.word	0x000002d0


	//   ....[3]....
        /*04cc*/ 	.word	0x00000430


	//   ....[4]....
        /*04d0*/ 	.word	0x00000550


	//   ....[5]....
        /*04d4*/ 	.word	0x000006b0


	//   ....[6]....
        /*04d8*/ 	.word	0x00001440


	//   ....[7]....
        /*04dc*/ 	.word	0x00001e10


	//   ....[8]....
        /*04e0*/ 	.word	0x00001e40


	//   ....[9]....
        /*04e4*/ 	.word	0x00002340


	//   ....[10]....
        /*04e8*/ 	.word	0x000023f0


	//   ....[11]....
        /*04ec*/ 	.word	0x00002b00


	//   ....[12]....
        /*04f0*/ 	.word	0x00002b90


	//   ....[13]....
        /*04f4*/ 	.word	0x00004350


	//   ....[14]....
        /*04f8*/ 	.word	0x00004370


	//   ....[15]....
        /*04fc*/ 	.word	0x00004840


	//   ....[16]....
        /*0500*/ 	.word	0x00004910


	//   ....[17]....
        /*0504*/ 	.word	0x00004f40


	//   ....[18]....
        /*0508*/ 	.word	0x00004fa0


	//   ....[19]....
        /*050c*/ 	.word	0x00006990


	//   ....[20]....
        /*0510*/ 	.word	0x000069a0


	//   ....[21]....
        /*0514*/ 	.word	0x000069d0


	//   ....[22]....
        /*0518*/ 	.word	0x000069f0


	//   ....[23]....
        /*051c*/ 	.word	0x00007ae0


	//   ....[24]....
        /*0520*/ 	.word	0x00007b10


	//   ....[25]....
        /*0524*/ 	.word	0x00007bc0


	//   ....[26]....
        /*0528*/ 	.word	0x00007bd0


	//   ....[27]....
        /*052c*/ 	.word	0x00008df0


	//   ....[28]....
        /*0530*/ 	.word	0x00008e30


	//   ....[29]....
        /*0534*/ 	.word	0x00008e70


	//   ....[30]....
        /*0538*/ 	.word	0x00008ea0


	//   ....[31]....
        /*053c*/ 	.word	0x00009410


	//   ....[32]....
        /*0540*/ 	.word	0x00009450


	//   ....[33]....
        /*0544*/ 	.word	0x00009510


	//   ....[34]....
        /*0548*/ 	.word	0x00009530


	//   ....[35]....
        /*054c*/ 	.word	0x000095f0


	//   ....[36]....
        /*0550*/ 	.word	0x00009610


	//   ....[37]....
        /*0554*/ 	.word	0x000096e0


	//   ....[38]....
        /*0558*/ 	.word	0x00009700


	//   ....[39]....
        /*055c*/ 	.word	0x00009f00


	//   ....[40]....
        /*0560*/ 	.word	0x00009f20


	//   ....[41]....
        /*0564*/ 	.word	0x00009fe0


	//   ....[42]....
        /*0568*/ 	.word	0x0000a000


	//   ....[43]....
        /*056c*/ 	.word	0x0000a0c0


	//   ....[44]....
        /*0570*/ 	.word	0x0000a0e0


	//   ....[45]....
        /*0574*/ 	.word	0x0000a1b0


	//   ....[46]....
        /*0578*/ 	.word	0x0000a1d0


	//   ....[47]....
        /*057c*/ 	.word	0x0000a310


	//   ....[48]....
        /*0580*/ 	.word	0x0000a4e0


	//   ....[49]....
        /*0584*/ 	.word	0x0000a510


	//   ....[50]....
        /*0588*/ 	.word	0x0000a540


	//   ....[51]....
        /*058c*/ 	.word	0x0000a570


	//   ....[52]....
        /*0590*/ 	.word	0x0000a5a0


	//   ....[53]....
        /*0594*/ 	.word	0x0000a5d0


	//   ....[54]....
        /*0598*/ 	.word	0x0000a720


	//   ....[55]....
        /*059c*/ 	.word	0x0000a750


	//   ....[56]....
        /*05a0*/ 	.word	0x0000a780


	//   ....[57]....
        /*05a4*/ 	.word	0x0000a7b0


	//   ....[58]....
        /*05a8*/ 	.word	0x0000a7e0


	//   ....[59]....
        /*05ac*/ 	.word	0x0000a810


	//   ....[60]....
        /*05b0*/ 	.word	0x0000a8a0


	//   ....[61]....
        /*05b4*/ 	.word	0x0000a900


	//   ....[62]....
        /*05b8*/ 	.word	0x0000a990


	//   ....[63]....
        /*05bc*/ 	.word	0x0000c2b0


	//   ....[64]....
        /*05c0*/ 	.word	0x0000c2d0


	//   ....[65]....
        /*05c4*/ 	.word	0x0000c380


	//   ....[66]....
        /*05c8*/ 	.word	0x0000c3a0


	//   ....[67]....
        /*05cc*/ 	.word	0x0000c440


	//   ....[68]....
        /*05d0*/ 	.word	0x0000c460


	//   ....[69]....
        /*05d4*/ 	.word	0x0000c500


	//   ....[70]....
        /*05d8*/ 	.word	0x0000c520


	//   ....[71]....
        /*05dc*/ 	.word	0x0000c5c0


	//   ....[72]....
        /*05e0*/ 	.word	0x0000c5e0


	//   ....[73]....
        /*05e4*/ 	.word	0x0000c5f0


	//   ....[74]....
        /*05e8*/ 	.word	0x0000c680


	//   ....[75]....
        /*05ec*/ 	.word	0x0000ce20


	//   ....[76]....
        /*05f0*/ 	.word	0x0000ce50


	//   ....[77]....
        /*05f4*/ 	.word	0x0000ceb0


	//   ....[78]....
        /*05f8*/ 	.word	0x0000cf10


	//   ....[79]....
        /*05fc*/ 	.word	0x0000cf60


	//   ....[80]....
        /*0600*/ 	.word	0x0000cfc0


	//   ....[81]....
        /*0604*/ 	.word	0x0000d000


	//   ....[82]....
        /*0608*/ 	.word	0x0000d070


	//   ....[83]....
        /*060c*/ 	.word	0x0000d0c0


	//   ....[84]....
        /*0610*/ 	.word	0x0000d120


	//   ....[85]....
        /*0614*/ 	.word	0x0000d160


	//   ....[86]....
        /*0618*/ 	.word	0x0000d1d0


	//   ....[87]....
        /*061c*/ 	.word	0x0000d220


	//   ....[88]....
        /*0620*/ 	.word	0x0000d270


	//   ....[89]....
        /*0624*/ 	.word	0x0000d290


	//   ....[90]....
        /*0628*/ 	.word	0x0000d2c0


	//   ....[91]....
        /*062c*/ 	.word	0x0000da70


	//   ....[92]....
        /*0630*/ 	.word	0x0000da80


	//   ....[93]....
        /*0634*/ 	.word	0x0000daa0


	//   ....[94]....
        /*0638*/ 	.word	0x0000db20


	//   ....[95]....
        /*063c*/ 	.word	0x0000db30


	//   ....[96]....
        /*0640*/ 	.word	0x0000db90


	//   ....[97]....
        /*0644*/ 	.word	0x0000dbc0


	//   ....[98]....
        /*0648*/ 	.word	0x0000dc00


	//   ....[99]....
        /*064c*/ 	.word	0x0000dc30


	//   ....[100]....
        /*0650*/ 	.word	0x0000dc70


	//   ....[101]....
        /*0654*/ 	.word	0x0000dca0


	//   ....[102]....
        /*0658*/ 	.word	0x0000dce0


	//   ....[103]....
        /*065c*/ 	.word	0x0000df50


	//   ....[104]....
        /*0660*/ 	.word	0x0000df70


	//   ....[105]....
        /*0664*/ 	.word	0x0000df80


	//   ....[106]....
        /*0668*/ 	.word	0x0000e000


	//   ....[107]....
        /*066c*/ 	.word	0x0000e010


	//   ....[108]....
        /*0670*/ 	.word	0x0000e080


	//   ....[109]....
        /*0674*/ 	.word	0x0000e090


	//   ....[110]....
        /*0678*/ 	.word	0x0000e100


	//   ....[111]....
        /*067c*/ 	.word	0x0000e110


	//   ....[112]....
        /*0680*/ 	.word	0x0000e180


	//   ....[113]....
        /*0684*/ 	.word	0x0000e190


	//   ....[114]....
        /*0688*/ 	.word	0x0000e1a0


	//   ....[115]....
        /*068c*/ 	.word	0x0000e770


	//   ....[116]....
        /*0690*/ 	.word	0x0000e790


	//   ....[117]....
        /*0694*/ 	.word	0x0000e7a0


	//   ....[118]....
        /*0698*/ 	.word	0x0000e7b0


	//   ....[119]....
        /*069c*/ 	.word	0x0000e820


	//   ....[120]....
        /*06a0*/ 	.word	0x0000e840


	//   ....[121]....
        /*06a4*/ 	.word	0x0000e8b0


	//   ....[122]....
        /*06a8*/ 	.word	0x0000e8d0


	//   ....[123]....
        /*06ac*/ 	.word	0x0000e930


	//   ....[124]....
        /*06b0*/ 	.word	0x0000e950


	//   ....[125]....
        /*06b4*/ 	.word	0x0000e9a0


	//   ....[126]....
        /*06b8*/ 	.word	0x0000e9c0


	//   ....[127]....
        /*06bc*/ 	.word	0x0000edb0


	//   ....[128]....
        /*06c0*/ 	.word	0x0000ede0


	//   ....[129]....
        /*06c4*/ 	.word	0x0000ee10


	//   ....[130]....
        /*06c8*/ 	.word	0x0000ee40


	//   ....[131]....
        /*06cc*/ 	.word	0x0000ee70


	//   ....[132]....
        /*06d0*/ 	.word	0x0000eea0


	//   ....[133]....
        /*06d4*/ 	.word	0x0000eed0


	//   ....[134]....
        /*06d8*/ 	.word	0x0000ef00


	//   ....[135]....
        /*06dc*/ 	.word	0x0000f080


	//   ....[136]....
        /*06e0*/ 	.word	0x0000f0b0


	//   ....[137]....
        /*06e4*/ 	.word	0x0000f0e0


	//   ....[138]....
        /*06e8*/ 	.word	0x0000f110


	//   ....[139]....
        /*06ec*/ 	.word	0x0000f140


	//   ....[140]....
        /*06f0*/ 	.word	0x0000f170


	//   ....[141]....
        /*06f4*/ 	.word	0x0000f230


	//   ....[142]....
        /*06f8*/ 	.word	0x0000f250


	//   ....[143]....
        /*06fc*/ 	.word	0x0000f2c0


	//   ....[144]....
        /*0700*/ 	.word	0x0000f960


	//   ....[145]....
        /*0704*/ 	.word	0x0000ff10


	//   ....[146]....
        /*0708*/ 	.word	0x00010000


	//   ....[147]....
        /*070c*/ 	.word	0x000100a0


	//   ....[148]....
        /*0710*/ 	.word	0x00010100


	//   ....[149]....
        /*0714*/ 	.word	0x00010210


	//   ....[150]....
        /*0718*/ 	.word	0x00010280


	//   ....[151]....
        /*071c*/ 	.word	0x00010390


	//   ....[152]....
        /*0720*/ 	.word	0x00010400


	//   ....[153]....
        /*0724*/ 	.word	0x00010510


	//   ....[154]....
        /*0728*/ 	.word	0x00010580


	//   ....[155]....
        /*072c*/ 	.word	0x00010690


	//   ....[156]....
        /*0730*/ 	.word	0x00010700


	//   ....[157]....
        /*0734*/ 	.word	0x000107a0


	//   ....[158]....
        /*0738*/ 	.word	0x000108b0


	//   ....[159]....
        /*073c*/ 	.word	0x00010920


	//   ....[160]....
        /*0740*/ 	.word	0x000109a0


	//   ....[161]....
        /*0744*/ 	.word	0x00010a70


	//   ....[162]....
        /*0748*/ 	.word	0x00010af0


	//   ....[163]....
        /*074c*/ 	.word	0x00010bd0


	//   ....[164]....
        /*0750*/ 	.word	0x00010c50


	//   ....[165]....
        /*0754*/ 	.word	0x00010d30


	//   ....[166]....
        /*0758*/ 	.word	0x00010db0


	//   ....[167]....
        /*075c*/ 	.word	0x00010e90


	//   ....[168]....
        /*0760*/ 	.word	0x00010f10


	//   ....[169]....
        /*0764*/ 	.word	0x00010ff0


	//   ....[170]....
        /*0768*/ 	.word	0x00011070


	//   ....[171]....
        /*076c*/ 	.word	0x00011140


	//   ....[172]....
        /*0770*/ 	.word	0x000111c0


	//   ....[173]....
        /*0774*/ 	.word	0x00011280


	//   ....[174]....
        /*0778*/ 	.word	0x000113b0


	//   ....[175]....
        /*077c*/ 	.word	0x00011460


	//   ....[176]....
        /*0780*/ 	.word	0x000114d0


	//   ....[177]....
        /*0784*/ 	.word	0x000115c0


	//   ....[178]....
        /*0788*/ 	.word	0x00011620


	//   ....[179]....
        /*078c*/ 	.word	0x000116f0


	//   ....[180]....
        /*0790*/ 	.word	0x00011750


	//   ....[181]....
        /*0794*/ 	.word	0x00011820


	//   ....[182]....
        /*0798*/ 	.word	0x00011880


	//   ....[183]....
        /*079c*/ 	.word	0x00011950


	//   ....[184]....
        /*07a0*/ 	.word	0x000119b0


	//   ....[185]....
        /*07a4*/ 	.word	0x00011a80


	//   ....[186]....
        /*07a8*/ 	.word	0x00011b70


	//   ....[187]....
        /*07ac*/ 	.word	0x00011c10


	//   ....[188]....
        /*07b0*/ 	.word	0x00011c70


	//   ....[189]....
        /*07b4*/ 	.word	0x00011d60


	//   ....[190]....
        /*07b8*/ 	.word	0x00011dc0


	//   ....[191]....
        /*07bc*/ 	.word	0x00011ea0


	//   ....[192]....
        /*07c0*/ 	.word	0x00011f00


	//   ....[193]....
        /*07c4*/ 	.word	0x00011fe0


	//   ....[194]....
        /*07c8*/ 	.word	0x00012040


	//   ....[195]....
        /*07cc*/ 	.word	0x00012120


	//   ....[196]....
        /*07d0*/ 	.word	0x00012180


	//   ....[197]....
        /*07d4*/ 	.word	0x00012250


	//   ....[198]....
        /*07d8*/ 	.word	0x00012370


	//   ....[199]....
        /*07dc*/ 	.word	0x00012460


	//   ....[200]....
        /*07e0*/ 	.word	0x00012500


	//   ....[201]....
        /*07e4*/ 	.word	0x000125d0


	//   ....[202]....
        /*07e8*/ 	.word	0x00012630


	//   ....[203]....
        /*07ec*/ 	.word	0x00012700


	//   ....[204]....
        /*07f0*/ 	.word	0x00012760


	//   ....[205]....
        /*07f4*/ 	.word	0x00012840


	//   ....[206]....
        /*07f8*/ 	.word	0x000128a0


	//   ....[207]....
        /*07fc*/ 	.word	0x00012970


	//   ....[208]....
        /*0800*/ 	.word	0x000129d0


	//   ....[209]....
        /*0804*/ 	.word	0x00012a90


	//   ....[210]....
        /*0808*/ 	.word	0x00012b20


	//   ....[211]....
        /*080c*/ 	.word	0x00012bc0


	//   ....[212]....
        /*0810*/ 	.word	0x00012ce0


	//   ....[213]....
        /*0814*/ 	.word	0x00012d50


	//   ....[214]....
        /*0818*/ 	.word	0x00012dc0


	//   ....[215]....
        /*081c*/ 	.word	0x00012e30


	//   ....[216]....
        /*0820*/ 	.word	0x00012ea0


	//   ....[217]....
        /*0824*/ 	.word	0x00012f20


	//   ....[218]....
        /*0828*/ 	.word	0x00012fb0


	//   ....[219]....
        /*082c*/ 	.word	0x00013040


	//   ....[220]....
        /*0830*/ 	.word	0x000130b0


	//   ....[221]....
        /*0834*/ 	.word	0x00013120


	//   ....[222]....
        /*0838*/ 	.word	0x00013190


	//   ....[223]....
        /*083c*/ 	.word	0x00013210


	//   ....[224]....
        /*0840*/ 	.word	0x00013280


	//   ....[225]....
        /*0844*/ 	.word	0x00013320


	//   ....[226]....
        /*0848*/ 	.word	0x000133b0


	//   ....[227]....
        /*084c*/ 	.word	0x000134d0


	//----- nvinfo : EIATTR_REG_RECONFIG
	.align		4
.L_292:
        /*0850*/ 	.byte	0x01, 0x54
	.zero		2


	//----- nvinfo : EIATTR_SYSCALL_OFFSETS
	.align		4
        /*0854*/ 	.byte	0x04, 0x46
        /*0856*/ 	.short	(.L_294 - .L_293)


	//   ....[0]....
.L_293:
        /*0858*/ 	.word	0x00001620


	//   ....[1]....
        /*085c*/ 	.word	0x0000b7f0


	//   ....[2]....
        /*0860*/ 	.word	0x0000b940


	//   ....[3]....
        /*0864*/ 	.word	0x0000ba30


	//   ....[4]....
        /*0868*/ 	.word	0x0000ca10


	//----- nvinfo : EIATTR_MBARRIER_INSTR_OFFSETS
	.align		4
.L_294:
        /*086c*/ 	.byte	0x04, 0x39
        /*086e*/ 	.short	(.L_296 - .L_295)


	//   ....[0]....
.L_295:
        /*0870*/ 	.word	0x00000180
        /*0874*/ 	.word	0x000000ff
        /*0878*/ 	.word	0x0002a800
        /*087c*/ 	.short	0x0100
        /*087e*/ 	.byte	0x08
	.zero		1


	//   ....[1]....
        /*0880*/ 	.word	0x00000190
        /*0884*/ 	.word	0x000000ff
        /*0888*/ 	.word	0x0002a820
        /*088c*/ 	.short	0x0100
        /*088e*/ 	.byte	0x08
	.zero		1


	//   ....[2]....
        /*0890*/ 	.word	0x00000280
        /*0894*/ 	.word	0x000000ff
        /*0898*/ 	.word	0x0002a830
        /*089c*/ 	.short	0x0100
        /*089e*/ 	.byte	0x08
	.zero		1


	//   ....[3]....
        /*08a0*/ 	.word	0x00000290
        /*08a4*/ 	.word	0x000000ff
        /*08a8*/ 	.word	0x0002a840
        /*08ac*/ 	.short	0x0100
        /*08ae*/ 	.byte	0x08
	.zero		1


	//   ....[4]....
        /*08b0*/ 	.word	0x000002a0
        /*08b4*/ 	.word	0x000000ff
        /*08b8*/ 	.word	0x0002a838
        /*08bc*/ 	.short	0x0100
        /*08be*/ 	.byte	0x08
	.zero		1


	//   ....[5]....
        /*08c0*/ 	.word	0x000002b0
        /*08c4*/ 	.word	0x000000ff
        /*08c8*/ 	.word	0x0002a848
        /*08cc*/ 	.short	0x0100
        /*08ce*/ 	.byte	0x08
	.zero		1


	//   ....[6]....
        /*08d0*/ 	.word	0x000003e0
        /*08d4*/ 	.word	0x000000ff
        /*08d8*/ 	.word	0x0002a850
        /*08dc*/ 	.short	0x0100
        /*08de*/ 	.byte	0x08
	.zero		1


	//   ....[7]....
        /*08e0*/ 	.word	0x000003f0
        /*08e4*/ 	.word	0x000000ff
        /*08e8*/ 	.word	0x0002a860
        /*08ec*/ 	.short	0x0100
        /*08ee*/ 	.byte	0x08
	.zero		1


	//   ....[8]....
        /*08f0*/ 	.word	0x00000400
        /*08f4*/ 	.word	0x000000ff
        /*08f8*/ 	.word	0x0002a858
        /*08fc*/ 	.short	0x0100
        /*08fe*/ 	.byte	0x08
	.zero		1


	//   ....[9]....
        /*0900*/ 	.word	0x00000410
        /*0904*/ 	.word	0x000000ff
        /*0908*/ 	.word	0x0002a868
        /*090c*/ 	.short	0x0100
        /*090e*/ 	.byte	0x08
	.zero		1


	//   ....[10]....
        /*0910*/ 	.word	0x00000500
        /*0914*/ 	.word	0x000000ff
        /*0918*/ 	.word	0x0002a870
        /*091c*/ 	.short	0x0100
        /*091e*/ 	.byte	0x06
	.zero		1


	//   ....[11]....
        /*0920*/ 	.word	0x00000510
        /*0924*/ 	.word	0x000000ff
        /*0928*/ 	.word	0x0002a880
        /*092c*/ 	.short	0x0100
        /*092e*/ 	.byte	0x06
	.zero		1


	//   ....[12]....
        /*0930*/ 	.word	0x00000520
        /*0934*/ 	.word	0x000000ff
        /*0938*/ 	.word	0x0002a878
        /*093c*/ 	.short	0x0100
        /*093e*/ 	.byte	0x06
	.zero		1


	//   ....[13]....
        /*0940*/ 	.word	0x00000530
        /*0944*/ 	.word	0x000000ff
        /*0948*/ 	.word	0x0002a888
        /*094c*/ 	.short	0x0100
        /*094e*/ 	.byte	0x06
	.zero		1


	//   ....[14]....
        /*0950*/ 	.word	0x00000660
        /*0954*/ 	.word	0x000000ff
        /*0958*/ 	.word	0x0002a890
        /*095c*/ 	.short	0x0100
        /*095e*/ 	.byte	0x08
	.zero		1


	//   ....[15]....
        /*0960*/ 	.word	0x00000670
        /*0964*/ 	.word	0x000000ff
        /*0968*/ 	.word	0x0002a8a0
        /*096c*/ 	.short	0x0100
        /*096e*/ 	.byte	0x08
	.zero		1


	//   ....[16]....
        /*0970*/ 	.word	0x00000680
        /*0974*/ 	.word	0x000000ff
        /*0978*/ 	.word	0x0002a898
        /*097c*/ 	.short	0x0100
        /*097e*/ 	.byte	0x08
	.zero		1


	//   ....[17]....
        /*0980*/ 	.word	0x00000690
        /*0984*/ 	.word	0x000000ff
        /*0988*/ 	.word	0x0002a8a8
        /*098c*/ 	.short	0x0100
        /*098e*/ 	.byte	0x08
	.zero		1


	//   ....[18]....
        /*0990*/ 	.word	0x000007d0
        /*0994*/ 	.word	0x000000ff
        /*0998*/ 	.word	0x0002a8b0
        /*099c*/ 	.short	0x0100
        /*099e*/ 	.byte	0x08
	.zero		1


	//   ....[19]....
        /*09a0*/ 	.word	0x000007e0
        /*09a4*/ 	.word	0x000000ff
        /*09a8*/ 	.word	0x0002a8c0
        /*09ac*/ 	.short	0x0100
        /*09ae*/ 	.byte	0x08
	.zero		1


	//   ....[20]....
        /*09b0*/ 	.word	0x000007f0
        /*09b4*/ 	.word	0x000000ff
        /*09b8*/ 	.word	0x0002a8b8
        /*09bc*/ 	.short	0x0100
        /*09be*/ 	.byte	0x08
	.zero		1


	//   ....[21]....
        /*09c0*/ 	.word	0x00000800
        /*09c4*/ 	.word	0x000000ff
        /*09c8*/ 	.word	0x0002a8c8
        /*09cc*/ 	.short	0x0100
        /*09ce*/ 	.byte	0x08
	.zero		1


	//   ....[22]....
        /*09d0*/ 	.word	0x00001690
        /*09d4*/ 	.word	0x000000ff
        /*09d8*/ 	.word	0x0002a800
        /*09dc*/ 	.short	0x010a
        /*09de*/ 	.byte	0x27
	.zero		1


	//   ....[23]....
        /*09e0*/ 	.word	0x00001720
        /*09e4*/ 	.word	0x00000000
        /*09e8*/ 	.word	0x0002a830
        /*09ec*/ 	.short	0x010a
        /*09ee*/ 	.byte	0x3f
	.zero		1


	//   ....[24]....
        /*09f0*/ 	.word	0x00001760
        /*09f4*/ 	.word	0x00000000
        /*09f8*/ 	.word	0x0002a830
        /*09fc*/ 	.short	0x010a
        /*09fe*/ 	.byte	0x3f
	.zero		1


	//   ....[25]....
        /*0a00*/ 	.word	0x00002410
        /*0a04*/ 	.word	0x000000ff
        /*0a08*/ 	.word	0x00000000
        /*0a0c*/ 	.short	0x0101
        /*0a0e*/ 	.byte	0x04
	.zero		1


	//   ....[26]....
        /*0a10*/ 	.word	0x00003710
        /*0a14*/ 	.word	0x000000ff
        /*0a18*/ 	.word	0x0002a830
        /*0a1c*/ 	.short	0x010a
        /*0a1e*/ 	.byte	0x06
	.zero		1


	//   ....[27]....
        /*0a20*/ 	.word	0x00003750
        /*0a24*/ 	.word	0x000000ff
        /*0a28*/ 	.word	0x0002a830
        /*0a2c*/ 	.short	0x010a
        /*0a2e*/ 	.byte	0x06
	.zero		1


	//   ....[28]....
        /*0a30*/ 	.word	0x00003fd0
        /*0a34*/ 	.word	0x000000ff
        /*0a38*/ 	.word	0x0002a850
        /*0a3c*/ 	.short	0x010a
        /*0a3e*/ 	.byte	0x05
	.zero		1


	//   ....[29]....
        /*0a40*/ 	.word	0x00004010
        /*0a44*/ 	.word	0x000000ff
        /*0a48*/ 	.word	0x0002a850
        /*0a4c*/ 	.short	0x010a
        /*0a4e*/ 	.byte	0x05
	.zero		1


	//   ....[30]....
        /*0a50*/ 	.word	0x00004300
        /*0a54*/ 	.word	0x000000ff
        /*0a58*/ 	.word	0x00000000
        /*0a5c*/ 	.short	0x0101
        /*0a5e*/ 	.byte	0x06
	.zero		1


	//   ....[31]....
        /*0a60*/ 	.word	0x000058b0
        /*0a64*/ 	.word	0x000000ff
        /*0a68*/ 	.word	0x00000000
        /*0a6c*/ 	.short	0x0101
        /*0a6e*/ 	.byte	0x05
	.zero		1


	//   ....[32]....
        /*0a70*/ 	.word	0x00005a80
        /*0a74*/ 	.word	0x000000ff
        /*0a78*/ 	.word	0x0002a830
        /*0a7c*/ 	.short	0x010a
        /*0a7e*/ 	.byte	0x05
	.zero		1


	//   ....[33]....
        /*0a80*/ 	.word	0x00005ac0
        /*0a84*/ 	.word	0x000000ff
        /*0a88*/ 	.word	0x0002a830
        /*0a8c*/ 	.short	0x010a
        /*0a8e*/ 	.byte	0x05
	.zero		1


	//   ....[34]....
        /*0a90*/ 	.word	0x00006340
        /*0a94*/ 	.word	0x000000ff
        /*0a98*/ 	.word	0x0002a850
        /*0a9c*/ 	.short	0x010a
        /*0a9e*/ 	.byte	0x05
	.zero		1


	//   ....[35]....
        /*0aa0*/ 	.word	0x00006380
        /*0aa4*/ 	.word	0x000000ff
        /*0aa8*/ 	.word	0x0002a850
        /*0aac*/ 	.short	0x010a
        /*0aae*/ 	.byte	0x05
	.zero		1


	//   ....[36]....
        /*0ab0*/ 	.word	0x000067a0
        /*0ab4*/ 	.word	0x000000ff
        /*0ab8*/ 	.word	0x00000000
        /*0abc*/ 	.short	0x0101
        /*0abe*/ 	.byte	0x04
	.zero		1


	//   ....[37]....
        /*0ac0*/ 	.word	0x00007520
        /*0ac4*/ 	.word	0x000000ff
        /*0ac8*/ 	.word	0x00000000
        /*0acc*/ 	.short	0x0101
        /*0ace*/ 	.byte	0x05
	.zero		1


	//   ....[38]....
        /*0ad0*/ 	.word	0x00007a50
        /*0ad4*/ 	.word	0x000000ff
        /*0ad8*/ 	.word	0x0002a850
        /*0adc*/ 	.short	0x010a
        /*0ade*/ 	.byte	0x05
	.zero		1


	//   ....[39]....
        /*0ae0*/ 	.word	0x00007a90
        /*0ae4*/ 	.word	0x000000ff
        /*0ae8*/ 	.word	0x0002a850
        /*0aec*/ 	.short	0x010a
        /*0aee*/ 	.byte	0x05
	.zero		1


	//   ....[40]....
        /*0af0*/ 	.word	0x000080a0
        /*0af4*/ 	.word	0x000000ff
        /*0af8*/ 	.word	0x00000000
        /*0afc*/ 	.short	0x0101
        /*0afe*/ 	.byte	0x04
	.zero		1


	//   ....[41]....
        /*0b00*/ 	.word	0x00009430
        /*0b04*/ 	.word	0x00000015
        /*0b08*/ 	.word	0x00000000
        /*0b0c*/ 	.short	0x0101
        /*0b0e*/ 	.byte	0x3f
	.zero		1


	//   ....[42]....
        /*0b10*/ 	.word	0x0000c070
        /*0b14*/ 	.word	0x00000007
        /*0b18*/ 	.word	0x0002a840
        /*0b1c*/ 	.short	0x010a
        /*0b1e*/ 	.byte	0x3f
	.zero		1


	//   ....[43]....
        /*0b20*/ 	.word	0x0000c740
        /*0b24*/ 	.word	0x00000007
        /*0b28*/ 	.word	0x0002a830
        /*0b2c*/ 	.short	0x0107
        /*0b2e*/ 	.byte	0x3f
	.zero		1


	//   ....[44]....
        /*0b30*/ 	.word	0x0000c810
        /*0b34*/ 	.word	0x00000007
        /*0b38*/ 	.word	0x0002a830
        /*0b3c*/ 	.short	0x0101
        /*0b3e*/ 	.byte	0x3f
	.zero		1


	//   ....[45]....
        /*0b40*/ 	.word	0x0000d3e0
        /*0b44*/ 	.word	0x00000016
        /*0b48*/ 	.word	0x0002a800
        /*0b4c*/ 	.short	0x0107
        /*0b4e*/ 	.byte	0x3f
	.zero		1


	//   ....[46]....
        /*0b50*/ 	.word	0x0000d4e0
        /*0b54*/ 	.word	0x00000016
        /*0b58*/ 	.word	0x0002a800
        /*0b5c*/ 	.short	0x0101
        /*0b5e*/ 	.byte	0x3f
	.zero		1


	//   ....[47]....
        /*0b60*/ 	.word	0x0000d500
        /*0b64*/ 	.word	0x00000016
        /*0b68*/ 	.word	0x0002a820
        /*0b6c*/ 	.short	0x010a
        /*0b6e*/ 	.byte	0x3f
	.zero		1


	//   ....[48]....
        /*0b70*/ 	.word	0x0000d880
        /*0b74*/ 	.word	0x00000005
        /*0b78*/ 	.word	0x0002a840
        /*0b7c*/ 	.short	0x010a
        /*0b7e*/ 	.byte	0x3f
	.zero		1


	//   ....[49]....
        /*0b80*/ 	.word	0x0000dd80
        /*0b84*/ 	.word	0x00000005
        /*0b88*/ 	.word	0x0002a830
        /*0b8c*/ 	.short	0x0107
        /*0b8e*/ 	.byte	0x3f
	.zero		1


	//   ....[50]....
        /*0b90*/ 	.word	0x0000de30
        /*0b94*/ 	.word	0x00000005
        /*0b98*/ 	.word	0x0002a830
        /*0b9c*/ 	.short	0x0101
        /*0b9e*/ 	.byte	0x3f
	.zero		1


	//   ....[51]....
        /*0ba0*/ 	.word	0x0000de90
        /*0ba4*/ 	.word	0x00000005
        /*0ba8*/ 	.word	0x0002a860
        /*0bac*/ 	.short	0x010a
        /*0bae*/ 	.byte	0x3f
	.zero		1


	//   ....[52]....
        /*0bb0*/ 	.word	0x0000e2e0
        /*0bb4*/ 	.word	0x00000005
        /*0bb8*/ 	.word	0x0002a850
        /*0bbc*/ 	.short	0x0107
        /*0bbe*/ 	.byte	0x3f
	.zero		1


	//   ....[53]....
        /*0bc0*/ 	.word	0x0000e420
        /*0bc4*/ 	.word	0x00000005
        /*0bc8*/ 	.word	0x0002a850
        /*0bcc*/ 	.short	0x0101
        /*0bce*/ 	.byte	0x3f
	.zero		1


	//   ....[54]....
        /*0bd0*/ 	.word	0x0000e6a0
        /*0bd4*/ 	.word	0x00000000
        /*0bd8*/ 	.word	0x0002a860
        /*0bdc*/ 	.short	0x010a
        /*0bde*/ 	.byte	0x3f
	.zero		1


	//   ....[55]....
        /*0be0*/ 	.word	0x0000eb00
        /*0be4*/ 	.word	0x00000000
        /*0be8*/ 	.word	0x0002a850
        /*0bec*/ 	.short	0x0107
        /*0bee*/ 	.byte	0x3f
	.zero		1


	//   ....[56]....
        /*0bf0*/ 	.word	0x0000ebb0
        /*0bf4*/ 	.word	0x00000000
        /*0bf8*/ 	.word	0x0002a850
        /*0bfc*/ 	.short	0x0101
        /*0bfe*/ 	.byte	0x3f
	.zero		1


	//   ....[57]....
        /*0c00*/ 	.word	0x0000f8e0
        /*0c04*/ 	.word	0x00000004
        /*0c08*/ 	.word	0x0002a820
        /*0c0c*/ 	.short	0x010a
        /*0c0e*/ 	.byte	0x3f
	.zero		1


	//   ....[58]....
        /*0c10*/ 	.word	0x0000fa80
        /*0c14*/ 	.word	0x00000005
        /*0c18*/ 	.word	0x0002a840
        /*0c1c*/ 	.short	0x010a
        /*0c1e*/ 	.byte	0x3f
	.zero		1


	//   ....[59]....
        /*0c20*/ 	.word	0x0000fb20
        /*0c24*/ 	.word	0x0000001b
        /*0c28*/ 	.word	0x0002a840
        /*0c2c*/ 	.short	0x010a
        /*0c2e*/ 	.byte	0x3f
	.zero		1


	//   ....[60]....
        /*0c30*/ 	.word	0x0000fb60
        /*0c34*/ 	.word	0x00000005
        /*0c38*/ 	.word	0x0002a860
        /*0c3c*/ 	.short	0x010a
        /*0c3e*/ 	.byte	0x3f
	.zero		1


	//   ....[61]....
        /*0c40*/ 	.word	0x0000fba0
        /*0c44*/ 	.word	0x0000001b
        /*0c48*/ 	.word	0x0002a860
        /*0c4c*/ 	.short	0x010a
        /*0c4e*/ 	.byte	0x3f
	.zero		1


	//   ....[62]....
        /*0c50*/ 	.word	0x0000fc10
        /*0c54*/ 	.word	0x00000003
        /*0c58*/ 	.word	0x0002a800
        /*0c5c*/ 	.short	0x010a
        /*0c5e*/ 	.byte	0x3f
	.zero		1


	//   ....[63]....
        /*0c60*/ 	.word	0x0000fc60
        /*0c64*/ 	.word	0x00000000
        /*0c68*/ 	.word	0x0002a830
        /*0c6c*/ 	.short	0x010a
        /*0c6e*/ 	.byte	0x3f
	.zero		1


	//   ....[64]....
        /*0c70*/ 	.word	0x0000fcc0
        /*0c74*/ 	.word	0x00000003
        /*0c78*/ 	.word	0x0002a830
        /*0c7c*/ 	.short	0x010a
        /*0c7e*/ 	.byte	0x3f
	.zero		1


	//   ....[65]....
        /*0c80*/ 	.word	0x0000fd20
        /*0c84*/ 	.word	0x00000003
        /*0c88*/ 	.word	0x0002a850
        /*0c8c*/ 	.short	0x010a
        /*0c8e*/ 	.byte	0x3f
	.zero		1


	//   ....[66]....
        /*0c90*/ 	.word	0x0000fd80
        /*0c94*/ 	.word	0x00000003
        /*0c98*/ 	.word	0x0002a830
        /*0c9c*/ 	.short	0x010a
        /*0c9e*/ 	.byte	0x3f
	.zero		1


	//   ....[67]....
        /*0ca0*/ 	.word	0x0000fde0
        /*0ca4*/ 	.word	0x00000003
        /*0ca8*/ 	.word	0x0002a850
        /*0cac*/ 	.short	0x010a
        /*0cae*/ 	.byte	0x3f
	.zero		1


	//   ....[68]....
        /*0cb0*/ 	.word	0x0000fe40
        /*0cb4*/ 	.word	0x00000007
        /*0cb8*/ 	.word	0x0002a850
        /*0cbc*/ 	.short	0x010a
        /*0cbe*/ 	.byte	0x3f
	.zero		1


	//   ....[69]....
        /*0cc0*/ 	.word	0x0000ff50
        /*0cc4*/ 	.word	0x00000007
        /*0cc8*/ 	.word	0x0002a840
        /*0ccc*/ 	.short	0x010a
        /*0cce*/ 	.byte	0x3f
	.zero		1


	//   ....[70]....
        /*0cd0*/ 	.word	0x000112b0
        /*0cd4*/ 	.word	0x00000016
        /*0cd8*/ 	.word	0x0002a820
        /*0cdc*/ 	.short	0x010a
        /*0cde*/ 	.byte	0x3f
	.zero		1


	//   ....[71]....
        /*0ce0*/ 	.word	0x00011300
        /*0ce4*/ 	.word	0x00000005
        /*0ce8*/ 	.word	0x0002a840
        /*0cec*/ 	.short	0x010a
        /*0cee*/ 	.byte	0x3f
	.zero		1


	//   ....[72]....
        /*0cf0*/ 	.word	0x00011ac0
        /*0cf4*/ 	.word	0x00000005
        /*0cf8*/ 	.word	0x0002a860
        /*0cfc*/ 	.short	0x010a
        /*0cfe*/ 	.byte	0x3f
	.zero		1


	//   ....[73]....
        /*0d00*/ 	.word	0x000122c0
        /*0d04*/ 	.word	0x00000000
        /*0d08*/ 	.word	0x0002a860
        /*0d0c*/ 	.short	0x010a
        /*0d0e*/ 	.byte	0x3f
	.zero		1


	//   ....[74]....
        /*0d10*/ 	.word	0x000133f0
        /*0d14*/ 	.word	0x00000004
        /*0d18*/ 	.word	0x0002a820
        /*0d1c*/ 	.short	0x010a
        /*0d1e*/ 	.byte	0x3f
	.zero		1


	//   ....[75]....
        /*0d20*/ 	.word	0x00013590
        /*0d24*/ 	.word	0x00000005
        /*0d28*/ 	.word	0x0002a840
        /*0d2c*/ 	.short	0x010a
        /*0d2e*/ 	.byte	0x3f
	.zero		1


	//   ....[76]....
        /*0d30*/ 	.word	0x000135e0
        /*0d34*/ 	.word	0x0000001b
        /*0d38*/ 	.word	0x0002a840
        /*0d3c*/ 	.short	0x010a
        /*0d3e*/ 	.byte	0x3f
	.zero		1


	//   ....[77]....
        /*0d40*/ 	.word	0x00013630
        /*0d44*/ 	.word	0x00000005
        /*0d48*/ 	.word	0x0002a860
        /*0d4c*/ 	.short	0x010a
        /*0d4e*/ 	.byte	0x3f
	.zero		1


	//----- nvinfo : EIATTR_NUM_MBARRIERS
	.align		4
.L_296:
        /*0d50*/ 	.byte	0x03, 0x38
        /*0d52*/ 	.short	0x0016


	//----- nvinfo : EIATTR_EXIT_INSTR_OFFSETS
	.align		4
        /*0d54*/ 	.byte	0x04, 0x1c
        /*0d56*/ 	.short	(.L_298 - .L_297)


	//   ....[0]....
.L_297:
        /*0d58*/ 	.word	0x00000990


	//   ....[1]....
        /*0d5c*/ 	.word	0x0000a2c0


	//   ....[2]....
        /*0d60*/ 	.word	0x0000fbf0


	//----- nvinfo : EIATTR_MAX_THREADS
	.align		4
.L_298:
        /*0d64*/ 	.byte	0x04, 0x05
        /*0d66*/ 	.short	(.L_300 - .L_299)
.L_299:
        /*0d68*/ 	.word	0x00000180
        /*0d6c*/ 	.word	0x00000001
        /*0d70*/ 	.word	0x00000001


	//----- nvinfo : EIATTR_CRS_STACK_SIZE
	.align		4
.L_300:
        /*0d74*/ 	.byte	0x04, 0x1e
        /*0d76*/ 	.short	(.L_302 - .L_301)
.L_301:
        /*0d78*/ 	.word	0x00000000


	//----- nvinfo : EIATTR_CBANK_PARAM_SIZE
	.align		4
.L_302:
        /*0d7c*/ 	.byte	0x03, 0x19
        /*0d7e*/ 	.short	0x0af0


	//----- nvinfo : EIATTR_PARAM_CBANK
	.align		4
        /*0d80*/ 	.byte	0x04, 0x0a
        /*0d82*/ 	.short	(.L_304 - .L_303)
	.align		4
.L_303:
        /*0d84*/ 	.word	index@(.nv.constant0._ZN7cutlass13device_kernelIN5flash11enable_sm90INS1_16FlashAttnFwdSm90INS1_25CollectiveMainloopFwdSm90ILi2EN4cute5tupleIJNS5_1CILi1EEES8_S8_EEENS6_IJNS7_ILi128EEENS7_ILi96EEENS7_ILi192EEEEEELi128ENS_6half_tEfNS_4arch4Sm90ELb1ELb0ELb0ELb1ELb1ELb0ELb0ELb1ELb1ELb1ELb0ELb0EEENS1_21CollectiveEpilogueFwdINS6_IJSA_SA_SB_EEES9_SE_SG_Li256ELb1ELb1ELb0ELb0EEENS1_36VarlenDynamicPersistentTileSchedulerILi128ELi96ELi256ELi128ELb0ELb1ELb1ELb1ELb1ELb1EEEEEEEEEvNT_6ParamsE)
        /*0d88*/ 	.short	0x0210
        /*0d8a*/ 	.short	0x0af0


	//----- nvinfo : EIATTR_SW_WAR
	.align		4
.L_304:
        /*0d8c*/ 	.byte	0x04, 0x36
        /*0d8e*/ 	.short	(.L_306 - .L_305)
.L_305:
        /*0d90*/ 	.word	0x00000008
.L_306:


//--------------------- .nv.info._ZN7cutlass13device_kernelIN5flash11enable_sm90INS1_16FlashAttnFwdSm90INS1_25CollectiveMainloopFwdSm90ILi2EN4cute5tupleIJNS5_1CILi1EEES8_S8_EEENS6_IJNS7_ILi128EEENS7_ILi96EEENS7_ILi192EEEEEELi128ENS_6half_tEfNS_4arch4Sm90ELb1ELb0ELb0ELb1ELb1ELb1ELb0ELb1ELb1ELb1ELb0ELb0EEENS1_21CollectiveEpilogueFwdINS6_IJSA_SA_SB_EEES9_SE_SG_Li256ELb1ELb1ELb0ELb0EEENS1_36VarlenDynamicPersistentTileSchedulerILi128ELi96ELi256ELi128ELb0ELb1ELb1ELb1ELb1ELb1EEEEEEEEEvNT_6ParamsE --------------------------
	.section	.nv.info._ZN7cutlass13device_kernelIN5flash11enable_sm90INS1_16FlashAttnFwdSm90INS1_25CollectiveMainloopFwdSm90ILi2EN4cute5tupleIJNS5_1CILi1EEES8_S8_EEENS6_IJNS7_ILi128EEENS7_ILi96EEENS7_ILi192EEEEEELi128ENS_6half_tEfNS_4arch4Sm90ELb1ELb0ELb0ELb1ELb1ELb1ELb0ELb1ELb1ELb1ELb0ELb0EEENS1_21CollectiveEpilogueFwdINS6_IJSA_SA_SB_EEES9_SE_SG_Li256ELb1ELb1ELb0ELb0EEENS1_36VarlenDynamicPersistentTileSchedulerILi128ELi96ELi256ELi128ELb0ELb1ELb1ELb1ELb1ELb1EEEEEEEEEvNT_6ParamsE,"",@"SHT_CUDA_INFO"
	.sectionflags	@""
	.align	4


	//----- nvinfo : EIATTR_CUDA_API_VERSION
	.align		4
        /*0000*/ 	.byte	0x04, 0x37
        /*0002*/ 	.short	(.L_308 - .L_307)
.L_307:
        /*0004*/ 	.word	0x00000082


	//----- nvinfo : EIATTR_KPARAM_INFO
	.align		4
.L_308:
        /*0008*/ 	.byte	0x04, 0x17
        /*000a*/ 	.short	(.L_310 - .L_309)
.L_309:
        /*000c*/ 	.word	0x00000000
        /*0010*/ 	.short	0x0000
        /*0012*/ 	.short	0x0070
        /*0014*/ 	.byte	0x00, 0xf0, 0x01, 0x2a


	//----- nvinfo : EIATTR_SPARSE_MMA_MASK
	.align		4
.L_310:
        /*0018*/ 	.byte	0x03, 0x50
        /*001a*/ 	.short	0x0000


	//----- nvinfo : EIATTR_MAXREG_COUNT
	.align		4
        /*001c*/ 	.byte	0x03, 0x1b
        /*001e*/ 	.short	0x00a8


	//----- nvinfo : EIATTR_NUM_BARRIERS
	.align		4
        /*0020*/ 	.byte	0x02, 0x4c
        /*0022*/ 	.byte	0x10
	.zero		1


	//----- nvinfo : EIATTR_EXTERNS
	.align		4
        /*0024*/ 	.byte	0x04, 0x0f
        /*0026*/ 	.short	(.L_312 - .L_311)


	//   ....[0]....
	.align		4
.L_311:
        /*0028*/ 	.word	index@(__assertfail)


	//----- nvinfo : EIATTR_ANNOTATIONS
	.align		4
.L_312:
        /*002c*/ 	.byte	0x04, 0x55
        /*002e*/ 	.short	(.L_314 - .L_313)


	//   ....[0]....
.L_313:
        /* <DEDUP_REMOVED lines=38> */


	//----- nvinfo : EIATTR_MERCURY_ISA_VERSION
	.align		4
.L_314:
        /*0278*/ 	.byte	0x03, 0x5f
        /*027a*/ 	.short	0x0101


	//----- nvinfo : EIATTR_UNUSED_LOAD_BYTE_OFFSET
	.align		4
        /*027c*/ 	.byte	0x04, 0x44
        /*027e*/ 	.short	(.L_316 - .L_315)


	//   ....[0]....
.L_315:
        /*0280*/ 	.word	0x00000a50
        /*0284*/ 	.word	0x0000fff0


	//   ....[1]....
        /*0288*/ 	.word	0x00019410
        /*028c*/ 	.word	0x0000fff0


	//----- nvinfo : EIATTR_INT_WARP_WIDE_INSTR_OFFSETS
	.align		4
.L_316:
        /*0290*/ 	.byte	0x04, 0x31
        /*0292*/ 	.short	(.L_318 - .L_317)


	//   ....[0]....
.L_317:
        /*0294*/ 	.word	0x00000130


	//   ....[1]....
        /*0298*/ 	.word	0x00000170


	//   ....[2]....
        /*029c*/ 	.word	0x000001e0


	//   ....[3]....
        /*02a0*/ 	.word	0x0001db40


	//   ....[4]....
        /*02a4*/ 	.word	0x0001dbd0


	//   ....[5]....
        /*02a8*/ 	.word	0x00020ae0


	//   ....[6]....
        /*02ac*/ 	.word	0x00020b70


	//----- nvinfo : EIATTR_COOP_GROUP_MASK_REGIDS
	.align		4
.L_318:
        /*02b0*/ 	.byte	0x04, 0x29
        /*02b2*/ 	.short	(.L_320 - .L_319)


	//   ....[0]....
.L_319:
        /*02b4*/ 	.word	0xffffffff


	//   ....[1]....
        /*02b8*/ 	.word	0xffffffff


	//   ....[2]....
        /*02bc*/ 	.word	0xffffffff


	//   ....[3]....
        /*02c0*/ 	.word	0xffffffff


	//   ....[4]....
        /*02c4*/ 	.word	0xffffffff


	//   ....[5]....
        /*02c8*/ 	.word	0xffffffff


	//   ....[6]....
        /*02cc*/ 	.word	0xffffffff


	//   ....[7]....
        /*02d0*/ 	.word	0xffffffff


	//   ....[8]....
        /*02d4*/ 	.word	0xffffffff


	//   ....[9]....
        /*02d8*/ 	.word	0xffffffff


	//   ....[10]....
        /*02dc*/ 	.word	0xffffffff


	//   ....[11]....
        /*02e0*/ 	.word	0xffffffff


	//   ....[12]....
        /*02e4*/ 	.word	0xffffffff


	//   ....[13]....
        /*02e8*/ 	.word	0xffffffff


	//   ....[14]....
        /*02ec*/ 	.word	0xffffffff


	//   ....[15]....
        /*02f0*/ 	.word	0xffffffff


	//   ....[16]....
        /*02f4*/ 	.word	0xffffffff


	//   ....[17]....
        /*02f8*/ 	.word	0xffffffff


	//   ....[18]....
        /*02fc*/ 	.word	0xffffffff


	//   ....[19]....
        /*0300*/ 	.word	0xffffffff


	//   ....[20]....
        /*0304*/ 	.word	0xffffffff


	//   ....[21]....
        /*0308*/ 	.word	0xffffffff


	//   ....[22]....
        /*030c*/ 	.word	0xffffffff


	//   ....[23]....
        /*0310*/ 	.word	0xffffffff


	//   ....[24]....
        /*0314*/ 	.word	0xffffffff


	//   ....[25]....
        /*0318*/ 	.word	0xffffffff


	//   ....[26]....
        /*031c*/ 	.word	0xffffffff


	//   ....[27]....
        /*0320*/ 	.word	0xffffffff


	//   ....[28]....
        /*0324*/ 	.word	0xffffffff


	//   ....[29]....
        /*0328*/ 	.word	0xffffffff


	//   ....[30]....
        /*032c*/ 	.word	0xffffffff


	//   ....[31]....
        /*0330*/ 	.word	0xffffffff


	//   ....[32]....
        /*0334*/ 	.word	0xffffffff


	//   ....[33]....
        /*0338*/ 	.word	0xffffffff


	//   ....[34]....
        /*033c*/ 	.word	0xffffffff


	//   ....[35]....
        /*0340*/ 	.word	0xffffffff


	//   ....[36]....
        /*0344*/ 	.word	0xffffffff


	//   ....[37]....
        /*0348*/ 	.word	0xffffffff


	//   ....[38]....
        /*034c*/ 	.word	0xffffffff


	//   ....[39]....
        /*0350*/ 	.word	0xffffffff


	//   ....[40]....
        /*0354*/ 	.word	0xffffffff


	//   ....[41]....
        /*0358*/ 	.word	0xffffffff


	//   ....[42]....
        /*035c*/ 	.word	0xffffffff


	//   ....[43]....
        /*0360*/ 	.word	0xffffffff


	//   ....[44]....
        /*0364*/ 	.word	0xffffffff


	//   ....[45]....
        /*0368*/ 	.word	0xffffffff


	//   ....[46]....
        /*036c*/ 	.word	0xffffffff


	//   ....[47]....
        /*0370*/ 	.word	0xffffffff


	//   ....[48]....
        /*0374*/ 	.word	0xffffffff


	//   ....[49]....
        /*0378*/ 	.word	0xffffffff


	//   ....[50]....
        /*037c*/ 	.word	0xffffffff


	//   ....[51]....
        /*0380*/ 	.word	0xffffffff


	//   ....[52]....
        /*0384*/ 	.word	0xffffffff


	//   ....[53]....
        /*0388*/ 	.word	0xffffffff


	//   ....[54]....
        /*038c*/ 	.word	0xffffffff


	//   ....[55]....
        /*0390*/ 	.word	0xffffffff


	//   ....[56]....
        /*0394*/ 	.word	0xffffffff


	//   ....[57]....
        /*0398*/ 	.word	0xffffffff


	//   ....[58]....
        /*039c*/ 	.word	0xffffffff


	//   ....[59]....
        /*03a0*/ 	.word	0xffffffff


	//   ....[60]....
        /*03a4*/ 	.word	0xffffffff


	//   ....[61]....
        /*03a8*/ 	.word	0xffffffff


	//   ....[62]....
        /*03ac*/ 	.word	0xffffffff


	//   ....[63]....
        /*03b0*/ 	.word	0xffffffff


	//   ....[64]....
        /*03b4*/ 	.word	0xffffffff


	//   ....[65]....
        /*03b8*/ 	.word	0xffffffff


	//   ....[66]....
        /*03bc*/ 	.word	0xffffffff


	//   ....[67]....
        /*03c0*/ 	.word	0xffffffff


	//   ....[68]....
        /*03c4*/ 	.word	0xffffffff


	//   ....[69]....
        /*03c8*/ 	.word	0xffffffff


	//   ....[70]....
        /*03cc*/ 	.word	0xffffffff


	//   ....[71]....
        /*03d0*/ 	.word	0xffffffff


	//   ....[72]....
        /*03d4*/ 	.word	0xffffffff


	//   ....[73]....
        /*03d8*/ 	.word	0xffffffff


	//   ....[74]....
        /*03dc*/ 	.word	0xffffffff


	//   ....[75]....
        /*03e0*/ 	.word	0xffffffff


	//   ....[76]....
        /*03e4*/ 	.word	0xffffffff


	//   ....[77]....
        /*03e8*/ 	.word	0xffffffff


	//   ....[78]....
        /*03ec*/ 	.word	0xffffffff


	//   ....[79]....
        /*03f0*/ 	.word	0xffffffff


	//   ....[80]....
        /*03f4*/ 	.word	0xffffffff


	//   ....[81]....
        /*03f8*/ 	.word	0xffffffff


	//   ....[82]....
        /*03fc*/ 	.word	0xffffffff


	//   ....[83]....
        /*0400*/ 	.word	0xffffffff


	//   ....[84]....
        /*0404*/ 	.word	0xffffffff


	//   ....[85]....
        /*0408*/ 	.word	0xffffffff


	//   ....[86]....
        /*040c*/ 	.word	0xffffffff


	//   ....[87]....
        /*0410*/ 	.word	0xffffffff


	//   ....[88]....
        /*0414*/ 	.word	0xffffffff


	//   ....[89]....
        /*0418*/ 	.word	0xffffffff


	//   ....[90]....
        /*041c*/ 	.word	0xffffffff


	//   ....[91]....
        /*0420*/ 	.word	0xffffffff


	//   ....[92]....
        /*0424*/ 	.word	0xffffffff


	//   ....[93]....
        /*0428*/ 	.word	0xffffffff


	//   ....[94]....
        /*042c*/ 	.word	0xffffffff


	//   ....[95]....
        /*0430*/ 	.word	0xffffffff


	//   ....[96]....
        /*0434*/ 	.word	0xffffffff


	//   ....[97]....
        /*0438*/ 	.word	0xffffffff


	//   ....[98]....
        /*043c*/ 	.word	0xffffffff


	//   ....[99]....
        /*0440*/ 	.word	0xffffffff


	//   ....[100]....
        /*0444*/ 	.word	0xffffffff


	//   ....[101]....
        /*0448*/ 	.word	0xffffffff


	//   ....[102]....
        /*044c*/ 	.word	0xffffffff


	//   ....[103]....
        /*0450*/ 	.word	0xffffffff


	//   ....[104]....
        /*0454*/ 	.word	0xffffffff


	//   ....[105]....
        /*0458*/ 	.word	0xffffffff


	//   ....[106]....
        /*045c*/ 	.word	0xffffffff


	//   ....[107]....
        /*0460*/ 	.word	0xffffffff


	//   ....[108]....
        /*0464*/ 	.word	0xffffffff


	//   ....[109]....
        /*0468*/ 	.word	0xffffffff


	//   ....[110]....
        /*046c*/ 	.word	0xffffffff


	//   ....[111]....
        /*0470*/ 	.word	0xffffffff


	//   ....[112]....
        /*0474*/ 	.word	0xffffffff


	//   ....[113]....
        /*0478*/ 	.word	0xffffffff


	//   ....[114]....
        /*047c*/ 	.word	0xffffffff


	//   ....[115]....
        /*0480*/ 	.word	0xffffffff


	//   ....[116]....
        /*0484*/ 	.word	0xffffffff


	//   ....[117]....
        /*0488*/ 	.word	0xffffffff


	//   ....[118]....
        /*048c*/ 	.word	0xffffffff


	//   ....[119]....
        /*0490*/ 	.word	0xffffffff


	//   ....[120]....
        /*0494*/ 	.word	0xffffffff


	//   ....[121]....
        /*0498*/ 	.word	0xffffffff


	//   ....[122]....
        /*049c*/ 	.word	0xffffffff


	//   ....[123]....
        /*04a0*/ 	.word	0xffffffff


	//   ....[124]....
        /*04a4*/ 	.word	0xffffffff


	//   ....[125]....
        /*04a8*/ 	.word	0xffffffff


	//   ....[126]....
        /*04ac*/ 	.word	0xffffffff


	//   ....[127]....
        /*04b0*/ 	.word	0xffffffff


	//   ....[128]....
        /*04b4*/ 	.word	0xffffffff


	//   ....[129]....
        /*04b8*/ 	.word	0xffffffff


	//   ....[130]....
        /*04bc*/ 	.word	0xffffffff


	//   ....[131]....
        /*04c0*/ 	.word	0xffffffff


	//   ....[132]....
        /*04c4*/ 	.word	0xffffffff


	//   ....[133]....
        /*04c8*/ 	.word	0xffffffff


	//   ....[134]....
        /*04cc*/ 	.word	0xffffffff


	//   ....[135]....
        /*04d0*/ 	.word	0xffffffff


	//   ....[136]....
        /*04d4*/ 	.word	0xffffffff


	//   ....[137]....
        /*04d8*/ 	.word	0xffffffff


	//   ....[138]....
        /*04dc*/ 	.word	0xffffffff


	//   ....[139]....
        /*04e0*/ 	.word	0xffffffff


	//   ....[140]....
        /*04e4*/ 	.word	0xffffffff


	//   ....[141]....
        /*04e8*/ 	.word	0xffffffff


	//   ....[142]....
        /*04ec*/ 	.word	0xffffffff


	//   ....[143]....
        /*04f0*/ 	.word	0xffffffff


	//   ....[144]....
        /*04f4*/ 	.word	0xffffffff


	//   ....[145]....
        /*04f8*/ 	.word	0xffffffff


	//   ....[146]....
        /*04fc*/ 	.word	0xffffffff


	//   ....[147]....
        /*0500*/ 	.word	0xffffffff


	//   ....[148]....
        /*0504*/ 	.word	0xffffffff


	//   ....[149]....
        /*0508*/ 	.word	0xffffffff


	//   ....[150]....
        /*050c*/ 	.word	0xffffffff


	//   ....[151]....
        /*0510*/ 	.word	0xffffffff


	//   ....[152]....
        /*0514*/ 	.word	0xffffffff


	//   ....[153]....
        /*0518*/ 	.word	0xffffffff


	//   ....[154]....
        /*051c*/ 	.word	0xffffffff


	//   ....[155]....
        /*0520*/ 	.word	0xffffffff


	//   ....[156]....
        /*0524*/ 	.word	0xffffffff


	//   ....[157]....
        /*0528*/ 	.word	0xffffffff


	//   ....[158]....
        /*052c*/ 	.word	0xffffffff


	//   ....[159]....
        /*0530*/ 	.word	0xffffffff


	//   ....[160]....
        /*0534*/ 	.word	0xffffffff


	//   ....[161]....
        /*0538*/ 	.word	0xffffffff


	//   ....[162]....
        /*053c*/ 	.word	0xffffffff


	//   ....[163]....
        /*0540*/ 	.word	0xffffffff


	//   ....[164]....
        /*0544*/ 	.word	0xffffffff


	//   ....[165]....
        /*0548*/ 	.word	0xffffffff


	//   ....[166]....
        /*054c*/ 	.word	0xffffffff


	//   ....[167]....
        /*0550*/ 	.word	0xffffffff


	//   ....[168]....
        /*0554*/ 	.word	0xffffffff


	//   ....[169]....
        /*0558*/ 	.word	0xffffffff


	//   ....[170]....
        /*055c*/ 	.word	0xffffffff


	//   ....[171]....
        /*0560*/ 	.word	0xffffffff


	//   ....[172]....
        /*0564*/ 	.word	0xffffffff


	//   ....[173]....
        /*0568*/ 	.word	0xffffffff


	//   ....[174]....
        /*056c*/ 	.word	0xffffffff


	//   ....[175]....
        /*0570*/ 	.word	0xffffffff


	//   ....[176]....
        /*0574*/ 	.word	0xffffffff


	//   ....[177]....
        /*0578*/ 	.word	0xffffffff


	//   ....[178]....
        /*057c*/ 	.word	0xffffffff


	//   ....[179]....
        /*0580*/ 	.word	0x0500000f


	//   ....[180]....
        /*0584*/ 	.word	0x0500000f


	//   ....[181]....
        /*0588*/ 	.word	0x0500000f


	//   ....[182]....
        /*058c*/ 	.word	0x0500000f


	//   ....[183]....
        /*0590*/ 	.word	0x0500000f


	//   ....[184]....
        /*0594*/ 	.word	0x0500000f


	//   ....[185]....
        /*0598*/ 	.word	0x0500000f


	//   ....[186]....
        /*059c*/ 	.word	0x0500000f


	//   ....[187]....
        /*05a0*/ 	.word	0x0500000f


	//   ....[188]....
        /*05a4*/ 	.word	0x0500000f


	//   ....[189]....
        /*05a8*/ 	.word	0x0500000f


	//   ....[190]....
        /*05ac*/ 	.word	0x0500000f


	//   ....[191]....
        /*05b0*/ 	.word	0x0500000f


	//   ....[192]....
        /*05b4*/ 	.word	0x0500000f


	//   ....[193]....
        /*05b8*/ 	.word	0x0500000f


	//   ....[194]....
        /*05bc*/ 	.word	0x0500000f


	//   ....[195]....
        /*05c0*/ 	.word	0x0500000f


	//   ....[196]....
        /*05c4*/ 	.word	0x0500000f


	//   ....[197]....
        /*05c8*/ 	.word	0x0500000f


	//   ....[198]....
        /*05cc*/ 	.word	0x0500000f


	//   ....[199]....
        /*05d0*/ 	.word	0x0500000f


	//   ....[200]....
        /*05d4*/ 	.word	0x0500000f


	//   ....[201]....
        /*05d8*/ 	.word	0x0500000f


	//   ....[202]....
        /*05dc*/ 	.word	0x0500000f


	//   ....[203]....
        /*05e0*/ 	.word	0x0500000f


	//   ....[204]....
        /*05e4*/ 	.word	0x0500000f


	//   ....[205]....
        /*05e8*/ 	.word	0x0500000f


	//   ....[206]....
        /*05ec*/ 	.word	0x0500000f


	//   ....[207]....
        /*05f0*/ 	.word	0x0500000f


	//   ....[208]....
        /*05f4*/ 	.word	0x0500000f


	//   ....[209]....
        /*05f8*/ 	.word	0x0500000f


	//   ....[210]....
        /*05fc*/ 	.word	0x0500000f


	//   ....[211]....
        /*0600*/ 	.word	0x0500000f


	//   ....[212]....
        /*0604*/ 	.word	0x0500000f


	//   ....[213]....
        /*0608*/ 	.word	0x0500000f


	//   ....[214]....
        /*060c*/ 	.word	0x0500000f


	//   ....[215]....
        /*0610*/ 	.word	0x0500000f


	//   ....[216]....
        /*0614*/ 	.word	0x0500000f


	//   ....[217]....
        /*0618*/ 	.word	0x0500000f


	//   ....[218]....
        /*061c*/ 	.word	0x0500000f


	//   ....[219]....
        /*0620*/ 	.word	0x0500000f


	//   ....[220]....
        /*0624*/ 	.word	0x0500000f


	//   ....[221]....
        /*0628*/ 	.word	0x0500000f


	//   ....[222]....
        /*062c*/ 	.word	0x0500000f


	//   ....[223]....
        /*0630*/ 	.word	0x0500000f


	//   ....[224]....
        /*0634*/ 	.word	0x0500000f


	//   ....[225]....
        /*0638*/ 	.word	0x0500000f


	//   ....[226]....
        /*063c*/ 	.word	0x0500000f


	//   ....[227]....
        /*0640*/ 	.word	0x0500000f


	//   ....[228]....
        /*0644*/ 	.word	0x0500000f


	//   ....[229]....
        /*0648*/ 	.word	0x0500000f


	//   ....[230]....
        /*064c*/ 	.word	0x0500000f


	//   ....[231]....
        /*0650*/ 	.word	0x0500000f


	//   ....[232]....
        /*0654*/ 	.word	0x0500000f


	//   ....[233]....
        /*0658*/ 	.word	0x0500000f


	//   ....[234]....
        /*065c*/ 	.word	0x0500000f


	//   ....[235]....
        /*0660*/ 	.word	0x0500000f


	//   ....[236]....
        /*0664*/ 	.word	0x0500000f


	//   ....[237]....
        /*0668*/ 	.word	0x0500000f


	//   ....[238]....
        /*066c*/ 	.word	0x0500000f


	//   ....[239]....
        /*0670*/ 	.word	0x0500000f


	//   ....[240]....
        /*0674*/ 	.word	0x0500000f


	//   ....[241]....
        /*0678*/ 	.word	0x0500000f


	//   ....[242]....
        /*067c*/ 	.word	0x0500000f


	//   ....[243]....
        /*0680*/ 	.word	0x0500000f


	//   ....[244]....
        /*0684*/ 	.word	0x0500000f


	//   ....[245]....
        /*0688*/ 	.word	0x0500000f


	//   ....[246]....
        /*068c*/ 	.word	0x0500000f


	//   ....[247]....
        /*0690*/ 	.word	0x0500000f


	//   ....[248]....
        /*0694*/ 	.word	0x0500000f


	//   ....[249]....
        /*0698*/ 	.word	0x0500000f


	//   ....[250]....
        /*069c*/ 	.word	0x0500000f


	//   ....[251]....
        /*06a0*/ 	.word	0x0500000f


	//   ....[252]....
        /*06a4*/ 	.word	0x0500000f


	//   ....[253]....
        /*06a8*/ 	.word	0x0500000f


	//   ....[254]....
        /*06ac*/ 	.word	0x0500000f


	//   ....[255]....
        /*06b0*/ 	.word	0x0500000f


	//   ....[0]....
        /*06b4*/ 	.word	0x0500000f


	//   ....[1]....
        /*06b8*/ 	.word	0x0500000f


	//   ....[2]....
        /*06bc*/ 	.word	0x0500000f


	//   ....[3]....
        /*06c0*/ 	.word	0x0500000f


	//   ....[4]....
        /*06c4*/ 	.word	0x0500000f


	//   ....[5]....
        /*06c8*/ 	.word	0x0500000f


	//   ....[6]....
        /*06cc*/ 	.word	0x0500000f


	//   ....[7]....
        /*06d0*/ 	.word	0x0500000f


	//   ....[8]....
        /*06d4*/ 	.word	0x0500000f


	//   ....[9]....
        /*06d8*/ 	.word	0x0500000f


	//   ....[10]....
        /*06dc*/ 	.word	0x0500000f


	//   ....[11]....
        /*06e0*/ 	.word	0x0500000f


	//   ....[12]....
        /*06e4*/ 	.word	0x0500000f


	//   ....[13]....
        /*06e8*/ 	.word	0x0500000f


	//   ....[14]....
        /*06ec*/ 	.word	0x0500000f


	//   ....[15]....
        /*06f0*/ 	.word	0x0500000f


	//   ....[16]....
        /*06f4*/ 	.word	0x0500000f


	//   ....[17]....
        /*06f8*/ 	.word	0x0500000f


	//   ....[18]....
        /*06fc*/ 	.word	0x0500000f


	//   ....[19]....
        /*0700*/ 	.word	0x0500000f


	//   ....[20]....
        /*0704*/ 	.word	0x0500000f


	//   ....[21]....
        /*0708*/ 	.word	0x0500000f


	//   ....[22]....
        /*070c*/ 	.word	0x0500000f


	//   ....[23]....
        /*0710*/ 	.word	0x0500000f


	//   ....[24]....
        /*0714*/ 	.word	0x0500000f


	//   ....[25]....
        /*0718*/ 	.word	0x0500000f


	//   ....[26]....
        /*071c*/ 	.word	0x0500000f


	//   ....[27]....
        /*0720*/ 	.word	0x0500000f


	//   ....[28]....
        /*0724*/ 	.word	0x0500000f


	//   ....[29]....
        /*0728*/ 	.word	0x0500000f


	//   ....[30]....
        /*072c*/ 	.word	0x0500000f


	//   ....[31]....
        /*0730*/ 	.word	0x0500000f


	//   ....[32]....
        /*0734*/ 	.word	0x0500000f


	//   ....[33]....
        /*0738*/ 	.word	0x0500000f


	//   ....[34]....
        /*073c*/ 	.word	0x0500000f


	//----- nvinfo : EIATTR_COOP_GROUP_INSTR_OFFSETS
	.align		4
.L_320:
        /*0740*/ 	.byte	0x04, 0x28
        /*0742*/ 	.short	(.L_322 - .L_321)


	//   ....[0]....
.L_321:
        /*0744*/ 	.word	0x00000060


	//   ....[1]....
        /*0748*/ 	.word	0x00000140


	//   ....[2]....
        /*074c*/ 	.word	0x00000190


	//   ....[3]....
        /*0750*/ 	.word	0x000003c0


	//   ....[4]....
        /*0754*/ 	.word	0x00000520


	//   ....[5]....
        /*0758*/ 	.word	0x00000640


	//   ....[6]....
        /*075c*/ 	.word	0x000007a0


	//   ....[7]....
        /*0760*/ 	.word	0x00003730


	//   ....[8]....
        /*0764*/ 	.word	0x00003740


	//   ....[9]....
        /*0768*/ 	.word	0x00004d40


	//   ....[10]....
        /*076c*/ 	.word	0x00004d50


	//   ....[11]....
        /*0770*/ 	.word	0x00006d00


	//   ....[12]....
        /*0774*/ 	.word	0x00006d10


	//   ....[13]....
        /*0778*/ 	.word	0x00008450


	//   ....[14]....
        /*077c*/ 	.word	0x00008460


	//   ....[15]....
        /*0780*/ 	.word	0x00009cc0


	//   ....[16]....
        /*0784*/ 	.word	0x00009cd0


	//   ....[17]....
        /*0788*/ 	.word	0x00009f60


	//   ....[18]....
        /*078c*/ 	.word	0x00009f70


	//   ....[19]....
        /*0790*/ 	.word	0x0000a4d0


	//   ....[20]....
        /*0794*/ 	.word	0x0000a4e0


	//   ....[21]....
        /*0798*/ 	.word	0x0000a660


	//   ....[22]....
        /*079c*/ 	.word	0x0000a680


	//   ....[23]....
        /*07a0*/ 	.word	0x0000acb0


	//   ....[24]....
        /*07a4*/ 	.word	0x0000b3b0


	//   ....[25]....
        /*07a8*/ 	.word	0x0000b3c0


	//   ....[26]....
        /*07ac*/ 	.word	0x0000b3d0


	//   ....[27]....
        /*07b0*/ 	.word	0x0000b3e0


	//   ....[28]....
        /*07b4*/ 	.word	0x0000bbb0


	//   ....[29]....
        /*07b8*/ 	.word	0x0000bbc0


	//   ....[30]....
        /*07bc*/ 	.word	0x0000bbd0


	//   ....[31]....
        /*07c0*/ 	.word	0x0000bbe0


	//   ....[32]....
        /*07c4*/ 	.word	0x0000e940


	//   ....[33]....
        /*07c8*/ 	.word	0x0000e950


	//   ....[34]....
        /*07cc*/ 	.word	0x0000e960


	//   ....[35]....
        /*07d0*/ 	.word	0x0000e970


	//   ....[36]....
        /*07d4*/ 	.word	0x0000efa0


	//   ....[37]....
        /*07d8*/ 	.word	0x0000efb0


	//   ....[38]....
        /*07dc*/ 	.word	0x0000efc0


	//   ....[39]....
        /*07e0*/ 	.word	0x0000efd0


	//   ....[40]....
        /*07e4*/ 	.word	0x000126a0


	//   ....[41]....
        /*07e8*/ 	.word	0x000126c0


	//   ....[42]....
        /*07ec*/ 	.word	0x00012ba0


	//   ....[43]....
        /*07f0*/ 	.word	0x00012ca0


	//   ....[44]....
        /*07f4*/ 	.word	0x000132d0


	//   ....[45]....
        /*07f8*/ 	.word	0x00013360


	//   ....[46]....
        /*07fc*/ 	.word	0x00014f60


	//   ....[47]....
        /*0800*/ 	.word	0x00014f80


	//   ....[48]....
        /*0804*/ 	.word	0x00015480


	//   ....[49]....
        /*0808*/ 	.word	0x00015570


	//   ....[50]....
        /*080c*/ 	.word	0x00015a70


	//   ....[51]....
        /*0810*/ 	.word	0x00015b20


	//   ....[52]....
        /*0814*/ 	.word	0x00017910


	//   ....[53]....
        /*0818*/ 	.word	0x00017920


	//   ....[54]....
        /*081c*/ 	.word	0x00017950


	//   ....[55]....
        /*0820*/ 	.word	0x00017970


	//   ....[56]....
        /*0824*/ 	.word	0x00018b00


	//   ....[57]....
        /*0828*/ 	.word	0x00018d00


	//   ....[58]....
        /*082c*/ 	.word	0x00018d80


	//   ....[59]....
        /*0830*/ 	.word	0x00018da0


	//   ....[60]....
        /*0834*/ 	.word	0x00019e40


	//   ....[61]....
        /*0838*/ 	.word	0x00019e80


	//   ....[62]....
        /*083c*/ 	.word	0x00019ec0


	//   ....[63]....
        /*0840*/ 	.word	0x00019ef0


	//   ....[64]....
        /*0844*/ 	.word	0x0001a4a0


	//   ....[65]....
        /*0848*/ 	.word	0x0001a4b0


	//   ....[66]....
        /*084c*/ 	.word	0x0001a570


	//   ....[67]....
        /*0850*/ 	.word	0x0001a590


	//   ....[68]....
        /*0854*/ 	.word	0x0001a650


	//   ....[69]....
        /*0858*/ 	.word	0x0001a670


	//   ....[70]....
        /*085c*/ 	.word	0x0001a740


	//   ....[71]....
        /*0860*/ 	.word	0x0001a760


	//   ....[72]....
        /*0864*/ 	.word	0x0001af80


	//   ....[73]....
        /*0868*/ 	.word	0x0001af90


	//   ....[74]....
        /*086c*/ 	.word	0x0001b050


	//   ....[75]....
        /*0870*/ 	.word	0x0001b070


	//   ....[76]....
        /*0874*/ 	.word	0x0001b130


	//   ....[77]....
        /*0878*/ 	.word	0x0001b150


	//   ....[78]....
        /*087c*/ 	.word	0x0001b220


	//   ....[79]....
        /*0880*/ 	.word	0x0001b240


	//   ....[80]....
        /*0884*/ 	.word	0x0001b390


	//   ....[81]....
        /*0888*/ 	.word	0x0001b540


	//   ....[82]....
        /*088c*/ 	.word	0x0001b570


	//   ....[83]....
        /*0890*/ 	.word	0x0001b5a0


	//   ....[84]....
        /*0894*/ 	.word	0x0001b5d0


	//   ....[85]....
        /*0898*/ 	.word	0x0001b600


	//   ....[86]....
        /*089c*/ 	.word	0x0001b630


	//   ....[87]....
        /*08a0*/ 	.word	0x0001b7a0


	//   ....[88]....
        /*08a4*/ 	.word	0x0001b7d0


	//   ....[89]....
        /*08a8*/ 	.word	0x0001b800


	//   ....[90]....
        /*08ac*/ 	.word	0x0001b830


	//   ....[91]....
        /*08b0*/ 	.word	0x0001b860


	//   ....[92]....
        /*08b4*/ 	.word	0x0001b890


	//   ....[93]....
        /*08b8*/ 	.word	0x0001b920


	//   ....[94]....
        /*08bc*/ 	.word	0x0001b980


	//   ....[95]....
        /*08c0*/ 	.word	0x0001ba10


	//   ....[96]....
        /*08c4*/ 	.word	0x0001c800


	//   ....[97]....
        /*08c8*/ 	.word	0x0001e800


	//   ....[98]....
        /*08cc*/ 	.word	0x0001e820


	//   ....[99]....
        /*08d0*/ 	.word	0x0001e8d0


	//   ....[100]....
        /*08d4*/ 	.word	0x0001e8f0


	//   ....[101]....
        /*08d8*/ 	.word	0x0001e990


	//   ....[102]....
        /*08dc*/ 	.word	0x0001e9b0


	//   ....[103]....
        /*08e0*/ 	.word	0x0001ea50


	//   ....[104]....
        /*08e4*/ 	.word	0x0001ea70


	//   ....[105]....
        /*08e8*/ 	.word	0x0001eb10


	//   ....[106]....
        /*08ec*/ 	.word	0x0001eb30


	//   ....[107]....
        /*08f0*/ 	.word	0x0001eb40


	//   ....[108]....
        /*08f4*/ 	.word	0x0001ebd0


	//   ....[109]....
        /*08f8*/ 	.word	0x0001f380


	//   ....[110]....
        /*08fc*/ 	.word	0x0001f3b0


	//   ....[111]....
        /*0900*/ 	.word	0x0001f3d0


	//   ....[112]....
        /*0904*/ 	.word	0x0001f460


	//   ....[113]....
        /*0908*/ 	.word	0x0001f470


	//   ....[114]....
        /*090c*/ 	.word	0x0001f510


	//   ....[115]....
        /*0910*/ 	.word	0x0001f520


	//   ....[116]....
        /*0914*/ 	.word	0x0001f5c0


	//   ....[117]....
        /*0918*/ 	.word	0x0001f5d0


	//   ....[118]....
        /*091c*/ 	.word	0x0001f670


	//   ....[119]....
        /*0920*/ 	.word	0x0001f680


	//   ....[120]....
        /*0924*/ 	.word	0x0001f720


	//   ....[121]....
        /*0928*/ 	.word	0x0001f730


	//   ....[122]....
        /*092c*/ 	.word	0x0001f7d0


	//   ....[123]....
        /*0930*/ 	.word	0x0001f7e0


	//   ....[124]....
        /*0934*/ 	.word	0x0001f7f0


	//   ....[125]....
        /*0938*/ 	.word	0x0001ffc0


	//   ....[126]....
        /*093c*/ 	.word	0x0001ffd0


	//   ....[127]....
        /*0940*/ 	.word	0x0001ffe0


	//   ....[128]....
        /*0944*/ 	.word	0x00020070


	//   ....[129]....
        /*0948*/ 	.word	0x00020080


	//   ....[130]....
        /*094c*/ 	.word	0x000200e0


	//   ....[131]....
        /*0950*/ 	.word	0x00020110


	//   ....[132]....
        /*0954*/ 	.word	0x00020150


	//   ....[133]....
        /*0958*/ 	.word	0x00020180


	//   ....[134]....
        /*095c*/ 	.word	0x000201c0


	//   ....[135]....
        /*0960*/ 	.word	0x000201f0


	//   ....[136]....
        /*0964*/ 	.word	0x00020230


	//   ....[137]....
        /*0968*/ 	.word	0x000204b0


	//   ....[138]....
        /*096c*/ 	.word	0x000204d0


	//   ....[139]....
        /*0970*/ 	.word	0x00020560


	//   ....[140]....
        /*0974*/ 	.word	0x00020570


	//   ....[141]....
        /*0978*/ 	.word	0x000205e0


	//   ....[142]....
        /*097c*/ 	.word	0x000205f0


	//   ....[143]....
        /*0980*/ 	.word	0x00020660


	//   ....[144]....
        /*0984*/ 	.word	0x00020670


	//   ....[145]....
        /*0988*/ 	.word	0x000206e0


	//   ....[146]....
        /*098c*/ 	.word	0x000206f0


	//   ....[147]....
        /*0990*/ 	.word	0x00020700


	//   ....[148]....
        /*0994*/ 	.word	0x00020770


	//   ....[149]....
        /*0998*/ 	.word	0x00020d00


	//   ....[150]....
        /*099c*/ 	.word	0x00020d30


	//   ....[151]....
        /*09a0*/ 	.word	0x00020d50


	//   ....[152]....
        /*09a4*/ 	.word	0x00020d60


	//   ....[153]....
        /*09a8*/ 	.word	0x00020da0


	//   ....[154]....
        /*09ac*/ 	.word	0x00020dc0


	//   ....[155]....
        /*09b0*/ 	.word	0x00020e30


	//   ....[156]....
        /*09b4*/ 	.word	0x00020e50


	//   ....[157]....
        /*09b8*/ 	.word	0x00020eb0


	//   ....[158]....
        /*09bc*/ 	.word	0x00020ed0


	//   ....[159]....
        /*09c0*/ 	.word	0x00020f20


	//   ....[160]....
        /*09c4*/ 	.word	0x00020f40


	//   ....[161]....
        /*09c8*/ 	.word	0x00021330


	//   ....[162]....
        /*09cc*/ 	.word	0x00021360


	//   ....[163]....
        /*09d0*/ 	.word	0x00021390


	//   ....[164]....
        /*09d4*/ 	.word	0x000213c0


	//   ....[165]....
        /*09d8*/ 	.word	0x000213f0


	//   ....[166]....
        /*09dc*/ 	.word	0x00021420


	//   ....[167]....
        /*09e0*/ 	.word	0x00021450


	//   ....[168]....
        /*09e4*/ 	.word	0x00021480


	//   ....[169]....
        /*09e8*/ 	.word	0x00021600


	//   ....[170]....
        /*09ec*/ 	.word	0x00021630


	//   ....[171]....
        /*09f0*/ 	.word	0x00021660


	//   ....[172]....
        /*09f4*/ 	.word	0x00021690


	//   ....[173]....
        /*09f8*/ 	.word	0x000216c0


	//   ....[174]....
        /*09fc*/ 	.word	0x000216f0


	//   ....[175]....
        /*0a00*/ 	.word	0x000217b0


	//   ....[176]....
        /*0a04*/ 	.word	0x000217d0


	//   ....[177]....
        /*0a08*/ 	.word	0x00021840


	//   ....[178]....
        /*0a0c*/ 	.word	0x00021ee0


	//   ....[179]....
        /*0a10*/ 	.word	0x00022220


	//   ....[180]....
        /*0a14*/ 	.word	0x000222b0


	//   ....[181]....
        /*0a18*/ 	.word	0x00022350


	//   ....[182]....
        /*0a1c*/ 	.word	0x000223e0


	//   ....[183]....
        /*0a20*/ 	.word	0x000224d0


	//   ....[184]....
        /*0a24*/ 	.word	0x00022560


	//   ....[185]....
        /*0a28*/ 	.word	0x00022600


	//   ....[186]....
        /*0a2c*/ 	.word	0x00022690


	//   ....[187]....
        /*0a30*/ 	.word	0x00022780


	//   ....[188]....
        /*0a34*/ 	.word	0x00022810


	//   ....[189]....
        /*0a38*/ 	.word	0x000228b0


	//   ....[190]....
        /*0a3c*/ 	.word	0x00022940


	//   ....[191]....
        /*0a40*/ 	.word	0x00022a30


	//   ....[192]....
        /*0a44*/ 	.word	0x00022ac0


	//   ....[193]....
        /*0a48*/ 	.word	0x00022b10


	//   ....[194]....
        /*0a4c*/ 	.word	0x00022b60


	//   ....[195]....
        /*0a50*/ 	.word	0x00022bf0


	//   ....[196]....
        /*0a54*/ 	.word	0x00022c80


	//   ....[197]....
        /*0a58*/ 	.word	0x00022cd0


	//   ....[198]....
        /*0a5c*/ 	.word	0x00022d20


	//   ....[199]....
        /*0a60*/ 	.word	0x00022e10


	//   ....[200]....
        /*0a64*/ 	.word	0x00022ea0


	//   ....[201]....
        /*0a68*/ 	.word	0x00022ef0


	//   ....[202]....
        /*0a6c*/ 	.word	0x00022f40


	//   ....[203]....
        /*0a70*/ 	.word	0x00022fd0


	//   ....[204]....
        /*0a74*/ 	.word	0x00023060


	//   ....[205]....
        /*0a78*/ 	.word	0x000230b0


	//   ....[206]....
        /*0a7c*/ 	.word	0x00023100


	//   ....[207]....
        /*0a80*/ 	.word	0x00023400


	//   ....[208]....
        /*0a84*/ 	.word	0x000236e0


	//   ....[209]....
        /*0a88*/ 	.word	0x000237d0


	//   ....[210]....
        /*0a8c*/ 	.word	0x00023870


	//   ....[211]....
        /*0a90*/ 	.word	0x000238d0


	//   ....[212]....
        /*0a94*/ 	.word	0x000239e0


	//   ....[213]....
        /*0a98*/ 	.word	0x00023a50


	//   ....[214]....
        /*0a9c*/ 	.word	0x00023b60


	//   ....[215]....
        /*0aa0*/ 	.word	0x00023bd0


	//   ....[216]....
        /*0aa4*/ 	.word	0x00023ce0


	//   ....[217]....
        /*0aa8*/ 	.word	0x00023d50


	//   ....[218]....
        /*0aac*/ 	.word	0x00023e60


	//   ....[219]....
        /*0ab0*/ 	.word	0x00023ed0


	//   ....[220]....
        /*0ab4*/ 	.word	0x00023fb0


	//   ....[221]....
        /*0ab8*/ 	.word	0x000240b0


	//   ....[222]....
        /*0abc*/ 	.word	0x00024110


	//   ....[223]....
        /*0ac0*/ 	.word	0x00024170


	//   ....[224]....
        /*0ac4*/ 	.word	0x00024270


	//   ....[225]....
        /*0ac8*/ 	.word	0x000242d0


	//   ....[226]....
        /*0acc*/ 	.word	0x000243e0


	//   ....[227]....
        /*0ad0*/ 	.word	0x00024440


	//   ....[228]....
        /*0ad4*/ 	.word	0x00024550


	//   ....[229]....
        /*0ad8*/ 	.word	0x000245b0


	//   ....[230]....
        /*0adc*/ 	.word	0x000246c0


	//   ....[231]....
        /*0ae0*/ 	.word	0x00024720


	//   ....[232]....
        /*0ae4*/ 	.word	0x00024830


	//   ....[233]....
        /*0ae8*/ 	.word	0x00024890


	//   ....[234]....
        /*0aec*/ 	.word	0x000249a0


	//   ....[235]....
        /*0af0*/ 	.word	0x00024a00


	//   ....[236]....
        /*0af4*/ 	.word	0x00024af0


	//   ....[237]....
        /*0af8*/ 	.word	0x00024c20


	//   ....[238]....
        /*0afc*/ 	.word	0x00024cd0


	//   ....[239]....
        /*0b00*/ 	.word	0x00024d50


	//   ....[240]....
        /*0b04*/ 	.word	0x00024e30


	//   ....[241]....
        /*0b08*/ 	.word	0x00024e90


	//   ....[242]....
        /*0b0c*/ 	.word	0x00024f60


	//   ....[243]....
        /*0b10*/ 	.word	0x00024fc0


	//   ....[244]....
        /*0b14*/ 	.word	0x00025090


	//   ....[245]....
        /*0b18*/ 	.word	0x000250f0


	//   ....[246]....
        /*0b1c*/ 	.word	0x000251c0


	//   ....[247]....
        /*0b20*/ 	.word	0x00025220


	//   ....[248]....
        /*0b24*/ 	.word	0x000252f0


	//   ....[249]....
        /*0b28*/ 	.word	0x000253e0


	//   ....[250]....
        /*0b2c*/ 	.word	0x00025480


	//   ....[251]....
        /*0b30*/ 	.word	0x000254e0


	//   ....[252]....
        /*0b34*/ 	.word	0x000255d0


	//   ....[253]....
        /*0b38*/ 	.word	0x00025630


	//   ....[254]....
        /*0b3c*/ 	.word	0x00025710


	//   ....[255]....
        /*0b40*/ 	.word	0x00025770


	//   ....[0]....
        /*0b44*/ 	.word	0x00025850


	//   ....[1]....
        /*0b48*/ 	.word	0x000258b0


	//   ....[2]....
        /*0b4c*/ 	.word	0x00025990


	//   ....[3]....
        /*0b50*/ 	.word	0x000259f0


	//   ....[4]....
        /*0b54*/ 	.word	0x00025ac0


	//   ....[5]....
        /*0b58*/ 	.word	0x00025bf0


	//   ....[6]....
        /*0b5c*/ 	.word	0x00025cc0


	//   ....[7]....
        /*0b60*/ 	.word	0x00025d80


	//   ....[8]....
        /*0b64*/ 	.word	0x00025e50


	//   ....[9]....
        /*0b68*/ 	.word	0x00025eb0


	//   ....[10]....
        /*0b6c*/ 	.word	0x00025f80


	//   ....[11]....
        /*0b70*/ 	.word	0x00025fe0


	//   ....[12]....
        /*0b74*/ 	.word	0x000260c0


	//   ....[13]....
        /*0b78*/ 	.word	0x00026120


	//   ....[14]....
        /*0b7c*/ 	.word	0x000261f0


	//   ....[15]....
        /*0b80*/ 	.word	0x00026250


	//   ....[16]....
        /*0b84*/ 	.word	0x00026310


	//   ....[17]....
        /*0b88*/ 	.word	0x000263a0


	//   ....[18]....
        /*0b8c*/ 	.word	0x00026440


	//   ....[19]....
        /*0b90*/ 	.word	0x00026560


	//   ....[20]....
        /*0b94*/ 	.word	0x000265d0


	//   ....[21]....
        /*0b98*/ 	.word	0x00026640


	//   ....[22]....
        /*0b9c*/ 	.word	0x000266b0


	//   ....[23]....
        /*0ba0*/ 	.word	0x00026720


	//   ....[24]....
        /*0ba4*/ 	.word	0x000267a0


	//   ....[25]....
        /*0ba8*/ 	.word	0x00026830


	//   ....[26]....
        /*0bac*/ 	.word	0x000268c0


	//   ....[27]....
        /*0bb0*/ 	.word	0x00026930


	//   ....[28]....
        /*0bb4*/ 	.word	0x000269a0


	//   ....[29]....
        /*0bb8*/ 	.word	0x00026a10


	//   ....[30]....
        /*0bbc*/ 	.word	0x00026a90


	//   ....[31]....
        /*0bc0*/ 	.word	0x00026b00


	//   ....[32]....
        /*0bc4*/ 	.word	0x00026ba0


	//   ....[33]....
        /*0bc8*/ 	.word	0x00026c30


	//   ....[34]....
        /*0bcc*/ 	.word	0x00026d50


	//----- nvinfo : EIATTR_REG_RECONFIG
	.align		4
.L_322:
        /*0bd0*/ 	.byte	0x01, 0x54
	.zero		2


	//----- nvinfo : EIATTR_SYSCALL_OFFSETS
	.align		4
        /*0bd4*/ 	.byte	0x04, 0x46
        /*0bd6*/ 	.short	(.L_324 - .L_323)


	//   ....[0]....
.L_323:
        /*0bd8*/ 	.word	0x00001b00


	//   ....[1]....
        /*0bdc*/ 	.word	0x00001c50


	//   ....[2]....
        /*0be0*/ 	.word	0x0000ae50


	//   ....[3]....
        /*0be4*/ 	.word	0x0000b170


	//   ....[4]....
        /*0be8*/ 	.word	0x0001dd30


	//   ....[5]....
        /*0bec*/ 	.word	0x0001de80


	//   ....[6]....
        /*0bf0*/ 	.word	0x0001df70


	//   ....[7]....
        /*0bf4*/ 	.word	0x0001ef80


	//----- nvinfo : EIATTR_MBARRIER_INSTR_OFFSETS
	.align		4
.L_324:
        /*0bf8*/ 	.byte	0x04, 0x39
        /*0bfa*/ 	.short	(.L_326 - .L_325)


	//   ....[0]....
.L_325:
        /*0bfc*/ 	.word	0x00000270
        /*0c00*/ 	.word	0x000000ff
        /*0c04*/ 	.word	0x0002a800
        /*0c08*/ 	.short	0x0100
        /*0c0a*/ 	.byte	0x08
	.zero		1


	//   ....[1]....
        /*0c0c*/ 	.word	0x00000280
        /*0c10*/ 	.word	0x000000ff
        /*0c14*/ 	.word	0x0002a820
        /*0c18*/ 	.short	0x0100
        /*0c1a*/ 	.byte	0x08
	.zero		1


	//   ....[2]....
        /*0c1c*/ 	.word	0x00000370
        /*0c20*/ 	.word	0x000000ff
        /*0c24*/ 	.word	0x0002a830
        /*0c28*/ 	.short	0x0100
        /*0c2a*/ 	.byte	0x08
	.zero		1


	//   ....[3]....
        /*0c2c*/ 	.word	0x00000380
        /*0c30*/ 	.word	0x000000ff
        /*0c34*/ 	.word	0x0002a840
        /*0c38*/ 	.short	0x0100
        /*0c3a*/ 	.byte	0x08
	.zero		1


	//   ....[4]....
        /*0c3c*/ 	.word	0x00000390
        /*0c40*/ 	.word	0x000000ff
        /*0c44*/ 	.word	0x0002a838
        /*0c48*/ 	.short	0x0100
        /*0c4a*/ 	.byte	0x08
	.zero		1


	//   ....[5]....
        /*0c4c*/ 	.word	0x000003a0
        /*0c50*/ 	.word	0x000000ff
        /*0c54*/ 	.word	0x0002a848
        /*0c58*/ 	.short	0x0100
        /*0c5a*/ 	.byte	0x08
	.zero		1


	//   ....[6]....
        /*0c5c*/ 	.word	0x000004d0
        /*0c60*/ 	.word	0x000000ff
        /*0c64*/ 	.word	0x0002a850
        /*0c68*/ 	.short	0x0100
        /*0c6a*/ 	.byte	0x08
	.zero		1


	//   ....[7]....
        /*0c6c*/ 	.word	0x000004e0
        /*0c70*/ 	.word	0x000000ff
        /*0c74*/ 	.word	0x0002a860
        /*0c78*/ 	.short	0x0100
        /*0c7a*/ 	.byte	0x08
	.zero		1


	//   ....[8]....
        /*0c7c*/ 	.word	0x000004f0
        /*0c80*/ 	.word	0x000000ff
        /*0c84*/ 	.word	0x0002a858
        /*0c88*/ 	.short	0x0100
        /*0c8a*/ 	.byte	0x08
	.zero		1


	//   ....[9]....
        /*0c8c*/ 	.word	0x00000500
        /*0c90*/ 	.word	0x000000ff
        /*0c94*/ 	.word	0x0002a868
        /*0c98*/ 	.short	0x0100
        /*0c9a*/ 	.byte	0x08
	.zero		1


	//   ....[10]....
        /*0c9c*/ 	.word	0x000005f0
        /*0ca0*/ 	.word	0x000000ff
        /*0ca4*/ 	.word	0x0002a870
        /*0ca8*/ 	.short	0x0100
        /*0caa*/ 	.byte	0x06
	.zero		1


	//   ....[11]....
        /*0cac*/ 	.word	0x00000600
        /*0cb0*/ 	.word	0x000000ff
        /*0cb4*/ 	.word	0x0002a880
        /*0cb8*/ 	.short	0x0100
        /*0cba*/ 	.byte	0x06
	.zero		1


	//   ....[12]....
        /*0cbc*/ 	.word	0x00000610
        /*0cc0*/ 	.word	0x000000ff
        /*0cc4*/ 	.word	0x0002a878
        /*0cc8*/ 	.short	0x0100
        /*0cca*/ 	.byte	0x06
	.zero		1


	//   ....[13]....
        /*0ccc*/ 	.word	0x00000620
        /*0cd0*/ 	.word	0x000000ff
        /*0cd4*/ 	.word	0x0002a888
        /*0cd8*/ 	.short	0x0100
        /*0cda*/ 	.byte	0x06
	.zero		1


	//   ....[14]....
        /*0cdc*/ 	.word	0x00000750
        /*0ce0*/ 	.word	0x000000ff
        /*0ce4*/ 	.word	0x0002a890
        /*0ce8*/ 	.short	0x0100
        /*0cea*/ 	.byte	0x08
	.zero		1


	//   ....[15]....
        /*0cec*/ 	.word	0x00000760
        /*0cf0*/ 	.word	0x000000ff
        /*0cf4*/ 	.word	0x0002a8a0
        /*0cf8*/ 	.short	0x0100
        /*0cfa*/ 	.byte	0x08
	.zero		1


	//   ....[16]....
        /*0cfc*/ 	.word	0x00000770
        /*0d00*/ 	.word	0x000000ff
        /*0d04*/ 	.word	0x0002a898
        /*0d08*/ 	.short	0x0100
        /*0d0a*/ 	.byte	0x08
	.zero		1


	//   ....[17]....
        /*0d0c*/ 	.word	0x00000780
        /*0d10*/ 	.word	0x000000ff
        /*0d14*/ 	.word	0x0002a8a8
        /*0d18*/ 	.short	0x0100
        /*0d1a*/ 	.byte	0x08
	.zero		1


	//   ....[18]....
        /*0d1c*/ 	.word	0x000008b0
        /*0d20*/ 	.word	0x000000ff
        /*0d24*/ 	.word	0x0002a8b0
        /*0d28*/ 	.short	0x0100
        /*0d2a*/ 	.byte	0x08
	.zero		1


	//   ....[19]....
        /*0d2c*/ 	.word	0x000008c0
        /*0d30*/ 	.word	0x000000ff
        /*0d34*/ 	.word	0x0002a8c0
        /*0d38*/ 	.short	0x0100
        /*0d3a*/ 	.byte	0x08
	.zero		1


	//   ....[20]....
        /*0d3c*/ 	.word	0x000008d0
        /*0d40*/ 	.word	0x000000ff
        /*0d44*/ 	.word	0x0002a8b8
        /*0d48*/ 	.short	0x0100
        /*0d4a*/ 	.byte	0x08
	.zero		1


	//   ....[21]....
        /*0d4c*/ 	.word	0x000008e0
        /*0d50*/ 	.word	0x000000ff
        /*0d54*/ 	.word	0x0002a8c8
        /*0d58*/ 	.short	0x0100
        /*0d5a*/ 	.byte	0x08
	.zero		1


	//   ....[22]....
        /*0d5c*/ 	.word	0x000036e0
        /*0d60*/ 	.word	0x00000055
        /*0d64*/ 	.word	0x0002a890
        /*0d68*/ 	.short	0x010a
        /*0d6a*/ 	.byte	0x3f
	.zero		1


	//   ....[23]....
        /*0d6c*/ 	.word	0x00006ca0
        /*0d70*/ 	.word	0x00000055
        /*0d74*/ 	.word	0x0002a890
        /*0d78*/ 	.short	0x010a
        /*0d7a*/ 	.byte	0x3f
	.zero		1


	//   ....[24]....
        /*0d7c*/ 	.word	0x00009b00
        /*0d80*/ 	.word	0x00000055
        /*0d84*/ 	.word	0x0002a890
        /*0d88*/ 	.short	0x010a
        /*0d8a*/ 	.byte	0x3f
	.zero		1


	//   ....[25]....
        /*0d8c*/ 	.word	0x0000a2c0
        /*0d90*/ 	.word	0x0000000b
        /*0d94*/ 	.word	0x00000000
        /*0d98*/ 	.short	0x0101
        /*0d9a*/ 	.byte	0x3f
	.zero		1


	//   ....[26]....
        /*0d9c*/ 	.word	0x0000a300
        /*0da0*/ 	.word	0x00000055
        /*0da4*/ 	.word	0x0002a8b0
        /*0da8*/ 	.short	0x010a
        /*0daa*/ 	.byte	0x3f
	.zero		1


	//   ....[27]....
        /*0dac*/ 	.word	0x0000a8b0
        /*0db0*/ 	.word	0x00000055
        /*0db4*/ 	.word	0x00000000
        /*0db8*/ 	.short	0x0101
        /*0dba*/ 	.byte	0x3f
	.zero		1


	//   ....[28]....
        /*0dbc*/ 	.word	0x0000aed0
        /*0dc0*/ 	.word	0x00000012
        /*0dc4*/ 	.word	0x0002a800
        /*0dc8*/ 	.short	0x010a
        /*0dca*/ 	.byte	0x3f
	.zero		1


	//   ....[29]....
        /*0dcc*/ 	.word	0x0000af20
        /*0dd0*/ 	.word	0x00000012
        /*0dd4*/ 	.word	0x0002a800
        /*0dd8*/ 	.short	0x010a
        /*0dda*/ 	.byte	0x3f
	.zero		1


	//   ....[30]....
        /*0ddc*/ 	.word	0x0000c290
        /*0de0*/ 	.word	0x00000012
        /*0de4*/ 	.word	0x0002a800
        /*0de8*/ 	.short	0x010a
        /*0dea*/ 	.byte	0x3f
	.zero		1


	//   ....[31]....
        /*0dec*/ 	.word	0x0000f450
        /*0df0*/ 	.word	0x00000012
        /*0df4*/ 	.word	0x0002a800
        /*0df8*/ 	.short	0x010a
        /*0dfa*/ 	.byte	0x3f
	.zero		1


	//   ....[32]....
        /*0dfc*/ 	.word	0x00011c70
        /*0e00*/ 	.word	0x00000000
        /*0e04*/ 	.word	0x0002a830
        /*0e08*/ 	.short	0x010a
        /*0e0a*/ 	.byte	0x3f
	.zero		1


	//   ....[33]....
        /*0e0c*/ 	.word	0x00011cb0
        /*0e10*/ 	.word	0x00000000
        /*0e14*/ 	.word	0x0002a830
        /*0e18*/ 	.short	0x010a
        /*0e1a*/ 	.byte	0x3f
	.zero		1


	//   ....[34]....
        /*0e1c*/ 	.word	0x000133e0
        /*0e20*/ 	.word	0x00000007
        /*0e24*/ 	.word	0x00000000
        /*0e28*/ 	.short	0x0101
        /*0e2a*/ 	.byte	0x3f
	.zero		1


	//   ....[35]....
        /*0e2c*/ 	.word	0x00013f50
        /*0e30*/ 	.word	0x0000000f
        /*0e34*/ 	.word	0x0002a830
        /*0e38*/ 	.short	0x010a
        /*0e3a*/ 	.byte	0x3f
	.zero		1


	//   ....[36]....
        /*0e3c*/ 	.word	0x00013fc0
        /*0e40*/ 	.word	0x0000000f
        /*0e44*/ 	.word	0x0002a830
        /*0e48*/ 	.short	0x010a
        /*0e4a*/ 	.byte	0x3f
	.zero		1


	//   ....[37]....
        /*0e4c*/ 	.word	0x00014b30
        /*0e50*/ 	.word	0x0000000a
        /*0e54*/ 	.word	0x0002a850
        /*0e58*/ 	.short	0x010a
        /*0e5a*/ 	.byte	0x3f
	.zero		1


	//   ....[38]....
        /*0e5c*/ 	.word	0x00014bd0
        /*0e60*/ 	.word	0x0000000a
        /*0e64*/ 	.word	0x0002a850
        /*0e68*/ 	.short	0x010a
        /*0e6a*/ 	.byte	0x3f
	.zero		1


	//   ....[39]....
        /*0e6c*/ 	.word	0x00014f20
        /*0e70*/ 	.word	0x0000000f
        /*0e74*/ 	.word	0x00000000
        /*0e78*/ 	.short	0x0101
        /*0e7a*/ 	.byte	0x3f
	.zero		1


	//   ....[40]....
        /*0e7c*/ 	.word	0x000163d0
        /*0e80*/ 	.word	0x0000000d
        /*0e84*/ 	.word	0x00000000
        /*0e88*/ 	.short	0x0101
        /*0e8a*/ 	.byte	0x3f
	.zero		1


	//   ....[41]....
        /*0e8c*/ 	.word	0x000166a0
        /*0e90*/ 	.word	0x00000004
        /*0e94*/ 	.word	0x0002a830
        /*0e98*/ 	.short	0x010a
        /*0e9a*/ 	.byte	0x3f
	.zero		1


	//   ....[42]....
        /*0e9c*/ 	.word	0x00016710
        /*0ea0*/ 	.word	0x00000004
        /*0ea4*/ 	.word	0x0002a830
        /*0ea8*/ 	.short	0x010a
        /*0eaa*/ 	.byte	0x3f
	.zero		1


	//   ....[43]....
        /*0eac*/ 	.word	0x00017280
        /*0eb0*/ 	.word	0x0000000a
        /*0eb4*/ 	.word	0x0002a850
        /*0eb8*/ 	.short	0x010a
        /*0eba*/ 	.byte	0x3f
	.zero		1


	//   ....[44]....
        /*0ebc*/ 	.word	0x00017320
        /*0ec0*/ 	.word	0x0000000a
        /*0ec4*/ 	.word	0x0002a850
        /*0ec8*/ 	.short	0x010a
        /*0eca*/ 	.byte	0x3f
	.zero		1


	//   ....[45]....
        /*0ecc*/ 	.word	0x000181d0
        /*0ed0*/ 	.word	0x00000007
        /*0ed4*/ 	.word	0x00000000
        /*0ed8*/ 	.short	0x0101
        /*0eda*/ 	.byte	0x3f
	.zero		1


	//   ....[46]....
        /*0edc*/ 	.word	0x000183e0
        /*0ee0*/ 	.word	0x00000067
        /*0ee4*/ 	.word	0x00000000
        /*0ee8*/ 	.short	0x0101
        /*0eea*/ 	.byte	0x3f
	.zero		1


	//   ....[47]....
        /*0eec*/ 	.word	0x00018a00
        /*0ef0*/ 	.word	0x0000000c
        /*0ef4*/ 	.word	0x0002a850
        /*0ef8*/ 	.short	0x010a
        /*0efa*/ 	.byte	0x3f
	.zero		1


	//   ....[48]....
        /*0efc*/ 	.word	0x00018aa0
        /*0f00*/ 	.word	0x0000000c
        /*0f04*/ 	.word	0x0002a850
        /*0f08*/ 	.short	0x010a
        /*0f0a*/ 	.byte	0x3f
	.zero		1


	//   ....[49]....
        /*0f0c*/ 	.word	0x00018f90
        /*0f10*/ 	.word	0x00000003
        /*0f14*/ 	.word	0x00000000
        /*0f18*/ 	.short	0x0101
        /*0f1a*/ 	.byte	0x3f
	.zero		1


	//   ....[50]....
        /*0f1c*/ 	.word	0x0001a490
        /*0f20*/ 	.word	0x00000000
        /*0f24*/ 	.word	0x00000000
        /*0f28*/ 	.short	0x0101
        /*0f2a*/ 	.byte	0x3f
	.zero		1


	//   ....[51]....
        /*0f2c*/ 	.word	0x0001c8e0
        /*0f30*/ 	.word	0x00000016
        /*0f34*/ 	.word	0x0002a820
        /*0f38*/ 	.short	0x010a
        /*0f3a*/ 	.byte	0x3f
	.zero		1


	//   ....[52]....
        /*0f3c*/ 	.word	0x0001c970
        /*0f40*/ 	.word	0x0000000b
        /*0f44*/ 	.word	0x0002a8a0
        /*0f48*/ 	.short	0x010a
        /*0f4a*/ 	.byte	0x3f
	.zero		1


	//   ....[53]....
        /*0f4c*/ 	.word	0x0001cdb0
        /*0f50*/ 	.word	0x0000000b
        /*0f54*/ 	.word	0x0002a8c0
        /*0f58*/ 	.short	0x010a
        /*0f5a*/ 	.byte	0x3f
	.zero		1


	//   ....[54]....
        /*0f5c*/ 	.word	0x0001d1e0
        /*0f60*/ 	.word	0x0000000a
        /*0f64*/ 	.word	0x0002a8a0
        /*0f68*/ 	.short	0x010a
        /*0f6a*/ 	.byte	0x3f
	.zero		1


	//   ....[55]....
        /*0f6c*/ 	.word	0x0001d610
        /*0f70*/ 	.word	0x0000000a
        /*0f74*/ 	.word	0x0002a8c0
        /*0f78*/ 	.short	0x010a
        /*0f7a*/ 	.byte	0x3f
	.zero		1


	//   ....[56]....
        /*0f7c*/ 	.word	0x0001e5b0
        /*0f80*/ 	.word	0x00000007
        /*0f84*/ 	.word	0x0002a840
        /*0f88*/ 	.short	0x010a
        /*0f8a*/ 	.byte	0x3f
	.zero		1


	//   ....[57]....
        /*0f8c*/ 	.word	0x0001ec90
        /*0f90*/ 	.word	0x00000007
        /*0f94*/ 	.word	0x0002a830
        /*0f98*/ 	.short	0x0107
        /*0f9a*/ 	.byte	0x3f
	.zero		1


	//   ....[58]....
        /*0f9c*/ 	.word	0x0001ed50
        /*0fa0*/ 	.word	0x00000007
        /*0fa4*/ 	.word	0x0002a830
        /*0fa8*/ 	.short	0x0101
        /*0faa*/ 	.byte	0x3f
	.zero		1


	//   ....[59]....
        /*0fac*/ 	.word	0x0001f940
        /*0fb0*/ 	.word	0x00000016
        /*0fb4*/ 	.word	0x0002a800
        /*0fb8*/ 	.short	0x0107
        /*0fba*/ 	.byte	0x3f
	.zero		1


	//   ....[60]....
        /*0fbc*/ 	.word	0x0001fa40
        /*0fc0*/ 	.word	0x00000016
        /*0fc4*/ 	.word	0x0002a800
        /*0fc8*/ 	.short	0x0101
        /*0fca*/ 	.byte	0x3f
	.zero		1


	//   ....[61]....
        /*0fcc*/ 	.word	0x0001fa60
        /*0fd0*/ 	.word	0x00000016
        /*0fd4*/ 	.word	0x0002a820
        /*0fd8*/ 	.short	0x010a
        /*0fda*/ 	.byte	0x3f
	.zero		1


	//   ....[62]....
        /*0fdc*/ 	.word	0x0001fdd0
        /*0fe0*/ 	.word	0x00000005
        /*0fe4*/ 	.word	0x0002a840
        /*0fe8*/ 	.short	0x010a
        /*0fea*/ 	.byte	0x3f
	.zero		1


	//   ....[63]....
        /*0fec*/ 	.word	0x000202d0
        /*0ff0*/ 	.word	0x00000005
        /*0ff4*/ 	.word	0x0002a830
        /*0ff8*/ 	.short	0x0107
        /*0ffa*/ 	.byte	0x3f
	.zero		1


	//   ....[64]....
        /*0ffc*/ 	.word	0x00020380
        /*1000*/ 	.word	0x00000005
        /*1004*/ 	.word	0x0002a830
        /*1008*/ 	.short	0x0101
        /*100a*/ 	.byte	0x3f
	.zero		1


	//   ....[65]....
        /*100c*/ 	.word	0x000203e0
        /*1010*/ 	.word	0x00000005
        /*1014*/ 	.word	0x0002a860
        /*1018*/ 	.short	0x010a
        /*101a*/ 	.byte	0x3f
	.zero		1


	//   ....[66]....
        /*101c*/ 	.word	0x00020850
        /*1020*/ 	.word	0x00000005
        /*1024*/ 	.word	0x0002a850
        /*1028*/ 	.short	0x0107
        /*102a*/ 	.byte	0x3f
	.zero		1


	//   ....[67]....
        /*102c*/ 	.word	0x00020980
        /*1030*/ 	.word	0x00000005
        /*1034*/ 	.word	0x0002a850
        /*1038*/ 	.short	0x0101
        /*103a*/ 	.byte	0x3f
	.zero		1


	//   ....[68]....
        /*103c*/ 	.word	0x00020c10
        /*1040*/ 	.word	0x00000000
        /*1044*/ 	.word	0x0002a860
        /*1048*/ 	.short	0x010a
        /*104a*/ 	.byte	0x3f
	.zero		1


	//   ....[69]....
        /*104c*/ 	.word	0x00021080
        /*1050*/ 	.word	0x00000000
        /*1054*/ 	.word	0x0002a850
        /*1058*/ 	.short	0x0107
        /*105a*/ 	.byte	0x3f
	.zero		1


	//   ....[70]....
        /*105c*/ 	.word	0x00021140
        /*1060*/ 	.word	0x00000000
        /*1064*/ 	.word	0x0002a850
        /*1068*/ 	.short	0x0101
        /*106a*/ 	.byte	0x3f
	.zero		1


	//   ....[71]....
        /*106c*/ 	.word	0x00021e60
        /*1070*/ 	.word	0x00000005
        /*1074*/ 	.word	0x0002a820
        /*1078*/ 	.short	0x010a
        /*107a*/ 	.byte	0x3f
	.zero		1


	//   ....[72]....
        /*107c*/ 	.word	0x00021ff0
        /*1080*/ 	.word	0x00000003
        /*1084*/ 	.word	0x0002a840
        /*1088*/ 	.short	0x010a
        /*108a*/ 	.byte	0x3f
	.zero		1


	//   ....[73]....
        /*108c*/ 	.word	0x00022090
        /*1090*/ 	.word	0x00000005
        /*1094*/ 	.word	0x0002a840
        /*1098*/ 	.short	0x010a
        /*109a*/ 	.byte	0x3f
	.zero		1


	//   ....[74]....
        /*109c*/ 	.word	0x000220d0
        /*10a0*/ 	.word	0x00000003
        /*10a4*/ 	.word	0x0002a860
        /*10a8*/ 	.short	0x010a
        /*10aa*/ 	.byte	0x3f
	.zero		1


	//   ....[75]....
        /*10ac*/ 	.word	0x00022110
        /*10b0*/ 	.word	0x00000005
        /*10b4*/ 	.word	0x0002a860
        /*10b8*/ 	.short	0x010a
        /*10ba*/ 	.byte	0x3f
	.zero		1


	//   ....[76]....
        /*10bc*/ 	.word	0x00022170
        /*10c0*/ 	.word	0x00000055
        /*10c4*/ 	.word	0x0002a890
        /*10c8*/ 	.short	0x010a
        /*10ca*/ 	.byte	0x3f
	.zero		1


	//   ....[77]....
        /*10cc*/ 	.word	0x00022420
        /*10d0*/ 	.word	0x00000055
        /*10d4*/ 	.word	0x0002a890
        /*10d8*/ 	.short	0x010a
        /*10da*/ 	.byte	0x3f
	.zero		1


	//   ....[78]....
        /*10dc*/ 	.word	0x000226d0
        /*10e0*/ 	.word	0x00000055
        /*10e4*/ 	.word	0x0002a890
        /*10e8*/ 	.short	0x010a
        /*10ea*/ 	.byte	0x3f
	.zero		1


	//   ....[79]....
        /*10ec*/ 	.word	0x00022980
        /*10f0*/ 	.word	0x00000055
        /*10f4*/ 	.word	0x0002a8b0
        /*10f8*/ 	.short	0x010a
        /*10fa*/ 	.byte	0x3f
	.zero		1


	//   ....[80]....
        /*10fc*/ 	.word	0x00022d60
        /*1100*/ 	.word	0x00000012
        /*1104*/ 	.word	0x0002a800
        /*1108*/ 	.short	0x010a
        /*110a*/ 	.byte	0x3f
	.zero		1


	//   ....[81]....
        /*110c*/ 	.word	0x00023140
        /*1110*/ 	.word	0x00000012
        /*1114*/ 	.word	0x0002a800
        /*1118*/ 	.short	0x010a
        /*111a*/ 	.byte	0x3f
	.zero		1


	//   ....[82]....
        /*111c*/ 	.word	0x00023190
        /*1120*/ 	.word	0x00000000
        /*1124*/ 	.word	0x0002a830
        /*1128*/ 	.short	0x010a
        /*112a*/ 	.byte	0x3f
	.zero		1


	//   ....[83]....
        /*112c*/ 	.word	0x000231e0
        /*1130*/ 	.word	0x0000000f
        /*1134*/ 	.word	0x0002a830
        /*1138*/ 	.short	0x010a
        /*113a*/ 	.byte	0x3f
	.zero		1


	//   ....[84]....
        /*113c*/ 	.word	0x00023230
        /*1140*/ 	.word	0x0000000a
        /*1144*/ 	.word	0x0002a850
        /*1148*/ 	.short	0x010a
        /*114a*/ 	.byte	0x3f
	.zero		1


	//   ....[85]....
        /*114c*/ 	.word	0x00023280
        /*1150*/ 	.word	0x00000004
        /*1154*/ 	.word	0x0002a830
        /*1158*/ 	.short	0x010a
        /*115a*/ 	.byte	0x3f
	.zero		1


	//   ....[86]....
        /*115c*/ 	.word	0x000232d0
        /*1160*/ 	.word	0x0000000a
        /*1164*/ 	.word	0x0002a850
        /*1168*/ 	.short	0x010a
        /*116a*/ 	.byte	0x3f
	.zero		1


	//   ....[87]....
        /*116c*/ 	.word	0x00023320
        /*1170*/ 	.word	0x0000000c
        /*1174*/ 	.word	0x0002a850
        /*1178*/ 	.short	0x010a
        /*117a*/ 	.byte	0x3f
	.zero		1


	//   ....[88]....
        /*117c*/ 	.word	0x000234c0
        /*1180*/ 	.word	0x00000016
        /*1184*/ 	.word	0x0002a820
        /*1188*/ 	.short	0x010a
        /*118a*/ 	.byte	0x3f
	.zero		1


	//   ....[89]....
        /*118c*/ 	.word	0x00023510
        /*1190*/ 	.word	0x0000000b
        /*1194*/ 	.word	0x0002a8a0
        /*1198*/ 	.short	0x010a
        /*119a*/ 	.byte	0x3f
	.zero		1


	//   ....[90]....
        /*119c*/ 	.word	0x00023560
        /*11a0*/ 	.word	0x0000000b
        /*11a4*/ 	.word	0x0002a8c0
        /*11a8*/ 	.short	0x010a
        /*11aa*/ 	.byte	0x3f
	.zero		1


	//   ....[91]....
        /*11ac*/ 	.word	0x000235b0
        /*11b0*/ 	.word	0x0000000a
        /*11b4*/ 	.word	0x0002a8a0
        /*11b8*/ 	.short	0x010a
        /*11ba*/ 	.byte	0x3f
	.zero		1


	//   ....[92]....
        /*11bc*/ 	.word	0x00023600
        /*11c0*/ 	.word	0x0000000a
        /*11c4*/ 	.word	0x0002a8c0
        /*11c8*/ 	.short	0x010a
        /*11ca*/ 	.byte	0x3f
	.zero		1


	//   ....[93]....
        /*11cc*/ 	.word	0x00023720
        /*11d0*/ 	.word	0x00000007
        /*11d4*/ 	.word	0x0002a840
        /*11d8*/ 	.short	0x010a
        /*11da*/ 	.byte	0x3f
	.zero		1


	//   ....[94]....
        /*11dc*/ 	.word	0x00024b20
        /*11e0*/ 	.word	0x00000016
        /*11e4*/ 	.word	0x0002a820
        /*11e8*/ 	.short	0x010a
        /*11ea*/ 	.byte	0x3f
	.zero		1


	//   ....[95]....
        /*11ec*/ 	.word	0x00024b70
        /*11f0*/ 	.word	0x00000005
        /*11f4*/ 	.word	0x0002a840
        /*11f8*/ 	.short	0x010a
        /*11fa*/ 	.byte	0x3f
	.zero		1


	//   ....[96]....
        /*11fc*/ 	.word	0x00025330
        /*1200*/ 	.word	0x00000005
        /*1204*/ 	.word	0x0002a860
        /*1208*/ 	.short	0x010a
        /*120a*/ 	.byte	0x3f
	.zero		1


	//   ....[97]....
        /*120c*/ 	.word	0x00025b40
        /*1210*/ 	.word	0x00000000
        /*1214*/ 	.word	0x0002a860
        /*1218*/ 	.short	0x010a
        /*121a*/ 	.byte	0x3f
	.zero		1


	//   ....[98]....
        /*121c*/ 	.word	0x00026c70
        /*1220*/ 	.word	0x00000005
        /*1224*/ 	.word	0x0002a820
        /*1228*/ 	.short	0x010a
        /*122a*/ 	.byte	0x3f
	.zero		1


	//   ....[99]....
        /*122c*/ 	.word	0x00026e10
        /*1230*/ 	.word	0x00000003
        /*1234*/ 	.word	0x0002a840
        /*1238*/ 	.short	0x010a
        /*123a*/ 	.byte	0x3f
	.zero		1


	//   ....[100]....
        /*123c*/ 	.word	0x00026e60
        /*1240*/ 	.word	0x00000005
        /*1244*/ 	.word	0x0002a840
        /*1248*/ 	.short	0x010a
        /*124a*/ 	.byte	0x3f
	.zero		1


	//   ....[101]....
        /*124c*/ 	.word	0x00026eb0
        /*1250*/ 	.word	0x00000003
        /*1254*/ 	.word	0x0002a860
        /*1258*/ 	.short	0x010a
        /*125a*/ 	.byte	0x3f
	.zero		1


	//----- nvinfo : EIATTR_NUM_MBARRIERS
	.align		4
.L_326:
        /*125c*/ 	.byte	0x03, 0x38
        /*125e*/ 	.short	0x0016


	//----- nvinfo : EIATTR_EXIT_INSTR_OFFSETS
	.align		4
        /*1260*/ 	.byte	0x04, 0x1c
        /*1262*/ 	.short	(.L_328 - .L_327)


	//   ....[0]....
.L_327:
        /*1264*/ 	.word	0x00022160


	//----- nvinfo : EIATTR_MAX_THREADS
	.align		4
.L_328:
        /*1268*/ 	.byte	0x04, 0x05
        /*126a*/ 	.short	(.L_330 - .L_329)
.L_329:
        /*126c*/ 	.word	0x00000180
        /*1270*/ 	.word	0x00000001
        /*1274*/ 	.word	0x00000001


	//----- nvinfo : EIATTR_CRS_STACK_SIZE
	.align		4
.L_330:
        /*1278*/ 	.byte	0x04, 0x1e
        /*127a*/ 	.short	(.L_332 - .L_331)
.L_331:
        /*127c*/ 	.word	0x00000000


	//----- nvinfo : EIATTR_CBANK_PARAM_SIZE
	.align		4
.L_332:
        /*1280*/ 	.byte	0x03, 0x19
        /*1282*/ 	.short	0x0af0


	//----- nvinfo : EIATTR_PARAM_CBANK
	.align		4
        /*1284*/ 	.byte	0x04, 0x0a
        /*1286*/ 	.short	(.L_334 - .L_333)
	.align		4
.L_333:
        /*1288*/ 	.word	index@(.nv.constant0._ZN7cutlass13device_kernelIN5flash11enable_sm90INS1_16FlashAttnFwdSm90INS1_25CollectiveMainloopFwdSm90ILi2EN4cute5tupleIJNS5_1CILi1EEES8_S8_EEENS6_IJNS7_ILi128EEENS7_ILi96EEENS7_ILi192EEEEEELi128ENS_6half_tEfNS_4arch4Sm90ELb1ELb0ELb0ELb1ELb1ELb1ELb0ELb1ELb1ELb1ELb0ELb0EEENS1_21CollectiveEpilogueFwdINS6_IJSA_SA_SB_EEES9_SE_SG_Li256ELb1ELb1ELb0ELb0EEENS1_36VarlenDynamicPersistentTileSchedulerILi128ELi96ELi256ELi128ELb0ELb1ELb1ELb1ELb1ELb1EEEEEEEEEvNT_6ParamsE)
        /*128c*/ 	.short	0x0210
        /*128e*/ 	.short	0x0af0


	//----- nvinfo : EIATTR_SW_WAR
	.align		4
.L_334:
        /*1290*/ 	.byte	0x04, 0x36
        /*1292*/ 	.short	(.L_336 - .L_335)
.L_335:
        /*1294*/ 	.word	0x00000008
.L_336:


//--------------------- .nv.callgraph             --------------------------
	.section	.nv.callgraph,"",@"SHT_CUDA_CALLGRAPH"
	.align	4
	.sectionentsize	8
	.align		4
        /*0000*/ 	.word	0x00000000
	.align		4
        /*0004*/ 	.word	0xffffffff
	.align		4
        /*0008*/ 	.word	index@(_ZN7cutlass13device_kernelIN5flash11enable_sm90INS1_16FlashAttnFwdSm90INS1_25CollectiveMainloopFwdSm90ILi2EN4cute5tupleIJNS5_1CILi1EEES8_S8_EEENS6_IJNS7_ILi128EEENS7_ILi96EEENS7_ILi192EEEEEELi128ENS_6half_tEfNS_4arch4Sm90ELb0ELb0ELb0ELb0ELb1ELb0ELb0ELb1ELb1ELb1ELb0ELb0EEENS1_21CollectiveEpilogueFwdINS6_IJSA_SA_SB_EEES9_SE_SG_Li256ELb0ELb1ELb0ELb0EEENS1_29StaticPersistentTileSchedulerILb0EEEEEEEEEvNT_6ParamsE)
	.align		4
        /*000c*/ 	.word	index@(__assertfail)
	.align		4
        /*0010*/ 	.word	index@(_ZN7cutlass13device_kernelIN5flash11enable_sm90INS1_16FlashAttnFwdSm90INS1_25CollectiveMainloopFwdSm90ILi2EN4cute5tupleIJNS5_1CILi1EEES8_S8_EEENS6_IJNS7_ILi128EEENS7_ILi96EEENS7_ILi192EEEEEELi128ENS_6half_tEfNS_4arch4Sm90ELb0ELb0ELb0ELb1ELb1ELb0ELb0ELb1ELb1ELb1ELb0ELb0EEENS1_21CollectiveEpilogueFwdINS6_IJSA_SA_SB_EEES9_SE_SG_Li256ELb1ELb1ELb0ELb0EEENS1_36VarlenDynamicPersistentTileSchedulerILi128ELi96ELi256ELi128ELb0ELb1ELb1ELb0ELb1ELb1EEEEEEEEEvNT_6ParamsE)
	.align		4
        /*0014*/ 	.word	index@(__assertfail)
	.align		4
        /*0018*/ 	.word	index@(_ZN7cutlass13device_kernelIN5flash11enable_sm90INS1_16FlashAttnFwdSm90INS1_25CollectiveMainloopFwdSm90ILi2EN4cute5tupleIJNS5_1CILi1EEES8_S8_EEENS6_IJNS7_ILi128EEENS7_ILi96EEENS7_ILi192EEEEEELi128ENS_6half_tEfNS_4arch4Sm90ELb0ELb0ELb0ELb1ELb1ELb1ELb0ELb1ELb1ELb1ELb0ELb0EEENS1_21CollectiveEpilogueFwdINS6_IJSA_SA_SB_EEES9_SE_SG_Li256ELb1ELb1ELb0ELb0EEENS1_36VarlenDynamicPersistentTileSchedulerILi128ELi96ELi256ELi128ELb0ELb1ELb1ELb0ELb1ELb1EEEEEEEEEvNT_6ParamsE)
	.align		4
        /*001c*/ 	.word	index@(__assertfail)
	.align		4
        /*0020*/ 	.word	index@(_ZN7cutlass13device_kernelIN5flash11enable_sm90INS1_16FlashAttnFwdSm90INS1_25CollectiveMainloopFwdSm90ILi2EN4cute5tupleIJNS5_1CILi1EEES8_S8_EEENS6_IJNS7_ILi128EEENS7_ILi96EEENS7_ILi192EEEEEELi128ENS_6half_tEfNS_4arch4Sm90ELb0ELb1ELb0ELb0ELb1ELb0ELb0ELb1ELb1ELb1ELb0ELb0EEENS1_21CollectiveEpilogueFwdINS6_IJSA_SA_SB_EEES9_SE_SG_Li256ELb0ELb1ELb0ELb0EEENS1_30DynamicPersistentTileSchedulerILi256ELi128ELb0ELb1ELb1EEEEEEEEEvNT_6ParamsE)
	.align		4
        /*0024*/ 	.word	index@(__assertfail)
	.align		4
        /*0028*/ 	.word	index@(_ZN7cutlass13device_kernelIN5flash11enable_sm90INS1_16FlashAttnFwdSm90INS1_25CollectiveMainloopFwdSm90ILi2EN4cute5tupleIJNS5_1CILi1EEES8_S8_EEENS6_IJNS7_ILi128EEENS7_ILi96EEENS7_ILi192EEEEEELi128ENS_6half_tEfNS_4arch4Sm90ELb0ELb1ELb0ELb1ELb1ELb0ELb0ELb1ELb1ELb1ELb0ELb0EEENS1_21CollectiveEpilogueFwdINS6_IJSA_SA_SB_EEES9_SE_SG_Li256ELb1ELb1ELb0ELb0EEENS1_36VarlenDynamicPersistentTileSchedulerILi128ELi96ELi256ELi128ELb0ELb1ELb1ELb1ELb0ELb1EEEEEEEEEvNT_6ParamsE)
	.align		4
        /*002c*/ 	.word	index@(__assertfail)
	.align		4
        /*0030*/ 	.word	index@(_ZN7cutlass13device_kernelIN5flash11enable_sm90INS1_16FlashAttnFwdSm90INS1_25CollectiveMainloopFwdSm90ILi2EN4cute5tupleIJNS5_1CILi1EEES8_S8_EEENS6_IJNS7_ILi128EEENS7_ILi96EEENS7_ILi192EEEEEELi128ENS_6half_tEfNS_4arch4Sm90ELb0ELb1ELb0ELb1ELb1ELb1ELb0ELb1ELb1ELb1ELb0ELb0EEENS1_21CollectiveEpilogueFwdINS6_IJSA_SA_SB_EEES9_SE_SG_Li256ELb1ELb1ELb0ELb0EEENS1_36VarlenDynamicPersistentTileSchedulerILi128ELi96ELi256ELi128ELb0ELb1ELb1ELb1ELb0ELb1EEEEEEEEEvNT_6ParamsE)
	.align		4
        /*0034*/ 	.word	index@(__assertfail)
	.align		4
        /*0038*/ 	.word	index@(_ZN7cutlass13device_kernelIN5flash11enable_sm90INS1_16FlashAttnFwdSm90INS1_25CollectiveMainloopFwdSm90ILi2EN4cute5tupleIJNS5_1CILi1EEES8_S8_EEENS6_IJNS7_ILi128EEENS7_ILi96EEENS7_ILi192EEEEEELi128ENS_6half_tEfNS_4arch4Sm90ELb1ELb0ELb0ELb0ELb1ELb0ELb0ELb1ELb1ELb1ELb0ELb0EEENS1_21CollectiveEpilogueFwdINS6_IJSA_SA_SB_EEES9_SE_SG_Li256ELb0ELb1ELb0ELb0EEENS1_30DynamicPersistentTileSchedulerILi256ELi128ELb0ELb1ELb1EEEEEEEEEvNT_6ParamsE)
	.align		4
        /*003c*/ 	.word	index@(__assertfail)
	.align		4
        /*0040*/ 	.word	index@(_ZN7cutlass13device_kernelIN5flash11enable_sm90INS1_16FlashAttnFwdSm90INS1_25CollectiveMainloopFwdSm90ILi2EN4cute5tupleIJNS5_1CILi1EEES8_S8_EEENS6_IJNS7_ILi128EEENS7_ILi96EEENS7_ILi192EEEEEELi128ENS_6half_tEfNS_4arch4Sm90ELb1ELb0ELb0ELb1ELb1ELb0ELb0ELb1ELb1ELb1ELb0ELb0EEENS1_21CollectiveEpilogueFwdINS6_IJSA_SA_SB_EEES9_SE_SG_Li256ELb1ELb1ELb0ELb0EEENS1_36VarlenDynamicPersistentTileSchedulerILi128ELi96ELi256ELi128ELb0ELb1ELb1ELb1ELb1ELb1EEEEEEEEEvNT_6ParamsE)
	.align		4
        /*0044*/ 	.word	index@(__assertfail)
	.align		4
        /*0048*/ 	.word	index@(_ZN7cutlass13device_kernelIN5flash11enable_sm90INS1_16FlashAttnFwdSm90INS1_25CollectiveMainloopFwdSm90ILi2EN4cute5tupleIJNS5_1CILi1EEES8_S8_EEENS6_IJNS7_ILi128EEENS7_ILi96EEENS7_ILi192EEEEEELi128ENS_6half_tEfNS_4arch4Sm90ELb1ELb0ELb0ELb1ELb1ELb1ELb0ELb1ELb1ELb1ELb0ELb0EEENS1_21CollectiveEpilogueFwdINS6_IJSA_SA_SB_EEES9_SE_SG_Li256ELb1ELb1ELb0ELb0EEENS1_36VarlenDynamicPersistentTileSchedulerILi128ELi96ELi256ELi128ELb0ELb1ELb1ELb1ELb1ELb1EEEEEEEEEvNT_6ParamsE)
	.align		4
        /*004c*/ 	.word	index@(__assertfail)
	.align		4
        /*0050*/ 	.word	0x00000000
	.align		4
        /*0054*/ 	.word	0xfffffffe
	.align		4
        /*0058*/ 	.word	0x00000000
	.align		4
        /*005c*/ 	.word	0xfffffffd
	.align		4
        /*0060*/ 	.word	0x00000000
	.align		4
        /*0064*/ 	.word	0xfffffffc


//--------------------- .nv.constant4             --------------------------
	.section	.nv.constant4,"a",@progbits
	.align	8
	.align		8
.nv.constant4:
        /*0000*/ 	.dword	__assertfail
	.align		8
        /*0008*/ 	.dword	__unnamed_1
	.align		8
        /*0010*/ 	.dword	__unnamed_2
	.align		8
        /*0018*/ 	.dword	__unnamed_3
	.align		8
        /*0020*/ 	.dword	__unnamed_4
	.align		8
        /*0028*/ 	.dword	__unnamed_5
	.align		8
        /*0030*/ 	.dword	__unnamed_6
	.align		8
        /*0038*/ 	.dword	_ZN76_INTERNAL_885f51f7_40_flash_fwd_hdim192_128_fp16_paged_sm90_cu_c784774a_30704cuda3std3__45__cpo5beginE
	.align		8
        /*0040*/ 	.dword	_ZN76_INTERNAL_885f51f7_40_flash_fwd_hdim192_128_fp16_paged_sm90_cu_c784774a_30704cuda3std3__45__cpo3endE
	.align		8
        /*0048*/ 	.dword	_ZN76_INTERNAL_885f51f7_40_flash_fwd_hdim192_128_fp16_paged_sm90_cu_c784774a_30704cuda3std3__45__cpo6cbeginE
	.align		8
        /*0050*/ 	.dword	_ZN76_INTERNAL_885f51f7_40_flash_fwd_hdim192_128_fp16_paged_sm90_cu_c784774a_30704cuda3std3__45__cpo4cendE
	.align		8
        /*0058*/ 	.dword	_ZN76_INTERNAL_885f51f7_40_flash_fwd_hdim192_128_fp16_paged_sm90_cu_c784774a_30704cuda3std3__478_GLOBAL__N__885f51f7_40_flash_fwd_hdim192_128_fp16_paged_sm90_cu_c784774a_30706ignoreE
	.align		8
        /*0060*/ 	.dword	_ZN76_INTERNAL_885f51f7_40_flash_fwd_hdim192_128_fp16_paged_sm90_cu_c784774a_30704cuda3std3__419piecewise_constructE
	.align		8
        /*0068*/ 	.dword	_ZN76_INTERNAL_885f51f7_40_flash_fwd_hdim192_128_fp16_paged_sm90_cu_c784774a_30704cuda3std3__48in_placeE
	.align		8
        /*0070*/ 	.dword	_ZN76_INTERNAL_885f51f7_40_flash_fwd_hdim192_128_fp16_paged_sm90_cu_c784774a_30704cuda3std6ranges3__45__cpo4swapE
	.align		8
        /*0078*/ 	.dword	_ZN76_INTERNAL_885f51f7_40_flash_fwd_hdim192_128_fp16_paged_sm90_cu_c784774a_30704cuda3std6ranges3__45__cpo9iter_moveE
	.align		8
        /*0080*/ 	.dword	_ZN76_INTERNAL_885f51f7_40_flash_fwd_hdim192_128_fp16_paged_sm90_cu_c784774a_30704cute7productE
	.align		8
        /*0088*/ 	.dword	_ZN76_INTERNAL_885f51f7_40_flash_fwd_hdim192_128_fp16_paged_sm90_cu_c784774a_30704cute1_E
	.align		8
        /*0090*/ 	.dword	$str$23
	.align		8
        /*0098*/ 	.dword	$str$24


//--------------------- .text._ZN7cutlass13device_kernelIN5flash11enable_sm90INS1_16FlashAttnFwdSm90INS1_25CollectiveMainloopFwdSm90ILi2EN4cute5tupleIJNS5_1CILi1EEES8_S8_EEENS6_IJNS7_ILi128EEENS7_ILi96EEENS7_ILi192EEEEEELi128ENS_6half_tEfNS_4arch4Sm90ELb0ELb0ELb0ELb0ELb1ELb0ELb0ELb1ELb1ELb1ELb0ELb0EEENS1_21CollectiveEpilogueFwdINS6_IJSA_SA_SB_EEES9_SE_SG_Li256ELb0ELb1ELb0ELb0EEENS1_29StaticPersistentTileSchedulerILb0EEEEEEEEEvNT_6ParamsE --------------------------
	.section	.text._ZN7cutlass13device_kernelIN5flash11enable_sm90INS1_16FlashAttnFwdSm90INS1_25CollectiveMainloopFwdSm90ILi2EN4cute5tupleIJNS5_1CILi1EEES8_S8_EEENS6_IJNS7_ILi128EEENS7_ILi96EEENS7_ILi192EEEEEELi128ENS_6half_tEfNS_4arch4Sm90ELb0ELb0ELb0ELb0ELb1ELb0ELb0ELb1ELb1ELb1ELb0ELb0EEENS1_21CollectiveEpilogueFwdINS6_IJSA_SA_SB_EEES9_SE_SG_Li256ELb0ELb1ELb0ELb0EEENS1_29StaticPersistentTileSchedulerILb0EEEEEEEEEvNT_6ParamsE,"ax",@progbits
	.align	128
.text._ZN7cutlass13device_kernelIN5flash11enable_sm90INS1_16FlashAttnFwdSm90INS1_25CollectiveMainloopFwdSm90ILi2EN4cute5tupleIJNS5_1CILi1EEES8_S8_EEENS6_IJNS7_ILi128EEENS7_ILi96EEENS7_ILi192EEEEEELi128ENS_6half_tEfNS_4arch4Sm90ELb0ELb0ELb0ELb0ELb1ELb0ELb0ELb1ELb1ELb1ELb0ELb0EEENS1_21CollectiveEpilogueFwdINS6_IJSA_SA_SB_EEES9_SE_SG_Li256ELb0ELb1ELb0ELb0EEENS1_29StaticPersistentTileSchedulerILb0EEEEEEEEEvNT_6ParamsE:
        .type           _ZN7cutlass13device_kernelIN5flash11enable_sm90INS1_16FlashAttnFwdSm90INS1_25CollectiveMainloopFwdSm90ILi2EN4cute5tupleIJNS5_1CILi1EEES8_S8_EEENS6_IJNS7_ILi128EEENS7_ILi96EEENS7_ILi192EEEEEELi128ENS_6half_tEfNS_4arch4Sm90ELb0ELb0ELb0ELb0ELb1ELb0ELb0ELb1ELb1ELb1ELb0ELb0EEENS1_21CollectiveEpilogueFwdINS6_IJSA_SA_SB_EEES9_SE_SG_Li256ELb0ELb1ELb0ELb0EEENS1_29StaticPersistentTileSchedulerILb0EEEEEEEEEvNT_6ParamsE,@function
        .size           _ZN7cutlass13device_kernelIN5flash11enable_sm90INS1_16FlashAttnFwdSm90INS1_25CollectiveMainloopFwdSm90ILi2EN4cute5tupleIJNS5_1CILi1EEES8_S8_EEENS6_IJNS7_ILi128EEENS7_ILi96EEENS7_ILi192EEEEEELi128ENS_6half_tEfNS_4arch4Sm90ELb0ELb0ELb0ELb0ELb1ELb0ELb0ELb1ELb1ELb1ELb0ELb0EEENS1_21CollectiveEpilogueFwdINS6_IJSA_SA_SB_EEES9_SE_SG_Li256ELb0ELb1ELb0ELb0EEENS1_29StaticPersistentTileSchedulerILb0EEEEEEEEEvNT_6ParamsE,(.L_x_3226 - _ZN7cutlass13device_kernelIN5flash11enable_sm90INS1_16FlashAttnFwdSm90INS1_25CollectiveMainloopFwdSm90ILi2EN4cute5tupleIJNS5_1CILi1EEES8_S8_EEENS6_IJNS7_ILi128EEENS7_ILi96EEENS7_ILi192EEEEEELi128ENS_6half_tEfNS_4arch4Sm90ELb0ELb0ELb0ELb0ELb1ELb0ELb0ELb1ELb1ELb1ELb0ELb0EEENS1_21CollectiveEpilogueFwdINS6_IJSA_SA_SB_EEES9_SE_SG_Li256ELb0ELb1ELb0ELb0EEENS1_29StaticPersistentTileSchedulerILb0EEEEEEEEEvNT_6ParamsE)
        .other          _ZN7cutlass13device_kernelIN5flash11enable_sm90INS1_16FlashAttnFwdSm90INS1_25CollectiveMainloopFwdSm90ILi2EN4cute5tupleIJNS5_1CILi1EEES8_S8_EEENS6_IJNS7_ILi128EEENS7_ILi96EEENS7_ILi192EEEEEELi128ENS_6half_tEfNS_4arch4Sm90ELb0ELb0ELb0ELb0ELb1ELb0ELb0ELb1ELb1ELb1ELb0ELb0EEENS1_21CollectiveEpilogueFwdINS6_IJSA_SA_SB_EEES9_SE_SG_Li256ELb0ELb1ELb0ELb0EEENS1_29StaticPersistentTileSchedulerILb0EEEEEEEEEvNT_6ParamsE,@"STO_CUDA_ENTRY STV_DEFAULT"
_ZN7cutlass13device_kernelIN5flash11enable_sm90INS1_16FlashAttnFwdSm90INS1_25CollectiveMainloopFwdSm90ILi2EN4cute5tupleIJNS5_1CILi1EEES8_S8_EEENS6_IJNS7_ILi128EEENS7_ILi96EEENS7_ILi192EEEEEELi128ENS_6half_tEfNS_4arch4Sm90ELb0ELb0ELb0ELb0ELb1ELb0ELb0ELb1ELb1ELb1ELb0ELb0EEENS1_21CollectiveEpilogueFwdINS6_IJSA_SA_SB_EEES9_SE_SG_Li256ELb0ELb1ELb0ELb0EEENS1_29StaticPersistentTileSchedulerILb0EEEEEEEEEvNT_6ParamsE:
[----:B------:R-:W0:Y:S02]  /*0000*/  LDC R1, c[0x0][0x28] ;  /* 0x00000a00ff017b82 */ /* 0x000e240000000800 */
[----:B0-----:R-:W-:Y:S01]  /*0010*/  VIADD R1, R1, 0xfffffff8 ;  /* 0xfffffff801017836 */ /* 0x001fe20000000000 */
[----:B------:R-:W0:Y:S01]  /*0020*/  S2R R3, SR_TID.X ;  /* 0x0000000000037919 */ /* 0x000e220000002100 */
[----:B------:R-:W-:Y:S01]  /*0030*/  ELECT P0, URZ, PT ;  /* 0x00000000003f782f */ /* 0x000fe20003800000 */
[----:B------:R-:W-:Y:S01]  /*0040*/  UMOV UR4, 0x80 ;  /* 0x0000008000047882 */ /* 0x000fe20000000000 */
[----:B------:R-:W-:Y:S01]  /*0050*/  UMOV UR7, 0x100 ;  /* 0x0000010000077882 */ /* 0x000fe20000000000 */
[----:B0-----:R-:W-:-:S05]  /*0060*/  SHF.R.U32.HI R0, RZ, 0x5, R3 ;  /* 0x00000005ff007819 */ /* 0x001fca0000011603 */
[----:B------:R-:W0:Y:S02]  /*0070*/  SHFL.IDX PT, R2, R0, RZ, 0x1f ;  /* 0x00001fff00027589 */ /* 0x000e2400000e0000 */
[C---:B0-----:R-:W-:Y:S02]  /*0080*/  ISETP.NE.OR P0, PT, R2.reuse, RZ, !P0 ;  /* 0x000000ff0200720c */ /* 0x041fe40004705670 */
[----:B------:R-:W-:Y:S02]  /*0090*/  ISETP.NE.AND P1, PT, R2, RZ, PT ;  /* 0x000000ff0200720c */ /* 0x000fe40003f25270 */
[----:B------:R-:W-:-:S06]  /*00a0*/  SHF.R.U32.HI R2, RZ, 0x7, R3 ;  /* 0x00000007ff027819 */ /* 0x000fcc0000011603 */
[----:B------:R-:W0:Y:S03]  /*00b0*/  SHFL.IDX PT, R2, R2, RZ, 0x1f ;  /* 0x00001fff02027589 */ /* 0x000e2600000e0000 */
[----:B------:R-:W-:Y:S01]  /*00c0*/  VOTEU.ALL UP0, P0 ;  /* 0x00000000003f7886 */ /* 0x000fe20000000000 */
[----:B------:R-:W-:-:S04]  /*00d0*/  VOTEU.ALL UP1, P0 ;  /* 0x00000000003f7886 */ /* 0x000fc80000020000 */
[----:B------:R-:W1:Y:S01]  /*00e0*/  @!UP0 S2UR UR8, SR_CgaCtaId ;  /* 0x00000000000889c3 */ /* 0x000e620000008800 */
[----:B------:R-:W-:Y:S01]  /*00f0*/  @!UP0 UMOV UR6, 0x400 ;  /* 0x0000040000068882 */ /* 0x000fe20000000000 */
[----:B------:R-:W-:-:S04]  /*0100*/  @!UP0 UIADD3 UR4, -UR4, 0x100000, URZ ;  /* 0x0010000004048890 */ /* 0x000fc8000fffe13f */
[----:B------:R-:W-:Y:S02]  /*0110*/  @!UP0 USHF.L.U32 UR5, UR4, 0xb, URZ ;  /* 0x0000000b04058899 */ /* 0x000fe4000800063f */
[----:B------:R-:W-:Y:S02]  /*0120*/  @!UP0 USHF.L.U32 UR4, UR4, 0x1, URZ ;  /* 0x0000000104048899 */ /* 0x000fe4000800063f */
[----:B-1----:R-:W-:Y:S02]  /*0130*/  @!UP0 ULEA UR8, UR8, UR6, 0x18 ;  /* 0x0000000608088291 */ /* 0x002fe4000f8ec03f */
[----:B------:R-:W-:-:S04]  /*0140*/  @!UP0 UIADD3 UR6, -UR7, 0x100000, URZ ;  /* 0x0010000007068890 */ /* 0x000fc8000fffe13f */
[----:B------:R-:W-:Y:S02]  /*0150*/  @!UP0 USHF.L.U32 UR7, UR6, 0xb, URZ ;  /* 0x0000000b06078899 */ /* 0x000fe4000800063f */
[----:B------:R-:W-:Y:S01]  /*0160*/  @!UP0 USHF.L.U32 UR6, UR6, 0x1, URZ ;  /* 0x0000000106068899 */ /* 0x000fe2000800063f */
[----:B------:R-:W-:-:S05]  /*0170*/  VOTEU.ALL UP0, P0 ;  /* 0x00000000003f7886 */ /* 0x000fca0000000000 */
[----:B------:R1:W2:Y:S06]  /*0180*/  @!UP0 SYNCS.EXCH.64 URZ, [UR8+0x2a800], UR4 ;  /* 0x02a80004083f85b2 */ /* 0x0002ac0008000100 */
[----:B------:R1:W3:Y:S02]  /*0190*/  @!UP1 SYNCS.EXCH.64 URZ, [UR8+0x2a820], UR6 ;  /* 0x02a82006083f95b2 */ /* 0x0002e40008000100 */
[----:B01----:R-:W-:Y:S05]  /*01a0*/  @P1 BRA `(.L_x_0) ;  /* 0x0000000000481947 */ /* 0x003fea0003800000 */
[----:B------:R-:W0:Y:S01]  /*01b0*/  S2UR UR5, SR_CgaCtaId ;  /* 0x00000000000579c3 */ /* 0x000e220000008800 */
[----:B------:R-:W-:Y:S01]  /*01c0*/  UMOV UR4, 0x400 ;  /* 0x0000040000047882 */ /* 0x000fe20000000000 */
[----:B------:R-:W-:Y:S01]  /*01d0*/  UMOV UR6, 0x80 ;  /* 0x0000008000067882 */ /* 0x000fe20000000000 */
[----:B------:R-:W-:Y:S01]  /*01e0*/  UMOV UR7, 0x100 ;  /* 0x0000010000077882 */ /* 0x000fe20000000000 */
[----:B------:R-:W-:Y:S01]  /*01f0*/  ELECT P0, URZ, PT ;  /* 0x00000000003f782f */ /* 0x000fe20003800000 */
[----:B0-----:R-:W-:Y:S02]  /*0200*/  ULEA UR8, UR5, UR4, 0x18 ;  /* 0x0000000405087291 */ /* 0x001fe4000f8ec03f */
[----:B------:R-:W-:-:S04]  /*0210*/  UIADD3 UR4, -UR6, 0x100000, URZ ;  /* 0x0010000006047890 */ /* 0x000fc8000fffe13f */
[----:B------:R-:W-:Y:S02]  /*0220*/  USHF.L.U32 UR5, UR4, 0xb, URZ ;  /* 0x0000000b04057899 */ /* 0x000fe4000800063f */
[----:B------:R-:W-:Y:S02]  /*0230*/  USHF.L.U32 UR4, UR4, 0x1, URZ ;  /* 0x0000000104047899 */ /* 0x000fe4000800063f */
[----:B------:R-:W-:-:S04]  /*0240*/  UIADD3 UR6, -UR7, 0x100000, URZ ;  /* 0x0010000007067890 */ /* 0x000fc8000fffe13f */
[----:B------:R-:W-:Y:S02]  /*0250*/  USHF.L.U32 UR7, UR6, 0xb, URZ ;  /* 0x0000000b06077899 */ /* 0x000fe4000800063f */
[----:B------:R-:W-:Y:S01]  /*0260*/  USHF.L.U32 UR6, UR6, 0x1, URZ ;  /* 0x0000000106067899 */ /* 0x000fe2000800063f */
[----:B------:R-:W0:Y:S03]  /*0270*/  FENCE.VIEW.ASYNC.S ;  /* 0x00000000000073c6 */ /* 0x000e260000000000 */
[----:B0-----:R0:W1:Y:S08]  /*0280*/  SYNCS.EXCH.64 URZ, [UR8+0x2a830], UR4 ;  /* 0x02a83004083f75b2 */ /* 0x0010700008000100 */
[----:B------:R0:W4:Y:S01]  /*0290*/  SYNCS.EXCH.64 URZ, [UR8+0x2a840], UR6 ;  /* 0x02a84006083f75b2 */ /* 0x0001220008000100 */
[----:B------:R0:W0:Y:S01]  /*02a0*/  SYNCS.EXCH.64 URZ, [UR8+0x2a838], UR4 ;  /* 0x02a83804083f75b2 */ /* 0x0000220008000100 */
[----:B------:R0:W0:Y:S01]  /*02b0*/  SYNCS.EXCH.64 URZ, [UR8+0x2a848], UR6 ;  /* 0x02a84806083f75b2 */ /* 0x0000220008000100 */
[----:B------:R-:W-:Y:S01]  /*02c0*/  NOP ;  /* 0x0000000000007918 */ /* 0x000fe20000000000 */
.L_x_0:
[----:B------:R-:W5:Y:S01]  /*02d0*/  SHFL.IDX PT, R4, R0, RZ, 0x1f ;  /* 0x00001fff00047589 */ /* 0x000f6200000e0000 */
[----:B------:R-:W-:Y:S01]  /*02e0*/  NOP ;  /* 0x0000000000007918 */ /* 0x000fe20000000000 */
[----:B-----5:R-:W-:-:S13]  /*02f0*/  ISETP.NE.AND P0, PT, R4, RZ, PT ;  /* 0x000000ff0400720c */ /* 0x020fda0003f05270 */
[----:B------:R-:W-:Y:S05]  /*0300*/  @P0 BRA `(.L_x_1) ;  /* 0x0000000000480947 */ /* 0x000fea0003800000 */
[----:B0-----:R-:W0:Y:S01]  /*0310*/  S2UR UR5, SR_CgaCtaId ;  /* 0x00000000000579c3 */ /* 0x001e220000008800 */
        /* <DEDUP_REMOVED lines=12> */
[----:B0-----:R0:W0:Y:S08]  /*03e0*/  SYNCS.EXCH.64 URZ, [UR8+0x2a850], UR4 ;  /* 0x02a85004083f75b2 */ /* 0x0010300008000100 */
[----:B------:R0:W0:Y:S01]  /*03f0*/  SYNCS.EXCH.64 URZ, [UR8+0x2a860], UR6 ;  /* 0x02a86006083f75b2 */ /* 0x0000220008000100 */
[----:B------:R0:W0:Y:S01]  /*0400*/  SYNCS.EXCH.64 URZ, [UR8+0x2a858], UR4 ;  /* 0x02a85804083f75b2 */ /* 0x0000220008000100 */
[----:B------:R0:W0:Y:S01]  /*0410*/  SYNCS.EXCH.64 URZ, [UR8+0x2a868], UR6 ;  /* 0x02a86806083f75b2 */ /* 0x0000220008000100 */
[----:B------:R-:W-:Y:S01]  /*0420*/  NOP ;  /* 0x0000000000007918 */ /* 0x000fe20000000000 */
.L_x_1:
[----:B------:R-:W5:Y:S01]  /*0430*/  SHFL.IDX PT, R4, R0, RZ, 0x1f ;  /* 0x00001fff00047589 */ /* 0x000f6200000e0000 */
[----:B------:R-:W-:Y:S01]  /*0440*/  NOP ;  /* 0x0000000000007918 */ /* 0x000fe20000000000 */
[----:B-----5:R-:W-:-:S13]  /*0450*/  ISETP.NE.AND P0, PT, R4, RZ, PT ;  /* 0x000000ff0400720c */ /* 0x020fda0003f05270 */
[----:B------:R-:W-:Y:S05]  /*0460*/  @P0 BRA `(.L_x_2) ;  /* 0x0000000000380947 */ /* 0x000fea0003800000 */
[----:B0-----:R-:W0:Y:S01]  /*0470*/  S2UR UR5, SR_CgaCtaId ;  /* 0x00000000000579c3 */ /* 0x001e220000008800 */
[----:B------:R-:W-:Y:S01]  /*0480*/  UMOV UR4, 0x400 ;  /* 0x0000040000047882 */ /* 0x000fe20000000000 */
[----:B------:R-:W-:Y:S01]  /*0490*/  UMOV UR7, 0x80 ;  /* 0x0000008000077882 */ /* 0x000fe20000000000 */
[----:B------:R-:W-:Y:S01]  /*04a0*/  ELECT P0, URZ, PT ;  /* 0x00000000003f782f */ /* 0x000fe20003800000 */
[----:B0-----:R-:W-:Y:S02]  /*04b0*/  ULEA UR6, UR5, UR4, 0x18 ;  /* 0x0000000405067291 */ /* 0x001fe4000f8ec03f */
[----:B------:R-:W-:-:S04]  /*04c0*/  UIADD3 UR4, -UR7, 0x100000, URZ ;  /* 0x0010000007047890 */ /* 0x000fc8000fffe13f */
[----:B------:R-:W-:Y:S02]  /*04d0*/  USHF.L.U32 UR5, UR4, 0xb, URZ ;  /* 0x0000000b04057899 */ /* 0x000fe4000800063f */
[----:B------:R-:W-:Y:S01]  /*04e0*/  USHF.L.U32 UR4, UR4, 0x1, URZ ;  /* 0x0000000104047899 */ /* 0x000fe2000800063f */
[----:B------:R-:W0:Y:S11]  /*04f0*/  FENCE.VIEW.ASYNC.S ;  /* 0x00000000000073c6 */ /* 0x000e360000000000 */
[----:B0-----:R0:W0:Y:S01]  /*0500*/  SYNCS.EXCH.64 URZ, [UR6+0x2a870], UR4 ;  /* 0x02a87004063f75b2 */ /* 0x0010220008000100 */
[----:B------:R0:W0:Y:S01]  /*0510*/  SYNCS.EXCH.64 URZ, [UR6+0x2a880], UR4 ;  /* 0x02a88004063f75b2 */ /* 0x0000220008000100 */
[----:B------:R0:W0:Y:S01]  /*0520*/  SYNCS.EXCH.64 URZ, [UR6+0x2a878], UR4 ;  /* 0x02a87804063f75b2 */ /* 0x0000220008000100 */
[----:B------:R0:W0:Y:S01]  /*0530*/  SYNCS.EXCH.64 URZ, [UR6+0x2a888], UR4 ;  /* 0x02a88804063f75b2 */ /* 0x0000220008000100 */
[----:B------:R-:W-:Y:S01]  /*0540*/  NOP ;  /* 0x0000000000007918 */ /* 0x000fe20000000000 */
.L_x_2:
        /* <DEDUP_REMOVED lines=22> */
.L_x_3:
[----:B------:R-:W5:Y:S01]  /*06b0*/  SHFL.IDX PT, R4, R0, RZ, 0x1f ;  /* 0x00001fff00047589 */ /* 0x000f6200000e0000 */
[----:B------:R-:W-:Y:S01]  /*06c0*/  R2UR UR9, R2 ;  /* 0x00000000020972ca */ /* 0x000fe200000e0000 */
        /* <DEDUP_REMOVED lines=21> */
.L_x_4:
[----:B------:R-:W-:Y:S01]  /*0820*/  UISETP.NE.AND UP0, UPT, UR9, URZ, UPT ;  /* 0x0000003f0900728c */ /* 0x000fe2000bf05270 */
[----:B------:R-:W-:Y:S01]  /*0830*/  NOP ;  /* 0x0000000000007918 */ /* 0x000fe20000000000 */
[----:B0-----:R-:W-:Y:S01]  /*0840*/  UMOV UR4, 0x1 ;  /* 0x0000000100047882 */ /* 0x001fe20000000000 */
[----:B------:R-:W-:Y:S01]  /*0850*/  ULDC.64 UR36, c[0x0][0x208] ;  /* 0x0000820000247ab9 */ /* 0x000fe20000000a00 */
[----:B------:R-:W-:Y:S01]  /*0860*/  USEL UR4, UR4, 0x2, !UP0 ;  /* 0x0000000204047887 */ /* 0x000fe2000c000000 */
[----:B-1234-:R-:W-:Y:S01]  /*0870*/  BAR.SYNC.DEFER_BLOCKING 0x0 ;  /* 0x0000000000007b1d */ /* 0x01efe20000010000 */
[----:B------:R-:W-:-:S04]  /*0880*/  PLOP3.LUT P0, PT, PT, PT, UP0, 0x80, 0x0 ;  /* 0x000000000000781c */ /* 0x000fc80003f0f008 */
[----:B------:R-:W-:-:S05]  /*0890*/  IMAD.U32 R2, RZ, RZ, UR4 ;  /* 0x00000004ff027e24 */ /* 0x000fca000f8e00ff */
[----:B------:R0:W-:Y:S04]  /*08a0*/  STL [R1+0x4], R2 ;  /* 0x0000040201007387 */ /* 0x0001e80000100800 */
[----:B------:R-:W-:Y:S05]  /*08b0*/  @!P0 BRA `(.L_x_5) ;  /* 0x00000064008c8947 */ /* 0x000fea0003800000 */
.L_x_6:
[----:B------:R-:W-:-:S08]  /*08c0*/  NOP ;  /* 0x0000000000007918 */ /* 0x000fd00000000000 */
[----:B------:R-:W1:Y:S02]  /*08d0*/  USETMAXREG.TRY_ALLOC.CTAPOOL UP0, 0xe8 ;  /* 0x000000e8000079c8 */ /* 0x000e640008000600 */
[----:B-1----:R-:W-:-:S13]  /*08e0*/  PLOP3.LUT P0, PT, PT, PT, UP0, 0x80, 0x0 ;  /* 0x000000000000781c */ /* 0x002fda0003f0f008 */
[----:B------:R-:W-:Y:S05]  /*08f0*/  @!P0 BRA `(.L_x_6) ;  /* 0xfffffffc00f08947 */ /* 0x000fea000383ffff */
[----:B------:R-:W1:Y:S08]  /*0900*/  S2UR UR4, SR_CTAID.X ;  /* 0x00000000000479c3 */ /* 0x000e700000002500 */
[----:B------:R-:W-:Y:S08]  /*0910*/  BAR.ARV 0x8, 0x180 ;  /* 0x0206000000007b1d */ /* 0x000ff00000002000 */
[----:B------:R-:W1:Y:S02]  /*0920*/  LDC R0, c[0x0][0xc34] ;  /* 0x00030d00ff007b82 */ /* 0x000e640000000800 */
[----:B-1----:R-:W-:-:S13]  /*0930*/  ISETP.LE.AND P0, PT, R0, UR4, PT ;  /* 0x0000000400007c0c */ /* 0x002fda000bf03270 */
[----:B------:R-:W-:Y:S05]  /*0940*/  @P0 EXIT ;  /* 0x000000000000094d */ /* 0x000fea0003800000 */
[----:B0-----:R-:W2:Y:S01]  /*0950*/  LDL R2, [R1+0x4] ;  /* 0x0000040001027983 */ /* 0x001ea20000100800 */
[----:B------:R-:W-:Y:S01]  /*0960*/  VIADD R17, R3, 0xffffff80 ;  /* 0xffffff8003117836 */ /* 0x000fe20000000000 */
[----:B------:R-:W-:Y:S01]  /*0970*/  UMOV UR39, URZ ;  /* 0x0000003f00277c82 */ /* 0x000fe20008000000 */
[----:B------:R-:W-:Y:S01]  /*0980*/  IMAD.U32 R18, RZ, RZ, UR4 ;  /* 0x00000004ff127e24 */ /* 0x000fe2000f8e00ff */
[----:B------:R-:W-:Y:S01]  /*0990*/  UMOV UR38, URZ ;  /* 0x0000003f00267c82 */ /* 0x000fe20008000000 */
[----:B------:R-:W-:Y:S01]  /*09a0*/  IMAD.MOV.U32 R19, RZ, RZ, RZ ;  /* 0x000000ffff137224 */ /* 0x000fe200078e00ff */
[----:B------:R-:W-:-:S04]  /*09b0*/  SHF.R.S32.HI R0, RZ, 0x1f, R17 ;  /* 0x0000001fff007819 */ /* 0x000fc80000011411 */
[CC--:B------:R-:W-:Y:S02]  /*09c0*/  LEA.HI R3, R0.reuse, R17.reuse, RZ, 0x7 ;  /* 0x0000001100037211 */ /* 0x0c0fe400078f38ff */
[CC--:B------:R-:W-:Y:S02]  /*09d0*/  LEA.HI R4, R0.reuse, R17.reuse, RZ, 0x5 ;  /* 0x0000001100047211 */ /* 0x0c0fe400078f28ff */
[CC--:B------:R-:W-:Y:S02]  /*09e0*/  LEA.HI R5, R0.reuse, R17.reuse, RZ, 0x4 ;  /* 0x0000001100057211 */ /* 0x0c0fe400078f20ff */
[----:B------:R-:W-:Y:S01]  /*09f0*/  LEA.HI R9, R0, R17, RZ, 0x2 ;  /* 0x0000001100097211 */ /* 0x000fe200078f10ff */
[----:B------:R-:W-:Y:S01]  /*0a00*/  IMAD.SHL.U32 R6, R4, 0x20, RZ ;  /* 0x0000002004067824 */ /* 0x000fe200078e00ff */
[----:B------:R-:W-:Y:S02]  /*0a10*/  LOP3.LUT R4, R5, 0x3fffff0, RZ, 0xc0, !PT ;  /* 0x03fffff005047812 */ /* 0x000fe400078ec0ff */
[----:B------:R-:W-:-:S02]  /*0a20*/  SHF.R.S32.HI R8, RZ, 0x4, R5 ;  /* 0x00000004ff087819 */ /* 0x000fc40000011405 */
[----:B------:R-:W-:Y:S01]  /*0a30*/  LOP3.LUT R7, R6, 0xfffffc00, RZ, 0xc0, !PT ;  /* 0xfffffc0006077812 */ /* 0x000fe200078ec0ff */
[----:B------:R-:W-:Y:S01]  /*0a40*/  IMAD.IADD R6, R17, 0x1, -R4 ;  /* 0x0000000111067824 */ /* 0x000fe200078e0a04 */
[----:B------:R-:W-:Y:S02]  /*0a50*/  LEA.HI R5, R5, R8, RZ, 0x1 ;  /* 0x0000000805057211 */ /* 0x000fe400078f08ff */
[----:B------:R-:W-:Y:S01]  /*0a60*/  LEA.HI R22, R0, R17, RZ, 0x3 ;  /* 0x0000001100167211 */ /* 0x000fe200078f18ff */
[----:B------:R-:W-:Y:S01]  /*0a70*/  IMAD R6, R6, 0x40, R7 ;  /* 0x0000004006067824 */ /* 0x000fe200078e0207 */
[----:B------:R-:W-:Y:S02]  /*0a80*/  LOP3.LUT R5, R5, 0x1ffffffe, RZ, 0xc0, !PT ;  /* 0x1ffffffe05057812 */ /* 0x000fe400078ec0ff */
[----:B------:R-:W-:Y:S01]  /*0a90*/  LOP3.LUT R0, R9, 0xfffffffc, RZ, 0xc0, !PT ;  /* 0xfffffffc09007812 */ /* 0x000fe200078ec0ff */
[----:B------:R-:W-:Y:S01]  /*0aa0*/  IMAD.MOV.U32 R9, RZ, RZ, -0x2 ;  /* 0xfffffffeff097424 */ /* 0x000fe200078e00ff */
[----:B------:R-:W-:Y:S01]  /*0ab0*/  SHF.R.S32.HI R162, RZ, 0x7, R3 ;  /* 0x00000007ffa27819 */ /* 0x000fe20000011403 */
[----:B------:R-:W-:Y:S01]  /*0ac0*/  IMAD.IADD R5, R8, 0x1, -R5 ;  /* 0x0000000108057824 */ /* 0x000fe200078e0a05 */
[----:B------:R-:W-:Y:S01]  /*0ad0*/  LOP3.LUT R12, R22, 0xfffffff8, RZ, 0xc0, !PT ;  /* 0xfffffff8160c7812 */ /* 0x000fe200078ec0ff */
[----:B------:R-:W-:Y:S01]  /*0ae0*/  IMAD.IADD R8, R17, 0x1, -R0 ;  /* 0x0000000111087824 */ /* 0x000fe200078e0a00 */
[----:B------:R-:W-:Y:S01]  /*0af0*/  SHF.R.S32.HI R22, RZ, 0x3, R22 ;  /* 0x00000003ff167819 */ /* 0x000fe20000011416 */
[----:B------:R-:W-:-:S03]  /*0b00*/  IMAD R165, R5, 0x8, R6 ;  /* 0x0000000805a57824 */ /* 0x000fc600078e0206 */
[----:B------:R-:W-:-:S04]  /*0b10*/  LEA.HI R0, R8, R8, RZ, 0x1 ;  /* 0x0000000808007211 */ /* 0x000fc800078f08ff */
[----:B------:R-:W-:-:S05]  /*0b20*/  LOP3.LUT R5, R0, 0x1ffffffe, RZ, 0xc0, !PT ;  /* 0x1ffffffe00057812 */ /* 0x000fca00078ec0ff */
[----:B------:R-:W-:Y:S01]  /*0b30*/  IMAD.IADD R164, R8, 0x1, -R5 ;  /* 0x0000000108a47824 */ /* 0x000fe200078e0a05 */
[----:B--2---:R-:W-:Y:S02]  /*0b40*/  R2UR UR5, R2 ;  /* 0x00000000020572ca */ /* 0x004fe400000e0000 */
[C---:B------:R-:W-:Y:S02]  /*0b50*/  LOP3.LUT R2, R3.reuse, 0xffffff80, RZ, 0xc0, !PT ;  /* 0xffffff8003027812 */ /* 0x040fe400078ec0ff */
[----:B------:R-:W-:Y:S02]  /*0b60*/  LEA.HI R3, R3, R162, RZ, 0x1 ;  /* 0x000000a203037211 */ /* 0x000fe400078f08ff */
[C---:B------:R-:W-:Y:S02]  /*0b70*/  IADD3 R23, R17.reuse, -R2, RZ ;  /* 0x8000000211177210 */ /* 0x040fe40007ffe0ff */
[----:B------:R-:W-:Y:S02]  /*0b80*/  IADD3 R17, R17, -R12, RZ ;  /* 0x8000000c11117210 */ /* 0x000fe40007ffe0ff */
[----:B------:R-:W-:-:S02]  /*0b90*/  SHF.R.S32.HI R2, RZ, 0x1f, R23 ;  /* 0x0000001fff027819 */ /* 0x000fc40000011417 */
[----:B------:R-:W-:Y:S01]  /*0ba0*/  LOP3.LUT R3, R3, 0x3fffffe, RZ, 0xc0, !PT ;  /* 0x03fffffe03037812 */ /* 0x000fe200078ec0ff */
[----:B------:R-:W-:Y:S01]  /*0bb0*/  ULOP3.LUT UR5, UR5, 0x1, URZ, 0xfc, !UPT ;  /* 0x0000000105057892 */ /* 0x000fe2000f8efc3f */
[CC--:B------:R-:W-:Y:S02]  /*0bc0*/  LEA.HI R4, R2.reuse, R23.reuse, RZ, 0x2 ;  /* 0x0000001702047211 */ /* 0x0c0fe400078f10ff */
[----:B------:R-:W-:Y:S01]  /*0bd0*/  LEA.HI R2, R2, R23, RZ, 0x5 ;  /* 0x0000001702027211 */ /* 0x000fe200078f28ff */
[----:B------:R-:W-:Y:S01]  /*0be0*/  IMAD.IADD R3, R162, 0x1, -R3 ;  /* 0x00000001a2037824 */ /* 0x000fe200078e0a03 */
[--C-:B------:R-:W-:Y:S01]  /*0bf0*/  SHF.R.S32.HI R7, RZ, 0x2, R4.reuse ;  /* 0x00000002ff077819 */ /* 0x100fe20000011404 */
[----:B------:R-:W-:Y:S01]  /*0c00*/  IMAD.U32 R167, RZ, RZ, UR5 ;  /* 0x00000005ffa77e24 */ /* 0x000fe2000f8e00ff */
[----:B------:R-:W-:Y:S02]  /*0c10*/  SHF.R.S32.HI R10, RZ, 0x1f, R4 ;  /* 0x0000001fff0a7819 */ /* 0x000fe40000011404 */
[----:B------:R-:W-:-:S02]  /*0c20*/  SHF.R.S32.HI R2, RZ, 0x5, R2 ;  /* 0x00000005ff027819 */ /* 0x000fc40000011402 */
[----:B------:R-:W-:Y:S02]  /*0c30*/  LEA.HI R10, R10, R7, RZ, 0x3 ;  /* 0x000000070a0a7211 */ /* 0x000fe400078f18ff */
[----:B------:R-:W-:Y:S02]  /*0c40*/  LOP3.LUT R4, R4, 0x7ffffffc, RZ, 0xc0, !PT ;  /* 0x7ffffffc04047812 */ /* 0x000fe400078ec0ff */
[----:B------:R-:W-:-:S03]  /*0c50*/  LOP3.LUT R10, R10, 0xfffffff8, RZ, 0xc0, !PT ;  /* 0xfffffff80a0a7812 */ /* 0x000fc600078ec0ff */
[----:B------:R-:W-:Y:S02]  /*0c60*/  IMAD.IADD R4, R23, 0x1, -R4 ;  /* 0x0000000117047824 */ /* 0x000fe400078e0a04 */
[----:B------:R-:W-:Y:S02]  /*0c70*/  IMAD.IADD R7, R7, 0x1, -R10 ;  /* 0x0000000107077824 */ /* 0x000fe400078e0a0a */
[----:B------:R-:W-:-:S03]  /*0c80*/  IMAD R166, R4, R9, 0x60 ;  /* 0x0000006004a67424 */ /* 0x000fc600078e0209 */
[----:B------:R-:W-:Y:S01]  /*0c90*/  LEA R0, R2, R7, 0x4 ;  /* 0x0000000702007211 */ /* 0x000fe200078e20ff */
[----:B------:R-:W-:-:S04]  /*0ca0*/  IMAD.SHL.U32 R2, R17, 0x8, RZ ;  /* 0x0000000811027824 */ /* 0x000fc800078e00ff */
[----:B------:R-:W-:Y:S01]  /*0cb0*/  IMAD R163, R3, 0x40, R0 ;  /* 0x0000004003a37824 */ /* 0x000fe200078e0200 */
[----:B------:R-:W-:-:S03]  /*0cc0*/  IADD3 R16, R2, 0x40, RZ ;  /* 0x0000004002107810 */ /* 0x000fc60007ffe0ff */
[----:B------:R-:W-:Y:S01]  /*0cd0*/  IMAD R164, R164, 0x8, R163 ;  /* 0x00000008a4a47824 */ /* 0x000fe200078e02a3 */
[----:B------:R-:W-:-:S07]  /*0ce0*/  SHF.R.S32.HI R168, RZ, 0x1f, R16 ;  /* 0x0000001fffa87819 */ /* 0x000fce0000011410 */
.L_x_39:
[----:B0-----:R-:W0:Y:S01]  /*0cf0*/  SHFL.IDX PT, R0, R162, RZ, 0x1f ;  /* 0x00001fffa2007589 */ /* 0x001e2200000e0000 */
[----:B------:R-:W1:Y:S01]  /*0d00*/  S2UR UR40, SR_CgaCtaId ;  /* 0x00000000002879c3 */ /* 0x000e620000008800 */
[----:B------:R-:W-:Y:S01]  /*0d10*/  ULDC UR4, c[0x0][0xc38] ;  /* 0x00030e0000047ab9 */ /* 0x000fe20000000800 */
[----:B------:R-:W-:Y:S01]  /*0d20*/  ULDC.64 UR8, c[0x0][0x418] ;  /* 0x0001060000087ab9 */ /* 0x000fe20000000a00 */
[----:B------:R-:W-:Y:S01]  /*0d30*/  R2UR UR13, R18 ;  /* 0x00000000120d72ca */ /* 0x000fe200000e0000 */
[----:B------:R-:W-:Y:S02]  /*0d40*/  UISETP.NE.AND UP1, UPT, UR4, 0x1, UPT ;  /* 0x000000010400788c */ /* 0x000fe4000bf25270 */
[----:B------:R-:W-:Y:S02]  /*0d50*/  UISETP.NE.U32.AND UP0, UPT, UR8, URZ, UPT ;  /* 0x0000003f0800728c */ /* 0x000fe4000bf05070 */
[----:B--2---:R-:W2:Y:S01]  /*0d60*/  LDC R73, c[0x0][0x2f0] ;  /* 0x0000bc00ff497b82 */ /* 0x004ea20000000800 */
[----:B------:R-:W-:Y:S01]  /*0d70*/  UMOV UR41, 0x400 ;  /* 0x0000040000297882 */ /* 0x000fe20000000000 */
[----:B------:R-:W-:Y:S01]  /*0d80*/  UISETP.NE.AND.EX UP0, UPT, UR9, URZ, UPT, UP0 ;  /* 0x0000003f0900728c */ /* 0x000fe2000bf05300 */
[----:B------:R-:W-:Y:S01]  /*0d90*/  ULDC UR4, c[0x0][0xc44] ;  /* 0x0003110000047ab9 */ /* 0x000fe20000000800 */
[----:B------:R-:W-:Y:S01]  /*0da0*/  ULDC UR6, c[0x0][0x424] ;  /* 0x0001090000067ab9 */ /* 0x000fe20000000800 */
[----:B------:R-:W-:-:S02]  /*0db0*/  UISETP.NE.AND UP2, UPT, UR4, 0x1, UPT ;  /* 0x000000010400788c */ /* 0x000fc4000bf45270 */
[----:B------:R-:W-:Y:S01]  /*0dc0*/  USEL UR6, UR6, 0x1, UP0 ;  /* 0x0000000106067887 */ /* 0x000fe20008000000 */
[----:B------:R-:W-:Y:S01]  /*0dd0*/  @UP1 ULDC UR4, c[0x0][0xc3c] ;  /* 0x00030f0000041ab9 */ /* 0x000fe20000000800 */
[----:B------:R-:W-:Y:S01]  /*0de0*/  @UP1 ULDC UR12, c[0x0][0xc40] ;  /* 0x00031000000c1ab9 */ /* 0x000fe20000000800 */
[----:B------:R-:W-:Y:S02]  /*0df0*/  UIMAD.WIDE.U32 UR4, UR13, UR4, URZ ;  /* 0x000000040d0472a5 */ /* 0x000fe4000f8e003f */
[----:B------:R-:W-:Y:S01]  /*0e00*/  UMOV UR14, UR13 ;  /* 0x0000000d000e7c82 */ /* 0x000fe20008000000 */
[----:B0-----:R-:W-:Y:S01]  /*0e10*/  R2UR UR7, R0 ;  /* 0x00000000000772ca */ /* 0x001fe200000e0000 */
[----:B-1----:R-:W-:Y:S02]  /*0e20*/  ULEA UR41, UR40, UR41, 0x18 ;  /* 0x0000002928297291 */ /* 0x002fe4000f8ec03f */
[----:B------:R-:W-:Y:S02]  /*0e30*/  @UP1 USHF.R.U32.HI UR14, URZ, UR12, UR5 ;  /* 0x0000000c3f0e1299 */ /* 0x000fe40008011605 */
[----:B------:R-:W-:Y:S01]  /*0e40*/  UIADD3 UR9, UR41, 0xc400, URZ ;  /* 0x0000c40029097890 */ /* 0x000fe2000fffe03f */
[----:B------:R-:W-:-:S03]  /*0e50*/  @UP2 ULDC.64 UR10, c[0x0][0xc48] ;  /* 0x00031200000a2ab9 */ /* 0x000fc60000000a00 */
[----:B------:R-:W-:Y:S01]  /*0e60*/  ULOP3.LUT UP0, URZ, UR9, 0x1bf, URZ, 0xc0, !UPT ;  /* 0x000001bf093f7892 */ /* 0x000fe2000f80c03f */
[----:B--2---:R-:W-:Y:S01]  /*0e70*/  IMAD R73, R73, UR6, RZ ;  /* 0x0000000649497c24 */ /* 0x004fe2000f8e02ff */
[----:B------:R-:W-:Y:S02]  /*0e80*/  UIMAD.WIDE.U32 UR4, UR14, UR10, URZ ;  /* 0x0000000a0e0472a5 */ /* 0x000fe4000f8e003f */
[----:B------:R-:W-:Y:S01]  /*0e90*/  IMAD.U32 R161, RZ, RZ, UR14 ;  /* 0x0000000effa17e24 */ /* 0x000fe2000f8e00ff */
[----:B------:R-:W-:Y:S01]  /*0ea0*/  ULEA.HI UR8, UR7, UR7, URZ, 0x1 ;  /* 0x0000000707087291 */ /* 0x000fe2000f8f083f */
[----:B------:R-:W-:Y:S01]  /*0eb0*/  PLOP3.LUT P0, PT, PT, PT, UP0, 0x80, 0x0 ;  /* 0x000000000000781c */ /* 0x000fe20003f0f008 */
[----:B------:R-:W-:Y:S02]  /*0ec0*/  UMOV UR61, UR14 ;  /* 0x0000000e003d7c82 */ /* 0x000fe40008000000 */
[----:B------:R-:W-:Y:S01]  /*0ed0*/  ULOP3.LUT UR8, UR8, 0x1e, URZ, 0xc0, !UPT ;  /* 0x0000001e08087892 */ /* 0x000fe2000f8ec03f */
[----:B------:R-:W-:Y:S01]  /*0ee0*/  IADD3 R0, R73, 0x5f, RZ ;  /* 0x0000005f49007810 */ /* 0x000fe20007ffe0ff */
[----:B------:R-:W-:Y:S01]  /*0ef0*/  UMOV UR4, UR13 ;  /* 0x0000000d00047c82 */ /* 0x000fe20008000000 */
[----:B------:R-:W-:Y:S01]  /*0f00*/  @UP2 USHF.R.U32.HI UR61, URZ, UR11, UR5 ;  /* 0x0000000b3f3d2299 */ /* 0x000fe20008011605 */
[----:B------:R-:W-:Y:S01]  /*0f10*/  IMAD.U32 R160, RZ, RZ, UR4 ;  /* 0x00000004ffa07e24 */ /* 0x000fe2000f8e00ff */
[----:B------:R-:W-:Y:S01]  /*0f20*/  UIADD3 UR8, UR7, -UR8, URZ ;  /* 0x8000000807087290 */ /* 0x000fe2000fffe03f */
[----:B------:R-:W-:-:S03]  /*0f30*/  IMAD.HI R0, R0, 0x2aaaaaab, RZ ;  /* 0x2aaaaaab00007827 */ /* 0x000fc600078e02ff */
[----:B------:R-:W-:Y:S02]  /*0f40*/  ULEA UR8, UR8, UR9, 0xd ;  /* 0x0000000908087291 */ /* 0x000fe4000f8e683f */
[----:B------:R-:W-:Y:S02]  /*0f50*/  SHF.R.U32.HI R3, RZ, 0x1f, R0 ;  /* 0x0000001fff037819 */ /* 0x000fe40000011600 */
[----:B------:R-:W-:Y:S02]  /*0f60*/  USHF.R.U32.HI UR8, URZ, 0x4, UR8 ;  /* 0x000000043f087899 */ /* 0x000fe40008011608 */
[----:B------:R-:W-:Y:S02]  /*0f70*/  LEA.HI.SX32 R88, R0, R3, 0x1c ;  /* 0x0000000300587211 */ /* 0x000fe400078fe2ff */
[----:B------:R-:W-:Y:S01]  /*0f80*/  ULOP3.LUT UR42, UR8, 0x3fff, URZ, 0xc0, !UPT ;  /* 0x00003fff082a7892 */ /* 0x000fe2000f8ec03f */
[----:B---345:R-:W-:Y:S11]  /*0f90*/  @!P0 BRA `(.L_x_7) ;  /* 0x0000000000408947 */ /* 0x038ff60003800000 */
[----:B------:R-:W-:Y:S01]  /*0fa0*/  MOV R0, 0x0 ;  /* 0x0000000000007802 */ /* 0x000fe20000000f00 */
[----:B------:R-:W-:Y:S01]  /*0fb0*/  ULDC.64 UR4, c[0x4][0x90] ;  /* 0x0100240000047ab9 */ /* 0x000fe20000000a00 */
[----:B------:R-:W-:Y:S01]  /*0fc0*/  ULDC.64 UR6, c[0x4][0x30] ;  /* 0x01000c0000067ab9 */ /* 0x000fe20000000a00 */
[----:B------:R-:W-:Y:S01]  /*0fd0*/  IMAD.U32 R4, RZ, RZ, UR4 ;  /* 0x00000004ff047e24 */ /* 0x000fe2000f8e00ff */
[----:B------:R0:W1:Y:S01]  /*0fe0*/  LDC.64 R14, c[0x4][R0] ;  /* 0x01000000000e7b82 */ /* 0x0000620000000a00 */
[----:B------:R-:W-:Y:S01]  /*0ff0*/  IMAD.U32 R5, RZ, RZ, UR5 ;  /* 0x00000005ff057e24 */ /* 0x000fe2000f8e00ff */
[----:B------:R-:W-:Y:S01]  /*1000*/  ULDC.64 UR4, c[0x4][0x98] ;  /* 0x0100260000047ab9 */ /* 0x000fe20000000a00 */
[----:B------:R-:W-:Y:S01]  /*1010*/  IMAD.U32 R10, RZ, RZ, UR6 ;  /* 0x00000006ff0a7e24 */ /* 0x000fe2000f8e00ff */
[----:B------:R-:W-:Y:S01]  /*1020*/  MOV R6, UR4 ;  /* 0x0000000400067c02 */ /* 0x000fe20008000f00 */
[----:B------:R-:W-:Y:S01]  /*1030*/  IMAD.U32 R7, RZ, RZ, UR5 ;  /* 0x00000005ff077e24 */ /* 0x000fe2000f8e00ff */
[----:B------:R-:W-:Y:S01]  /*1040*/  MOV R12, 0x1 ;  /* 0x00000001000c7802 */ /* 0x000fe20000000f00 */
[----:B------:R-:W-:-:S02]  /*1050*/  IMAD.U32 R11, RZ, RZ, UR7 ;  /* 0x00000007ff0b7e24 */ /* 0x000fc4000f8e00ff */
[----:B------:R-:W-:Y:S02]  /*1060*/  IMAD.MOV.U32 R8, RZ, RZ, 0x70 ;  /* 0x00000070ff087424 */ /* 0x000fe400078e00ff */
[----:B0-----:R-:W-:-:S07]  /*1070*/  IMAD.MOV.U32 R13, RZ, RZ, RZ ;  /* 0x000000ffff0d7224 */ /* 0x001fce00078e00ff */
[----:B------:R-:W-:-:S07]  /*1080*/  LEPC R20, `(.L_x_7) ;  /* 0x000000001014794e */ /* 0x000fce0000000000 */
[----:B-1----:R-:W-:Y:S05]  /*1090*/  CALL.ABS.NOINC R14 ;  /* 0x000000000e007343 */ /* 0x002fea0003c00000 */
.L_x_7:
[----:B------:R-:W-:Y:S02]  /*10a0*/  LOP3.LUT R0, R19, 0x1, RZ, 0xc0, !PT ;  /* 0x0000000113007812 */ /* 0x000fe400078ec0ff */
[----:B------:R-:W-:Y:S02]  /*10b0*/  R2UR UR4, R167 ;  /* 0x00000000a70472ca */ /* 0x000fe400000e0000 */
[----:B------:R-:W-:-:S04]  /*10c0*/  SHF.L.U32 R0, R0, 0x1f, RZ ;  /* 0x0000001f00007819 */ /* 0x000fc800000006ff */
[----:B------:R-:W0:Y:S07]  /*10d0*/  SYNCS.PHASECHK.TRANS64.TRYWAIT P1, [UR41+0x2a800], R0 ;  /* 0x02a80000ff0075a7 */ /* 0x000e2e0008020169 */
[----:B------:R-:W-:-:S05]  /*10e0*/  IMAD.U32 R3, RZ, RZ, UR4 ;  /* 0x00000004ff037e24 */ /* 0x000fca000f8e00ff */
[----:B------:R-:W-:Y:S01]  /*10f0*/  ISETP.NE.AND P0, PT, R3, 0x3, PT ;  /* 0x000000030300780c */ /* 0x000fe20003f05270 */
[----:B0-----:R-:W-:-:S12]  /*1100*/  @!P1 BRA `(.L_x_8) ;  /* 0x0000009400749947 */ /* 0x001fd80003800000 */
.L_x_89:
[----:B------:R-:W-:Y:S05]  /*1110*/  @!P0 BRA `(.L_x_9) ;  /* 0x0000000000048947 */ /* 0x000fea0003800000 */
[----:B------:R-:W-:Y:S01]  /*1120*/  BPT.TRAP 0x1 ;  /* 0x000000040000795c */ /* 0x000fe20000300000 */
.L_x_9:
[----:B------:R-:W-:Y:S02]  /*1130*/  IMAD.U32 R4, RZ, RZ, UR38 ;  /* 0x00000026ff047e24 */ /* 0x000fe4000f8e00ff */
[----:B0-----:R-:W-:-:S03]  /*1140*/  IMAD.U32 R3, RZ, RZ, UR39 ;  /* 0x00000027ff037e24 */ /* 0x001fc6000f8e00ff */
[----:B------:R-:W-:Y:S02]  /*1150*/  LEA R4, R4, UR41, 0x3 ;  /* 0x0000002904047c11 */ /* 0x000fe4000f8e18ff */
[----:B------:R-:W-:-:S04]  /*1160*/  SHF.L.U32 R3, R3, 0x1f, RZ ;  /* 0x0000001f03037819 */ /* 0x000fc800000006ff */
[----:B------:R0:W1:Y:S01]  /*1170*/  SYNCS.PHASECHK.TRANS64.TRYWAIT P1, [R4+URZ+0x2a830], R3 ;  /* 0x02a83003040075a7 */ /* 0x000062000802017f */
[----:B------:R-:W-:Y:S05]  /*1180*/  @!P0 BRA `(.L_x_10) ;  /* 0x0000000000048947 */ /* 0x000fea0003800000 */
[----:B------:R-:W-:Y:S01]  /*1190*/  BPT.TRAP 0x1 ;  /* 0x000000040000795c */ /* 0x000fe20000300000 */
.L_x_10:
[----:B------:R-:W-:Y:S01]  /*11a0*/  MOV R87, RZ ;  /* 0x000000ff00577202 */ /* 0x000fe20000000f00 */
[----:B-1----:R-:W-:Y:S06]  /*11b0*/  @P1 BRA `(.L_x_11) ;  /* 0x0000000000081947 */ /* 0x002fec0003800000 */
[----:B------:R-:W1:Y:S02]  /*11c0*/  SYNCS.PHASECHK.TRANS64.TRYWAIT P1, [R4+URZ+0x2a830], R3 ;  /* 0x02a83003040075a7 */ /* 0x000e64000802017f */
[----:B-1----:R-:W-:Y:S05]  /*11d0*/  @!P1 BRA `(.L_x_12) ;  /* 0x0000009400589947 */ /* 0x002fea0003800000 */
.L_x_11:
[----:B------:R-:W-:Y:S05]  /*11e0*/  WARPSYNC.ALL ;  /* 0x0000000000007948 */ /* 0x000fea0003800000 */
[----:B------:R-:W-:Y:S01]  /*11f0*/  UIADD3 UR41, UR41, 0x18400, URZ ;  /* 0x0001840029297890 */ /* 0x000fe2000fffe03f */
[----:B------:R-:W-:Y:S01]  /*1200*/  WARPGROUP.ARRIVE ;  /* 0x00000000000079c5 */ /* 0x000fe20000000000 */
[----:B------:R-:W-:Y:S02]  /*1210*/  ULOP3.LUT UR4, UR42, 0x10000, URZ, 0xfc, !UPT ;  /* 0x000100002a047892 */ /* 0x000fe4000f8efc3f */
[----:B------:R-:W-:Y:S01]  /*1220*/  USHF.R.U32.HI UR41, URZ, 0x4, UR41 ;  /* 0x000000043f297899 */ /* 0x000fe20008011629 */
[----:B------:R-:W-:Y:S01]  /*1230*/  UMOV UR9, 0x40000040 ;  /* 0x4000004000097882 */ /* 0x000fe20000000000 */
[----:B------:R-:W-:-:S02]  /*1240*/  UMOV UR11, 0x40000040 ;  /* 0x40000040000b7882 */ /* 0x000fc40000000000 */
[----:B------:R-:W-:Y:S01]  /*1250*/  ULOP3.LUT UR41, UR41, 0x3fff, URZ, 0xc0, !UPT ;  /* 0x00003fff29297892 */ /* 0x000fe2000f8ec03f */
[----:B------:R-:W-:Y:S01]  /*1260*/  IMAD.U32 R7, RZ, RZ, UR9 ;  /* 0x00000009ff077e24 */ /* 0x000fe2000f8e00ff */
[----:B------:R-:W-:Y:S01]  /*1270*/  UMOV UR8, UR4 ;  /* 0x0000000400087c82 */ /* 0x000fe20008000000 */
[----:B------:R-:W-:Y:S01]  /*1280*/  UIADD3 UR56, UR4, 0x2, URZ ;  /* 0x0000000204387890 */ /* 0x000fe2000fffe03f */
[----:B------:R-:W-:Y:S01]  /*1290*/  IMAD.U32 R6, RZ, RZ, UR8 ;  /* 0x00000008ff067e24 */ /* 0x000fe2000f8e00ff */
[----:B------:R-:W-:Y:S01]  /*12a0*/  ULOP3.LUT UR60, UR41, 0x10000, URZ, 0xfc, !UPT ;  /* 0x00010000293c7892 */ /* 0x000fe2000f8efc3f */
[----:B------:R-:W-:Y:S01]  /*12b0*/  UMOV UR57, 0x40000040 ;  /* 0x4000004000397882 */ /* 0x000fe20000000000 */
[----:B------:R-:W-:Y:S02]  /*12c0*/  UMOV UR59, 0x40000040 ;  /* 0x40000040003b7882 */ /* 0x000fe40000000000 */
[----:B------:R-:W-:Y:S02]  /*12d0*/  UIMAD UR5, UR38, 0x900, UR60 ;  /* 0x00000900260578a4 */ /* 0x000fe4000f8e023c */
[----:B------:R-:W-:-:S02]  /*12e0*/  UIADD3 UR52, UR4, 0x4, URZ ;  /* 0x0000000404347890 */ /* 0x000fc4000fffe03f */
[----:B------:R-:W-:Y:S02]  /*12f0*/  UIADD3 UR58, UR5, 0x2, URZ ;  /* 0x00000002053a7890 */ /* 0x000fe4000fffe03f */
[----:B------:R-:W-:Y:S02]  /*1300*/  UIADD3 UR54, UR5, 0x4, URZ ;  /* 0x0000000405367890 */ /* 0x000fe4000fffe03f */
[----:B------:R-:W-:Y:S01]  /*1310*/  UMOV UR10, UR5 ;  /* 0x00000005000a7c82 */ /* 0x000fe20008000000 */
[----:B------:R-:W-:Y:S01]  /*1320*/  UMOV UR53, 0x40000040 ;  /* 0x4000004000357882 */ /* 0x000fe20000000000 */
[----:B------:R-:W-:Y:S01]  /*1330*/  HGMMA.64x96x16.F32 R24, gdesc[UR8], RZ, !UPT, gsb0 ;  /* 0x01600000081879f0 */ /* 0x000fe2000c0008ff */
[----:B------:R-:W-:Y:S01]  /*1340*/  UMOV UR55, 0x40000040 ;  /* 0x4000004000377882 */ /* 0x000fe20000000000 */
[----:B------:R-:W-:Y:S02]  /*1350*/  UIADD3 UR48, UR4, 0x6, URZ ;  /* 0x0000000604307890 */ /* 0x000fe4000fffe03f */
[----:B------:R-:W-:Y:S01]  /*1360*/  UIADD3 UR50, UR5, 0x6, URZ ;  /* 0x0000000605327890 */ /* 0x000fe2000fffe03f */
[----:B------:R-:W-:Y:S01]  /*1370*/  UMOV UR49, 0x40000040 ;  /* 0x4000004000317882 */ /* 0x000fe20000000000 */
[----:B------:R-:W-:Y:S01]  /*1380*/  UMOV UR51, 0x40000040 ;  /* 0x4000004000337882 */ /* 0x000fe20000000000 */
[----:B------:R-:W-:-:S02]  /*1390*/  UIADD3 UR8, UR4, 0x400, URZ ;  /* 0x0000040004087890 */ /* 0x000fc4000fffe03f */
[----:B------:R-:W-:Y:S01]  /*13a0*/  UIADD3 UR10, UR5, 0x300, URZ ;  /* 0x00000300050a7890 */ /* 0x000fe2000fffe03f */
[----:B------:R-:W-:Y:S01]  /*13b0*/  UMOV UR9, 0x40000040 ;  /* 0x4000004000097882 */ /* 0x000fe20000000000 */
[----:B------:R-:W-:Y:S01]  /*13c0*/  UMOV UR11, 0x40000040 ;  /* 0x40000040000b7882 */ /* 0x000fe20000000000 */
[----:B------:R-:W-:Y:S02]  /*13d0*/  UIADD3 UR12, UR4, 0x402, URZ ;  /* 0x00000402040c7890 */ /* 0x000fe4000fffe03f */
[----:B------:R-:W-:Y:S01]  /*13e0*/  UIADD3 UR14, UR5, 0x302, URZ ;  /* 0x00000302050e7890 */ /* 0x000fe2000fffe03f */
[----:B------:R-:W-:Y:S01]  /*13f0*/  UMOV UR13, 0x40000040 ;  /* 0x40000040000d7882 */ /* 0x000fe20000000000 */
        /* <DEDUP_REMOVED lines=25> */
[----:B------:R-:W-:Y:S02]  /*1590*/  WARPGROUP.DEPBAR.LE gsb0, 0x0 ;  /* 0x00008000000079c5 */ /* 0x000fe40000010000 */
[----:B------:R-:W-:-:S06]  /*15a0*/  WARPGROUP.ARRIVE ;  /* 0x00000000000079c5 */ /* 0x000fcc0000000000 */
[----:B------:R-:W-:Y:S03]  /*15b0*/  HGMMA.64x96x16.F32 R24, gdesc[UR56], R24, gsb0 ;  /* 0x01600000381879f0 */ /* 0x000fe60008000818 */
        /* <DEDUP_REMOVED lines=31> */
[----:B------:R-:W-:Y:S05]  /*17b0*/  @!P0 BRA `(.L_x_13) ;  /* 0x0000000000048947 */ /* 0x000fea0003800000 */
[----:B------:R-:W-:Y:S01]  /*17c0*/  BPT.TRAP 0x1 ;  /* 0x000000040000795c */ /* 0x000fe20000300000 */
.L_x_13:
[----:B01----:R-:W-:Y:S01]  /*17d0*/  IMAD.IADD R3, R166, 0x1, R73 ;  /* 0x00000001a6037824 */ /* 0x003fe200078e0249 */
[----:B------:R-:W-:Y:S01]  /*17e0*/  ULDC UR4, c[0x0][0x988] ;  /* 0x0002620000047ab9 */ /* 0x000fe20000000800 */
[----:B------:R-:W-:Y:S01]  /*17f0*/  P2R R20, PR, RZ, 0x1 ;  /* 0x00000001ff147803 */ /* 0x000fe20000000000 */
[----:B------:R-:W-:Y:S01]  /*1800*/  IMAD.MOV.U32 R86, RZ, RZ, R87 ;  /* 0x000000ffff567224 */ /* 0x000fe200078e0057 */
[----:B------:R-:W-:Y:S01]  /*1810*/  MOV R78, R87 ;  /* 0x00000057004e7202 */ /* 0x000fe20000000f00 */
[----:B------:R-:W-:Y:S02]  /*1820*/  IMAD R3, R88, -0x60, R3 ;  /* 0xffffffa058037824 */ /* 0x000fe400078e0203 */
[--C-:B------:R-:W-:Y:S02]  /*1830*/  IMAD.MOV.U32 R84, RZ, RZ, R87.reuse ;  /* 0x000000ffff547224 */ /* 0x100fe400078e0057 */
[--C-:B------:R-:W-:Y:S01]  /*1840*/  IMAD.MOV.U32 R82, RZ, RZ, R87.reuse ;  /* 0x000000ffff527224 */ /* 0x100fe200078e0057 */
[C---:B------:R-:W-:Y:S01]  /*1850*/  ISETP.GT.AND P6, PT, R3.reuse, RZ, PT ;  /* 0x000000ff0300720c */ /* 0x040fe20003fc4270 */
[--C-:B------:R-:W-:Y:S01]  /*1860*/  IMAD.MOV.U32 R80, RZ, RZ, R87.reuse ;  /* 0x000000ffff507224 */ /* 0x100fe200078e0057 */
[C---:B------:R-:W-:Y:S01]  /*1870*/  ISETP.GT.AND P5, PT, R3.reuse, 0x1, PT ;  /* 0x000000010300780c */ /* 0x040fe20003fa4270 */
[--C-:B------:R-:W-:Y:S01]  /*1880*/  IMAD.MOV.U32 R76, RZ, RZ, R87.reuse ;  /* 0x000000ffff4c7224 */ /* 0x100fe200078e0057 */
[----:B------:R-:W-:Y:S01]  /*1890*/  ISETP.GT.AND P4, PT, R3, 0x8, PT ;  /* 0x000000080300780c */ /* 0x000fe20003f84270 */
[--C-:B------:R-:W-:Y:S01]  /*18a0*/  IMAD.MOV.U32 R74, RZ, RZ, R87.reuse ;  /* 0x000000ffff4a7224 */ /* 0x100fe200078e0057 */
[----:B------:R-:W-:Y:S01]  /*18b0*/  FSEL R5, R24, -INF , P6 ;  /* 0xff80000018057808 */ /* 0x000fe20003000000 */
[----:B------:R-:W-:Y:S01]  /*18c0*/  IMAD.MOV.U32 R72, RZ, RZ, R87 ;  /* 0x000000ffff487224 */ /* 0x000fe200078e0057 */
[----:B------:R-:W-:-:S02]  /*18d0*/  FSEL R25, R25, -INF , P5 ;  /* 0xff80000019197808 */ /* 0x000fc40002800000 */
[----:B------:R-:W-:Y:S02]  /*18e0*/  ISETP.GT.AND P3, PT, R3, 0x9, PT ;  /* 0x000000090300780c */ /* 0x000fe40003f64270 */
[----:B------:R-:W-:Y:S02]  /*18f0*/  FSEL R13, R28, -INF , P4 ;  /* 0xff8000001c0d7808 */ /* 0x000fe40002000000 */
[----:B------:R-:W-:Y:S02]  /*1900*/  FMNMX.FTZ R0, R5, R25, !PT ;  /* 0x0000001905007209 */ /* 0x000fe40007810000 */
[----:B------:R-:W-:Y:S02]  /*1910*/  ISETP.GT.AND P2, PT, R3, 0x10, PT ;  /* 0x000000100300780c */ /* 0x000fe40003f44270 */
[----:B------:R-:W-:Y:S02]  /*1920*/  FSEL R29, R29, -INF , P3 ;  /* 0xff8000001d1d7808 */ /* 0x000fe40001800000 */
[----:B------:R-:W-:-:S02]  /*1930*/  FMNMX.FTZ R0, R13, R0, !PT ;  /* 0x000000000d007209 */ /* 0x000fc40007810000 */
[----:B------:R-:W-:Y:S02]  /*1940*/  ISETP.GT.AND P1, PT, R3, 0x11, PT ;  /* 0x000000110300780c */ /* 0x000fe40003f24270 */
[----:B------:R-:W-:Y:S02]  /*1950*/  FSEL R21, R32, -INF , P2 ;  /* 0xff80000020157808 */ /* 0x000fe40001000000 */
[----:B------:R-:W-:Y:S02]  /*1960*/  FMNMX.FTZ R0, R29, R0, !PT ;  /* 0x000000001d007209 */ /* 0x000fe40007810000 */
[----:B------:R-:W-:Y:S02]  /*1970*/  FSEL R9, R26, -INF , P6 ;  /* 0xff8000001a097808 */ /* 0x000fe40003000000 */
[----:B------:R-:W-:Y:S02]  /*1980*/  ISETP.GT.AND P6, PT, R3, 0x18, PT ;  /* 0x000000180300780c */ /* 0x000fe40003fc4270 */
[----:B------:R-:W-:-:S02]  /*1990*/  FSEL R33, R33, -INF , P1 ;  /* 0xff80000021217808 */ /* 0x000fc40000800000 */
[----:B------:R-:W-:Y:S02]  /*19a0*/  FMNMX.FTZ R0, R21, R0, !PT ;  /* 0x0000000015007209 */ /* 0x000fe40007810000 */
[----:B------:R-:W-:Y:S02]  /*19b0*/  FSEL R27, R27, -INF , P5 ;  /* 0xff8000001b1b7808 */ /* 0x000fe40002800000 */
[----:B------:R-:W-:Y:S02]  /*19c0*/  ISETP.GT.AND P5, PT, R3, 0x19, PT ;  /* 0x000000190300780c */ /* 0x000fe40003fa4270 */
[----:B------:R-:W-:Y:S02]  /*19d0*/  FSEL R75, R36, -INF , P6 ;  /* 0xff800000244b7808 */ /* 0x000fe40003000000 */
[----:B------:R-:W-:Y:S02]  /*19e0*/  FMNMX.FTZ R0, R33, R0, !PT ;  /* 0x0000000021007209 */ /* 0x000fe40007810000 */
[----:B------:R-:W-:-:S02]  /*19f0*/  FSEL R11, R30, -INF , P4 ;  /* 0xff8000001e0b7808 */ /* 0x000fc40002000000 */
        /* <DEDUP_REMOVED lines=23> */
[----:B------:R-:W-:Y:S01]  /*1b70*/  FSEL R41, R42, -INF , P4 ;  /* 0xff8000002a297808 */ /* 0x000fe20002000000 */
[----:B------:R-:W-:Y:S01]  /*1b80*/  IMAD.MOV.U32 R42, RZ, RZ, R87 ;  /* 0x000000ffff2a7224 */ /* 0x000fe200078e0057 */
[----:B------:R-:W-:-:S02]  /*1b90*/  ISETP.GT.AND P4, PT, R3, 0x38, PT ;  /* 0x000000380300780c */ /* 0x000fc40003f84270 */
[----:B------:R-:W-:Y:S02]  /*1ba0*/  FSEL R91, R49, -INF , P5 ;  /* 0xff800000315b7808 */ /* 0x000fe40002800000 */
[----:B------:R-:W-:Y:S02]  /*1bb0*/  FMNMX.FTZ R0, R89, R0, !PT ;  /* 0x0000000059007209 */ /* 0x000fe40007810000 */
[----:B------:R-:W-:Y:S02]  /*1bc0*/  FSEL R43, R43, -INF , P3 ;  /* 0xff8000002b2b7808 */ /* 0x000fe40001800000 */
[----:B------:R-:W-:Y:S02]  /*1bd0*/  ISETP.GT.AND P3, PT, R3, 0x39, PT ;  /* 0x000000390300780c */ /* 0x000fe40003f64270 */
[----:B------:R-:W-:Y:S01]  /*1be0*/  FSEL R93, R52, -INF , P4 ;  /* 0xff800000345d7808 */ /* 0x000fe20002000000 */
[----:B------:R-:W-:Y:S01]  /*1bf0*/  IMAD.MOV.U32 R52, RZ, RZ, R87 ;  /* 0x000000ffff347224 */ /* 0x000fe200078e0057 */
[----:B------:R-:W-:-:S02]  /*1c00*/  FMNMX.FTZ R0, R91, R0, !PT ;  /* 0x000000005b007209 */ /* 0x000fc40007810000 */
[----:B------:R-:W-:Y:S01]  /*1c10*/  FSEL R45, R46, -INF , P2 ;  /* 0xff8000002e2d7808 */ /* 0x000fe20001000000 */
[----:B------:R-:W-:Y:S01]  /*1c20*/  IMAD.MOV.U32 R46, RZ, RZ, R87 ;  /* 0x000000ffff2e7224 */ /* 0x000fe200078e0057 */
[----:B------:R-:W-:Y:S02]  /*1c30*/  ISETP.GT.AND P2, PT, R3, 0x40, PT ;  /* 0x000000400300780c */ /* 0x000fe40003f44270 */
[----:B------:R-:W-:Y:S02]  /*1c40*/  FSEL R95, R53, -INF , P3 ;  /* 0xff800000355f7808 */ /* 0x000fe40001800000 */
[----:B------:R-:W-:Y:S02]  /*1c50*/  FMNMX.FTZ R0, R93, R0, !PT ;  /* 0x000000005d007209 */ /* 0x000fe40007810000 */
[----:B------:R-:W-:Y:S02]  /*1c60*/  FSEL R47, R47, -INF , P1 ;  /* 0xff8000002f2f7808 */ /* 0x000fe40000800000 */
[----:B------:R-:W-:-:S02]  /*1c70*/  ISETP.GT.AND P1, PT, R3, 0x41, PT ;  /* 0x000000410300780c */ /* 0x000fc40003f24270 */
[----:B------:R-:W-:Y:S01]  /*1c80*/  FSEL R97, R56, -INF , P2 ;  /* 0xff80000038617808 */ /* 0x000fe20001000000 */
[--C-:B------:R-:W-:Y:S01]  /*1c90*/  IMAD.MOV.U32 R56, RZ, RZ, R87.reuse ;  /* 0x000000ffff387224 */ /* 0x100fe200078e0057 */
[----:B------:R-:W-:Y:S02]  /*1ca0*/  FMNMX.FTZ R0, R95, R0, !PT ;  /* 0x000000005f007209 */ /* 0x000fe40007810000 */
[----:B------:R-:W-:Y:S01]  /*1cb0*/  FSEL R49, R50, -INF , P6 ;  /* 0xff80000032317808 */ /* 0x000fe20003000000 */
[----:B------:R-:W-:Y:S01]  /*1cc0*/  IMAD.MOV.U32 R50, RZ, RZ, R87 ;  /* 0x000000ffff327224 */ /* 0x000fe200078e0057 */
[----:B------:R-:W-:Y:S02]  /*1cd0*/  ISETP.GT.AND P6, PT, R3, 0x48, PT ;  /* 0x000000480300780c */ /* 0x000fe40003fc4270 */
[----:B------:R-:W-:Y:S02]  /*1ce0*/  FSEL R99, R57, -INF , P1 ;  /* 0xff80000039637808 */ /* 0x000fe40000800000 */
[----:B------:R-:W-:-:S02]  /*1cf0*/  FMNMX.FTZ R0, R97, R0, !PT ;  /* 0x0000000061007209 */ /* 0x000fc40007810000 */
[----:B------:R-:W-:Y:S02]  /*1d00*/  FSEL R51, R51, -INF , P5 ;  /* 0xff80000033337808 */ /* 0x000fe40002800000 */
[----:B------:R-:W-:Y:S02]  /*1d10*/  ISETP.GT.AND P5, PT, R3, 0x49, PT ;  /* 0x000000490300780c */ /* 0x000fe40003fa4270 */
[----:B------:R-:W-:Y:S01]  /*1d20*/  FSEL R101, R60, -INF , P6 ;  /* 0xff8000003c657808 */ /* 0x000fe20003000000 */
[--C-:B------:R-:W-:Y:S01]  /*1d30*/  IMAD.MOV.U32 R60, RZ, RZ, R87.reuse ;  /* 0x000000ffff3c7224 */ /* 0x100fe200078e0057 */
        /* <DEDUP_REMOVED lines=11> */
[----:B------:R-:W-:Y:S02]  /*1df0*/  FSEL R57, R58, -INF , P2 ;  /* 0xff8000003a397808 */ /* 0x000fe40001000000 */
[----:B------:R-:W-:Y:S02]  /*1e00*/  ISETP.GT.AND P2, PT, R3, 0x58, PT ;  /* 0x000000580300780c */ /* 0x000fe40003f44270 */
[----:B------:R-:W-:Y:S02]  /*1e10*/  FSEL R65, R65, -INF , P3 ;  /* 0xff80000041417808 */ /* 0x000fe40001800000 */
[----:B------:R-:W-:Y:S02]  /*1e20*/  FMNMX.FTZ R0, R103, R0, !PT ;  /* 0x0000000067007209 */ /* 0x000fe40007810000 */
[----:B------:R-:W-:Y:S02]  /*1e30*/  FSEL R59, R59, -INF , P1 ;  /* 0xff8000003b3b7808 */ /* 0x000fe40000800000 */
[----:B------:R-:W-:-:S02]  /*1e40*/  ISETP.GT.AND P1, PT, R3, 0x59, PT ;  /* 0x000000590300780c */ /* 0x000fc40003f24270 */
[----:B------:R-:W-:Y:S02]  /*1e50*/  FSEL R105, R68, -INF , P2 ;  /* 0xff80000044697808 */ /* 0x000fe40001000000 */
[----:B------:R-:W-:Y:S02]  /*1e60*/  FMNMX.FTZ R0, R65, R0, !PT ;  /* 0x0000000041007209 */ /* 0x000fe40007810000 */
[----:B------:R-:W-:Y:S02]  /*1e70*/  FSEL R69, R69, -INF , P1 ;  /* 0xff80000045457808 */ /* 0x000fe40000800000 */
[----:B------:R-:W-:Y:S02]  /*1e80*/  FMNMX.FTZ R0, R105, R0, !PT ;  /* 0x0000000069007209 */ /* 0x000fe40007810000 */
[----:B------:R-:W-:Y:S02]  /*1e90*/  FSEL R63, R63, -INF , P5 ;  /* 0xff8000003f3f7808 */ /* 0x000fe40002800000 */
[----:B------:R-:W-:Y:S01]  /*1ea0*/  FMNMX.FTZ R10, R69, R0, !PT ;  /* 0x00000000450a7209 */ /* 0x000fe20007810000 */
[----:B------:R-:W-:Y:S01]  /*1eb0*/  IMAD.U32 R0, RZ, RZ, UR4 ;  /* 0x00000004ff007e24 */ /* 0x000fe2000f8e00ff */
[----:B------:R-:W-:-:S02]  /*1ec0*/  FSEL R67, R67, -INF , P3 ;  /* 0xff80000043437808 */ /* 0x000fc40001800000 */
[----:B------:R-:W-:Y:S01]  /*1ed0*/  FSEL R71, R71, -INF , P1 ;  /* 0xff80000047477808 */ /* 0x000fe20000800000 */
[----:B------:R-:W0:Y:S01]  /*1ee0*/  SHFL.BFLY PT, R3, R10, 0x2, 0x1f ;  /* 0x0c401f000a037f89 */ /* 0x000e2200000e0000 */
[----:B------:R-:W-:Y:S02]  /*1ef0*/  R2UR UR4, R4 ;  /* 0x00000000040472ca */ /* 0x000fe400000e0000 */
[-C--:B------:R-:W-:Y:S02]  /*1f00*/  MOV R68, R87.reuse ;  /* 0x0000005700447202 */ /* 0x080fe40000000f00 */
[-C--:B------:R-:W-:Y:S02]  /*1f10*/  MOV R58, R87.reuse ;  /* 0x00000057003a7202 */ /* 0x080fe40000000f00 */
[-C--:B------:R-:W-:Y:S02]  /*1f20*/  MOV R48, R87.reuse ;  /* 0x0000005700307202 */ /* 0x080fe40000000f00 */
[----:B------:R-:W-:-:S05]  /*1f30*/  MOV R44, R87 ;  /* 0x00000057002c7202 */ /* 0x000fca0000000f00 */
[----:B------:R-:W-:-:S04]  /*1f40*/  UIADD3 UR4, UR4, 0x2a840, URZ ;  /* 0x0002a84004047890 */ /* 0x000fc8000fffe03f */
[----:B------:R-:W-:Y:S01]  /*1f50*/  UPRMT UR4, UR40, 0x654, UR4 ;  /* 0x0000065428047896 */ /* 0x000fe20008000004 */
[----:B0-----:R-:W-:-:S08]  /*1f60*/  FMNMX.FTZ R12, R10, R3, !PT ;  /* 0x000000030a0c7209 */ /* 0x001fd00007810000 */
[----:B------:R-:W-:Y:S01]  /*1f70*/  SYNCS.ARRIVE.TRANS64.RED.A1T0 RZ, [UR4], RZ ;  /* 0x000000ffffff79a7 */ /* 0x000fe20008100404 */
[----:B------:R-:W0:Y:S02]  /*1f80*/  SHFL.BFLY PT, R3, R12, 0x1, 0x1f ;  /* 0x0c201f000c037f89 */ /* 0x000e2400000e0000 */
[----:B0-----:R-:W-:-:S04]  /*1f90*/  FMNMX.FTZ R3, R12, R3, !PT ;  /* 0x000000030c037209 */ /* 0x001fc80007810000 */
[C---:B------:R-:W-:Y:S01]  /*1fa0*/  FSETP.NEU.FTZ.AND P0, PT, R3.reuse, -INF , PT ;  /* 0xff8000000300780b */ /* 0x040fe20003f1d000 */
[----:B------:R-:W-:-:S05]  /*1fb0*/  FMUL.FTZ R8, R3, R0 ;  /* 0x0000000003087220 */ /* 0x000fca0000410000 */
[----:B------:R-:W-:Y:S02]  /*1fc0*/  FSEL R14, R8, RZ, P0 ;  /* 0x000000ff080e7208 */ /* 0x000fe40000000000 */
[----:B------:R-:W-:Y:S02]  /*1fd0*/  FMNMX.FTZ R8, R9, R27, !PT ;  /* 0x0000001b09087209 */ /* 0x000fe40007810000 */
[----:B------:R-:W-:Y:S01]  /*1fe0*/  ISETP.NE.AND P0, PT, R20, RZ, PT ;  /* 0x000000ff1400720c */ /* 0x000fe20003f05270 */
[--C-:B------:R-:W-:Y:S01]  /*1ff0*/  FFMA.FTZ R13, R13, R0, -R14.reuse ;  /* 0x000000000d0d7223 */ /* 0x100fe2000001080e */
[----:B------:R-:W-:Y:S01]  /*2000*/  FMNMX.FTZ R8, R11, R8, !PT ;  /* 0x000000080b087209 */ /* 0x000fe20007810000 */
[-CC-:B------:R-:W-:Y:S01]  /*2010*/  FFMA.FTZ R21, R21, R0.reuse, -R14.reuse ;  /* 0x0000000015157223 */ /* 0x180fe2000001080e */
[--C-:B------:R-:W-:Y:S01]  /*2020*/  FFMA.FTZ R25, R25, R0, -R14.reuse ;  /* 0x0000000019197223 */ /* 0x100fe2000001080e */
[----:B------:R0:W-:Y:S01]  /*2030*/  MUFU.EX2 R138, R13 ;  /* 0x0000000d008a7308 */ /* 0x0001e20000000800 */
[----:B------:R-:W-:Y:S01]  /*2040*/  FMNMX.FTZ R8, R31, R8, !PT ;  /* 0x000000081f087209 */ /* 0x000fe20007810000 */
[-CC-:B------:R-:W-:Y:S01]  /*2050*/  FFMA.FTZ R5, R5, R0.reuse, -R14.reuse ;  /* 0x0000000005057223 */ /* 0x180fe2000001080e */
[-CC-:B------:R-:W-:Y:S01]  /*2060*/  FFMA.FTZ R29, R29, R0.reuse, -R14.reuse ;  /* 0x000000001d1d7223 */ /* 0x180fe2000001080e */
[--C-:B------:R-:W-:Y:S01]  /*2070*/  FFMA.FTZ R33, R33, R0, -R14.reuse ;  /* 0x0000000021217223 */ /* 0x100fe2000001080e */
[----:B------:R-:W-:Y:S01]  /*2080*/  FMNMX.FTZ R8, R15, R8, !PT ;  /* 0x000000080f087209 */ /* 0x000fe20007810000 */
[-CC-:B------:R-:W-:Y:S01]  /*2090*/  FFMA.FTZ R75, R75, R0.reuse, -R14.reuse ;  /* 0x000000004b4b7223 */ /* 0x180fe2000001080e */
[--C-:B------:R-:W-:Y:S01]  /*20a0*/  FFMA.FTZ R77, R77, R0, -R14.reuse ;  /* 0x000000004d4d7223 */ /* 0x100fe2000001080e */
[----:B------:R1:W-:Y:S01]  /*20b0*/  MUFU.EX2 R140, R21 ;  /* 0x00000015008c7308 */ /* 0x0003e20000000800 */
[----:B------:R-:W-:Y:S01]  /*20c0*/  FMNMX.FTZ R8, R35, R8, !PT ;  /* 0x0000000823087209 */ /* 0x000fe20007810000 */
[-CC-:B------:R-:W-:Y:S01]  /*20d0*/  FFMA.FTZ R79, R79, R0.reuse, -R14.reuse ;  /* 0x000000004f4f7223 */ /* 0x180fe2000001080e */
[----:B0-----:R-:W-:Y:S01]  /*20e0*/  FSEL R13, R62, -INF , P6 ;  /* 0xff8000003e0d7808 */ /* 0x001fe20003000000 */
[--C-:B------:R-:W-:Y:S01]  /*20f0*/  FFMA.FTZ R81, R81, R0, -R14.reuse ;  /* 0x0000000051517223 */ /* 0x100fe2000001080e */
[----:B------:R-:W-:Y:S01]  /*2100*/  FMNMX.FTZ R8, R37, R8, !PT ;  /* 0x0000000825087209 */ /* 0x000fe20007810000 */
[-CC-:B------:R-:W-:Y:S01]  /*2110*/  FFMA.FTZ R83, R83, R0.reuse, -R14.reuse ;  /* 0x0000000053537223 */ /* 0x180fe2000001080e */
[--C-:B------:R-:W-:Y:S01]  /*2120*/  FFMA.FTZ R85, R85, R0, -R14.reuse ;  /* 0x0000000055557223 */ /* 0x100fe2000001080e */
[----:B------:R0:W-:Y:S01]  /*2130*/  MUFU.EX2 R107, R25 ;  /* 0x00000019006b7308 */ /* 0x0001e20000000800 */
[----:B------:R-:W-:Y:S01]  /*2140*/  FMNMX.FTZ R8, R39, R8, !PT ;  /* 0x0000000827087209 */ /* 0x000fe20007810000 */
[-CC-:B------:R-:W-:Y:S01]  /*2150*/  FFMA.FTZ R89, R89, R0.reuse, -R14.reuse ;  /* 0x0000000059597223 */ /* 0x180fe2000001080e */
[----:B-1----:R-:W-:Y:S01]  /*2160*/  FSEL R21, R66, -INF , P4 ;  /* 0xff80000042157808 */ /* 0x002fe20002000000 */
[--C-:B------:R-:W-:Y:S01]  /*2170*/  FFMA.FTZ R91, R91, R0, -R14.reuse ;  /* 0x000000005b5b7223 */ /* 0x100fe2000001080e */
[----:B------:R-:W-:Y:S01]  /*2180*/  FMNMX.FTZ R8, R41, R8, !PT ;  /* 0x0000000829087209 */ /* 0x000fe20007810000 */
[-CC-:B------:R-:W-:Y:S01]  /*2190*/  FFMA.FTZ R93, R93, R0.reuse, -R14.reuse ;  /* 0x000000005d5d7223 */ /* 0x180fe2000001080e */
[--C-:B------:R-:W-:Y:S01]  /*21a0*/  FFMA.FTZ R95, R95, R0, -R14.reuse ;  /* 0x000000005f5f7223 */ /* 0x100fe2000001080e */
[----:B------:R-:W1:Y:S01]  /*21b0*/  MUFU.EX2 R136, R5 ;  /* 0x0000000500887308 */ /* 0x000e620000000800 */
[----:B------:R-:W-:Y:S01]  /*21c0*/  FMNMX.FTZ R8, R43, R8, !PT ;  /* 0x000000082b087209 */ /* 0x000fe20007810000 */
[-CC-:B------:R-:W-:Y:S01]  /*21d0*/  FFMA.FTZ R97, R97, R0.reuse, -R14.reuse ;  /* 0x0000000061617223 */ /* 0x180fe2000001080e */
[----:B0-----:R-:W-:Y:S01]  /*21e0*/  FSEL R25, R70, -INF , P2 ;  /* 0xff80000046197808 */ /* 0x001fe20001000000 */
[--C-:B------:R-:W-:Y:S01]  /*21f0*/  FFMA.FTZ R99, R99, R0, -R14.reuse ;  /* 0x0000000063637223 */ /* 0x100fe2000001080e */
[----:B------:R-:W-:Y:S01]  /*2200*/  FMNMX.FTZ R8, R45, R8, !PT ;  /* 0x000000082d087209 */ /* 0x000fe20007810000 */
[-CC-:B------:R-:W-:Y:S01]  /*2210*/  FFMA.FTZ R101, R101, R0.reuse, -R14.reuse ;  /* 0x0000000065657223 */ /* 0x180fe2000001080e */
[--C-:B------:R-:W-:Y:S01]  /*2220*/  FFMA.FTZ R61, R61, R0, -R14.reuse ;  /* 0x000000003d3d7223 */ /* 0x100fe2000001080e */
[----:B------:R-:W0:Y:S01]  /*2230*/  MUFU.EX2 R29, R29 ;  /* 0x0000001d001d7308 */ /* 0x000e220000000800 */
[----:B------:R-:W-:Y:S01]  /*2240*/  FMNMX.FTZ R8, R47, R8, !PT ;  /* 0x000000082f087209 */ /* 0x000fe20007810000 */
[-CC-:B------:R-:W-:Y:S01]  /*2250*/  FFMA.FTZ R103, R103, R0.reuse, -R14.reuse ;  /* 0x0000000067677223 */ /* 0x180fe2000001080e */
[-CC-:B------:R-:W-:Y:S01]  /*2260*/  FFMA.FTZ R65, R65, R0.reuse, -R14.reuse ;  /* 0x0000000041417223 */ /* 0x180fe2000001080e */
[--C-:B------:R-:W-:Y:S01]  /*2270*/  FFMA.FTZ R105, R105, R0, -R14.reuse ;  /* 0x0000000069697223 */ /* 0x100fe2000001080e */
[----:B------:R-:W-:Y:S01]  /*2280*/  FMNMX.FTZ R8, R49, R8, !PT ;  /* 0x0000000831087209 */ /* 0x000fe20007810000 */
[----:B------:R-:W-:Y:S01]  /*2290*/  FFMA.FTZ R14, R69, R0, -R14 ;  /* 0x00000000450e7223 */ /* 0x000fe2000001080e */
[--C-:B------:R-:W-:Y:S01]  /*22a0*/  IMAD.MOV.U32 R70, RZ, RZ, R87.reuse ;  /* 0x000000ffff467224 */ /* 0x100fe200078e0057 */
[----:B------:R-:W-:Y:S01]  /*22b0*/  MUFU.EX2 R33, R33 ;  /* 0x0000002100217308 */ /* 0x000fe20000000800 */
[----:B------:R-:W-:Y:S01]  /*22c0*/  FMNMX.FTZ R8, R51, R8, !PT ;  /* 0x0000000833087209 */ /* 0x000fe20007810000 */
[----:B------:R-:W-:-:S02]  /*22d0*/  IMAD.MOV.U32 R69, RZ, RZ, R87 ;  /* 0x000000ffff457224 */ /* 0x000fc400078e0057 */
[--C-:B------:R-:W-:Y:S01]  /*22e0*/  IMAD.MOV.U32 R66, RZ, RZ, R87.reuse ;  /* 0x000000ffff427224 */ /* 0x100fe200078e0057 */
[----:B------:R-:W-:Y:S01]  /*22f0*/  FMNMX.FTZ R8, R53, R8, !PT ;  /* 0x0000000835087209 */ /* 0x000fe20007810000 */
[----:B------:R-:W-:Y:S02]  /*2300*/  IMAD.MOV.U32 R62, RZ, RZ, R87 ;  /* 0x000000ffff3e7224 */ /* 0x000fe400078e0057 */
[----:B------:R-:W-:Y:S01]  /*2310*/  MUFU.EX2 R75, R75 ;  /* 0x0000004b004b7308 */ /* 0x000fe20000000800 */
[----:B------:R-:W-:-:S04]  /*2320*/  FMNMX.FTZ R8, R55, R8, !PT ;  /* 0x0000000837087209 */ /* 0x000fc80007810000 */
[----:B------:R-:W-:-:S03]  /*2330*/  FMNMX.FTZ R8, R57, R8, !PT ;  /* 0x0000000839087209 */ /* 0x000fc60007810000 */
[----:B------:R2:W-:Y:S01]  /*2340*/  MUFU.EX2 R142, R77 ;  /* 0x0000004d008e7308 */ /* 0x0005e20000000800 */
[----:B------:R-:W-:-:S04]  /*2350*/  FMNMX.FTZ R8, R59, R8, !PT ;  /* 0x000000083b087209 */ /* 0x000fc80007810000 */
[----:B------:R-:W-:-:S03]  /*2360*/  FMNMX.FTZ R8, R13, R8, !PT ;  /* 0x000000080d087209 */ /* 0x000fc60007810000 */
[----:B------:R-:W-:Y:S01]  /*2370*/  MUFU.EX2 R79, R79 ;  /* 0x0000004f004f7308 */ /* 0x000fe20000000800 */
[----:B------:R-:W-:Y:S01]  /*2380*/  FMNMX.FTZ R8, R63, R8, !PT ;  /* 0x000000083f087209 */ /* 0x000fe20007810000 */
[----:B--2---:R-:W-:-:S03]  /*2390*/  IMAD.MOV.U32 R77, RZ, RZ, R87 ;  /* 0x000000ffff4d7224 */ /* 0x004fc600078e0057 */
[----:B------:R-:W-:-:S03]  /*23a0*/  FMNMX.FTZ R8, R21, R8, !PT ;  /* 0x0000000815087209 */ /* 0x000fc60007810000 */
[----:B------:R2:W-:Y:S01]  /*23b0*/  MUFU.EX2 R144, R81 ;  /* 0x0000005100907308 */ /* 0x0005e20000000800 */
[----:B------:R-:W-:-:S04]  /*23c0*/  FMNMX.FTZ R8, R67, R8, !PT ;  /* 0x0000000843087209 */ /* 0x000fc80007810000 */
[----:B------:R-:W-:-:S03]  /*23d0*/  FMNMX.FTZ R8, R25, R8, !PT ;  /* 0x0000000819087209 */ /* 0x000fc60007810000 */
[----:B------:R-:W-:Y:S01]  /*23e0*/  MUFU.EX2 R83, R83 ;  /* 0x0000005300537308 */ /* 0x000fe20000000800 */
[----:B------:R-:W-:Y:S01]  /*23f0*/  FMNMX.FTZ R8, R71, R8, !PT ;  /* 0x0000000847087209 */ /* 0x000fe20007810000 */
[----:B--2---:R-:W-:-:S04]  /*2400*/  IMAD.MOV.U32 R81, RZ, RZ, R87 ;  /* 0x000000ffff517224 */ /* 0x004fc800078e0057 */
[----:B------:R-:W2:Y:S02]  /*2410*/  SHFL.BFLY PT, R5, R8, 0x2, 0x1f ;  /* 0x0c401f0008057f89 */ /* 0x000ea400000e0000 */
[----:B------:R3:W-:Y:S08]  /*2420*/  MUFU.EX2 R146, R85 ;  /* 0x0000005500927308 */ /* 0x0007f00000000800 */
[----:B------:R-:W-:Y:S01]  /*2430*/  MUFU.EX2 R89, R89 ;  /* 0x0000005900597308 */ /* 0x000fe20000000800 */
[----:B---3--:R-:W-:-:S07]  /*2440*/  IMAD.MOV.U32 R85, RZ, RZ, R87 ;  /* 0x000000ffff557224 */ /* 0x008fce00078e0057 */
[----:B------:R-:W-:Y:S01]  /*2450*/  MUFU.EX2 R148, R91 ;  /* 0x0000005b00947308 */ /* 0x000fe20000000800 */
[----:B--2---:R-:W-:-:S07]  /*2460*/  FMNMX.FTZ R10, R8, R5, !PT ;  /* 0x00000005080a7209 */ /* 0x004fce0007810000 */
[----:B------:R-:W-:Y:S01]  /*2470*/  MUFU.EX2 R93, R93 ;  /* 0x0000005d005d7308 */ /* 0x000fe20000000800 */
[----:B------:R-:W2:Y:S07]  /*2480*/  SHFL.BFLY PT, R5, R10, 0x1, 0x1f ;  /* 0x0c201f000a057f89 */ /* 0x000eae00000e0000 */
[----:B------:R-:W-:Y:S08]  /*2490*/  MUFU.EX2 R150, R95 ;  /* 0x0000005f00967308 */ /* 0x000ff00000000800 */
[----:B------:R-:W-:Y:S08]  /*24a0*/  MUFU.EX2 R97, R97 ;  /* 0x0000006100617308 */ /* 0x000ff00000000800 */
[----:B------:R-:W-:Y:S01]  /*24b0*/  MUFU.EX2 R152, R99 ;  /* 0x0000006300987308 */ /* 0x000fe20000000800 */
[----:B--2---:R-:W-:-:S04]  /*24c0*/  FMNMX.FTZ R5, R10, R5, !PT ;  /* 0x000000050a057209 */ /* 0x004fc80007810000 */
[C---:B------:R-:W-:Y:S01]  /*24d0*/  FSETP.NEU.FTZ.AND P1, PT, R5.reuse, -INF , PT ;  /* 0xff8000000500780b */ /* 0x040fe20003f3d000 */
[----:B------:R-:W-:Y:S02]  /*24e0*/  FMUL.FTZ R8, R5, R0 ;  /* 0x0000000005087220 */ /* 0x000fe40000410000 */
[----:B------:R-:W-:Y:S03]  /*24f0*/  MUFU.EX2 R101, R101 ;  /* 0x0000006500657308 */ /* 0x000fe60000000800 */
[----:B------:R-:W-:Y:S02]  /*2500*/  FSEL R8, R8, RZ, P1 ;  /* 0x000000ff08087208 */ /* 0x000fe40000800000 */
[----:B------:R-:W-:-:S03]  /*2510*/  ISETP.GE.AND P1, PT, R73, 0x61, PT ;  /* 0x000000614900780c */ /* 0x000fc60003f26270 */
[----:B------:R-:W-:Y:S01]  /*2520*/  MUFU.EX2 R154, R61 ;  /* 0x0000003d009a7308 */ /* 0x000fe20000000800 */
[-CC-:B------:R-:W-:Y:S01]  /*2530*/  FFMA.FTZ R9, R9, R0.reuse, -R8.reuse ;  /* 0x0000000009097223 */ /* 0x180fe20000010808 */
[-CC-:B------:R-:W-:Y:S01]  /*2540*/  FFMA.FTZ R27, R27, R0.reuse, -R8.reuse ;  /* 0x000000001b1b7223 */ /* 0x180fe20000010808 */
[-CC-:B------:R-:W-:Y:S01]  /*2550*/  FFMA.FTZ R11, R11, R0.reuse, -R8.reuse ;  /* 0x000000000b0b7223 */ /* 0x180fe20000010808 */
[-CC-:B------:R-:W-:Y:S01]  /*2560*/  FFMA.FTZ R31, R31, R0.reuse, -R8.reuse ;  /* 0x000000001f1f7223 */ /* 0x180fe20000010808 */
[-CC-:B------:R-:W-:Y:S01]  /*2570*/  FFMA.FTZ R15, R15, R0.reuse, -R8.reuse ;  /* 0x000000000f0f7223 */ /* 0x180fe20000010808 */
[-CC-:B------:R-:W-:Y:S01]  /*2580*/  FFMA.FTZ R35, R35, R0.reuse, -R8.reuse ;  /* 0x0000000023237223 */ /* 0x180fe20000010808 */
[-CC-:B------:R-:W-:Y:S01]  /*2590*/  FFMA.FTZ R37, R37, R0.reuse, -R8.reuse ;  /* 0x0000000025257223 */ /* 0x180fe20000010808 */
        /* <DEDUP_REMOVED lines=8> */
[----:B------:R1:W2:Y:S01]  /*2620*/  MUFU.EX2 R10, R27 ;  /* 0x0000001b000a7308 */ /* 0x0002a20000000800 */
[-CC-:B------:R-:W-:Y:S01]  /*2630*/  FFMA.FTZ R53, R53, R0.reuse, -R8.reuse ;  /* 0x0000000035357223 */ /* 0x180fe20000010808 */
[-CC-:B------:R-:W-:Y:S01]  /*2640*/  FFMA.FTZ R55, R55, R0.reuse, -R8.reuse ;  /* 0x0000000037377223 */ /* 0x180fe20000010808 */
[-CC-:B------:R-:W-:Y:S01]  /*2650*/  FFMA.FTZ R57, R57, R0.reuse, -R8.reuse ;  /* 0x0000000039397223 */ /* 0x180fe20000010808 */
[-CC-:B------:R-:W-:Y:S01]  /*2660*/  FFMA.FTZ R59, R59, R0.reuse, -R8.reuse ;  /* 0x000000003b3b7223 */ /* 0x180fe20000010808 */
[-CC-:B------:R-:W-:Y:S01]  /*2670*/  FFMA.FTZ R13, R13, R0.reuse, -R8.reuse ;  /* 0x000000000d0d7223 */ /* 0x180fe20000010808 */
[-CC-:B------:R-:W-:Y:S01]  /*2680*/  FFMA.FTZ R63, R63, R0.reuse, -R8.reuse ;  /* 0x000000003f3f7223 */ /* 0x180fe20000010808 */
[-CC-:B------:R-:W-:Y:S01]  /*2690*/  FFMA.FTZ R21, R21, R0.reuse, -R8.reuse ;  /* 0x0000000015157223 */ /* 0x180fe20000010808 */
[----:B------:R-:W3:Y:S01]  /*26a0*/  MUFU.EX2 R11, R11 ;  /* 0x0000000b000b7308 */ /* 0x000ee20000000800 */
[----:B-1----:R-:W-:Y:S01]  /*26b0*/  FADD.FTZ R27, R136, R107 ;  /* 0x0000006b881b7221 */ /* 0x002fe20000010000 */
[-CC-:B------:R-:W-:Y:S01]  /*26c0*/  FFMA.FTZ R67, R67, R0.reuse, -R8.reuse ;  /* 0x0000000043437223 */ /* 0x180fe20000010808 */
[-CC-:B------:R-:W-:Y:S01]  /*26d0*/  FFMA.FTZ R25, R25, R0.reuse, -R8.reuse ;  /* 0x0000000019197223 */ /* 0x180fe20000010808 */
[----:B------:R-:W-:Y:S01]  /*26e0*/  FFMA.FTZ R71, R71, R0, -R8 ;  /* 0x0000000047477223 */ /* 0x000fe20000010808 */
[----:B------:R-:W-:Y:S01]  /*26f0*/  FADD.FTZ R32, R138, R27 ;  /* 0x0000001b8a207221 */ /* 0x000fe20000010000 */
[C---:B0-----:R-:W-:Y:S01]  /*2700*/  F2FP.F16.F32.PACK_AB R138, R29.reuse, R138 ;  /* 0x0000008a1d8a723e */ /* 0x041fe200000000ff */
[----:B------:R-:W-:Y:S01]  /*2710*/  IMAD.MOV.U32 R61, RZ, RZ, R87 ;  /* 0x000000ffff3d7224 */ /* 0x000fe200078e0057 */
[----:B------:R0:W1:Y:S01]  /*2720*/  MUFU.EX2 R12, R31 ;  /* 0x0000001f000c7308 */ /* 0x0000620000000800 */
[----:B------:R-:W-:Y:S01]  /*2730*/  FADD.FTZ R27, R29, R32 ;  /* 0x000000201d1b7221 */ /* 0x000fe20000010000 */
[----:B--2---:R-:W-:Y:S01]  /*2740*/  FADD.FTZ R32, R9, R10 ;  /* 0x0000000a09207221 */ /* 0x004fe20000010000 */
[----:B------:R-:W-:-:S02]  /*2750*/  F2FP.F16.F32.PACK_AB R137, R10, R9 ;  /* 0x000000090a89723e */ /* 0x000fc400000000ff */
[----:B------:R-:W-:Y:S01]  /*2760*/  FADD.FTZ R34, R140, R27 ;  /* 0x0000001b8c227221 */ /* 0x000fe20000010000 */
[C---:B------:R-:W-:Y:S02]  /*2770*/  F2FP.F16.F32.PACK_AB R140, R33.reuse, R140 ;  /* 0x0000008c218c723e */ /* 0x040fe400000000ff */
[----:B------:R-:W2:Y:S01]  /*2780*/  MUFU.EX2 R15, R15 ;  /* 0x0000000f000f7308 */ /* 0x000ea20000000800 */
[----:B------:R-:W-:Y:S01]  /*2790*/  FADD.FTZ R34, R33, R34 ;  /* 0x0000002221227221 */ /* 0x000fe20000010000 */
[----:B---3--:R-:W-:Y:S01]  /*27a0*/  FADD.FTZ R27, R11, R32 ;  /* 0x000000200b1b7221 */ /* 0x008fe20000010000 */
[----:B------:R-:W-:Y:S01]  /*27b0*/  F2FP.F16.F32.PACK_AB R136, R107, R136 ;  /* 0x000000886b88723e */ /* 0x000fe200000000ff */
[----:B------:R-:W-:Y:S02]  /*27c0*/  IMAD.MOV.U32 R33, RZ, RZ, R87 ;  /* 0x000000ffff217224 */ /* 0x000fe400078e0057 */
[----:B0-----:R-:W-:Y:S01]  /*27d0*/  FADD.FTZ R31, R75, R34 ;  /* 0x000000224b1f7221 */ /* 0x001fe20000010000 */
[----:B------:R-:W-:Y:S01]  /*27e0*/  MOV R73, R87 ;  /* 0x0000005700497202 */ /* 0x000fe20000000f00 */
[----:B------:R0:W3:Y:S01]  /*27f0*/  MUFU.EX2 R20, R35 ;  /* 0x0000002300147308 */ /* 0x0000e20000000800 */
[----:B-1----:R-:W-:Y:S01]  /*2800*/  FADD.FTZ R34, R12, R27 ;  /* 0x0000001b0c227221 */ /* 0x002fe20000010000 */
[C---:B------:R-:W-:Y:S01]  /*2810*/  FADD.FTZ R36, R142.reuse, R31 ;  /* 0x0000001f8e247221 */ /* 0x040fe20000010000 */
[----:B------:R-:W-:Y:S01]  /*2820*/  F2FP.F16.F32.PACK_AB R142, R142, R75 ;  /* 0x0000004b8e8e723e */ /* 0x000fe200000000ff */
[----:B------:R-:W-:Y:S01]  /*2830*/  IMAD.MOV.U32 R75, RZ, RZ, R87 ;  /* 0x000000ffff4b7224 */ /* 0x000fe200078e0057 */
[----:B------:R-:W-:Y:S01]  /*2840*/  F2FP.F16.F32.PACK_AB R139, R12, R11 ;  /* 0x0000000b0c8b723e */ /* 0x000fe200000000ff */
[----:B------:R-:W-:Y:S01]  /*2850*/  FADD.FTZ R31, R79, R36 ;  /* 0x000000244f1f7221 */ /* 0x000fe20000010000 */
[----:B------:R-:W-:Y:S01]  /*2860*/  IMAD.MOV.U32 R11, RZ, RZ, 0x3f800000 ;  /* 0x3f800000ff0b7424 */ /* 0x000fe200078e00ff */
[----:B------:R-:W1:Y:S01]  /*2870*/  MUFU.EX2 R37, R37 ;  /* 0x0000002500257308 */ /* 0x000e620000000800 */
[----:B--2---:R-:W-:Y:S01]  /*2880*/  FADD.FTZ R27, R15, R34 ;  /* 0x000000220f1b7221 */ /* 0x004fe20000010000 */
[C---:B------:R-:W-:Y:S01]  /*2890*/  FADD.FTZ R36, R144.reuse, R31 ;  /* 0x0000001f90247221 */ /* 0x040fe20000010000 */
[----:B------:R-:W-:Y:S01]  /*28a0*/  F2FP.F16.F32.PACK_AB R144, R144, R79 ;  /* 0x0000004f9090723e */ /* 0x000fe200000000ff */
[----:B------:R-:W-:-:S02]  /*28b0*/  IMAD.MOV.U32 R79, RZ, RZ, R87 ;  /* 0x000000ffff4f7224 */ /* 0x000fc400078e0057 */
[----:B------:R-:W-:Y:S01]  /*28c0*/  FADD.FTZ R31, R83, R36 ;  /* 0x00000024531f7221 */ /* 0x000fe20000010000 */
[----:B0-----:R-:W-:Y:S01]  /*28d0*/  IMAD.MOV.U32 R35, RZ, RZ, R87 ;  /* 0x000000ffff237224 */ /* 0x001fe200078e0057 */
[----:B------:R0:W2:Y:S01]  /*28e0*/  MUFU.EX2 R24, R39 ;  /* 0x0000002700187308 */ /* 0x0000a20000000800 */
[----:B---3--:R-:W-:Y:S01]  /*28f0*/  FADD.FTZ R34, R20, R27 ;  /* 0x0000001b14227221 */ /* 0x008fe20000010000 */
[C---:B------:R-:W-:Y:S01]  /*2900*/  FADD.FTZ R36, R146.reuse, R31 ;  /* 0x0000001f92247221 */ /* 0x040fe20000010000 */
[----:B------:R-:W-:Y:S02]  /*2910*/  F2FP.F16.F32.PACK_AB R146, R146, R83 ;  /* 0x000000539292723e */ /* 0x000fe400000000ff */
[----:B------:R-:W-:Y:S01]  /*2920*/  F2FP.F16.F32.PACK_AB R141, R20, R15 ;  /* 0x0000000f148d723e */ /* 0x000fe200000000ff */
[----:B------:R-:W-:Y:S01]  /*2930*/  FADD.FTZ R31, R89, R36 ;  /* 0x00000024591f7221 */ /* 0x000fe20000010000 */
[----:B------:R-:W-:Y:S01]  /*2940*/  MOV R83, R87 ;  /* 0x0000005700537202 */ /* 0x000fe20000000f00 */
[----:B------:R-:W3:Y:S01]  /*2950*/  MUFU.EX2 R41, R41 ;  /* 0x0000002900297308 */ /* 0x000ee20000000800 */
[----:B-1----:R-:W-:Y:S01]  /*2960*/  FADD.FTZ R27, R37, R34 ;  /* 0x00000022251b7221 */ /* 0x002fe20000010000 */
[C---:B------:R-:W-:Y:S01]  /*2970*/  FADD.FTZ R36, R148.reuse, R31 ;  /* 0x0000001f94247221 */ /* 0x040fe20000010000 */
[----:B------:R-:W-:Y:S01]  /*2980*/  F2FP.F16.F32.PACK_AB R148, R148, R89 ;  /* 0x000000599494723e */ /* 0x000fe200000000ff */
[----:B0-----:R-:W-:-:S02]  /*2990*/  IMAD.MOV.U32 R39, RZ, RZ, R87 ;  /* 0x000000ffff277224 */ /* 0x001fc400078e0057 */
[----:B------:R-:W-:Y:S02]  /*29a0*/  FADD.FTZ R31, R93, R36 ;  /* 0x000000245d1f7221 */ /* 0x000fe40000010000 */
[----:B------:R0:W1:Y:S01]  /*29b0*/  MUFU.EX2 R26, R43 ;  /* 0x0000002b001a7308 */ /* 0x0000620000000800 */
[----:B--2---:R-:W-:Y:S01]  /*29c0*/  FADD.FTZ R34, R24, R27 ;  /* 0x0000001b18227221 */ /* 0x004fe20000010000 */
[----:B------:R-:W-:Y:S01]  /*29d0*/  FADD.FTZ R38, R150, R31 ;  /* 0x0000001f96267221 */ /* 0x000fe20000010000 */
[----:B------:R-:W-:Y:S01]  /*29e0*/  F2FP.F16.F32.PACK_AB R143, R24, R37 ;  /* 0x00000025188f723e */ /* 0x000fe200000000ff */
[--C-:B------:R-:W-:Y:S01]  /*29f0*/  IMAD.MOV.U32 R37, RZ, RZ, R87.reuse ;  /* 0x000000ffff257224 */ /* 0x100fe200078e0057 */
[----:B------:R-:W-:Y:S01]  /*2a00*/  F2FP.F16.F32.PACK_AB R150, R150, R93 ;  /* 0x0000005d9696723e */ /* 0x000fe200000000ff */
[----:B------:R-:W-:Y:S01]  /*2a10*/  FADD.FTZ R31, R97, R38 ;  /* 0x00000026611f7221 */ /* 0x000fe20000010000 */
[----:B------:R-:W-:Y:S01]  /*2a20*/  MOV R24, R87 ;  /* 0x0000005700187202 */ /* 0x000fe20000000f00 */
[----:B------:R-:W2:Y:S01]  /*2a30*/  MUFU.EX2 R45, R45 ;  /* 0x0000002d002d7308 */ /* 0x000ea20000000800 */
[----:B---3--:R-:W-:Y:S01]  /*2a40*/  FADD.FTZ R27, R41, R34 ;  /* 0x00000022291b7221 */ /* 0x008fe20000010000 */
[----:B0-----:R-:W-:-:S06]  /*2a50*/  IMAD.MOV.U32 R43, RZ, RZ, R87 ;  /* 0x000000ffff2b7224 */ /* 0x001fcc00078e0057 */
[----:B------:R0:W3:Y:S01]  /*2a60*/  MUFU.EX2 R28, R47 ;  /* 0x0000002f001c7308 */ /* 0x0000e20000000800 */
[C---:B-1----:R-:W-:Y:S01]  /*2a70*/  FADD.FTZ R34, R26.reuse, R27 ;  /* 0x0000001b1a227221 */ /* 0x042fe20000010000 */
[----:B------:R-:W-:Y:S01]  /*2a80*/  F2FP.F16.F32.PACK_AB R145, R26, R41 ;  /* 0x000000291a91723e */ /* 0x000fe200000000ff */
[--C-:B------:R-:W-:Y:S02]  /*2a90*/  IMAD.MOV.U32 R41, RZ, RZ, R87.reuse ;  /* 0x000000ffff297224 */ /* 0x100fe400078e0057 */
[----:B------:R-:W-:-:S03]  /*2aa0*/  IMAD.MOV.U32 R26, RZ, RZ, R87 ;  /* 0x000000ffff1a7224 */ /* 0x000fc600078e0057 */
[----:B------:R-:W1:Y:S01]  /*2ab0*/  MUFU.EX2 R49, R49 ;  /* 0x0000003100317308 */ /* 0x000e620000000800 */
[----:B--2---:R-:W-:Y:S01]  /*2ac0*/  FADD.FTZ R27, R45, R34 ;  /* 0x000000222d1b7221 */ /* 0x004fe20000010000 */
[----:B0-----:R-:W-:-:S06]  /*2ad0*/  IMAD.MOV.U32 R47, RZ, RZ, R87 ;  /* 0x000000ffff2f7224 */ /* 0x001fcc00078e0057 */
[----:B------:R0:W2:Y:S01]  /*2ae0*/  MUFU.EX2 R30, R51 ;  /* 0x00000033001e7308 */ /* 0x0000a20000000800 */
[C---:B---3--:R-:W-:Y:S01]  /*2af0*/  FADD.FTZ R36, R28.reuse, R27 ;  /* 0x0000001b1c247221 */ /* 0x048fe20000010000 */
[----:B------:R-:W-:Y:S01]  /*2b00*/  F2FP.F16.F32.PACK_AB R147, R28, R45 ;  /* 0x0000002d1c93723e */ /* 0x000fe200000000ff */
[----:B------:R-:W-:Y:S01]  /*2b10*/  IMAD.MOV.U32 R45, RZ, RZ, R87 ;  /* 0x000000ffff2d7224 */ /* 0x000fe200078e0057 */
[----:B------:R-:W-:-:S04]  /*2b20*/  MOV R28, R87 ;  /* 0x00000057001c7202 */ /* 0x000fc80000000f00 */
[----:B------:R-:W3:Y:S01]  /*2b30*/  MUFU.EX2 R53, R53 ;  /* 0x0000003500357308 */ /* 0x000ee20000000800 */
[----:B-1----:R-:W-:Y:S01]  /*2b40*/  FADD.FTZ R27, R49, R36 ;  /* 0x00000024311b7221 */ /* 0x002fe20000010000 */
[C---:B------:R-:W-:Y:S01]  /*2b50*/  FADD.FTZ R36, R152.reuse, R31 ;  /* 0x0000001f98247221 */ /* 0x040fe20000010000 */
[----:B------:R-:W-:Y:S01]  /*2b60*/  F2FP.F16.F32.PACK_AB R152, R152, R97 ;  /* 0x000000619898723e */ /* 0x000fe200000000ff */
[--C-:B0-----:R-:W-:Y:S02]  /*2b70*/  IMAD.MOV.U32 R51, RZ, RZ, R87.reuse ;  /* 0x000000ffff337224 */ /* 0x101fe400078e0057 */
[----:B------:R-:W-:Y:S01]  /*2b80*/  FADD.FTZ R29, R101, R36 ;  /* 0x00000024651d7221 */ /* 0x000fe20000010000 */
[----:B------:R-:W-:Y:S01]  /*2b90*/  IMAD.MOV.U32 R31, RZ, RZ, R87 ;  /* 0x000000ffff1f7224 */ /* 0x000fe200078e0057 */
[----:B------:R0:W1:Y:S01]  /*2ba0*/  MUFU.EX2 R32, R55 ;  /* 0x0000003700207308 */ /* 0x0000620000000800 */
[----:B--2---:R-:W-:Y:S01]  /*2bb0*/  FADD.FTZ R8, R30, R27 ;  /* 0x0000001b1e087221 */ /* 0x004fe20000010000 */
[----:B------:R-:W-:Y:S01]  /*2bc0*/  FADD.FTZ R38, R154, R29 ;  /* 0x0000001d9a267221 */ /* 0x000fe20000010000 */
[----:B------:R-:W-:Y:S01]  /*2bd0*/  F2FP.F16.F32.PACK_AB R149, R30, R49 ;  /* 0x000000311e95723e */ /* 0x000fe200000000ff */
[--C-:B------:R-:W-:Y:S01]  /*2be0*/  IMAD.MOV.U32 R49, RZ, RZ, R87.reuse ;  /* 0x000000ffff317224 */ /* 0x100fe200078e0057 */
[----:B------:R-:W-:Y:S01]  /*2bf0*/  F2FP.F16.F32.PACK_AB R154, R154, R101 ;  /* 0x000000659a9a723e */ /* 0x000fe200000000ff */
[----:B------:R-:W-:-:S02]  /*2c00*/  IMAD.MOV.U32 R30, RZ, RZ, R87 ;  /* 0x000000ffff1e7224 */ /* 0x000fc400078e0057 */
[----:B------:R-:W2:Y:S01]  /*2c10*/  MUFU.EX2 R57, R57 ;  /* 0x0000003900397308 */ /* 0x000ea20000000800 */
[----:B---3--:R-:W-:Y:S01]  /*2c20*/  FADD.FTZ R27, R53, R8 ;  /* 0x00000008351b7221 */ /* 0x008fe20000010000 */
[----:B0-----:R-:W-:-:S06]  /*2c30*/  IMAD.MOV.U32 R55, RZ, RZ, R87 ;  /* 0x000000ffff377224 */ /* 0x001fcc00078e0057 */
[----:B------:R-:W0:Y:S01]  /*2c40*/  MUFU.EX2 R103, R103 ;  /* 0x0000006700677308 */ /* 0x000e220000000800 */
[C---:B-1----:R-:W-:Y:S01]  /*2c50*/  FADD.FTZ R8, R32.reuse, R27 ;  /* 0x0000001b20087221 */ /* 0x042fe20000010000 */
[----:B------:R-:W-:Y:S02]  /*2c60*/  F2FP.F16.F32.PACK_AB R151, R32, R53 ;  /* 0x000000352097723e */ /* 0x000fe400000000ff */
[-C--:B------:R-:W-:Y:S02]  /*2c70*/  MOV R53, R87.reuse ;  /* 0x0000005700357202 */ /* 0x080fe40000000f00 */
[----:B------:R-:W-:Y:S02]  /*2c80*/  MOV R32, R87 ;  /* 0x0000005700207202 */ /* 0x000fe40000000f00 */
[----:B------:R1:W3:Y:S01]  /*2c90*/  MUFU.EX2 R4, R59 ;  /* 0x0000003b00047308 */ /* 0x0002e20000000800 */
[----:B--2---:R-:W-:-:S07]  /*2ca0*/  FADD.FTZ R27, R57, R8 ;  /* 0x00000008391b7221 */ /* 0x004fce0000010000 */
[----:B------:R2:W4:Y:S01]  /*2cb0*/  MUFU.EX2 R156, R65 ;  /* 0x00000041009c7308 */ /* 0x0005220000000800 */
[----:B0-----:R-:W-:Y:S01]  /*2cc0*/  FADD.FTZ R29, R103, R38 ;  /* 0x00000026671d7221 */ /* 0x001fe20000010000 */
[----:B-1----:R-:W-:-:S06]  /*2cd0*/  IMAD.MOV.U32 R59, RZ, RZ, R87 ;  /* 0x000000ffff3b7224 */ /* 0x002fcc00078e0057 */
[----:B------:R-:W0:Y:S01]  /*2ce0*/  MUFU.EX2 R13, R13 ;  /* 0x0000000d000d7308 */ /* 0x000e220000000800 */
[C---:B---3--:R-:W-:Y:S01]  /*2cf0*/  FADD.FTZ R8, R4.reuse, R27 ;  /* 0x0000001b04087221 */ /* 0x048fe20000010000 */
[----:B------:R-:W-:Y:S01]  /*2d00*/  F2FP.F16.F32.PACK_AB R153, R4, R57 ;  /* 0x000000390499723e */ /* 0x000fe200000000ff */
[--C-:B--2---:R-:W-:Y:S02]  /*2d10*/  IMAD.MOV.U32 R65, RZ, RZ, R87.reuse ;  /* 0x000000ffff417224 */ /* 0x104fe400078e0057 */
[----:B------:R-:W-:-:S03]  /*2d20*/  IMAD.MOV.U32 R57, RZ, RZ, R87 ;  /* 0x000000ffff397224 */ /* 0x000fc600078e0057 */
[----:B------:R-:W1:Y:S01]  /*2d30*/  MUFU.EX2 R105, R105 ;  /* 0x0000006900697308 */ /* 0x000e620000000800 */
[C---:B----4-:R-:W-:Y:S01]  /*2d40*/  FADD.FTZ R38, R156.reuse, R29 ;  /* 0x0000001d9c267221 */ /* 0x050fe20000010000 */
[----:B------:R-:W-:-:S06]  /*2d50*/  F2FP.F16.F32.PACK_AB R156, R156, R103 ;  /* 0x000000679c9c723e */ /* 0x000fcc00000000ff */
[----:B------:R2:W3:Y:S01]  /*2d60*/  MUFU.EX2 R34, R63 ;  /* 0x0000003f00227308 */ /* 0x0004e20000000800 */
[----:B0-----:R-:W-:-:S07]  /*2d70*/  FADD.FTZ R27, R13, R8 ;  /* 0x000000080d1b7221 */ /* 0x001fce0000010000 */
[----:B------:R-:W0:Y:S01]  /*2d80*/  MUFU.EX2 R21, R21 ;  /* 0x0000001500157308 */ /* 0x000e220000000800 */
[----:B-1----:R-:W-:Y:S01]  /*2d90*/  FADD.FTZ R29, R105, R38 ;  /* 0x00000026691d7221 */ /* 0x002fe20000010000 */
[----:B--2---:R-:W-:-:S06]  /*2da0*/  MOV R63, R87 ;  /* 0x00000057003f7202 */ /* 0x004fcc0000000f00 */
[----:B------:R1:W2:Y:S01]  /*2db0*/  MUFU.EX2 R36, R67 ;  /* 0x0000004300247308 */ /* 0x0002a20000000800 */
[C---:B---3--:R-:W-:Y:S01]  /*2dc0*/  FADD.FTZ R40, R34.reuse, R27 ;  /* 0x0000001b22287221 */ /* 0x048fe20000010000 */
[----:B------:R-:W-:Y:S01]  /*2dd0*/  F2FP.F16.F32.PACK_AB R155, R34, R13 ;  /* 0x0000000d229b723e */ /* 0x000fe200000000ff */
[--C-:B------:R-:W-:Y:S02]  /*2de0*/  IMAD.MOV.U32 R34, RZ, RZ, R87.reuse ;  /* 0x000000ffff227224 */ /* 0x100fe400078e0057 */
[----:B------:R-:W-:-:S03]  /*2df0*/  IMAD.MOV.U32 R27, RZ, RZ, R87 ;  /* 0x000000ffff1b7224 */ /* 0x000fc600078e0057 */
[----:B------:R-:W3:Y:S01]  /*2e00*/  MUFU.EX2 R25, R25 ;  /* 0x0000001900197308 */ /* 0x000ee20000000800 */
[----:B0-----:R-:W-:Y:S01]  /*2e10*/  FADD.FTZ R9, R21, R40 ;  /* 0x0000002815097221 */ /* 0x001fe20000010000 */
[----:B-1----:R-:W-:Y:S01]  /*2e20*/  IMAD.MOV.U32 R67, RZ, RZ, R87 ;  /* 0x000000ffff437224 */ /* 0x002fe200078e0057 */
[----:B------:R-:W-:-:S05]  /*2e30*/  MOV R40, R87 ;  /* 0x0000005700287202 */ /* 0x000fca0000000f00 */
[----:B------:R-:W0:Y:S01]  /*2e40*/  MUFU.EX2 R14, R14 ;  /* 0x0000000e000e7308 */ /* 0x000e220000000800 */
[C---:B--2---:R-:W-:Y:S01]  /*2e50*/  FADD.FTZ R10, R36.reuse, R9 ;  /* 0x00000009240a7221 */ /* 0x044fe20000010000 */
[----:B------:R-:W-:Y:S02]  /*2e60*/  F2FP.F16.F32.PACK_AB R157, R36, R21 ;  /* 0x00000015249d723e */ /* 0x000fe400000000ff */
[----:B------:R-:W-:-:S04]  /*2e70*/  MOV R36, R87 ;  /* 0x0000005700247202 */ /* 0x000fc80000000f00 */
[----:B------:R1:W2:Y:S01]  /*2e80*/  MUFU.EX2 R38, R71 ;  /* 0x0000004700267308 */ /* 0x0002a20000000800 */
[----:B---3--:R-:W-:Y:S01]  /*2e90*/  FADD.FTZ R9, R25, R10 ;  /* 0x0000000a19097221 */ /* 0x008fe20000010000 */
[C---:B0-----:R-:W-:Y:S01]  /*2ea0*/  FADD.FTZ R8, R14.reuse, R29 ;  /* 0x0000001d0e087221 */ /* 0x041fe20000010000 */
[----:B------:R-:W-:Y:S01]  /*2eb0*/  F2FP.F16.F32.PACK_AB R158, R14, R105 ;  /* 0x000000690e9e723e */ /* 0x000fe200000000ff */
[--C-:B-1----:R-:W-:Y:S02]  /*2ec0*/  IMAD.MOV.U32 R71, RZ, RZ, R87.reuse ;  /* 0x000000ffff477224 */ /* 0x102fe400078e0057 */
[----:B------:R-:W-:Y:S02]  /*2ed0*/  IMAD.MOV.U32 R29, RZ, RZ, R87 ;  /* 0x000000ffff1d7224 */ /* 0x000fe400078e0057 */
[C---:B--2---:R-:W-:Y:S01]  /*2ee0*/  FADD.FTZ R4, R38.reuse, R9 ;  /* 0x0000000926047221 */ /* 0x044fe20000010000 */
[----:B------:R-:W-:Y:S01]  /*2ef0*/  F2FP.F16.F32.PACK_AB R159, R38, R25 ;  /* 0x00000019269f723e */ /* 0x000fe200000000ff */
[--C-:B------:R-:W-:Y:S01]  /*2f00*/  IMAD.MOV.U32 R38, RZ, RZ, R87.reuse ;  /* 0x000000ffff267224 */ /* 0x100fe200078e0057 */
[----:B------:R-:W-:Y:S01]  /*2f10*/  MOV R9, 0x3f800000 ;  /* 0x3f80000000097802 */ /* 0x000fe20000000f00 */
[----:B------:R-:W-:Y:S01]  /*2f20*/  IMAD.MOV.U32 R25, RZ, RZ, R87 ;  /* 0x000000ffff197224 */ /* 0x000fe200078e0057 */
[----:B------:R-:W-:Y:S06]  /*2f30*/  @!P1 BRA `(.L_x_14) ;  /* 0x0000001c00b09947 */ /* 0x000fec0003800000 */
[----:B------:R-:W-:Y:S01]  /*2f40*/  VIADD R10, R88, 0xfffffffe ;  /* 0xfffffffe580a7836 */ /* 0x000fe20000000000 */
[----:B------:R-:W-:Y:S01]  /*2f50*/  MOV R9, 0x3f800000 ;  /* 0x3f80000000097802 */ /* 0x000fe20000000f00 */
[----:B------:R-:W-:Y:S01]  /*2f60*/  IMAD.MOV.U32 R12, RZ, RZ, R5 ;  /* 0x000000ffff0c7224 */ /* 0x000fe200078e0005 */
[----:B------:R-:W-:Y:S01]  /*2f70*/  CS2R R86, SRZ ;  /* 0x0000000000567805 */ /* 0x000fe2000001ff00 */
[----:B------:R-:W-:Y:S01]  /*2f80*/  IMAD.MOV.U32 R13, RZ, RZ, R3 ;  /* 0x000000ffff0d7224 */ /* 0x000fe200078e0003 */
[----:B------:R-:W-:Y:S02]  /*2f90*/  CS2R R82, SRZ ;  /* 0x0000000000527805 */ /* 0x000fe4000001ff00 */
[----:B------:R-:W-:Y:S02]  /*2fa0*/  CS2R R78, SRZ ;  /* 0x00000000004e7805 */ /* 0x000fe4000001ff00 */
[----:B------:R-:W-:Y:S02]  /*2fb0*/  CS2R R74, SRZ ;  /* 0x00000000004a7805 */ /* 0x000fe4000001ff00 */
[----:B------:R-:W-:-:S02]  /*2fc0*/  CS2R R70, SRZ ;  /* 0x0000000000467805 */ /* 0x000fc4000001ff00 */
[----:B------:R-:W-:Y:S02]  /*2fd0*/  CS2R R66, SRZ ;  /* 0x0000000000427805 */ /* 0x000fe4000001ff00 */
[----:B------:R-:W-:Y:S02]  /*2fe0*/  CS2R R62, SRZ ;  /* 0x00000000003e7805 */ /* 0x000fe4000001ff00 */
        /* <DEDUP_REMOVED lines=24> */
[----:B------:R-:W-:Y:S01]  /*3170*/  CS2R R24, SRZ ;  /* 0x0000000000187805 */ /* 0x000fe2000001ff00 */
[----:B------:R-:W-:Y:S01]  /*3180*/  UMOV UR4, UR39 ;  /* 0x0000002700047c82 */ /* 0x000fe20008000000 */
[----:B------:R-:W-:-:S05]  /*3190*/  UMOV UR5, UR38 ;  /* 0x0000002600057c82 */ /* 0x000fca0008000000 */
.L_x_25:
[----:B------:R-:W-:-:S04]  /*31a0*/  UISETP.NE.AND UP0, UPT, UR5, 0x1, UPT ;  /* 0x000000010500788c */ /* 0x000fc8000bf05270 */
[----:B------:R-:W-:-:S04]  /*31b0*/  USEL UR39, URZ, 0x1, UP0 ;  /* 0x000000013f277887 */ /* 0x000fc80008000000 */
[----:B------:R-:W-:Y:S01]  /*31c0*/  ULOP3.LUT UR39, UR4, UR39, URZ, 0x3c, !UPT ;  /* 0x0000002704277292 */ /* 0x000fe2000f8e3c3f */
[----:B------:R-:W-:Y:S11]  /*31d0*/  @!P0 BRA `(.L_x_15) ;  /* 0x0000000000048947 */ /* 0x000ff60003800000 */
[----:B------:R-:W-:Y:S01]  /*31e0*/  BPT.TRAP 0x1 ;  /* 0x000000040000795c */ /* 0x000fe20000300000 */
.L_x_15:
[----:B------:R-:W0:Y:S01]  /*31f0*/  S2UR UR11, SR_CgaCtaId ;  /* 0x00000000000b79c3 */ /* 0x000e220000008800 */
[----:B------:R-:W-:Y:S01]  /*3200*/  UIADD3 UR38, UR5, 0x1, URZ ;  /* 0x0000000105267890 */ /* 0x000fe2000fffe03f */
[----:B------:R-:W-:Y:S01]  /*3210*/  IMAD.U32 R0, RZ, RZ, UR39 ;  /* 0x00000027ff007e24 */ /* 0x000fe2000f8e00ff */
[----:B------:R-:W-:Y:S02]  /*3220*/  UMOV UR6, 0x400 ;  /* 0x0000040000067882 */ /* 0x000fe40000000000 */
[----:B------:R-:W-:Y:S02]  /*3230*/  UISETP.NE.AND UP0, UPT, UR38, 0x2, UPT ;  /* 0x000000022600788c */ /* 0x000fe4000bf05270 */
[----:B------:R-:W-:Y:S02]  /*3240*/  SHF.L.U32 R0, R0, 0x1f, RZ ;  /* 0x0000001f00007819 */ /* 0x000fe400000006ff */
[----:B------:R-:W-:Y:S02]  /*3250*/  USEL UR38, UR38, URZ, UP0 ;  /* 0x0000003f26267287 */ /* 0x000fe40008000000 */
[----:B0-----:R-:W-:-:S04]  /*3260*/  ULEA UR6, UR11, UR6, 0x18 ;  /* 0x000000060b067291 */ /* 0x001fc8000f8ec03f */
[----:B------:R-:W-:-:S09]  /*3270*/  ULEA UR7, UR38, UR6, 0x3 ;  /* 0x0000000626077291 */ /* 0x000fd2000f8e183f */
[----:B------:R0:W1:Y:S01]  /*3280*/  SYNCS.PHASECHK.TRANS64.TRYWAIT P1, [UR7+0x2a830], R0 ;  /* 0x02a83000ff0075a7 */ /* 0x0000620008020147 */
[----:B------:R-:W-:Y:S05]  /*3290*/  @!P0 BRA `(.L_x_16) ;  /* 0x0000000000048947 */ /* 0x000fea0003800000 */
[----:B------:R-:W-:Y:S01]  /*32a0*/  BPT.TRAP 0x1 ;  /* 0x000000040000795c */ /* 0x000fe20000300000 */
.L_x_16:
[----:B-1----:R-:W-:Y:S05]  /*32b0*/  @P1 BRA `(.L_x_17) ;  /* 0x0000000000081947 */ /* 0x002fea0003800000 */
[----:B------:R-:W1:Y:S02]  /*32c0*/  SYNCS.PHASECHK.TRANS64.TRYWAIT P1, [UR7+0x2a830], R0 ;  /* 0x02a83000ff0075a7 */ /* 0x000e640008020147 */
[----:B-1----:R-:W-:Y:S05]  /*32d0*/  @!P1 BRA `(.L_x_18) ;  /* 0x00000074002c9947 */ /* 0x002fea0003800000 */
.L_x_17:
[----:B------:R-:W-:Y:S01]  /*32e0*/  R2UR UR40, R6 ;  /* 0x00000000062872ca */ /* 0x000fe200000e0000 */
[----:B------:R-:W-:Y:S01]  /*32f0*/  UIMAD UR10, UR38, 0x900, UR60 ;  /* 0x00000900260a78a4 */ /* 0x000fe2000f8e023c */
[----:B------:R-:W-:Y:S01]  /*3300*/  R2UR UR41, R7 ;  /* 0x00000000072972ca */ /* 0x000fe200000e0000 */
[----:B------:R-:W-:Y:S01]  /*3310*/  WARPGROUP.ARRIVE ;  /* 0x00000000000079c5 */ /* 0x000fe20000000000 */
[----:B------:R-:W-:Y:S01]  /*3320*/  UMOV UR43, 0x40000040 ;  /* 0x40000040002b7882 */ /* 0x000fe20000000000 */
[----:B------:R-:W-:Y:S01]  /*3330*/  UIADD3 UR14, UR10, 0x302, URZ ;  /* 0x000003020a0e7890 */ /* 0x000fe2000fffe03f */
[-C--:B------:R-:W-:Y:S01]  /*3340*/  FMUL.FTZ R24, R24, R11.reuse ;  /* 0x0000000b18187220 */ /* 0x080fe20000410000 */
[----:B------:R-:W-:Y:S01]  /*3350*/  UMOV UR15, 0x40000040 ;  /* 0x40000040000f7882 */ /* 0x000fe20000000000 */
[----:B------:R-:W-:Y:S01]  /*3360*/  UMOV UR42, UR10 ;  /* 0x0000000a002a7c82 */ /* 0x000fe20008000000 */
[----:B------:R-:W-:Y:S01]  /*3370*/  UIADD3 UR18, UR10, 0x304, URZ ;  /* 0x000003040a127890 */ /* 0x000fe2000fffe03f */
[-C--:B------:R-:W-:Y:S01]  /*3380*/  FMUL.FTZ R25, R25, R11.reuse ;  /* 0x0000000b19197220 */ /* 0x080fe20000410000 */
[----:B------:R-:W-:Y:S01]  /*3390*/  UMOV UR19, 0x40000040 ;  /* 0x4000004000137882 */ /* 0x000fe20000000000 */
[----:B------:R-:W-:Y:S01]  /*33a0*/  UIADD3 UR22, UR10, 0x306, URZ ;  /* 0x000003060a167890 */ /* 0x000fe2000fffe03f */
[-C--:B------:R-:W-:Y:S01]  /*33b0*/  FMUL.FTZ R28, R28, R11.reuse ;  /* 0x0000000b1c1c7220 */ /* 0x080fe20000410000 */
[----:B------:R-:W-:Y:S01]  /*33c0*/  UMOV UR23, 0x40000040 ;  /* 0x4000004000177882 */ /* 0x000fe20000000000 */
[----:B------:R-:W-:Y:S01]  /*33d0*/  HGMMA.64x96x16.F32 R88, gdesc[UR40], RZ, !UPT, gsb0 ;  /* 0x01600000285879f0 */ /* 0x000fe2000c0008ff */
[----:B------:R-:W-:Y:S01]  /*33e0*/  UIADD3 UR42, UR10, 0x2, URZ ;  /* 0x000000020a2a7890 */ /* 0x000fe2000fffe03f */
[-C--:B------:R-:W-:Y:S01]  /*33f0*/  FMUL.FTZ R29, R29, R11.reuse ;  /* 0x0000000b1d1d7220 */ /* 0x080fe20000410000 */
[----:B------:R-:W-:Y:S01]  /*3400*/  UMOV UR40, UR56 ;  /* 0x0000003800287c82 */ /* 0x000fe20008000000 */
[----:B------:R-:W-:Y:S01]  /*3410*/  UMOV UR41, UR57 ;  /* 0x0000003900297c82 */ /* 0x000fe20008000000 */
[----:B------:R-:W-:Y:S01]  /*3420*/  UMOV UR43, 0x40000040 ;  /* 0x40000040002b7882 */ /* 0x000fe20000000000 */
[----:B------:R-:W-:Y:S01]  /*3430*/  UIADD3 UR26, UR10, 0x600, URZ ;  /* 0x000006000a1a7890 */ /* 0x000fe2000fffe03f */
[-C--:B------:R-:W-:Y:S01]  /*3440*/  FMUL.FTZ R32, R32, R11.reuse ;  /* 0x0000000b20207220 */ /* 0x080fe20000410000 */
[----:B------:R-:W-:Y:S01]  /*3450*/  UMOV UR27, 0x40000040 ;  /* 0x40000040001b7882 */ /* 0x000fe20000000000 */
[----:B------:R-:W-:Y:S01]  /*3460*/  UIADD3 UR30, UR10, 0x602, URZ ;  /* 0x000006020a1e7890 */ /* 0x000fe2000fffe03f */
[-C--:B------:R-:W-:Y:S01]  /*3470*/  FMUL.FTZ R33, R33, R11.reuse ;  /* 0x0000000b21217220 */ /* 0x080fe20000410000 */
[----:B------:R-:W-:Y:S01]  /*3480*/  UMOV UR31, 0x40000040 ;  /* 0x40000040001f7882 */ /* 0x000fe20000000000 */
[----:B------:R-:W-:Y:S01]  /*3490*/  UIADD3 UR34, UR10, 0x604, URZ ;  /* 0x000006040a227890 */ /* 0x000fe2000fffe03f */
[-C--:B------:R-:W-:Y:S01]  /*34a0*/  FMUL.FTZ R36, R36, R11.reuse ;  /* 0x0000000b24247220 */ /* 0x080fe20000410000 */
[----:B------:R-:W-:Y:S01]  /*34b0*/  UMOV UR35, 0x40000040 ;  /* 0x4000004000237882 */ /* 0x000fe20000000000 */
[-C--:B------:R-:W-:Y:S01]  /*34c0*/  FMUL.FTZ R37, R37, R11.reuse ;  /* 0x0000000b25257220 */ /* 0x080fe20000410000 */
        /* <DEDUP_REMOVED lines=23> */
[----:B------:R-:W-:Y:S01]  /*3640*/  FMUL.FTZ R85, R85, R11 ;  /* 0x0000000b55557220 */ /* 0x000fe20000410000 */
        /* <DEDUP_REMOVED lines=32> */
[----:B------:R-:W-:-:S02]  /*3850*/  WARPGROUP.DEPBAR.LE gsb0, 0x0 ;  /* 0x00008000000079c5 */ /* 0x000fc40000010000 */
[----:B------:R-:W-:-:S06]  /*3860*/  WARPGROUP.ARRIVE ;  /* 0x00000000000079c5 */ /* 0x000fcc0000000000 */
[----:B------:R-:W-:Y:S01]  /*3870*/  HGMMA.64x96x16.F32 R88, gdesc[UR40], R88, gsb0 ;  /* 0x01600000285879f0 */ /* 0x000fe20008000858 */
[----:B------:R-:W-:Y:S01]  /*3880*/  UIADD3 UR42, UR10, 0x4, URZ ;  /* 0x000000040a2a7890 */ /* 0x000fe2000fffe03f */
[----:B------:R-:W-:Y:S01]  /*3890*/  UMOV UR40, UR52 ;  /* 0x0000003400287c82 */ /* 0x000fe20008000000 */
[----:B------:R-:W-:Y:S01]  /*38a0*/  UMOV UR41, UR53 ;  /* 0x0000003500297c82 */ /* 0x000fe20008000000 */
[----:B------:R-:W-:Y:S01]  /*38b0*/  UMOV UR43, 0x40000040 ;  /* 0x40000040002b7882 */ /* 0x000fe20000000000 */
[----:B------:R-:W-:Y:S02]  /*38c0*/  WARPGROUP.DEPBAR.LE gsb0, 0x0 ;  /* 0x00008000000079c5 */ /* 0x000fe40000010000 */
        /* <DEDUP_REMOVED lines=44> */
.L_x_19:
[----:B------:R-:W-:Y:S01]  /*3b90*/  ULEA UR10, UR5, UR6, 0x3 ;  /* 0x00000006050a7291 */ /* 0x000fe2000f8e183f */
[----:B01----:R-:W-:-:S05]  /*3ba0*/  IMAD.U32 R0, RZ, RZ, UR4 ;  /* 0x00000004ff007e24 */ /* 0x003fca000f8e00ff */
[----:B------:R-:W-:-:S04]  /*3bb0*/  SHF.L.U32 R0, R0, 0x1f, RZ ;  /* 0x0000001f00007819 */ /* 0x000fc800000006ff */
[----:B------:R0:W1:Y:S01]  /*3bc0*/  SYNCS.PHASECHK.TRANS64.TRYWAIT P1, [UR10+0x2a850], R0 ;  /* 0x02a85000ff0075a7 */ /* 0x000062000802014a */
[----:B------:R-:W-:Y:S05]  /*3bd0*/  @!P0 BRA `(.L_x_20) ;  /* 0x0000000000048947 */ /* 0x000fea0003800000 */
[----:B------:R-:W-:Y:S01]  /*3be0*/  BPT.TRAP 0x1 ;  /* 0x000000040000795c */ /* 0x000fe20000300000 */
.L_x_20:
[----:B-1----:R-:W-:Y:S05]  /*3bf0*/  @P1 BRA `(.L_x_21) ;  /* 0x0000000000081947 */ /* 0x002fea0003800000 */
[----:B------:R-:W1:Y:S02]  /*3c00*/  SYNCS.PHASECHK.TRANS64.TRYWAIT P1, [UR10+0x2a850], R0 ;  /* 0x02a85000ff0075a7 */ /* 0x000e64000802014a */
[----:B-1----:R-:W-:Y:S05]  /*3c10*/  @!P1 BRA `(.L_x_22) ;  /* 0x0000006800f49947 */ /* 0x002fea0003800000 */
.L_x_21:
[----:B------:R-:W-:Y:S01]  /*3c20*/  UIADD3 UR6, UR6, 0x400, URZ ;  /* 0x0000040006067890 */ /* 0x000fe2000fffe03f */
[----:B------:R-:W-:Y:S01]  /*3c30*/  WARPGROUP.ARRIVE ;  /* 0x00000000000079c5 */ /* 0x000fe20000000000 */
[----:B------:R-:W-:Y:S02]  /*3c40*/  UMOV UR15, 0x40000040 ;  /* 0x40000040000f7882 */ /* 0x000fe40000000000 */
[----:B------:R-:W-:-:S04]  /*3c50*/  USHF.R.U32.HI UR6, URZ, 0x4, UR6 ;  /* 0x000000043f067899 */ /* 0x000fc80008011606 */
[----:B------:R-:W-:-:S04]  /*3c60*/  ULOP3.LUT UR6, UR6, 0x3fff, URZ, 0xc0, !UPT ;  /* 0x00003fff06067892 */ /* 0x000fc8000f8ec03f */
[----:B------:R-:W-:-:S04]  /*3c70*/  ULOP3.LUT UR4, UR6, 0x3000000, URZ, 0xfc, !UPT ;  /* 0x0300000006047892 */ /* 0x000fc8000f8efc3f */
[----:B------:R-:W-:-:S07]  /*3c80*/  UIMAD UR4, UR5, 0x600, UR4 ;  /* 0x00000600050478a4 */ /* 0x000fce000f8e0204 */
[----:B------:R-:W-:Y:S02]  /*3c90*/  UMOV UR14, UR4 ;  /* 0x00000004000e7c82 */ /* 0x000fe40008000000 */
[----:B------:R-:W-:Y:S01]  /*3ca0*/  HGMMA.64x128x16.F32 R24, R136, gdesc[UR12].tnspB, R24, gsb0 ;  /* 0x41e0000c88187df0 */ /* 0x000fe20008000818 */
[----:B------:R-:W-:Y:S01]  /*3cb0*/  UIADD3 UR14, UR4, 0x80, URZ ;  /* 0x00000080040e7890 */ /* 0x000fe2000fffe03f */
[----:B------:R-:W-:Y:S01]  /*3cc0*/  UMOV UR15, 0x40000040 ;  /* 0x40000040000f7882 */ /* 0x000fe20000000000 */
[----:B------:R-:W-:Y:S02]  /*3cd0*/  WARPGROUP.DEPBAR.LE gsb0, 0x0 ;  /* 0x00008000000079c5 */ /* 0x000fe40000010000 */
[----:B------:R-:W-:-:S07]  /*3ce0*/  WARPGROUP.ARRIVE ;  /* 0x00000000000079c5 */ /* 0x000fce0000000000 */
        /* <DEDUP_REMOVED lines=13> */
[----:B------:R-:W-:Y:S01]  /*3dc0*/  UIADD3 UR4, UR4, 0x280, URZ ;  /* 0x0000028004047890 */ /* 0x000fe2000fffe03f */
[----:B------:R-:W-:Y:S02]  /*3dd0*/  WARPGROUP.DEPBAR.LE gsb0, 0x0 ;  /* 0x00008000000079c5 */ /* 0x000fe40000010000 */
[----:B------:R-:W-:-:S06]  /*3de0*/  WARPGROUP.ARRIVE ;  /* 0x00000000000079c5 */ /* 0x000fcc0000000000 */
[----:B------:R-:W-:Y:S01]  /*3df0*/  HGMMA.64x128x16.F32 R24, R152, gdesc[UR12].tnspB, R24, gsb0 ;  /* 0x41e0000c98187df0 */ /* 0x000fe20008000818 */
[----:B------:R-:W-:Y:S01]  /*3e00*/  UMOV UR14, UR4 ;  /* 0x00000004000e7c82 */ /* 0x000fe20008000000 */
[----:B------:R-:W-:Y:S01]  /*3e10*/  UMOV UR15, 0x40000040 ;  /* 0x40000040000f7882 */ /* 0x000fe20000000000 */
[----:B------:R-:W-:Y:S02]  /*3e20*/  WARPGROUP.DEPBAR.LE gsb0, 0x0 ;  /* 0x00008000000079c5 */ /* 0x000fe40000010000 */
[----:B------:R-:W-:-:S07]  /*3e30*/  WARPGROUP.ARRIVE ;  /* 0x00000000000079c5 */ /* 0x000fce0000000000 */
[----:B------:R-:W-:Y:S03]  /*3e40*/  HGMMA.64x128x16.F32 R24, R156, gdesc[UR12].tnspB, R24, gsb0 ;  /* 0x41e0000c9c187df0 */ /* 0x000fe60008000818 */
[----:B------:R-:W-:Y:S02]  /*3e50*/  WARPGROUP.DEPBAR.LE gsb0, 0x0 ;  /* 0x00008000000079c5 */ /* 0x000fe40000010000 */
[----:B------:R-:W-:Y:S05]  /*3e60*/  @!P0 BRA `(.L_x_23) ;  /* 0x0000000000048947 */ /* 0x000fea0003800000 */
[----:B------:R-:W-:Y:S01]  /*3e70*/  BPT.TRAP 0x1 ;  /* 0x000000040000795c */ /* 0x000fe20000300000 */
.L_x_23:
[----:B01----:R-:W-:Y:S01]  /*3e80*/  FMNMX.FTZ R0, R88, R13, !PT ;  /* 0x0000000d58007209 */ /* 0x003fe20007810000 */
[----:B------:R-:W-:Y:S01]  /*3e90*/  UIADD3 UR7, UR7, 0x2a840, URZ ;  /* 0x0002a84007077890 */ /* 0x000fe2000fffe03f */
[----:B------:R-:W-:Y:S02]  /*3ea0*/  FMNMX.FTZ R14, R90, R12, !PT ;  /* 0x0000000c5a0e7209 */ /* 0x000fe40007810000 */
[----:B------:R-:W-:Y:S01]  /*3eb0*/  FMNMX.FTZ R3, R89, R0, !PT ;  /* 0x0000000059037209 */ /* 0x000fe20007810000 */
[----:B------:R-:W-:Y:S01]  /*3ec0*/  UPRMT UR7, UR11, 0x654, UR7 ;  /* 0x000006540b077896 */ /* 0x000fe20008000007 */
[----:B------:R-:W-:Y:S02]  /*3ed0*/  FMNMX.FTZ R5, R91, R14, !PT ;  /* 0x0000000e5b057209 */ /* 0x000fe40007810000 */
[----:B------:R-:W-:Y:S02]  /*3ee0*/  FMNMX.FTZ R0, R92, R3, !PT ;  /* 0x000000035c007209 */ /* 0x000fe40007810000 */
[----:B------:R-:W-:-:S02]  /*3ef0*/  FMNMX.FTZ R14, R94, R5, !PT ;  /* 0x000000055e0e7209 */ /* 0x000fc40007810000 */
[----:B------:R-:W-:Y:S02]  /*3f00*/  FMNMX.FTZ R3, R93, R0, !PT ;  /* 0x000000005d037209 */ /* 0x000fe40007810000 */
[----:B------:R-:W-:Y:S01]  /*3f10*/  FMNMX.FTZ R5, R95, R14, !PT ;  /* 0x0000000e5f057209 */ /* 0x000fe20007810000 */
[----:B------:R-:W-:Y:S01]  /*3f20*/  SYNCS.ARRIVE.TRANS64.RED.A1T0 RZ, [UR7], RZ ;  /* 0x000000ffffff79a7 */ /* 0x000fe20008100407 */
[----:B------:R-:W-:Y:S02]  /*3f30*/  FMNMX.FTZ R0, R96, R3, !PT ;  /* 0x0000000360007209 */ /* 0x000fe40007810000 */
[----:B------:R-:W-:Y:S02]  /*3f40*/  FMNMX.FTZ R14, R98, R5, !PT ;  /* 0x00000005620e7209 */ /* 0x000fe40007810000 */
[----:B------:R-:W-:Y:S02]  /*3f50*/  FMNMX.FTZ R3, R97, R0, !PT ;  /* 0x0000000061037209 */ /* 0x000fe40007810000 */
[----:B------:R-:W-:-:S02]  /*3f60*/  FMNMX.FTZ R5, R99, R14, !PT ;  /* 0x0000000e63057209 */ /* 0x000fc40007810000 */
[----:B------:R-:W-:Y:S02]  /*3f70*/  FMNMX.FTZ R0, R100, R3, !PT ;  /* 0x0000000364007209 */ /* 0x000fe40007810000 */
[----:B------:R-:W-:Y:S02]  /*3f80*/  FMNMX.FTZ R14, R102, R5, !PT ;  /* 0x00000005660e7209 */ /* 0x000fe40007810000 */
        /* <DEDUP_REMOVED lines=33> */
[----:B------:R-:W-:-:S03]  /*41a0*/  FMNMX.FTZ R14, R135, R14, !PT ;  /* 0x0000000e870e7209 */ /* 0x000fc60007810000 */
[----:B------:R-:W0:Y:S04]  /*41b0*/  SHFL.BFLY PT, R0, R9, 0x2, 0x1f ;  /* 0x0c401f0009007f89 */ /* 0x000e2800000e0000 */
[----:B------:R-:W1:Y:S01]  /*41c0*/  SHFL.BFLY PT, R3, R14, 0x2, 0x1f ;  /* 0x0c401f000e037f89 */ /* 0x000e6200000e0000 */
[----:B0-----:R-:W-:Y:S02]  /*41d0*/  FMNMX.FTZ R15, R9, R0, !PT ;  /* 0x00000000090f7209 */ /* 0x001fe40007810000 */
[----:B------:R-:W0:Y:S01]  /*41e0*/  LDC R0, c[0x0][0x988] ;  /* 0x00026200ff007b82 */ /* 0x000e220000000800 */
[----:B-1----:R-:W-:Y:S02]  /*41f0*/  FMNMX.FTZ R21, R14, R3, !PT ;  /* 0x000000030e157209 */ /* 0x002fe40007810000 */
[----:B------:R-:W1:Y:S04]  /*4200*/  SHFL.BFLY PT, R20, R15, 0x1, 0x1f ;  /* 0x0c201f000f147f89 */ /* 0x000e6800000e0000 */
[----:B------:R-:W2:Y:S01]  /*4210*/  SHFL.BFLY PT, R136, R21, 0x1, 0x1f ;  /* 0x0c201f0015887f89 */ /* 0x000ea200000e0000 */
[----:B-1----:R-:W-:-:S02]  /*4220*/  FMNMX.FTZ R3, R15, R20, !PT ;  /* 0x000000140f037209 */ /* 0x002fc40007810000 */
[----:B--2---:R-:W-:-:S03]  /*4230*/  FMNMX.FTZ R5, R21, R136, !PT ;  /* 0x0000008815057209 */ /* 0x004fc60007810000 */
[C---:B0-----:R-:W-:Y:S01]  /*4240*/  FMUL.FTZ R137, R3.reuse, R0 ;  /* 0x0000000003897220 */ /* 0x041fe20000410000 */
[----:B------:R-:W-:-:S03]  /*4250*/  FADD.FTZ R11, -R3, R13 ;  /* 0x0000000d030b7221 */ /* 0x000fc60000010100 */
[-CC-:B------:R-:W-:Y:S01]  /*4260*/  FFMA.FTZ R13, R89, R0.reuse, -R137.reuse ;  /* 0x00000000590d7223 */ /* 0x180fe20000010889 */
[-CC-:B------:R-:W-:Y:S01]  /*4270*/  FFMA.FTZ R89, R101, R0.reuse, -R137.reuse ;  /* 0x0000000065597223 */ /* 0x180fe20000010889 */
[-CC-:B------:R-:W-:Y:S01]  /*4280*/  FFMA.FTZ R101, R113, R0.reuse, -R137.reuse ;  /* 0x0000000071657223 */ /* 0x180fe20000010889 */
[-CC-:B------:R-:W-:Y:S01]  /*4290*/  FFMA.FTZ R113, R125, R0.reuse, -R137.reuse ;  /* 0x000000007d717223 */ /* 0x180fe20000010889 */
[C---:B------:R-:W-:Y:S01]  /*42a0*/  FADD.FTZ R9, -R5.reuse, R12 ;  /* 0x0000000c05097221 */ /* 0x040fe20000010100 */
[-C--:B------:R-:W-:Y:S01]  /*42b0*/  FMUL.FTZ R125, R5, R0.reuse ;  /* 0x00000000057d7220 */ /* 0x080fe20000410000 */
[-C--:B------:R-:W-:Y:S01]  /*42c0*/  FMUL.FTZ R11, R11, R0.reuse ;  /* 0x000000000b0b7220 */ /* 0x080fe20000410000 */
[-CC-:B------:R-:W-:Y:S01]  /*42d0*/  FFMA.FTZ R136, R88, R0.reuse, -R137.reuse ;  /* 0x0000000058887223 */ /* 0x180fe20000010889 */
[-C--:B------:R-:W-:Y:S01]  /*42e0*/  FMUL.FTZ R9, R9, R0.reuse ;  /* 0x0000000009097220 */ /* 0x080fe20000410000 */
[-CC-:B------:R-:W-:Y:S01]  /*42f0*/  FFMA.FTZ R15, R93, R0.reuse, -R137.reuse ;  /* 0x000000005d0f7223 */ /* 0x180fe20000010889 */
[-C--:B------:R-:W-:Y:S01]  /*4300*/  FFMA.FTZ R21, R97, R0.reuse, -R137 ;  /* 0x0000000061157223 */ /* 0x080fe20000010889 */
[-C--:B------:R-:W-:Y:S01]  /*4310*/  FFMA.FTZ R12, R90, R0.reuse, -R125 ;  /* 0x000000005a0c7223 */ /* 0x080fe2000001087d */
[-CC-:B------:R-:W-:Y:S01]  /*4320*/  FFMA.FTZ R93, R105, R0.reuse, -R137.reuse ;  /* 0x00000000695d7223 */ /* 0x180fe20000010889 */
        /* <DEDUP_REMOVED lines=15> */
[-C--:B------:R-:W-:Y:S01]  /*4420*/  FFMA.FTZ R121, R133, R0.reuse, -R137 ;  /* 0x0000000085797223 */ /* 0x080fe20000010889 */
        /* <DEDUP_REMOVED lines=17> */
[----:B------:R-:W0:Y:S01]  /*4540*/  MUFU.EX2 R136, R136 ;  /* 0x0000008800887308 */ /* 0x000e220000000800 */
[-CC-:B------:R-:W-:Y:S01]  /*4550*/  FFMA.FTZ R122, R122, R0.reuse, -R125.reuse ;  /* 0x000000007a7a7223 */ /* 0x180fe2000001087d */
[-CC-:B------:R-:W-:Y:S01]  /*4560*/  FFMA.FTZ R123, R123, R0.reuse, -R125.reuse ;  /* 0x000000007b7b7223 */ /* 0x180fe2000001087d */
[-CC-:B------:R-:W-:Y:S01]  /*4570*/  FFMA.FTZ R126, R126, R0.reuse, -R125.reuse ;  /* 0x000000007e7e7223 */ /* 0x180fe2000001087d */
[-CC-:B------:R-:W-:Y:S01]  /*4580*/  FFMA.FTZ R127, R127, R0.reuse, -R125.reuse ;  /* 0x000000007f7f7223 */ /* 0x180fe2000001087d */
[-CC-:B------:R-:W-:Y:S01]  /*4590*/  FFMA.FTZ R130, R130, R0.reuse, -R125.reuse ;  /* 0x0000000082827223 */ /* 0x180fe2000001087d */
[-CC-:B------:R-:W-:Y:S01]  /*45a0*/  FFMA.FTZ R131, R131, R0.reuse, -R125.reuse ;  /* 0x0000000083837223 */ /* 0x180fe2000001087d */
[-CC-:B------:R-:W-:Y:S01]  /*45b0*/  FFMA.FTZ R134, R134, R0.reuse, -R125.reuse ;  /* 0x0000000086867223 */ /* 0x180fe2000001087d */
[----:B------:R-:W1:Y:S01]  /*45c0*/  MUFU.EX2 R12, R12 ;  /* 0x0000000c000c7308 */ /* 0x000e620000000800 */
[----:B------:R-:W-:-:S07]  /*45d0*/  FFMA.FTZ R125, R135, R0, -R125 ;  /* 0x00000000877d7223 */ /* 0x000fce000001087d */
[----:B------:R-:W2:Y:S01]  /*45e0*/  MUFU.EX2 R13, R13 ;  /* 0x0000000d000d7308 */ /* 0x000ea20000000800 */
[----:B0-----:R-:W-:-:S07]  /*45f0*/  FFMA.FTZ R8, R11, R8, R136 ;  /* 0x000000080b087223 */ /* 0x001fce0000010088 */
[----:B------:R-:W0:Y:S01]  /*4600*/  MUFU.EX2 R137, R137 ;  /* 0x0000008900897308 */ /* 0x000e220000000800 */
[----:B-1----:R-:W-:-:S07]  /*4610*/  FFMA.FTZ R4, R9, R4, R12 ;  /* 0x0000000409047223 */ /* 0x002fce000001000c */
[----:B------:R-:W1:Y:S01]  /*4620*/  MUFU.EX2 R138, R138 ;  /* 0x0000008a008a7308 */ /* 0x000e620000000800 */
[----:B--2---:R-:W-:-:S07]  /*4630*/  FADD.FTZ R91, R13, R8 ;  /* 0x000000080d5b7221 */ /* 0x004fce0000010000 */
[----:B------:R-:W2:Y:S01]  /*4640*/  MUFU.EX2 R139, R139 ;  /* 0x0000008b008b7308 */ /* 0x000ea20000000800 */
[----:B0-----:R-:W-:-:S07]  /*4650*/  FADD.FTZ R4, R137, R4 ;  /* 0x0000000489047221 */ /* 0x001fce0000010000 */
[----:B------:R-:W0:Y:S01]  /*4660*/  MUFU.EX2 R15, R15 ;  /* 0x0000000f000f7308 */ /* 0x000e220000000800 */
[----:B-1----:R-:W-:-:S07]  /*4670*/  FADD.FTZ R8, R138, R91 ;  /* 0x0000005b8a087221 */ /* 0x002fce0000010000 */
        /* <DEDUP_REMOVED lines=81> */
[----:B0-----:R-:W-:Y:S01]  /*4b90*/  FADD.FTZ R4, R159, R4 ;  /* 0x000000049f047221 */ /* 0x001fe20000010000 */
[----:B-1----:R-:W-:-:S03]  /*4ba0*/  FADD.FTZ R8, R121, R8 ;  /* 0x0000000879087221 */ /* 0x002fc60000010000 */
[----:B--2---:R-:W-:Y:S01]  /*4bb0*/  FADD.FTZ R4, R125, R4 ;  /* 0x000000047d047221 */ /* 0x004fe20000010000 */
[----:B------:R-:W-:Y:S06]  /*4bc0*/  @!P0 BRA `(.L_x_24) ;  /* 0x0000000000048947 */ /* 0x000fec0003800000 */
[----:B------:R-:W-:Y:S01]  /*4bd0*/  BPT.TRAP 0x1 ;  /* 0x000000040000795c */ /* 0x000fe20000300000 */
.L_x_24:
[----:B------:R-:W-:Y:S01]  /*4be0*/  UIADD3 UR10, UR10, 0x2a860, URZ ;  /* 0x0002a8600a0a7890 */ /* 0x000fe2000fffe03f */
[C---:B------:R-:W-:Y:S01]  /*4bf0*/  ISETP.GT.AND P1, PT, R10.reuse, RZ, PT ;  /* 0x000000ff0a00720c */ /* 0x040fe20003f24270 */
[----:B------:R-:W-:Y:S01]  /*4c00*/  UMOV UR4, UR39 ;  /* 0x0000002700047c82 */ /* 0x000fe20008000000 */
[----:B------:R-:W-:Y:S01]  /*4c10*/  UMOV UR5, UR38 ;  /* 0x0000002600057c82 */ /* 0x000fe20008000000 */
[----:B------:R-:W-:Y:S01]  /*4c20*/  UPRMT UR10, UR11, 0x654, UR10 ;  /* 0x000006540b0a7896 */ /* 0x000fe2000800000a */
[----:B------:R-:W-:Y:S01]  /*4c30*/  F2FP.F16.F32.PACK_AB R136, R13, R136 ;  /* 0x000000880d88723e */ /* 0x000fe200000000ff */
[----:B------:R-:W-:Y:S01]  /*4c40*/  VIADD R10, R10, 0xffffffff ;  /* 0xffffffff0a0a7836 */ /* 0x000fe20000000000 */
[----:B------:R-:W-:Y:S01]  /*4c50*/  F2FP.F16.F32.PACK_AB R137, R137, R12 ;  /* 0x0000000c8989723e */ /* 0x000fe200000000ff */
[----:B------:R-:W-:Y:S01]  /*4c60*/  IMAD.MOV.U32 R13, RZ, RZ, R3 ;  /* 0x000000ffff0d7224 */ /* 0x000fe200078e0003 */
[----:B------:R-:W-:Y:S02]  /*4c70*/  F2FP.F16.F32.PACK_AB R138, R15, R138 ;  /* 0x0000008a0f8a723e */ /* 0x000fe400000000ff */
[----:B------:R-:W-:-:S02]  /*4c80*/  F2FP.F16.F32.PACK_AB R139, R95, R139 ;  /* 0x0000008b5f8b723e */ /* 0x000fc400000000ff */
[----:B------:R-:W-:Y:S01]  /*4c90*/  SYNCS.ARRIVE.TRANS64.RED.A1T0 RZ, [UR10], RZ ;  /* 0x000000ffffff79a7 */ /* 0x000fe2000810040a */
[----:B------:R-:W-:Y:S02]  /*4ca0*/  F2FP.F16.F32.PACK_AB R140, R21, R140 ;  /* 0x0000008c158c723e */ /* 0x000fe400000000ff */
[----:B------:R-:W-:Y:S02]  /*4cb0*/  F2FP.F16.F32.PACK_AB R141, R99, R141 ;  /* 0x0000008d638d723e */ /* 0x000fe400000000ff */
[----:B------:R-:W-:Y:S02]  /*4cc0*/  F2FP.F16.F32.PACK_AB R142, R89, R142 ;  /* 0x0000008e598e723e */ /* 0x000fe400000000ff */
[----:B------:R-:W-:Y:S02]  /*4cd0*/  F2FP.F16.F32.PACK_AB R143, R103, R143 ;  /* 0x0000008f678f723e */ /* 0x000fe400000000ff */
[----:B------:R-:W-:Y:S02]  /*4ce0*/  F2FP.F16.F32.PACK_AB R144, R93, R144 ;  /* 0x000000905d90723e */ /* 0x000fe400000000ff */
[----:B------:R-:W-:-:S02]  /*4cf0*/  F2FP.F16.F32.PACK_AB R145, R107, R145 ;  /* 0x000000916b91723e */ /* 0x000fc400000000ff */
        /* <DEDUP_REMOVED lines=14> */
[----:B------:R-:W-:Y:S01]  /*4de0*/  MOV R12, R5 ;  /* 0x00000005000c7202 */ /* 0x000fe20000000f00 */
[----:B------:R-:W-:Y:S06]  /*4df0*/  @P1 BRA `(.L_x_25) ;  /* 0xffffffe000e81947 */ /* 0x000fec000383ffff */
.L_x_14:
[----:B------:R-:W-:Y:S06]  /*4e00*/  BAR.ARV 0x8, 0x180 ;  /* 0x0206000000007b1d */ /* 0x000fec0000002000 */
        /* <DEDUP_REMOVED lines=64> */
[----:B------:R-:W-:Y:S06]  /*5210*/  @!P0 BRA `(.L_x_26) ;  /* 0x0000000000048947 */ /* 0x000fec0003800000 */
[----:B------:R-:W-:Y:S01]  /*5220*/  BPT.TRAP 0x1 ;  /* 0x000000040000795c */ /* 0x000fe20000300000 */
.L_x_26:
[----:B------:R-:W0:Y:S01]  /*5230*/  S2UR UR13, SR_CgaCtaId ;  /* 0x00000000000d79c3 */ /* 0x000e220000008800 */
[----:B------:R-:W-:Y:S01]  /*5240*/  UMOV UR4, 0x400 ;  /* 0x0000040000047882 */ /* 0x000fe20000000000 */
[----:B------:R-:W-:-:S05]  /*5250*/  IMAD.U32 R6, RZ, RZ, UR39 ;  /* 0x00000027ff067e24 */ /* 0x000fca000f8e00ff */
[----:B------:R-:W-:Y:S01]  /*5260*/  SHF.L.U32 R6, R6, 0x1f, RZ ;  /* 0x0000001f06067819 */ /* 0x000fe200000006ff */
[----:B0-----:R-:W-:-:S04]  /*5270*/  ULEA UR4, UR13, UR4, 0x18 ;  /* 0x000000040d047291 */ /* 0x001fc8000f8ec03f */
[----:B------:R-:W-:-:S09]  /*5280*/  ULEA UR10, UR38, UR4, 0x3 ;  /* 0x00000004260a7291 */ /* 0x000fd2000f8e183f */
[----:B------:R0:W1:Y:S01]  /*5290*/  SYNCS.PHASECHK.TRANS64.TRYWAIT P1, [UR10+0x2a850], R6 ;  /* 0x02a85006ff0075a7 */ /* 0x000062000802014a */
[----:B------:R-:W-:Y:S05]  /*52a0*/  @!P0 BRA `(.L_x_27) ;  /* 0x0000000000048947 */ /* 0x000fea0003800000 */
[----:B------:R-:W-:Y:S01]  /*52b0*/  BPT.TRAP 0x1 ;  /* 0x000000040000795c */ /* 0x000fe20000300000 */
.L_x_27:
[----:B-1----:R-:W-:Y:S05]  /*52c0*/  @P1 BRA `(.L_x_28) ;  /* 0x0000000000081947 */ /* 0x002fea0003800000 */
[----:B------:R-:W1:Y:S02]  /*52d0*/  SYNCS.PHASECHK.TRANS64.TRYWAIT P1, [UR10+0x2a850], R6 ;  /* 0x02a85006ff0075a7 */ /* 0x000e64000802014a */
[----:B-1----:R-:W-:Y:S05]  /*52e0*/  @!P1 BRA `(.L_x_29) ;  /* 0x0000005400589947 */ /* 0x002fea0003800000 */
.L_x_28:
[----:B------:R-:W-:Y:S01]  /*52f0*/  UIADD3 UR5, UR4, 0x400, URZ ;  /* 0x0000040004057890 */ /* 0x000fe2000fffe03f */
[----:B------:R-:W-:Y:S01]  /*5300*/  WARPGROUP.ARRIVE ;  /* 0x00000000000079c5 */ /* 0x000fe20000000000 */
[----:B------:R-:W-:Y:S01]  /*5310*/  UMOV UR7, 0x40000040 ;  /* 0x4000004000077882 */ /* 0x000fe20000000000 */
[----:B------:R-:W-:Y:S01]  /*5320*/  UMOV UR15, 0x40000040 ;  /* 0x40000040000f7882 */ /* 0x000fe20000000000 */
[----:B------:R-:W-:Y:S01]  /*5330*/  USHF.R.U32.HI UR5, URZ, 0x4, UR5 ;  /* 0x000000043f057899 */ /* 0x000fe20008011605 */
[----:B-1----:R-:W1:Y:S01]  /*5340*/  SHFL.BFLY PT, R7, R8, 0x2, 0x1f ;  /* 0x0c401f0008077f89 */ /* 0x002e6200000e0000 */
[----:B------:R-:W-:Y:S02]  /*5350*/  IMAD.MOV.U32 R89, RZ, RZ, -0x800000 ;  /* 0xff800000ff597424 */ /* 0x000fe400078e00ff */
[----:B------:R-:W-:Y:S01]  /*5360*/  ULOP3.LUT UR5, UR5, 0x3fff, URZ, 0xc0, !UPT ;  /* 0x00003fff05057892 */ /* 0x000fe2000f8ec03f */
[----:B------:R-:W2:Y:S01]  /*5370*/  SHFL.BFLY PT, R9, R4, 0x2, 0x1f ;  /* 0x0c401f0004097f89 */ /* 0x000ea200000e0000 */
[----:B------:R-:W-:-:S02]  /*5380*/  IMAD.MOV.U32 R88, RZ, RZ, -0x800000 ;  /* 0xff800000ff587424 */ /* 0x000fc400078e00ff */
[----:B------:R-:W-:-:S04]  /*5390*/  ULOP3.LUT UR5, UR5, 0x3000000, URZ, 0xfc, !UPT ;  /* 0x0300000005057892 */ /* 0x000fc8000f8efc3f */
[----:B------:R-:W-:-:S04]  /*53a0*/  UIMAD UR6, UR38, 0x600, UR5 ;  /* 0x00000600260678a4 */ /* 0x000fc8000f8e0205 */
[----:B------:R-:W-:-:S05]  /*53b0*/  UIADD3 UR8, UR6, 0x80, URZ ;  /* 0x0000008006087890 */ /* 0x000fca000fffe03f */
[----:B------:R-:W-:Y:S01]  /*53c0*/  HGMMA.64x128x16.F32 R24, R136, gdesc[UR4].tnspB, R24, gsb0 ;  /* 0x41e0000488187df0 */ /* 0x000fe20008000818 */
[----:B------:R-:W-:Y:S01]  /*53d0*/  UMOV UR7, 0x40000040 ;  /* 0x4000004000077882 */ /* 0x000fe20000000000 */
[----:B------:R-:W-:Y:S01]  /*53e0*/  UMOV UR14, UR8 ;  /* 0x00000008000e7c82 */ /* 0x000fe20008000000 */
[----:B------:R-:W-:Y:S01]  /*53f0*/  UIADD3 UR8, UR6, 0x100, URZ ;  /* 0x0000010006087890 */ /* 0x000fe2000fffe03f */
[----:B-1----:R-:W-:Y:S01]  /*5400*/  FADD.FTZ R7, R7, R8 ;  /* 0x0000000807077221 */ /* 0x002fe20000010000 */
[----:B--2---:R-:W-:-:S04]  /*5410*/  FADD.FTZ R9, R9, R4 ;  /* 0x0000000409097221 */ /* 0x004fc80000010000 */
[----:B0-----:R-:W0:Y:S01]  /*5420*/  SHFL.BFLY PT, R6, R7, 0x1, 0x1f ;  /* 0x0c201f0007067f89 */ /* 0x001e2200000e0000 */
[----:B------:R-:W-:-:S03]  /*5430*/  IMAD.MOV.U32 R4, RZ, RZ, RZ ;  /* 0x000000ffff047224 */ /* 0x000fc600078e00ff */
[----:B------:R-:W1:Y:S01]  /*5440*/  SHFL.BFLY PT, R10, R9, 0x1, 0x1f ;  /* 0x0c201f00090a7f89 */ /* 0x000e6200000e0000 */
[----:B0-----:R-:W-:Y:S01]  /*5450*/  FADD.FTZ R12, R7, R6 ;  /* 0x00000006070c7221 */ /* 0x001fe20000010000 */
[----:B-1----:R-:W-:-:S04]  /*5460*/  FADD.FTZ R13, R9, R10 ;  /* 0x0000000a090d7221 */ /* 0x002fc80000010000 */
[----:B------:R-:W-:Y:S02]  /*5470*/  FSETP.NE.FTZ.AND P1, PT, R12, RZ, PT ;  /* 0x000000ff0c00720b */ /* 0x000fe40003f35000 */
[----:B------:R-:W-:Y:S02]  /*5480*/  MOV R10, RZ ;  /* 0x000000ff000a7202 */ /* 0x000fe40000000f00 */
[----:B------:R-:W-:-:S09]  /*5490*/  FSETP.NE.FTZ.AND P2, PT, R13, RZ, PT ;  /* 0x000000ff0d00720b */ /* 0x000fd20003f55000 */
[----:B------:R-:W0:Y:S01]  /*54a0*/  @P1 MUFU.LG2 R8, R12 ;  /* 0x0000000c00081308 */ /* 0x000e220000000c00 */
[----:B------:R-:W-:-:S03]  /*54b0*/  @P1 FMUL.FTZ R6, R0, 0.69314718246459960938 ;  /* 0x3f31721800061820 */ /* 0x000fc60000410000 */
[----:B------:R-:W-:-:S04]  /*54c0*/  @P2 FMUL.FTZ R9, R0, 0.69314718246459960938 ;  /* 0x3f31721800092820 */ /* 0x000fc80000410000 */
[----:B------:R-:W1:Y:S08]  /*54d0*/  @P2 MUFU.LG2 R11, R13 ;  /* 0x0000000d000b2308 */ /* 0x000e700000000c00 */
[----:B------:R2:W3:Y:S01]  /*54e0*/  @P1 MUFU.RCP R4, R12 ;  /* 0x0000000c00041308 */ /* 0x0004e20000001000 */
[----:B0-----:R-:W-:-:S04]  /*54f0*/  @P1 FMUL.FTZ R7, R8, 0.69314718246459960938 ;  /* 0x3f31721808071820 */ /* 0x001fc80000410000 */
[----:B------:R-:W-:-:S03]  /*5500*/  @P1 FFMA.FTZ R89, R6, R3, R7 ;  /* 0x0000000306591223 */ /* 0x000fc60000010007 */
[----:B------:R2:W0:Y:S01]  /*5510*/  @P2 MUFU.RCP R10, R13 ;  /* 0x0000000d000a2308 */ /* 0x0004220000001000 */
[----:B-1----:R-:W-:-:S04]  /*5520*/  @P2 FMUL.FTZ R0, R11, 0.69314718246459960938 ;  /* 0x3f3172180b002820 */ /* 0x002fc80000410000 */
[----:B------:R-:W-:Y:S01]  /*5530*/  @P2 FFMA.FTZ R88, R9, R5, R0 ;  /* 0x0000000509582223 */ /* 0x000fe20000010000 */
[----:B------:R-:W-:Y:S02]  /*5540*/  WARPGROUP.DEPBAR.LE gsb0, 0x0 ;  /* 0x00008000000079c5 */ /* 0x000fe40000010000 */
[----:B------:R-:W-:-:S06]  /*5550*/  WARPGROUP.ARRIVE ;  /* 0x00000000000079c5 */ /* 0x000fcc0000000000 */
[----:B------:R-:W-:Y:S01]  /*5560*/  HGMMA.64x128x16.F32 R24, R140, gdesc[UR12].tnspB, R24, gsb0 ;  /* 0x41e0000c8c187df0 */ /* 0x000fe20008000818 */
[----:B------:R-:W-:Y:S01]  /*5570*/  UMOV UR14, UR8 ;  /* 0x00000008000e7c82 */ /* 0x000fe20008000000 */
[----:B------:R-:W-:Y:S01]  /*5580*/  UMOV UR15, 0x40000040 ;  /* 0x40000040000f7882 */ /* 0x000fe20000000000 */
[----:B------:R-:W-:Y:S01]  /*5590*/  UIADD3 UR8, UR6, 0x180, URZ ;  /* 0x0000018006087890 */ /* 0x000fe2000fffe03f */
[----:B------:R-:W-:Y:S02]  /*55a0*/  WARPGROUP.DEPBAR.LE gsb0, 0x0 ;  /* 0x00008000000079c5 */ /* 0x000fe40000010000 */
[----:B------:R-:W-:-:S06]  /*55b0*/  WARPGROUP.ARRIVE ;  /* 0x00000000000079c5 */ /* 0x000fcc0000000000 */
[----:B------:R-:W-:Y:S01]  /*55c0*/  HGMMA.64x128x16.F32 R24, R144, gdesc[UR12].tnspB, R24, gsb0 ;  /* 0x41e0000c90187df0 */ /* 0x000fe20008000818 */
[----:B------:R-:W-:Y:S01]  /*55d0*/  UMOV UR14, UR8 ;  /* 0x00000008000e7c82 */ /* 0x000fe20008000000 */
[----:B------:R-:W-:Y:S01]  /*55e0*/  UMOV UR15, 0x40000040 ;  /* 0x40000040000f7882 */ /* 0x000fe20000000000 */
[----:B------:R-:W-:Y:S02]  /*55f0*/  UIADD3 UR8, UR6, 0x200, URZ ;  /* 0x0000020006087890 */ /* 0x000fe4000fffe03f */
        /* <DEDUP_REMOVED lines=10> */
[----:B------:R-:W-:-:S07]  /*56a0*/  WARPGROUP.ARRIVE ;  /* 0x00000000000079c5 */ /* 0x000fce0000000000 */
[----:B------:R-:W-:Y:S03]  /*56b0*/  HGMMA.64x128x16.F32 R24, R156, gdesc[UR4].tnspB, R24, gsb0 ;  /* 0x41e000049c187df0 */ /* 0x000fe60008000818 */
[----:B------:R-:W-:Y:S02]  /*56c0*/  WARPGROUP.DEPBAR.LE gsb0, 0x0 ;  /* 0x00008000000079c5 */ /* 0x000fe40000010000 */
[----:B0-23--:R-:W-:Y:S05]  /*56d0*/  @!P0 BRA `(.L_x_30) ;  /* 0x0000000000048947 */ /* 0x00dfea0003800000 */
[----:B------:R-:W-:Y:S01]  /*56e0*/  BPT.TRAP 0x1 ;  /* 0x000000040000795c */ /* 0x000fe20000300000 */
.L_x_30:
[----:B------:R-:W0:Y:S01]  /*56f0*/  S2UR UR5, SR_SWINHI ;  /* 0x00000000000579c3 */ /* 0x000e220000002f00 */
        /* <DEDUP_REMOVED lines=23> */
[----:B------:R-:W-:Y:S01]  /*5870*/  UMOV UR6, UR4 ;  /* 0x0000000400067c82 */ /* 0x000fe20008000000 */
[----:B0-----:R-:W-:Y:S01]  /*5880*/  UMOV UR7, UR5 ;  /* 0x0000000500077c82 */ /* 0x001fe20008000000 */
[----:B------:R-:W-:Y:S01]  /*5890*/  FMUL.FTZ R68, R68, R4 ;  /* 0x0000000444447220 */ /* 0x000fe20000410000 */
[----:B------:R-:W-:Y:S01]  /*58a0*/  MOV R37, UR7 ;  /* 0x0000000700257c02 */ /* 0x000fe20008000f00 */
[----:B------:R-:W-:-:S02]  /*58b0*/  IMAD.U32 R36, RZ, RZ, UR6 ;  /* 0x00000006ff247e24 */ /* 0x000fc4000f8e00ff */
        /* <DEDUP_REMOVED lines=8> */
[----:B------:R-:W-:-:S04]  /*5940*/  IMAD.WIDE R4, R165, 0x2, R36 ;  /* 0x00000002a5047825 */ /* 0x000fc800078e0224 */
[-C--:B------:R-:W-:Y:S01]  /*5950*/  FMUL.FTZ R104, R27, R10.reuse ;  /* 0x0000000a1b687220 */ /* 0x080fe20000410000 */
[-C--:B------:R-:W-:Y:S01]  /*5960*/  FMUL.FTZ R105, R38, R10.reuse ;  /* 0x0000000a26697220 */ /* 0x080fe20000410000 */
[----:B------:R-:W-:Y:S01]  /*5970*/  R2UR UR15, R161 ;  /* 0x00000000a10f72ca */ /* 0x000fe200000e0000 */
[----:B------:R-:W-:Y:S01]  /*5980*/  UIADD3 UR5, -UR61, URZ, URZ ;  /* 0x0000003f3d057290 */ /* 0x000fe2000fffe13f */
[C---:B------:R-:W-:Y:S01]  /*5990*/  IADD3 R27, P3, R4.reuse, 0x4000, RZ ;  /* 0x00004000041b7810 */ /* 0x040fe20007f7e0ff */
[----:B------:R-:W-:Y:S01]  /*59a0*/  ULDC UR11, c[0x0][0xc44] ;  /* 0x00031100000b7ab9 */ /* 0x000fe20000000800 */
[----:B------:R-:W-:Y:S01]  /*59b0*/  IADD3 R29, P2, R4, 0x4020, RZ ;  /* 0x00004020041d7810 */ /* 0x000fe20007f5e0ff */
[-C--:B------:R-:W-:Y:S01]  /*59c0*/  FMUL.FTZ R106, R31, R10.reuse ;  /* 0x0000000a1f6a7220 */ /* 0x080fe20000410000 */
[----:B------:R-:W-:Y:S01]  /*59d0*/  LOP3.LUT R0, R27, 0x380, RZ, 0xc0, !PT ;  /* 0x000003801b007812 */ /* 0x000fe200078ec0ff */
[----:B------:R-:W-:Y:S01]  /*59e0*/  ULDC.64 UR8, c[0x0][0xb90] ;  /* 0x0002e40000087ab9 */ /* 0x000fe20000000a00 */
[----:B------:R-:W-:Y:S01]  /*59f0*/  LOP3.LUT R8, R29, 0x380, RZ, 0xc0, !PT ;  /* 0x000003801d087812 */ /* 0x000fe200078ec0ff */
[----:B------:R-:W-:Y:S01]  /*5a00*/  FMUL.FTZ R98, R43, R10 ;  /* 0x0000000a2b627220 */ /* 0x000fe20000410000 */
[----:B------:R-:W-:Y:S01]  /*5a10*/  SHF.R.U64 R0, R0, 0x3, RZ ;  /* 0x0000000300007819 */ /* 0x000fe200000012ff */
[----:B------:R-:W-:Y:S01]  /*5a20*/  IMAD R9, R22, 0x40, R2 ;  /* 0x0000004016097824 */ /* 0x000fe200078e0202 */
[----:B------:R-:W-:Y:S01]  /*5a30*/  IADD3 R31, P1, R4, 0x4040, RZ ;  /* 0x00004040041f7810 */ /* 0x000fe20007f3e0ff */
[----:B------:R-:W-:Y:S01]  /*5a40*/  UIMAD UR11, UR11, UR5, UR15 ;  /* 0x000000050b0b72a4 */ /* 0x000fe2000f8e020f */
[----:B------:R-:W-:Y:S01]  /*5a50*/  LOP3.LUT R38, R0, R27, RZ, 0x3c, !PT ;  /* 0x0000001b00267212 */ /* 0x000fe200078e3cff */
[----:B------:R-:W0:Y:S01]  /*5a60*/  LDC R100, c[0x0][0xc38] ;  /* 0x00030e00ff647b82 */ /* 0x000e220000000800 */
[----:B------:R-:W-:Y:S01]  /*5a70*/  SHF.R.U64 R8, R8, 0x3, RZ ;  /* 0x0000000308087819 */ /* 0x000fe200000012ff */
[----:B------:R-:W-:Y:S01]  /*5a80*/  USHF.R.S32.HI UR12, URZ, 0x1f, UR11 ;  /* 0x0000001f3f0c7899 */ /* 0x000fe2000801140b */
[----:B------:R-:W-:Y:S01]  /*5a90*/  IADD3 R13, P6, R4, 0x20, RZ ;  /* 0x00000020040d7810 */ /* 0x000fe20007fde0ff */
[----:B------:R-:W-:Y:S01]  /*5aa0*/  IMAD.X R43, RZ, RZ, R5, P1 ;  /* 0x000000ffff2b7224 */ /* 0x000fe200008e0605 */
[----:B------:R-:W-:Y:S01]  /*5ab0*/  LOP3.LUT R40, R8, R29, RZ, 0x3c, !PT ;  /* 0x0000001d08287212 */ /* 0x000fe200078e3cff */
[----:B------:R-:W-:Y:S01]  /*5ac0*/  UIMAD UR5, UR12, UR8, URZ ;  /* 0x000000080c0572a4 */ /* 0x000fe2000f8e023f */
[----:B------:R-:W-:Y:S01]  /*5ad0*/  LOP3.LUT R8, R13, 0x380, RZ, 0xc0, !PT ;  /* 0x000003800d087812 */ /* 0x000fe200078ec0ff */
[----:B------:R-:W1:Y:S01]  /*5ae0*/  LDC R0, c[0x0][0xbe8] ;  /* 0x0002fa00ff007b82 */ /* 0x000e620000000800 */
[----:B------:R-:W-:Y:S01]  /*5af0*/  UIMAD.WIDE.U32 UR6, UR11, UR8, URZ ;  /* 0x000000080b0672a5 */ /* 0x000fe2000f8e003f */
[----:B------:R-:W-:Y:S01]  /*5b00*/  IMAD.WIDE R36, R9, 0x2, R36 ;  /* 0x0000000209247825 */ /* 0x000fe200078e0224 */
[----:B------:R-:W-:Y:S01]  /*5b10*/  UIMAD UR5, UR11, UR9, UR5 ;  /* 0x000000090b0572a4 */ /* 0x000fe2000f8e0205 */
[----:B------:R-:W-:-:S02]  /*5b20*/  SHF.R.U64 R8, R8, 0x3, RZ ;  /* 0x0000000308087819 */ /* 0x000fc400000012ff */
[-C--:B------:R-:W-:Y:S01]  /*5b30*/  FMUL.FTZ R108, R35, R10.reuse ;  /* 0x0000000a236c7220 */ /* 0x080fe20000410000 */
[--C-:B------:R-:W-:Y:S01]  /*5b40*/  IMAD.X R15, RZ, RZ, R5.reuse, P6 ;  /* 0x000000ffff0f7224 */ /* 0x100fe200030e0605 */
[----:B------:R-:W-:Y:S01]  /*5b50*/  UIADD3 UR5, UR7, UR5, URZ ;  /* 0x0000000507057290 */ /* 0x000fe2000fffe03f */
[----:B------:R-:W-:Y:S01]  /*5b60*/  LOP3.LUT R14, R8, R13, RZ, 0x3c, !PT ;  /* 0x0000000d080e7212 */ /* 0x000fe200078e3cff */
[----:B------:R-:W-:Y:S01]  /*5b70*/  IMAD.U32 R13, RZ, RZ, UR7 ;  /* 0x00000007ff0d7e24 */ /* 0x000fe2000f8e00ff */
[----:B------:R-:W-:Y:S01]  /*5b80*/  IADD3 R35, P6, R36, 0x1000, RZ ;  /* 0x0000100024237810 */ /* 0x000fe20007fde0ff */
[-C--:B------:R-:W-:Y:S01]  /*5b90*/  FMUL.FTZ R111, R34, R10.reuse ;  /* 0x0000000a226f7220 */ /* 0x080fe20000410000 */
[----:B------:R-:W-:Y:S01]  /*5ba0*/  R2UR UR14, R160 ;  /* 0x00000000a00e72ca */ /* 0x000fe200000e0000 */
[----:B------:R-:W-:Y:S01]  /*5bb0*/  IMAD.U32 R13, RZ, RZ, UR5 ;  /* 0x00000005ff0d7e24 */ /* 0x000fe2000f8e00ff */
[----:B------:R-:W-:Y:S01]  /*5bc0*/  UIADD3 UR5, UR10, 0x2a860, URZ ;  /* 0x0002a8600a057890 */ /* 0x000fe2000fffe03f */
[C---:B------:R-:W-:Y:S01]  /*5bd0*/  IADD3 R45, P0, R4.reuse, 0x4060, RZ ;  /* 0x00004060042d7810 */ /* 0x040fe20007f1e0ff */
[----:B------:R-:W-:Y:S01]  /*5be0*/  IMAD R103, RZ, RZ, -UR15 ;  /* 0x8000000fff677e24 */ /* 0x000fe2000f8e02ff */
[----:B------:R-:W-:Y:S01]  /*5bf0*/  LOP3.LUT R34, R35, 0x380, RZ, 0xc0, !PT ;  /* 0x0000038023227812 */ /* 0x000fe200078ec0ff */
[----:B------:R-:W-:Y:S01]  /*5c00*/  UPRMT UR5, UR13, 0x654, UR5 ;  /* 0x000006540d057896 */ /* 0x000fe20008000005 */
[----:B------:R-:W-:Y:S01]  /*5c10*/  LOP3.LUT R9, R4, 0x380, RZ, 0xc0, !PT ;  /* 0x0000038004097812 */ /* 0x000fe200078ec0ff */
[-C--:B------:R-:W-:Y:S01]  /*5c20*/  FMUL.FTZ R109, R30, R10.reuse ;  /* 0x0000000a1e6d7220 */ /* 0x080fe20000410000 */
[----:B------:R-:W-:Y:S01]  /*5c30*/  LOP3.LUT R44, R45, 0x380, RZ, 0xc0, !PT ;  /* 0x000003802d2c7812 */ /* 0x000fe200078ec0ff */
[-C--:B------:R-:W-:Y:S01]  /*5c40*/  FMUL.FTZ R102, R39, R10.reuse ;  /* 0x0000000a27667220 */ /* 0x080fe20000410000 */
[----:B------:R-:W-:Y:S01]  /*5c50*/  SHF.R.U64 R34, R34, 0x3, RZ ;  /* 0x0000000322227819 */ /* 0x000fe200000012ff */
[--C-:B------:R-:W-:Y:S01]  /*5c60*/  IMAD.X R39, RZ, RZ, R5.reuse, P3 ;  /* 0x000000ffff277224 */ /* 0x100fe200018e0605 */
[----:B-1----:R-:W-:Y:S01]  /*5c70*/  ISETP.NE.AND P1, PT, R0, 0x1, PT ;  /* 0x000000010000780c */ /* 0x002fe20003f25270 */
[----:B0-----:R-:W-:Y:S01]  /*5c80*/  IMAD R103, R100, R103, UR14 ;  /* 0x0000000e64677e24 */ /* 0x001fe2000f8e0267 */
[----:B------:R-:W-:Y:S01]  /*5c90*/  SHF.R.U64 R9, R9, 0x3, RZ ;  /* 0x0000000309097819 */ /* 0x000fe200000012ff */
[----:B------:R-:W-:Y:S01]  /*5ca0*/  SYNCS.ARRIVE.TRANS64.RED.A1T0 RZ, [UR5], RZ ;  /* 0x000000ffffff79a7 */ /* 0x000fe20008100405 */
[----:B------:R-:W-:Y:S01]  /*5cb0*/  SHF.R.U64 R44, R44, 0x3, RZ ;  /* 0x000000032c2c7819 */ /* 0x000fe200000012ff */
[-C--:B------:R-:W-:Y:S01]  /*5cc0*/  FMUL.FTZ R107, R26, R10.reuse ;  /* 0x0000000a1a6b7220 */ /* 0x080fe20000410000 */
[----:B------:R-:W-:Y:S01]  /*5cd0*/  IADD3 R25, P4, R4, 0x60, RZ ;  /* 0x0000006004197810 */ /* 0x000fe20007f9e0ff */
[-C--:B------:R-:W-:Y:S01]  /*5ce0*/  FMUL.FTZ R99, R42, R10.reuse ;  /* 0x0000000a2a637220 */ /* 0x080fe20000410000 */
[----:B------:R-:W-:Y:S01]  /*5cf0*/  IADD3 R21, P5, R4, 0x40, RZ ;  /* 0x0000004004157810 */ /* 0x000fe20007fbe0ff */
[----:B------:R-:W-:Y:S01]  /*5d00*/  FMUL.FTZ R47, R47, R10 ;  /* 0x0000000a2f2f7220 */ /* 0x000fe20000410000 */
[----:B------:R-:W-:Y:S01]  /*5d10*/  LOP3.LUT R34, R34, R35, RZ, 0x3c, !PT ;  /* 0x0000002322227212 */ /* 0x000fe200078e3cff */
[--C-:B------:R-:W-:Y:S01]  /*5d20*/  IMAD.X R11, RZ, RZ, R5.reuse, P4 ;  /* 0x000000ffff0b7224 */ /* 0x100fe200020e0605 */
[----:B------:R-:W-:Y:S01]  /*5d30*/  LOP3.LUT R4, R9, R4, RZ, 0x3c, !PT ;  /* 0x0000000409047212 */ /* 0x000fe200078e3cff */
[----:B------:R-:W0:Y:S01]  /*5d40*/  @P1 LDC R112, c[0x0][0xbec] ;  /* 0x0002fb00ff701b82 */ /* 0x000e220000000800 */
[----:B------:R-:W-:Y:S01]  /*5d50*/  IADD3.X R35, RZ, R37, RZ, P6, !PT ;  /* 0x00000025ff237210 */ /* 0x000fe200037fe4ff */
[-C--:B------:R-:W-:Y:S01]  /*5d60*/  FMUL.FTZ R46, R46, R10.reuse ;  /* 0x0000000a2e2e7220 */ /* 0x080fe20000410000 */
[----:B------:R-:W-:Y:S01]  /*5d70*/  IADD3 R113, P6, R36, 0x7000, RZ ;  /* 0x0000700024717810 */ /* 0x000fe20007fde0ff */
[-C--:B------:R-:W-:Y:S01]  /*5d80*/  FMUL.FTZ R51, R51, R10.reuse ;  /* 0x0000000a33337220 */ /* 0x080fe20000410000 */
[----:B------:R-:W-:Y:S01]  /*5d90*/  LOP3.LUT R44, R44, R45, RZ, 0x3c, !PT ;  /* 0x0000002d2c2c7212 */ /* 0x000fe200078e3cff */
[----:B------:R-:W-:Y:S01]  /*5da0*/  IMAD.X R45, RZ, RZ, R5, P0 ;  /* 0x000000ffff2d7224 */ /* 0x000fe200000e0605 */
[-C--:B------:R-:W-:Y:S01]  /*5db0*/  IADD3.X R41, RZ, R5.reuse, RZ, P2, !PT ;  /* 0x00000005ff297210 */ /* 0x080fe200017fe4ff */
[----:B------:R-:W1:Y:S01]  /*5dc0*/  @P1 LDC R115, c[0x0][0xbf0] ;  /* 0x0002fc00ff731b82 */ /* 0x000e620000000800 */
[-C--:B------:R-:W-:Y:S01]  /*5dd0*/  IADD3.X R9, RZ, R5.reuse, RZ, P5, !PT ;  /* 0x00000005ff097210 */ /* 0x080fe20002ffe4ff */
[----:B------:R-:W-:Y:S01]  /*5de0*/  FMUL.FTZ R50, R50, R10 ;  /* 0x0000000a32327220 */ /* 0x000fe20000410000 */
[----:B------:R-:W-:Y:S01]  /*5df0*/  MOV R110, R4 ;  /* 0x00000004006e7202 */ /* 0x000fe20000000f00 */
[-C--:B------:R-:W-:Y:S01]  /*5e00*/  FMUL.FTZ R55, R55, R10.reuse ;  /* 0x0000000a37377220 */ /* 0x080fe20000410000 */
[-C--:B------:R-:W-:Y:S01]  /*5e10*/  FMUL.FTZ R54, R54, R10.reuse ;  /* 0x0000000a36367220 */ /* 0x080fe20000410000 */
[-C--:B------:R-:W-:Y:S01]  /*5e20*/  FMUL.FTZ R59, R59, R10.reuse ;  /* 0x0000000a3b3b7220 */ /* 0x080fe20000410000 */
[-C--:B------:R-:W-:Y:S01]  /*5e30*/  FMUL.FTZ R58, R58, R10.reuse ;  /* 0x0000000a3a3a7220 */ /* 0x080fe20000410000 */
[----:B------:R-:W2:Y:S01]  /*5e40*/  LDC.64 R100, c[0x0][0xb98] ;  /* 0x0002e600ff647b82 */ /* 0x000ea20000000a00 */
        /* <DEDUP_REMOVED lines=14> */
[----:B------:R-:W-:Y:S01]  /*5f30*/  LOP3.LUT R5, R113, 0x380, RZ, 0xc0, !PT ;  /* 0x0000038071057812 */ /* 0x000fe200078ec0ff */
[----:B------:R-:W-:Y:S01]  /*5f40*/  USHF.R.S32.HI UR10, URZ, 0x1f, UR61 ;  /* 0x0000001f3f0a7899 */ /* 0x000fe2000801143d */
[----:B------:R-:W-:Y:S01]  /*5f50*/  LOP3.LUT R10, R31, 0x380, RZ, 0xc0, !PT ;  /* 0x000003801f0a7812 */ /* 0x000fe200078ec0ff */
[----:B------:R-:W-:Y:S01]  /*5f60*/  IMAD.U32 R12, RZ, RZ, UR6 ;  /* 0x00000006ff0c7e24 */ /* 0x000fe2000f8e00ff */
[----:B------:R-:W-:Y:S01]  /*5f70*/  F2FP.F16.F32.PACK_AB R6, R6, R7 ;  /* 0x000000070606723e */ /* 0x000fe200000000ff */
[----:B------:R-:W-:Y:S01]  /*5f80*/  ULDC.64 UR6, c[0x0][0xb88] ;  /* 0x0002e20000067ab9 */ /* 0x000fe20000000a00 */
[----:B------:R-:W-:Y:S01]  /*5f90*/  R2UR UR13, R18 ;  /* 0x00000000120d72ca */ /* 0x000fe200000e0000 */
[----:B------:R-:W-:Y:S01]  /*5fa0*/  ULDC UR5, c[0x0][0xa88] ;  /* 0x0002a20000057ab9 */ /* 0x000fe20000000800 */
[----:B------:R-:W-:Y:S01]  /*5fb0*/  F2FP.F16.F32.PACK_AB R7, R106, R109 ;  /* 0x0000006d6a07723e */ /* 0x000fe200000000ff */
[----:B--2---:R-:W-:Y:S01]  /*5fc0*/  IMAD.WIDE.U32 R12, R100, UR61, R12 ;  /* 0x0000003d640c7c25 */ /* 0x004fe2000f8e000c */
[----:B------:R-:W-:Y:S01]  /*5fd0*/  SHF.R.U64 R18, R5, 0x3, RZ ;  /* 0x0000000305127819 */ /* 0x000fe200000012ff */
[----:B------:R-:W-:Y:S01]  /*5fe0*/  ULDC.64 UR8, c[0x0][0xae8] ;  /* 0x0002ba0000087ab9 */ /* 0x000fe20000000a00 */
[----:B------:R-:W-:-:S02]  /*5ff0*/  LEA R109, R103, R164, 0x7 ;  /* 0x000000a4676d7211 */ /* 0x000fc400078e38ff */
[----:B------:R-:W-:Y:S02]  /*6000*/  SHF.R.U64 R10, R10, 0x3, RZ ;  /* 0x000000030a0a7819 */ /* 0x000fe400000012ff */
[----:B------:R-:W-:Y:S02]  /*6010*/  F2FP.F16.F32.PACK_AB R4, R20, R97 ;  /* 0x000000611404723e */ /* 0x000fe400000000ff */
[----:B------:R-:W-:Y:S01]  /*6020*/  LOP3.LUT R20, R18, R113, RZ, 0x3c, !PT ;  /* 0x0000007112147212 */ /* 0x000fe200078e3cff */
[----:B0-----:R-:W-:Y:S01]  /*6030*/  @P1 IMAD.HI.U32 R18, R109, R112, RZ ;  /* 0x000000706d121227 */ /* 0x001fe200078e00ff */
[----:B------:R-:W-:Y:S02]  /*6040*/  LOP3.LUT R42, R10, R31, RZ, 0x3c, !PT ;  /* 0x0000001f0a2a7212 */ /* 0x000fe400078e3cff */
[----:B------:R-:W-:Y:S02]  /*6050*/  LOP3.LUT R10, R25, 0x380, RZ, 0xc0, !PT ;  /* 0x00000380190a7812 */ /* 0x000fe400078ec0ff */
[----:B------:R-:W-:Y:S01]  /*6060*/  MOV R97, R44 ;  /* 0x0000002c00617202 */ /* 0x000fe20000000f00 */
[----:B------:R-:W-:Y:S01]  /*6070*/  IMAD.MOV.U32 R45, RZ, RZ, R109 ;  /* 0x000000ffff2d7224 */ /* 0x000fe200078e006d */
[----:B------:R-:W-:-:S02]  /*6080*/  SHF.R.U64 R10, R10, 0x3, RZ ;  /* 0x000000030a0a7819 */ /* 0x000fc400000012ff */
[----:B------:R-:W-:Y:S02]  /*6090*/  IADD3 R29, P0, R36, 0x6000, RZ ;  /* 0x00006000241d7810 */ /* 0x000fe40007f1e0ff */
[----:B-1----:R-:W-:Y:S02]  /*60a0*/  @P1 SHF.R.U32.HI R45, RZ, R115, R18 ;  /* 0x00000073ff2d1219 */ /* 0x002fe40000011612 */
[----:B------:R-:W-:Y:S01]  /*60b0*/  F2FP.F16.F32.PACK_AB R5, R104, R107 ;  /* 0x0000006b6805723e */ /* 0x000fe200000000ff */
[----:B------:R-:W-:Y:S01]  /*60c0*/  BAR.SYNC.DEFER_BLOCKING 0x1, 0x100 ;  /* 0x0044000000007b1d */ /* 0x000fe20000010000 */
[----:B------:R-:W-:Y:S02]  /*60d0*/  LOP3.LUT R10, R10, R25, RZ, 0x3c, !PT ;  /* 0x000000190a0a7212 */ /* 0x000fe400078e3cff */
[----:B------:R-:W-:Y:S02]  /*60e0*/  LOP3.LUT R28, R29, 0x380, RZ, 0xc0, !PT ;  /* 0x000003801d1c7812 */ /* 0x000fe400078ec0ff */
[----:B------:R-:W-:Y:S01]  /*60f0*/  MOV R18, R38 ;  /* 0x0000002600127202 */ /* 0x000fe20000000f00 */
[----:B------:R-:W-:Y:S01]  /*6100*/  IMAD.MOV R39, RZ, RZ, -R45 ;  /* 0x000000ffff277224 */ /* 0x000fe200078e0a2d */
[----:B------:R-:W-:-:S02]  /*6110*/  SHF.R.U64 R28, R28, 0x3, RZ ;  /* 0x000000031c1c7819 */ /* 0x000fc400000012ff */
[----:B------:R-:W-:Y:S01]  /*6120*/  MOV R107, R10 ;  /* 0x0000000a006b7202 */ /* 0x000fe20000000f00 */
[----:B------:R-:W-:Y:S01]  /*6130*/  IMAD R11, R0, R39, R109 ;  /* 0x00000027000b7224 */ /* 0x000fe200078e026d */
[----:B------:R-:W-:Y:S02]  /*6140*/  LOP3.LUT R8, R21, 0x380, RZ, 0xc0, !PT ;  /* 0x0000038015087812 */ /* 0x000fe400078ec0ff */
[----:B------:R-:W-:Y:S01]  /*6150*/  LOP3.LUT R28, R28, R29, RZ, 0x3c, !PT ;  /* 0x0000001d1c1c7212 */ /* 0x000fe200078e3cff */
[----:B------:R-:W-:Y:S01]  /*6160*/  IMAD.X R29, RZ, RZ, R37, P0 ;  /* 0x000000ffff1d7224 */ /* 0x000fe200000e0625 */
[----:B------:R-:W-:Y:S02]  /*6170*/  IADD3 R25, P3, R36, 0x4000, RZ ;  /* 0x0000400024197810 */ /* 0x000fe40007f7e0ff */
[----:B------:R-:W-:Y:S02]  /*6180*/  SHF.R.S32.HI R39, RZ, 0x1f, R45 ;  /* 0x0000001fff277819 */ /* 0x000fe4000001142d */
[----:B------:R-:W-:-:S02]  /*6190*/  SHF.R.S32.HI R10, RZ, 0x1f, R11 ;  /* 0x0000001fff0a7819 */ /* 0x000fc4000001140b */
[----:B------:R-:W-:Y:S02]  /*61a0*/  IADD3 R12, P0, R45, R12, RZ ;  /* 0x0000000c2d0c7210 */ /* 0x000fe40007f1e0ff */
[----:B------:R-:W-:Y:S01]  /*61b0*/  SHF.R.U64 R8, R8, 0x3, RZ ;  /* 0x0000000308087819 */ /* 0x000fe200000012ff */
[----:B------:R0:W-:Y:S01]  /*61c0*/  STSM.16.M88.4 [R110], R4 ;  /* 0x000000046e007844 */ /* 0x0001e20000000200 */
[----:B------:R-:W-:Y:S01]  /*61d0*/  IADD3 R27, P2, R36, 0x5000, RZ ;  /* 0x00005000241b7810 */ /* 0x000fe20007f5e0ff */
[----:B------:R-:W-:Y:S01]  /*61e0*/  IMAD R10, R10, UR6, RZ ;  /* 0x000000060a0a7c24 */ /* 0x000fe2000f8e02ff */
[----:B------:R-:W-:Y:S02]  /*61f0*/  LOP3.LUT R24, R25, 0x380, RZ, 0xc0, !PT ;  /* 0x0000038019187812 */ /* 0x000fe400078ec0ff */
[----:B------:R-:W-:Y:S02]  /*6200*/  LOP3.LUT R8, R8, R21, RZ, 0x3c, !PT ;  /* 0x0000001508087212 */ /* 0x000fe400078e3cff */
[----:B------:R-:W-:-:S02]  /*6210*/  LOP3.LUT R26, R27, 0x380, RZ, 0xc0, !PT ;  /* 0x000003801b1a7812 */ /* 0x000fc400078ec0ff */
[----:B------:R-:W-:Y:S02]  /*6220*/  MOV R15, R14 ;  /* 0x0000000e000f7202 */ /* 0x000fe40000000f00 */
[----:B------:R-:W-:Y:S02]  /*6230*/  SHF.R.U64 R24, R24, 0x3, RZ ;  /* 0x0000000318187819 */ /* 0x000fe400000012ff */
[----:B------:R-:W-:Y:S01]  /*6240*/  MOV R106, R40 ;  /* 0x00000028006a7202 */ /* 0x000fe20000000f00 */
[----:B------:R-:W-:Y:S01]  /*6250*/  IMAD R40, R103, 0x80, R163 ;  /* 0x0000008067287824 */ /* 0x000fe200078e02a3 */
[----:B------:R-:W-:Y:S01]  /*6260*/  MOV R14, R8 ;  /* 0x00000008000e7202 */ /* 0x000fe20000000f00 */
[----:B0-----:R-:W-:Y:S01]  /*6270*/  IMAD R4, R100, UR10, RZ ;  /* 0x0000000a64047c24 */ /* 0x001fe2000f8e02ff */
[----:B------:R-:W-:Y:S02]  /*6280*/  F2FP.F16.F32.PACK_AB R5, R108, R111 ;  /* 0x0000006f6c05723e */ /* 0x000fe400000000ff */
[----:B------:R-:W-:Y:S01]  /*6290*/  F2FP.F16.F32.PACK_AB R6, R93, R94 ;  /* 0x0000005e5d06723e */ /* 0x000fe200000000ff */
[----:B------:R-:W-:Y:S01]  /*62a0*/  IMAD R101, R101, UR61, R4 ;  /* 0x0000003d65657c24 */ /* 0x000fe2000f8e0204 */
[----:B------:R-:W-:-:S02]  /*62b0*/  F2FP.F16.F32.PACK_AB R4, R95, R96 ;  /* 0x000000605f04723e */ /* 0x000fc400000000ff */
[----:B------:R-:W-:Y:S02]  /*62c0*/  F2FP.F16.F32.PACK_AB R7, R102, R105 ;  /* 0x000000696607723e */ /* 0x000fe400000000ff */
[----:B------:R-:W-:Y:S01]  /*62d0*/  IADD3.X R13, R39, R13, R101, P0, !PT ;  /* 0x0000000d270d7210 */ /* 0x000fe200007fe465 */
[----:B------:R-:W-:Y:S01]  /*62e0*/  IMAD R39, R11, UR7, R10 ;  /* 0x000000070b277c24 */ /* 0x000fe2000f8e020a */
[----:B------:R-:W-:Y:S01]  /*62f0*/  SHF.R.U64 R26, R26, 0x3, RZ ;  /* 0x000000031a1a7819 */ /* 0x000fe200000012ff */
[----:B------:R0:W-:Y:S01]  /*6300*/  STSM.16.M88.4 [R15], R4 ;  /* 0x000000040f007844 */ /* 0x0001e20000000200 */
[----:B------:R-:W-:Y:S01]  /*6310*/  F2FP.F16.F32.PACK_AB R8, R3, R92 ;  /* 0x0000005c0308723e */ /* 0x000fe200000000ff */
[----:B------:R-:W-:Y:S01]  /*6320*/  IMAD.WIDE.U32 R12, R11, UR6, R12 ;  /* 0x000000060b0c7c25 */ /* 0x000fe2000f8e000c */
[----:B------:R-:W-:Y:S01]  /*6330*/  LOP3.LUT R24, R24, R25, RZ, 0x3c, !PT ;  /* 0x0000001918187212 */ /* 0x000fe200078e3cff */
[----:B------:R-:W-:Y:S01]  /*6340*/  ULDC.64 UR6, c[0x0][0xb50] ;  /* 0x0002d40000067ab9 */ /* 0x000fe20000000a00 */
[----:B------:R-:W-:Y:S01]  /*6350*/  LOP3.LUT P0, RZ, R23, 0x3, RZ, 0xc0, !PT ;  /* 0x0000000317ff7812 */ /* 0x000fe2000780c0ff */
[----:B------:R-:W-:Y:S01]  /*6360*/  IMAD R3, R0, UR5, RZ ;  /* 0x0000000500037c24 */ /* 0x000fe2000f8e02ff */
[----:B------:R-:W-:Y:S01]  /*6370*/  F2FP.F16.F32.PACK_AB R9, R98, R99 ;  /* 0x000000636209723e */ /* 0x000fe200000000ff */
[----:B------:R-:W-:Y:S01]  /*6380*/  IMAD.X R25, RZ, RZ, R37, P3 ;  /* 0x000000ffff197224 */ /* 0x000fe200018e0625 */
[----:B------:R-:W-:-:S02]  /*6390*/  F2FP.F16.F32.PACK_AB R10, R90, R91 ;  /* 0x0000005b5a0a723e */ /* 0x000fc400000000ff */
[----:B------:R-:W-:Y:S02]  /*63a0*/  F2FP.F16.F32.PACK_AB R11, R47, R46 ;  /* 0x0000002e2f0b723e */ /* 0x000fe400000000ff */
[----:B------:R-:W-:Y:S02]  /*63b0*/  LEA R38, P3, R12, UR6, 0x2 ;  /* 0x000000060c267c11 */ /* 0x000fe4000f8610ff */
[----:B------:R-:W-:Y:S01]  /*63c0*/  LOP3.LUT R26, R26, R27, RZ, 0x3c, !PT ;  /* 0x0000001b1a1a7212 */ /* 0x000fe200078e3cff */
[----:B0-----:R-:W-:Y:S01]  /*63d0*/  IMAD.IADD R5, R13, 0x1, R39 ;  /* 0x000000010d057824 */ /* 0x001fe200078e0227 */
[C---:B------:R-:W-:Y:S01]  /*63e0*/  IADD3 R4, R40.reuse, 0x8, RZ ;  /* 0x0000000828047810 */ /* 0x040fe20007ffe0ff */
[----:B------:R0:W-:Y:S01]  /*63f0*/  STSM.16.M88.4 [R14], R8 ;  /* 0x000000080e007844 */ /* 0x0001e20000000200 */
[----:B------:R-:W-:Y:S02]  /*6400*/  IADD3.X R27, RZ, R37, RZ, P2, !PT ;  /* 0x00000025ff1b7210 */ /* 0x000fe400017fe4ff */
[-C--:B------:R-:W-:Y:S01]  /*6410*/  ISETP.GE.OR P2, PT, R40, R3.reuse, P0 ;  /* 0x000000032800720c */ /* 0x080fe20000746670 */
[----:B------:R-:W-:Y:S01]  /*6420*/  SHFL.IDX PT, R90, R38, RZ, 0x1c1f ;  /* 0x001c1fff265a7589 */ /* 0x000fe200000e0000 */
[----:B------:R-:W-:-:S02]  /*6430*/  ISETP.GE.OR P0, PT, R4, R3, P0 ;  /* 0x000000030400720c */ /* 0x000fc40000706670 */
[----:B------:R-:W-:Y:S02]  /*6440*/  LEA.HI.X R39, R12, UR7, R5, 0x2, P3 ;  /* 0x000000070c277c11 */ /* 0x000fe400098f1405 */
[----:B------:R-:W-:Y:S02]  /*6450*/  F2FP.F16.F32.PACK_AB R4, R49, R48 ;  /* 0x000000303104723e */ /* 0x000fe400000000ff */
[----:B------:R-:W-:Y:S01]  /*6460*/  F2FP.F16.F32.PACK_AB R5, R51, R50 ;  /* 0x000000323305723e */ /* 0x000fe200000000ff */
[----:B------:R-:W1:Y:S01]  /*6470*/  SHFL.IDX PT, R91, R39, RZ, 0x1c1f ;  /* 0x001c1fff275b7589 */ /* 0x000e6200000e0000 */
[----:B------:R-:W-:Y:S02]  /*6480*/  F2FP.F16.F32.PACK_AB R6, R53, R52 ;  /* 0x000000343506723e */ /* 0x000fe400000000ff */
[----:B------:R-:W-:Y:S02]  /*6490*/  F2FP.F16.F32.PACK_AB R7, R55, R54 ;  /* 0x000000363707723e */ /* 0x000fe400000000ff */
[----:B------:R-:W-:-:S02]  /*64a0*/  F2FP.F16.F32.PACK_AB R12, R57, R56 ;  /* 0x00000038390c723e */ /* 0x000fc400000000ff */
[----:B------:R-:W-:Y:S01]  /*64b0*/  F2FP.F16.F32.PACK_AB R13, R59, R58 ;  /* 0x0000003a3b0d723e */ /* 0x000fe200000000ff */
[----:B------:R-:W-:Y:S01]  /*64c0*/  STSM.16.M88.4 [R107], R4 ;  /* 0x000000046b007844 */ /* 0x000fe20000000200 */
[----:B0-----:R-:W-:Y:S01]  /*64d0*/  F2FP.F16.F32.PACK_AB R14, R61, R60 ;  /* 0x0000003c3d0e723e */ /* 0x001fe200000000ff */
[----:B------:R-:W0:Y:S01]  /*64e0*/  @P1 LDC R59, c[0x0][0xbec] ;  /* 0x0002fb00ff3b1b82 */ /* 0x000e220000000800 */
[----:B------:R-:W-:Y:S01]  /*64f0*/  F2FP.F16.F32.PACK_AB R15, R63, R62 ;  /* 0x0000003e3f0f723e */ /* 0x000fe200000000ff */
[----:B------:R-:W-:Y:S01]  /*6500*/  SHFL.IDX PT, R56, R38, 0x1, 0x1c1f ;  /* 0x003c1f0026387f89 */ /* 0x000fe200000e0000 */
[----:B------:R-:W-:Y:S02]  /*6510*/  F2FP.F16.F32.PACK_AB R72, R73, R72 ;  /* 0x000000484948723e */ /* 0x000fe400000000ff */
[----:B------:R-:W-:Y:S01]  /*6520*/  F2FP.F16.F32.PACK_AB R8, R65, R64 ;  /* 0x000000404108723e */ /* 0x000fe200000000ff */
[----:B------:R2:W-:Y:S01]  /*6530*/  STSM.16.M88.4 [R18], R12 ;  /* 0x0000000c12007844 */ /* 0x0005e20000000200 */
[----:B------:R-:W-:Y:S01]  /*6540*/  F2FP.F16.F32.PACK_AB R9, R67, R66 ;  /* 0x000000424309723e */ /* 0x000fe200000000ff */
[----:B------:R-:W3:Y:S01]  /*6550*/  @P1 LDC R61, c[0x0][0xbf0] ;  /* 0x0002fc00ff3d1b82 */ /* 0x000ee20000000800 */
[----:B------:R-:W-:Y:S01]  /*6560*/  F2FP.F16.F32.PACK_AB R10, R69, R68 ;  /* 0x00000044450a723e */ /* 0x000fe200000000ff */
[----:B------:R-:W4:Y:S01]  /*6570*/  SHFL.IDX PT, R57, R39, 0x1, 0x1c1f ;  /* 0x003c1f0027397f89 */ /* 0x000f2200000e0000 */
[----:B------:R-:W-:-:S02]  /*6580*/  F2FP.F16.F32.PACK_AB R11, R71, R70 ;  /* 0x00000046470b723e */ /* 0x000fc400000000ff */
[----:B------:R-:W-:Y:S02]  /*6590*/  F2FP.F16.F32.PACK_AB R73, R75, R74 ;  /* 0x0000004a4b49723e */ /* 0x000fe400000000ff */
[----:B------:R-:W-:Y:S01]  /*65a0*/  F2FP.F16.F32.PACK_AB R80, R81, R80 ;  /* 0x000000505150723e */ /* 0x000fe200000000ff */
[----:B------:R4:W-:Y:S01]  /*65b0*/  STSM.16.M88.4 [R106], R8 ;  /* 0x000000086a007844 */ /* 0x0009e20000000200 */
[----:B------:R-:W-:Y:S02]  /*65c0*/  MOV R104, R42 ;  /* 0x0000002a00687202 */ /* 0x000fe40000000f00 */
[----:B------:R-:W-:Y:S02]  /*65d0*/  F2FP.F16.F32.PACK_AB R74, R77, R76 ;  /* 0x0000004c4d4a723e */ /* 0x000fe400000000ff */
[----:B------:R-:W-:Y:S02]  /*65e0*/  F2FP.F16.F32.PACK_AB R75, R79, R78 ;  /* 0x0000004e4f4b723e */ /* 0x000fe400000000ff */
[----:B------:R-:W-:-:S02]  /*65f0*/  F2FP.F16.F32.PACK_AB R81, R83, R82 ;  /* 0x000000525351723e */ /* 0x000fc400000000ff */
[----:B------:R-:W-:Y:S01]  /*6600*/  F2FP.F16.F32.PACK_AB R82, R85, R84 ;  /* 0x000000545552723e */ /* 0x000fe200000000ff */
[----:B------:R0:W-:Y:S01]  /*6610*/  STSM.16.M88.4 [R104], R72 ;  /* 0x0000004868007844 */ /* 0x0001e20000000200 */
[----:B------:R-:W-:Y:S02]  /*6620*/  F2FP.F16.F32.PACK_AB R83, R87, R86 ;  /* 0x000000565753723e */ /* 0x000fe400000000ff */
[C---:B------:R-:W-:Y:S02]  /*6630*/  LOP3.LUT R21, R36.reuse, 0x380, RZ, 0xc0, !PT ;  /* 0x0000038024157812 */ /* 0x040fe400078ec0ff */
[C---:B------:R-:W-:Y:S01]  /*6640*/  IADD3 R33, P5, R36.reuse, 0x2000, RZ ;  /* 0x0000200024217810 */ /* 0x040fe20007fbe0ff */
[----:B------:R0:W-:Y:S01]  /*6650*/  STSM.16.M88.4 [R97], R80 ;  /* 0x0000005061007844 */ /* 0x0001e20000000200 */
[----:B--2---:R-:W-:Y:S01]  /*6660*/  IMAD R18, R17, 0x20, R22 ;  /* 0x0000002011127824 */ /* 0x004fe200078e0216 */
[----:B------:R-:W-:Y:S01]  /*6670*/  SHF.R.U64 R21, R21, 0x3, RZ ;  /* 0x0000000315157819 */ /* 0x000fe200000012ff */
[----:B------:R-:W-:Y:S01]  /*6680*/  BAR.SYNC.DEFER_BLOCKING 0x1, 0x100 ;  /* 0x0044000000007b1d */ /* 0x000fe20000010000 */
[----:B------:R-:W-:Y:S01]  /*6690*/  IADD3 R31, P4, R36, 0x3000, RZ ;  /* 0x00003000241f7810 */ /* 0x000fe20007f9e0ff */
[----:B------:R-:W-:Y:S01]  /*66a0*/  UIMAD UR5, UR12, UR8, URZ ;  /* 0x000000080c0572a4 */ /* 0x000fe2000f8e023f */
[----:B------:R-:W-:Y:S01]  /*66b0*/  LOP3.LUT R36, R21, R36, RZ, 0x3c, !PT ;  /* 0x0000002415247212 */ /* 0x000fe200078e3cff */
[----:B------:R-:W-:Y:S01]  /*66c0*/  IMAD.X R21, RZ, RZ, R37, P6 ;  /* 0x000000ffff157224 */ /* 0x000fe200030e0625 */
[----:B------:R-:W-:Y:S01]  /*66d0*/  UIMAD.WIDE.U32 UR6, UR11, UR8, URZ ;  /* 0x000000080b0672a5 */ /* 0x000fe2000f8e003f */
[----:B------:R-:W-:Y:S01]  /*66e0*/  LOP3.LUT R32, R33, 0x380, RZ, 0xc0, !PT ;  /* 0x0000038021207812 */ /* 0x000fe200078ec0ff */
[----:B------:R-:W-:Y:S01]  /*66f0*/  UIMAD UR5, UR11, UR9, UR5 ;  /* 0x000000090b0572a4 */ /* 0x000fe2000f8e0205 */
[----:B------:R-:W-:-:S02]  /*6700*/  LOP3.LUT R30, R31, 0x380, RZ, 0xc0, !PT ;  /* 0x000003801f1e7812 */ /* 0x000fc400078ec0ff */
[----:B------:R-:W-:Y:S01]  /*6710*/  ULDC.64 UR8, c[0x0][0xaf0] ;  /* 0x0002bc0000087ab9 */ /* 0x000fe20000000a00 */
[----:B-1----:R1:W-:Y:S01]  /*6720*/  @!P2 ST.E desc[UR36][R90.64], R89 ;  /* 0x000000595a00a985 */ /* 0x0023e2000c101924 */
[----:B------:R-:W-:Y:S01]  /*6730*/  UIADD3 UR7, UR7, UR5, URZ ;  /* 0x0000000507077290 */ /* 0x000fe2000fffe03f */
[----:B------:R-:W-:Y:S02]  /*6740*/  SHF.R.U64 R32, R32, 0x3, RZ ;  /* 0x0000000320207819 */ /* 0x000fe400000012ff */
[----:B----4-:R1:W-:Y:S01]  /*6750*/  @!P0 ST.E desc[UR36][R56.64], R88 ;  /* 0x0000005838008985 */ /* 0x0103e2000c101924 */
[----:B------:R-:W-:Y:S01]  /*6760*/  UIMAD UR5, UR10, UR8, URZ ;  /* 0x000000080a0572a4 */ /* 0x000fe2000f8e023f */
[----:B------:R-:W-:Y:S02]  /*6770*/  SHF.R.U64 R30, R30, 0x3, RZ ;  /* 0x000000031e1e7819 */ /* 0x000fe400000012ff */
[----:B------:R2:W5:Y:S01]  /*6780*/  LD.E.128 R44, desc[UR36][R34.64] ;  /* 0x00000024222c7980 */ /* 0x000562000c101d00 */
[----:B------:R-:W-:Y:S01]  /*6790*/  UIMAD.WIDE.U32 UR6, UR61, UR8, UR6 ;  /* 0x000000083d0672a5 */ /* 0x000fe2000f8e0006 */
[----:B------:R-:W-:-:S02]  /*67a0*/  LOP3.LUT R32, R32, R33, RZ, 0x3c, !PT ;  /* 0x0000002120207212 */ /* 0x000fc400078e3cff */
[----:B------:R4:W5:Y:S04]  /*67b0*/  LD.E.128 R52, desc[UR36][R24.64] ;  /* 0x0000002418347980 */ /* 0x000968000c101d00 */
[----:B------:R3:W5:Y:S01]  /*67c0*/  LD.E.128 R8, desc[UR36][R20.64] ;  /* 0x0000002414087980 */ /* 0x000762000c101d00 */
[----:B------:R-:W-:Y:S01]  /*67d0*/  UIMAD UR5, UR61, UR9, UR5 ;  /* 0x000000093d0572a4 */ /* 0x000fe2000f8e0205 */
[----:B--2---:R-:W2:Y:S01]  /*67e0*/  LDC.64 R34, c[0x0][0xae0] ;  /* 0x0002b800ff227b82 */ /* 0x004ea20000000a00 */
[----:B------:R-:W-:Y:S01]  /*67f0*/  LOP3.LUT R30, R30, R31, RZ, 0x3c, !PT ;  /* 0x0000001f1e1e7212 */ /* 0x000fe200078e3cff */
[----:B------:R-:W-:Y:S01]  /*6800*/  IMAD.X R33, RZ, RZ, R37, P5 ;  /* 0x000000ffff217224 */ /* 0x000fe200028e0625 */
[----:B------:R1:W5:Y:S01]  /*6810*/  LD.E.128 R48, desc[UR36][R26.64] ;  /* 0x000000241a307980 */ /* 0x000362000c101d00 */
[----:B----4-:R-:W-:-:S02]  /*6820*/  IMAD R24, R103, 0x80, R18 ;  /* 0x0000008067187824 */ /* 0x010fc400078e0212 */
[----:B------:R-:W-:Y:S01]  /*6830*/  IMAD.X R31, RZ, RZ, R37, P4 ;  /* 0x000000ffff1f7224 */ /* 0x000fe200020e0625 */
[----:B------:R-:W-:Y:S01]  /*6840*/  UIADD3 UR7, UR7, UR5, URZ ;  /* 0x0000000507077290 */ /* 0x000fe2000fffe03f */
[----:B0-----:R-:W-:Y:S01]  /*6850*/  @P1 IMAD.HI.U32 R18, R24, R59, RZ ;  /* 0x0000003b18121227 */ /* 0x001fe200078e00ff */
[----:B---3--:R-:W-:Y:S01]  /*6860*/  MOV R20, R24 ;  /* 0x0000001800147202 */ /* 0x008fe20000000f00 */
[----:B------:R-:W5:Y:S03]  /*6870*/  LD.E.128 R36, desc[UR36][R36.64] ;  /* 0x0000002424247980 */ /* 0x000f66000c101d00 */
[----:B------:R-:W-:Y:S01]  /*6880*/  @P1 SHF.R.U32.HI R20, RZ, R61, R18 ;  /* 0x0000003dff141219 */ /* 0x000fe20000011612 */
[----:B------:R-:W5:Y:S03]  /*6890*/  LD.E.128 R40, desc[UR36][R32.64] ;  /* 0x0000002420287980 */ /* 0x000f66000c101d00 */
[--C-:B------:R-:W-:Y:S01]  /*68a0*/  SHF.R.S32.HI R21, RZ, 0x1f, R20.reuse ;  /* 0x0000001fff157819 */ /* 0x100fe20000011414 */
[----:B------:R-:W-:Y:S01]  /*68b0*/  IMAD.MOV R25, RZ, RZ, -R20 ;  /* 0x000000ffff197224 */ /* 0x000fe200078e0a14 */
[----:B------:R0:W5:Y:S03]  /*68c0*/  LD.E.128 R4, desc[UR36][R30.64] ;  /* 0x000000241e047980 */ /* 0x000166000c101d00 */
[----:B------:R-:W-:Y:S01]  /*68d0*/  IMAD R25, R0, R25, R24 ;  /* 0x0000001900197224 */ /* 0x000fe200078e0218 */
[----:B------:R3:W5:Y:S01]  /*68e0*/  LD.E.128 R12, desc[UR36][R28.64] ;  /* 0x000000241c0c7980 */ /* 0x000762000c101d00 */
[-C--:B--2---:R-:W-:Y:S01]  /*68f0*/  IMAD R21, R21, R34.reuse, RZ ;  /* 0x0000002215157224 */ /* 0x084fe200078e02ff */
[----:B------:R-:W-:Y:S01]  /*6900*/  @!PT LDS RZ, [RZ] ;  /* 0x00000000fffff984 */ /* 0x000fe20000000800 */
[----:B------:R-:W-:Y:S01]  /*6910*/  @!PT LDS RZ, [RZ] ;  /* 0x00000000fffff984 */ /* 0x000fe20000000800 */
[----:B------:R-:W-:Y:S01]  /*6920*/  @!PT LDS RZ, [RZ] ;  /* 0x00000000fffff984 */ /* 0x000fe20000000800 */
[----:B------:R-:W-:Y:S01]  /*6930*/  @!PT LDS RZ, [RZ] ;  /* 0x00000000fffff984 */ /* 0x000fe20000000800 */
[----:B------:R2:W-:Y:S06]  /*6940*/  MEMBAR.ALL.CTA ;  /* 0x0000000000007992 */ /* 0x0005ec0000008000 */
[----:B--2---:R-:W2:Y:S01]  /*6950*/  FENCE.VIEW.ASYNC.S ;  /* 0x00000000000073c6 */ /* 0x004ea20000000000 */
[C---:B-1----:R-:W-:Y:S01]  /*6960*/  IMAD R27, R20.reuse, R35, R21 ;  /* 0x00000023141b7224 */ /* 0x042fe200078e0215 */
[----:B------:R-:W-:Y:S01]  /*6970*/  SHF.R.S32.HI R0, RZ, 0x1f, R25 ;  /* 0x0000001fff007819 */ /* 0x000fe20000011419 */
[----:B------:R-:W-:Y:S01]  /*6980*/  IMAD.WIDE.U32 R20, R20, R34, UR6 ;  /* 0x0000000614147e25 */ /* 0x000fe2000f8e0022 */
[----:B------:R-:W-:-:S03]  /*6990*/  ULDC.64 UR6, c[0x0][0xad8] ;  /* 0x0002b60000067ab9 */ /* 0x000fc60000000a00 */
[----:B------:R-:W-:Y:S02]  /*69a0*/  IMAD.IADD R21, R21, 0x1, R27 ;  /* 0x0000000115157824 */ /* 0x000fe400078e021b */
[----:B------:R-:W-:Y:S02]  /*69b0*/  IMAD R18, R0, UR6, RZ ;  /* 0x0000000600127c24 */ /* 0x000fe4000f8e02ff */
[----:B0-----:R-:W-:Y:S01]  /*69c0*/  IMAD R30, R103, 0x80, R22 ;  /* 0x00000080671e7824 */ /* 0x001fe200078e0216 */
[----:B------:R-:W-:Y:S01]  /*69d0*/  UIADD3 UR4, UR4, 0x2a820, URZ ;  /* 0x0002a82004047890 */ /* 0x000fe2000fffe03f */
[C---:B------:R-:W-:Y:S02]  /*69e0*/  IMAD R27, R25.reuse, UR7, R18 ;  /* 0x00000007191b7c24 */ /* 0x040fe4000f8e0212 */
[----:B------:R-:W-:Y:S01]  /*69f0*/  IMAD.WIDE.U32 R20, R25, UR6, R20 ;  /* 0x0000000619147c25 */ /* 0x000fe2000f8e0014 */
[----:B------:R-:W-:Y:S01]  /*6a00*/  UIADD3 UR38, UR38, 0x1, URZ ;  /* 0x0000000126267890 */ /* 0x000fe2000fffe03f */
[-C--:B------:R-:W-:Y:S01]  /*6a10*/  ISETP.GE.AND P1, PT, R30, R3.reuse, PT ;  /* 0x000000031e00720c */ /* 0x080fe20003f26270 */
[----:B------:R-:W-:Y:S01]  /*6a20*/  ULDC.64 UR6, c[0x0][0xa80] ;  /* 0x0002a00000067ab9 */ /* 0x000fe20000000a00 */
[----:B------:R-:W-:Y:S01]  /*6a30*/  IMAD.IADD R21, R21, 0x1, R27 ;  /* 0x0000000115157824 */ /* 0x000fe200078e021b */
[----:B------:R-:W-:Y:S01]  /*6a40*/  UPRMT UR4, URZ, 0x654, UR4 ;  /* 0x000006543f047896 */ /* 0x000fe20008000004 */
[----:B---3--:R-:W-:Y:S01]  /*6a50*/  LEA R28, P2, R20, UR6, 0x1 ;  /* 0x00000006141c7c11 */ /* 0x008fe2000f8408ff */
[----:B------:R-:W-:Y:S01]  /*6a60*/  ULDC UR5, c[0x0][0xc] ;  /* 0x0000030000057ab9 */ /* 0x000fe20000000800 */
[----:B------:R-:W-:Y:S01]  /*6a70*/  UISETP.NE.AND UP0, UPT, UR38, 0x2, UPT ;  /* 0x000000022600788c */ /* 0x000fe2000bf05270 */
[----:B------:R-:W-:Y:S01]  /*6a80*/  IADD3 R0, R30, 0x20, RZ ;  /* 0x000000201e007810 */ /* 0x000fe20007ffe0ff */
[----:B------:R-:W-:Y:S01]  /*6a90*/  UIADD3 UR13, UR5, UR13, URZ ;  /* 0x0000000d050d7290 */ /* 0x000fe2000fffe03f */
[----:B------:R-:W-:Y:S01]  /*6aa0*/  LEA.HI.X R29, R20, UR7, R21, 0x1, P2 ;  /* 0x00000007141d7c11 */ /* 0x000fe200090f0c15 */
[----:B------:R-:W-:Y:S01]  /*6ab0*/  USEL UR6, URZ, 0x1, UP0 ;  /* 0x000000013f067887 */ /* 0x000fe20008000000 */
[-C--:B------:R-:W-:Y:S01]  /*6ac0*/  ISETP.GE.AND P3, PT, R0, R3.reuse, PT ;  /* 0x000000030000720c */ /* 0x080fe20003f66270 */
[----:B------:R-:W-:Y:S01]  /*6ad0*/  VIADD R0, R30, 0x40 ;  /* 0x000000401e007836 */ /* 0x000fe20000000000 */
[----:B------:R-:W-:Y:S01]  /*6ae0*/  USEL UR38, UR38, URZ, UP0 ;  /* 0x0000003f26267287 */ /* 0x000fe20008000000 */
[----:B--2---:R0:W1:Y:S01]  /*6af0*/  SHFL.IDX PT, R26, R28, RZ, 0x181f ;  /* 0x00181fff1c1a7589 */ /* 0x00406200000e0000 */
[----:B------:R-:W-:Y:S01]  /*6b00*/  ULOP3.LUT UR39, UR39, UR6, URZ, 0x3c, !UPT ;  /* 0x0000000627277292 */ /* 0x000fe2000f8e3c3f */
[----:B------:R-:W-:Y:S01]  /*6b10*/  IMAD.U32 R18, RZ, RZ, UR13 ;  /* 0x0000000dff127e24 */ /* 0x000fe2000f8e00ff */
[----:B------:R-:W-:Y:S01]  /*6b20*/  SYNCS.ARRIVE.TRANS64.RED.A1T0 RZ, [UR4], RZ ;  /* 0x000000ffffff79a7 */ /* 0x000fe20008100404 */
[----:B------:R0:W2:Y:S01]  /*6b30*/  SHFL.IDX PT, R27, R29, RZ, 0x181f ;  /* 0x00181fff1d1b7589 */ /* 0x0000a200000e0000 */
[----:B------:R-:W-:Y:S01]  /*6b40*/  BSSY B0, `(.L_x_31) ;  /* 0x000000b000007945 */ /* 0x000fe20003800000 */
[----:B------:R-:W-:-:S03]  /*6b50*/  ISETP.GE.AND P0, PT, R0, R3, PT ;  /* 0x000000030000720c */ /* 0x000fc60003f06270 */
[----:B------:R-:W-:Y:S10]  /*6b60*/  @P1 BRA `(.L_x_32) ;  /* 0x0000000000201947 */ /* 0x000ff40003800000 */
[----:B------:R-:W-:Y:S02]  /*6b70*/  ULDC UR4, c[0x0][0xac8] ;  /* 0x0002b20000047ab9 */ /* 0x000fe40000000800 */
[----:B------:R-:W-:Y:S02]  /*6b80*/  ISETP.GE.AND P2, PT, R16, UR4, PT ;  /* 0x0000000410007c0c */ /* 0x000fe4000bf46270 */
[----:B------:R-:W-:-:S11]  /*6b90*/  ISETP.GE.AND P1, PT, R2, UR4, PT ;  /* 0x0000000402007c0c */ /* 0x000fd6000bf26270 */
[----:B-1----:R-:W-:Y:S02]  /*6ba0*/  @!P2 LEA R24, P4, R16, R26, 0x1 ;  /* 0x0000001a1018a211 */ /* 0x002fe400078808ff */
[----:B--2---:R-:W-:Y:S02]  /*6bb0*/  @!P1 IMAD.WIDE R20, R2, 0x2, R26 ;  /* 0x0000000202149825 */ /* 0x004fe400078e021a */
[----:B------:R-:W-:-:S03]  /*6bc0*/  @!P2 LEA.HI.X R25, R16, R27, R168, 0x1, P4 ;  /* 0x0000001b1019a211 */ /* 0x000fc600020f0ca8 */
[----:B-----5:R3:W-:Y:S04]  /*6bd0*/  @!P1 ST.E.128 desc[UR36][R20.64], R36 ;  /* 0x0000002414009985 */ /* 0x0207e8000c101d24 */
[----:B------:R3:W-:Y:S02]  /*6be0*/  @!P2 ST.E.128 desc[UR36][R24.64], R52 ;  /* 0x000000341800a985 */ /* 0x0007e4000c101d24 */
.L_x_32:
[----:B------:R-:W-:Y:S05]  /*6bf0*/  BSYNC B0 ;  /* 0x0000000000007941 */ /* 0x000fea0003800000 */
.L_x_31:
[----:B--2---:R2:W4:Y:S01]  /*6c00*/  SHFL.IDX PT, R27, R29, 0x1, 0x181f ;  /* 0x00381f001d1b7f89 */ /* 0x00452200000e0000 */
[----:B------:R-:W-:Y:S03]  /*6c10*/  BSSY B0, `(.L_x_33) ;  /* 0x000000b000007945 */ /* 0x000fe60003800000 */
[----:B-1----:R2:W1:Y:S01]  /*6c20*/  SHFL.IDX PT, R26, R28, 0x1, 0x181f ;  /* 0x00381f001c1a7f89 */ /* 0x00246200000e0000 */
[----:B------:R-:W-:Y:S05]  /*6c30*/  @P3 BRA `(.L_x_34) ;  /* 0x0000000000203947 */ /* 0x000fea0003800000 */
[----:B------:R-:W-:Y:S02]  /*6c40*/  ULDC UR4, c[0x0][0xac8] ;  /* 0x0002b20000047ab9 */ /* 0x000fe40000000800 */
[----:B------:R-:W-:Y:S02]  /*6c50*/  ISETP.GE.AND P3, PT, R16, UR4, PT ;  /* 0x0000000410007c0c */ /* 0x000fe4000bf66270 */
[----:B------:R-:W-:-:S11]  /*6c60*/  ISETP.GE.AND P2, PT, R2, UR4, PT ;  /* 0x0000000402007c0c */ /* 0x000fd6000bf46270 */
[----:B-1-3--:R-:W-:Y:S02]  /*6c70*/  @!P3 LEA R24, P1, R16, R26, 0x1 ;  /* 0x0000001a1018b211 */ /* 0x00afe400078208ff */
[----:B----4-:R-:W-:Y:S02]  /*6c80*/  @!P2 IMAD.WIDE R20, R2, 0x2, R26 ;  /* 0x000000020214a825 */ /* 0x010fe400078e021a */
[----:B------:R-:W-:-:S03]  /*6c90*/  @!P3 LEA.HI.X R25, R16, R27, R168, 0x1, P1 ;  /* 0x0000001b1019b211 */ /* 0x000fc600008f0ca8 */
[----:B-----5:R1:W-:Y:S04]  /*6ca0*/  @!P2 ST.E.128 desc[UR36][R20.64], R44 ;  /* 0x0000002c1400a985 */ /* 0x0203e8000c101d24 */
[----:B------:R1:W-:Y:S02]  /*6cb0*/  @!P3 ST.E.128 desc[UR36][R24.64], R48 ;  /* 0x000000301800b985 */ /* 0x0003e4000c101d24 */
.L_x_34:
[----:B------:R-:W-:Y:S05]  /*6cc0*/  BSYNC B0 ;  /* 0x0000000000007941 */ /* 0x000fea0003800000 */
.L_x_33:
[----:B----4-:R4:W0:Y:S01]  /*6cd0*/  SHFL.IDX PT, R27, R29, 0x2, 0x181f ;  /* 0x00581f001d1b7f89 */ /* 0x01082200000e0000 */
[----:B------:R-:W-:Y:S03]  /*6ce0*/  BSSY B0, `(.L_x_35) ;  /* 0x000000b000007945 */ /* 0x000fe60003800000 */
[----:B-1----:R4:W1:Y:S01]  /*6cf0*/  SHFL.IDX PT, R26, R28, 0x2, 0x181f ;  /* 0x00581f001c1a7f89 */ /* 0x00286200000e0000 */
[----:B------:R-:W-:Y:S05]  /*6d00*/  @P0 BRA `(.L_x_36) ;  /* 0x0000000000200947 */ /* 0x000fea0003800000 */
[----:B------:R-:W-:Y:S02]  /*6d10*/  ULDC UR4, c[0x0][0xac8] ;  /* 0x0002b20000047ab9 */ /* 0x000fe40000000800 */
[----:B------:R-:W-:Y:S02]  /*6d20*/  ISETP.GE.AND P2, PT, R16, UR4, PT ;  /* 0x0000000410007c0c */ /* 0x000fe4000bf46270 */
[----:B------:R-:W-:-:S11]  /*6d30*/  ISETP.GE.AND P1, PT, R2, UR4, PT ;  /* 0x0000000402007c0c */ /* 0x000fd6000bf26270 */
[----:B-1-3--:R-:W-:Y:S02]  /*6d40*/  @!P2 LEA R24, P0, R16, R26, 0x1 ;  /* 0x0000001a1018a211 */ /* 0x00afe400078008ff */
[----:B0-----:R-:W-:Y:S02]  /*6d50*/  @!P1 IMAD.WIDE R20, R2, 0x2, R26 ;  /* 0x0000000202149825 */ /* 0x001fe400078e021a */
[----:B------:R-:W-:-:S03]  /*6d60*/  @!P2 LEA.HI.X R25, R16, R27, R168, 0x1, P0 ;  /* 0x0000001b1019a211 */ /* 0x000fc600000f0ca8 */
[----:B-----5:R0:W-:Y:S04]  /*6d70*/  @!P1 ST.E.128 desc[UR36][R20.64], R40 ;  /* 0x0000002814009985 */ /* 0x0201e8000c101d24 */
[----:B------:R0:W-:Y:S02]  /*6d80*/  @!P2 ST.E.128 desc[UR36][R24.64], R12 ;  /* 0x0000000c1800a985 */ /* 0x0001e4000c101d24 */
.L_x_36:
[----:B------:R-:W-:Y:S05]  /*6d90*/  BSYNC B0 ;  /* 0x0000000000007941 */ /* 0x000fea0003800000 */
.L_x_35:
[----:B------:R-:W-:Y:S01]  /*6da0*/  IADD3 R0, R30, 0x60, RZ ;  /* 0x000000601e007810 */ /* 0x000fe20007ffe0ff */
[----:B0--3--:R0:W3:Y:S01]  /*6db0*/  SHFL.IDX PT, R21, R29, 0x3, 0x181f ;  /* 0x00781f001d157f89 */ /* 0x0090e200000e0000 */
[----:B------:R-:W-:Y:S01]  /*6dc0*/  BSSY B0, `(.L_x_37) ;  /* 0x000000d000007945 */ /* 0x000fe20003800000 */
[----:B------:R-:W-:Y:S01]  /*6dd0*/  VIADD R19, R19, 0x1 ;  /* 0x0000000113137836 */ /* 0x000fe20000000000 */
[----:B------:R-:W-:Y:S01]  /*6de0*/  ISETP.GE.AND P0, PT, R0, R3, PT ;  /* 0x000000030000720c */ /* 0x000fe20003f06270 */
[----:B------:R0:W0:-:S12]  /*6df0*/  SHFL.IDX PT, R20, R28, 0x3, 0x181f ;  /* 0x00781f001c147f89 */ /* 0x00001800000e0000 */
[----:B------:R-:W-:Y:S05]  /*6e00*/  @P0 BRA `(.L_x_38) ;  /* 0x0000000000200947 */ /* 0x000fea0003800000 */
[----:B------:R-:W-:Y:S02]  /*6e10*/  ULDC UR4, c[0x0][0xac8] ;  /* 0x0002b20000047ab9 */ /* 0x000fe40000000800 */
[----:B------:R-:W-:Y:S02]  /*6e20*/  ISETP.GE.AND P2, PT, R16, UR4, PT ;  /* 0x0000000410007c0c */ /* 0x000fe4000bf46270 */
[----:B------:R-:W-:-:S11]  /*6e30*/  ISETP.GE.AND P1, PT, R2, UR4, PT ;  /* 0x0000000402007c0c */ /* 0x000fd6000bf26270 */
[----:B0----5:R-:W-:Y:S02]  /*6e40*/  @!P2 LEA R14, P0, R16, R20, 0x1 ;  /* 0x00000014100ea211 */ /* 0x021fe400078008ff */
[----:B---3--:R-:W-:Y:S02]  /*6e50*/  @!P1 IMAD.WIDE R12, R2, 0x2, R20 ;  /* 0x00000002020c9825 */ /* 0x008fe400078e0214 */
[----:B------:R-:W-:-:S03]  /*6e60*/  @!P2 LEA.HI.X R15, R16, R21, R168, 0x1, P0 ;  /* 0x00000015100fa211 */ /* 0x000fc600000f0ca8 */
[----:B------:R0:W-:Y:S04]  /*6e70*/  @!P1 ST.E.128 desc[UR36][R12.64], R4 ;  /* 0x000000040c009985 */ /* 0x0001e8000c101d24 */
[----:B------:R0:W-:Y:S02]  /*6e80*/  @!P2 ST.E.128 desc[UR36][R14.64], R8 ;  /* 0x000000080e00a985 */ /* 0x0001e4000c101d24 */
.L_x_38:
[----:B------:R-:W-:Y:S05]  /*6e90*/  BSYNC B0 ;  /* 0x0000000000007941 */ /* 0x000fea0003800000 */
.L_x_37:
[----:B------:R-:W1:Y:S01]  /*6ea0*/  LDC R0, c[0x0][0xc34] ;  /* 0x00030d00ff007b82 */ /* 0x000e620000000800 */
[----:B------:R-:W-:-:S13]  /*6eb0*/  R2UR UR4, R18 ;  /* 0x00000000120472ca */ /* 0x000fda00000e0000 */
[----:B-1----:R-:W-:-:S13]  /*6ec0*/  ISETP.LE.AND P0, PT, R0, UR4, PT ;  /* 0x0000000400007c0c */ /* 0x002fda000bf03270 */
[----:B------:R-:W-:Y:S05]  /*6ed0*/  @!P0 BRA `(.L_x_39) ;  /* 0xffffff9c00848947 */ /* 0x000fea000383ffff */
[----:B------:R-:W-:Y:S05]  /*6ee0*/  EXIT ;  /* 0x000000000000794d */ /* 0x000fea0003800000 */
.L_x_5:
[----:B------:R-:W-:-:S08]  /*6ef0*/  NOP ;  /* 0x0000000000007918 */ /* 0x000fd00000000000 */
[----:B0-----:R-:W0:-:S00]  /*6f00*/  USETMAXREG.DEALLOC.CTAPOOL 0x28 ;  /* 0x00000028000079c8 */ /* 0x001e0000080e0500 */
[----:B------:R-:W1:Y:S01]  /*6f10*/  S2UR UR9, SR_CTAID.X ;  /* 0x00000000000979c3 */ /* 0x000e620000002500 */
[----:B0-----:R-:W-:Y:S01]  /*6f20*/  IMAD.MOV.U32 R0, RZ, RZ, 0x1 ;  /* 0x00000001ff007424 */ /* 0x001fe200078e00ff */
[----:B------:R-:W-:Y:S01]  /*6f30*/  MOV R25, 0x1 ;  /* 0x0000000100197802 */ /* 0x000fe20000000f00 */
[----:B------:R-:W-:-:S05]  /*6f40*/  IMAD.MOV.U32 R22, RZ, RZ, RZ ;  /* 0x000000ffff167224 */ /* 0x000fca00078e00ff */
[----:B------:R-:W1:Y:S02]  /*6f50*/  LDC R2, c[0x0][0xc34] ;  /* 0x00030d00ff027b82 */ /* 0x000e640000000800 */
[----:B-1----:R-:W-:-:S13]  /*6f60*/  ISETP.LE.AND P0, PT, R2, UR9, PT ;  /* 0x0000000902007c0c */ /* 0x002fda000bf03270 */
[----:B------:R-:W-:Y:S05]  /*6f70*/  @P0 BRA `(.L_x_40) ;  /* 0x0000003000fc0947 */ /* 0x000fea0003800000 */
[----:B------:R-:W2:Y:S01]  /*6f80*/  LDL R4, [R1+0x4] ;  /* 0x0000040001047983 */ /* 0x000ea20000100800 */
[----:B------:R-:W-:Y:S01]  /*6f90*/  IMAD.SHL.U32 R27, R3, 0x8, RZ ;  /* 0x00000008031b7824 */ /* 0x000fe200078e00ff */
[----:B------:R-:W-:Y:S01]  /*6fa0*/  ULDC.64 UR38, c[0x0][0x2f0] ;  /* 0x0000bc0000267ab9 */ /* 0x000fe20000000a00 */
[----:B------:R-:W-:Y:S01]  /*6fb0*/  ULDC.64 UR4, c[0x0][0x418] ;  /* 0x0001060000047ab9 */ /* 0x000fe20000000a00 */
[----:B------:R-:W-:Y:S01]  /*6fc0*/  ULDC UR7, c[0x0][0x320] ;  /* 0x0000c80000077ab9 */ /* 0x000fe20000000800 */
[----:B------:R-:W-:Y:S01]  /*6fd0*/  UISETP.NE.U32.AND UP0, UPT, UR4, URZ, UPT ;  /* 0x0000003f0400728c */ /* 0x000fe2000bf05070 */
[C---:B------:R-:W-:Y:S01]  /*6fe0*/  LOP3.LUT R0, R27.reuse, 0x1f8, RZ, 0xc0, !PT ;  /* 0x000001f81b007812 */ /* 0x040fe200078ec0ff */
[----:B------:R-:W-:Y:S01]  /*6ff0*/  ULDC UR8, c[0x0][0x2b8] ;  /* 0x0000ae0000087ab9 */ /* 0x000fe20000000800 */
[----:B------:R-:W-:Y:S01]  /*7000*/  LOP3.LUT R37, R27, 0x38, RZ, 0xc0, !PT ;  /* 0x000000381b257812 */ /* 0x000fe200078ec0ff */
[----:B------:R-:W-:Y:S01]  /*7010*/  UISETP.NE.AND.EX UP0, UPT, UR5, URZ, UPT, UP0 ;  /* 0x0000003f0500728c */ /* 0x000fe2000bf05300 */
[----:B------:R-:W-:Y:S01]  /*7020*/  LOP3.LUT R0, R0, 0x38, R3, 0x78, !PT ;  /* 0x0000003800007812 */ /* 0x000fe200078e7803 */
[----:B------:R-:W-:Y:S01]  /*7030*/  ULDC UR4, c[0x0][0x424] ;  /* 0x0001090000047ab9 */ /* 0x000fe20000000800 */
[----:B------:R-:W-:Y:S01]  /*7040*/  LOP3.LUT R16, R16, 0xfffffffe, RZ, 0xc0, !PT ;  /* 0xfffffffe10107812 */ /* 0x000fe200078ec0ff */
[----:B------:R-:W-:Y:S01]  /*7050*/  USEL UR4, UR4, 0x1, UP0 ;  /* 0x0000000104047887 */ /* 0x000fe20008000000 */
[----:B------:R-:W-:Y:S01]  /*7060*/  LOP3.LUT R27, R0, 0x200, R27, 0xf8, !PT ;  /* 0x00000200001b7812 */ /* 0x000fe200078ef81b */
[----:B------:R-:W0:Y:S01]  /*7070*/  S2UR UR6, SR_CgaCtaId ;  /* 0x00000000000679c3 */ /* 0x000e220000008800 */
[C---:B------:R-:W-:Y:S01]  /*7080*/  LOP3.LUT R0, R37.reuse, 0x40, RZ, 0xfc, !PT ;  /* 0x0000004025007812 */ /* 0x040fe200078efcff */
[----:B------:R-:W-:Y:S01]  /*7090*/  UIMAD UR38, UR4, UR38, URZ ;  /* 0x00000026042672a4 */ /* 0x000fe2000f8e023f */
[----:B------:R-:W-:Y:S01]  /*70a0*/  LOP3.LUT R16, R16, 0xfffffff7, RZ, 0xc0, !PT ;  /* 0xfffffff710107812 */ /* 0x000fe200078ec0ff */
[----:B------:R1:W-:Y:S01]  /*70b0*/  STL [R1], RZ ;  /* 0x000000ff01007387 */ /* 0x0003e20000100800 */
[C---:B------:R-:W-:Y:S01]  /*70c0*/  ISETP.GE.AND P0, PT, R0.reuse, UR39, PT ;  /* 0x0000002700007c0c */ /* 0x040fe2000bf06270 */
[----:B------:R-:W-:Y:S01]  /*70d0*/  UIADD3 UR4, UR38, 0x5f, URZ ;  /* 0x0000005f26047890 */ /* 0x000fe2000fffe03f */
[----:B------:R-:W-:Y:S01]  /*70e0*/  ISETP.GE.AND P1, PT, R0, UR7, PT ;  /* 0x0000000700007c0c */ /* 0x000fe2000bf26270 */
[----:B------:R-:W-:Y:S01]  /*70f0*/  IMAD.MOV.U32 R25, RZ, RZ, 0x1 ;  /* 0x00000001ff197424 */ /* 0x000fe200078e00ff */
[----:B------:R-:W-:Y:S01]  /*7100*/  LOP3.LUT R2, R37, 0x80, RZ, 0xfc, !PT ;  /* 0x0000008025027812 */ /* 0x000fe200078efcff */
[----:B------:R-:W-:Y:S01]  /*7110*/  UIMAD.WIDE UR4, UR4, 0x2aaaaaab, URZ ;  /* 0x2aaaaaab040478a5 */ /* 0x000fe2000f8e023f */
[----:B------:R-:W-:Y:S01]  /*7120*/  SHF.R.U32.HI R34, RZ, 0x3, R3 ;  /* 0x00000003ff227819 */ /* 0x000fe20000011603 */
[----:B------:R-:W-:Y:S01]  /*7130*/  IMAD.SHL.U32 R3, R3, 0x10, RZ ;  /* 0x0000001003037824 */ /* 0x000fe200078e00ff */
[----:B------:R-:W-:Y:S01]  /*7140*/  ISETP.GE.AND P2, PT, R2, UR39, PT ;  /* 0x0000002702007c0c */ /* 0x000fe2000bf46270 */
[----:B------:R-:W-:Y:S01]  /*7150*/  USHF.R.U32.HI UR4, URZ, 0x1f, UR5 ;  /* 0x0000001f3f047899 */ /* 0x000fe20008011605 */
[----:B------:R-:W-:Y:S01]  /*7160*/  LOP3.LUT R34, R34, 0xf, RZ, 0xc0, !PT ;  /* 0x0000000f22227812 */ /* 0x000fe200078ec0ff */
[----:B------:R-:W-:Y:S01]  /*7170*/  IMAD.MOV.U32 R22, RZ, RZ, RZ ;  /* 0x000000ffff167224 */ /* 0x000fe200078e00ff */
[----:B------:R-:W-:Y:S01]  /*7180*/  MOV R36, UR9 ;  /* 0x0000000900247c02 */ /* 0x000fe20008000f00 */
[----:B------:R-:W-:Y:S01]  /*7190*/  ULEA.HI.SX32 UR5, UR5, UR4, 0x1c ;  /* 0x0000000405057291 */ /* 0x000fe2000f8fe23f */
[----:B------:R-:W-:Y:S01]  /*71a0*/  @P0 LOP3.LUT R16, R16, 0x8, RZ, 0xfc, !PT ;  /* 0x0000000810100812 */ /* 0x000fe200078efcff */
[----:B------:R-:W-:Y:S01]  /*71b0*/  ULDC UR40, c[0x0][0x448] ;  /* 0x0001120000287ab9 */ /* 0x000fe20000000800 */
[----:B------:R-:W-:Y:S01]  /*71c0*/  ISETP.GE.AND P0, PT, R0, UR8, PT ;  /* 0x0000000800007c0c */ /* 0x000fe2000bf06270 */
[----:B------:R-:W-:Y:S01]  /*71d0*/  UIADD3 UR43, UR5, -0x1, URZ ;  /* 0xffffffff052b7890 */ /* 0x000fe2000fffe03f */
[----:B------:R-:W-:Y:S01]  /*71e0*/  @P1 LOP3.LUT R16, R16, 0x1, RZ, 0xfc, !PT ;  /* 0x0000000110101812 */ /* 0x000fe200078efcff */
[----:B------:R-:W-:Y:S01]  /*71f0*/  ULDC UR4, c[0x0][0x288] ;  /* 0x0000a20000047ab9 */ /* 0x000fe20000000800 */
[----:B------:R-:W-:Y:S01]  /*7200*/  ISETP.GE.AND P1, PT, R2, UR8, PT ;  /* 0x0000000802007c0c */ /* 0x000fe2000bf26270 */
[----:B------:R-:W-:Y:S01]  /*7210*/  ULDC UR44, c[0x0][0xc] ;  /* 0x00000300002c7ab9 */ /* 0x000fe20000000800 */
[----:B------:R-:W-:Y:S01]  /*7220*/  LOP3.LUT R16, R16, 0xfffffdff, RZ, 0xc0, !PT ;  /* 0xfffffdff10107812 */ /* 0x000fe200078ec0ff */
[----:B------:R-:W-:Y:S01]  /*7230*/  UIMAD UR40, UR40, UR4, URZ ;  /* 0x00000004282872a4 */ /* 0x000fe2000f8e023f */
[----:B------:R-:W-:Y:S01]  /*7240*/  LOP3.LUT R26, R34, 0x70, R3, 0xf8, !PT ;  /* 0x00000070221a7812 */ /* 0x000fe200078ef803 */
[----:B------:R-:W-:Y:S01]  /*7250*/  IMAD.U32 R3, RZ, RZ, UR43 ;  /* 0x0000002bff037e24 */ /* 0x000fe2000f8e00ff */
[----:B------:R-:W-:-:S03]  /*7260*/  UIADD3 UR41, UR5, -0x2, URZ ;  /* 0xfffffffe05297890 */ /* 0x000fc6000fffe03f */
[----:B------:R-:W-:Y:S02]  /*7270*/  @P0 LOP3.LUT R16, R16, 0x200, RZ, 0xfc, !PT ;  /* 0x0000020010100812 */ /* 0x000fe400078efcff */
[----:B------:R-:W-:Y:S01]  /*7280*/  ISETP.GE.AND P0, PT, R37, UR39, PT ;  /* 0x0000002725007c0c */ /* 0x000fe2000bf06270 */
[----:B------:R-:W-:Y:S01]  /*7290*/  UMOV UR39, 0x400 ;  /* 0x0000040000277882 */ /* 0x000fe20000000000 */
[----:B------:R-:W-:Y:S01]  /*72a0*/  LOP3.LUT R16, R16, 0xfffffffb, RZ, 0xc0, !PT ;  /* 0xfffffffb10107812 */ /* 0x000fe200078ec0ff */
[----:B0-----:R-:W-:Y:S02]  /*72b0*/  ULEA UR39, UR6, UR39, 0x18 ;  /* 0x0000002706277291 */ /* 0x001fe4000f8ec03f */
[----:B------:R-:W-:Y:S01]  /*72c0*/  UIMAD UR6, UR43, -0x60, UR38 ;  /* 0xffffffa02b0678a4 */ /* 0x000fe2000f8e0226 */
[----:B------:R-:W-:-:S03]  /*72d0*/  @P2 LOP3.LUT R16, R16, 0x4, RZ, 0xfc, !PT ;  /* 0x0000000410102812 */ /* 0x000fc600078efcff */
[----:B------:R-:W-:Y:S02]  /*72e0*/  LEA R0, R27, UR39, 0x1 ;  /* 0x000000271b007c11 */ /* 0x000fe4000f8e08ff */
[----:B------:R-:W-:Y:S02]  /*72f0*/  LOP3.LUT R16, R16, 0xfffffeff, RZ, 0xc0, !PT ;  /* 0xfffffeff10107812 */ /* 0x000fe400078ec0ff */
[----:B------:R-:W-:Y:S02]  /*7300*/  IADD3 R33, -R34, UR6, RZ ;  /* 0x0000000622217c10 */ /* 0x000fe4000fffe1ff */
[----:B------:R-:W-:Y:S02]  /*7310*/  @P1 LOP3.LUT R16, R16, 0x100, RZ, 0xfc, !PT ;  /* 0x0000010010101812 */ /* 0x000fe400078efcff */
[----:B------:R-:W-:Y:S02]  /*7320*/  ISETP.GE.AND P1, PT, R37, UR7, PT ;  /* 0x0000000725007c0c */ /* 0x000fe4000bf26270 */
[----:B------:R-:W-:-:S04]  /*7330*/  LOP3.LUT R16, R16, 0xffffffef, RZ, 0xc0, !PT ;  /* 0xffffffef10107812 */ /* 0x000fc800078ec0ff */
[----:B------:R-:W-:-:S04]  /*7340*/  @P0 LOP3.LUT R16, R16, 0x10, RZ, 0xfc, !PT ;  /* 0x0000001010100812 */ /* 0x000fc800078efcff */
[----:B------:R-:W-:Y:S02]  /*7350*/  LOP3.LUT R16, R16, 0xffffff7f, RZ, 0xc0, !PT ;  /* 0xffffff7f10107812 */ /* 0x000fe400078ec0ff */
[----:B--2---:R-:W-:Y:S01]  /*7360*/  R2UR UR10, R4 ;  /* 0x00000000040a72ca */ /* 0x004fe200000e0000 */
[----:B------:R-:W-:-:S05]  /*7370*/  IMAD R4, R3, 0x60, R26 ;  /* 0x0000006003047824 */ /* 0x000fca00078e021a */
[----:B------:R-:W-:-:S04]  /*7380*/  ISETP.GE.AND P0, PT, R4, UR38, PT ;  /* 0x0000002604007c0c */ /* 0x000fc8000bf06270 */
[----:B------:R-:W-:Y:S02]  /*7390*/  ISETP.LT.U32.AND P2, PT, R26, 0x60, !P0 ;  /* 0x000000601a00780c */ /* 0x000fe40004741070 */
[----:B------:R-:W-:Y:S01]  /*73a0*/  ISETP.GE.AND P0, PT, R37, UR8, PT ;  /* 0x0000000825007c0c */ /* 0x000fe2000bf06270 */
[----:B------:R-:W-:-:S10]  /*73b0*/  ULOP3.LUT UR42, UR10, 0x2, URZ, 0xfc, !UPT ;  /* 0x000000020a2a7892 */ /* 0x000fd4000f8efc3f */
[----:B------:R-:W-:-:S04]  /*73c0*/  @P2 LOP3.LUT R16, R16, 0x80, RZ, 0xfc, !PT ;  /* 0x0000008010102812 */ /* 0x000fc800078efcff */
[----:B------:R-:W-:-:S04]  /*73d0*/  LOP3.LUT R16, R16, 0xfffffbff, RZ, 0xc0, !PT ;  /* 0xfffffbff10107812 */ /* 0x000fc800078ec0ff */
[----:B------:R-:W-:-:S04]  /*73e0*/  LOP3.LUT R16, R16, 0xfffffffd, RZ, 0xc0, !PT ;  /* 0xfffffffd10107812 */ /* 0x000fc800078ec0ff */
[----:B------:R-:W-:-:S04]  /*73f0*/  @P1 LOP3.LUT R16, R16, 0x2, RZ, 0xfc, !PT ;  /* 0x0000000210101812 */ /* 0x000fc800078efcff */
[----:B-1----:R-:W-:-:S07]  /*7400*/  @P0 LOP3.LUT R16, R16, 0x400, RZ, 0xfc, !PT ;  /* 0x0000040010100812 */ /* 0x002fce00078efcff */
.L_x_75:
[----:B0-----:R-:W0:Y:S01]  /*7410*/  LDC R0, c[0x0][0xc38] ;  /* 0x00030e00ff007b82 */ /* 0x001e220000000800 */
[----:B------:R-:W-:Y:S01]  /*7420*/  IMAD.MOV.U32 R24, RZ, RZ, R36 ;  /* 0x000000ffff187224 */ /* 0x000fe200078e0024 */
[----:B------:R-:W-:Y:S05]  /*7430*/  YIELD ;  /* 0x0000000000007946 */ /* 0x000fea0003800000 */
[----:B------:R-:W-:Y:S01]  /*7440*/  ULDC.64 UR4, c[0x0][0xa28] ;  /* 0x00028a0000047ab9 */ /* 0x000fe20000000a00 */
[----:B------:R-:W-:Y:S01]  /*7450*/  IMAD.MOV.U32 R31, RZ, RZ, RZ ;  /* 0x000000ffff1f7224 */ /* 0x000fe200078e00ff */
[----:B0-----:R-:W-:-:S13]  /*7460*/  ISETP.NE.AND P0, PT, R0, 0x1, PT ;  /* 0x000000010000780c */ /* 0x001fda0003f05270 */
[----:B------:R-:W0:Y:S08]  /*7470*/  @P0 LDC R3, c[0x0][0xc3c] ;  /* 0x00030f00ff030b82 */ /* 0x000e300000000800 */
[----:B------:R-:W1:Y:S01]  /*7480*/  @P0 LDC R5, c[0x0][0xc40] ;  /* 0x00031000ff050b82 */ /* 0x000e620000000800 */
[----:B0-----:R-:W-:-:S05]  /*7490*/  @P0 IMAD.HI.U32 R0, R36, R3, RZ ;  /* 0x0000000324000227 */ /* 0x001fca00078e00ff */
[----:B-1----:R-:W-:Y:S02]  /*74a0*/  @P0 SHF.R.U32.HI R24, RZ, R5, R0 ;  /* 0x00000005ff180219 */ /* 0x002fe40000011600 */
[----:B------:R-:W0:Y:S02]  /*74b0*/  LDC R0, c[0x0][0xc44] ;  /* 0x00031100ff007b82 */ /* 0x000e240000000800 */
[----:B------:R-:W-:Y:S02]  /*74c0*/  MOV R23, R24 ;  /* 0x0000001800177202 */ /* 0x000fe40000000f00 */
[----:B0-----:R-:W-:-:S13]  /*74d0*/  ISETP.NE.AND P0, PT, R0, 0x1, PT ;  /* 0x000000010000780c */ /* 0x001fda0003f05270 */
[----:B------:R-:W0:Y:S02]  /*74e0*/  @P0 LDC.64 R2, c[0x0][0xc48] ;  /* 0x00031200ff020b82 */ /* 0x000e240000000a00 */
[----:B0-----:R-:W-:-:S05]  /*74f0*/  @P0 IMAD.HI.U32 R0, R24, R2, RZ ;  /* 0x0000000218000227 */ /* 0x001fca00078e00ff */
[----:B------:R-:W-:Y:S02]  /*7500*/  @P0 SHF.R.U32.HI R23, RZ, R3, R0 ;  /* 0x00000003ff170219 */ /* 0x000fe40000011600 */
[----:B------:R-:W-:-:S04]  /*7510*/  ISETP.NE.U32.AND P0, PT, RZ, UR4, PT ;  /* 0x00000004ff007c0c */ /* 0x000fc8000bf05070 */
[----:B------:R-:W-:-:S13]  /*7520*/  ISETP.NE.AND.EX P0, PT, RZ, UR5, PT, P0 ;  /* 0x00000005ff007c0c */ /* 0x000fda000bf05300 */
[----:B------:R-:W0:Y:S01]  /*7530*/  @P0 LDC.64 R2, c[0x0][0xa28] ;  /* 0x00028a00ff020b82 */ /* 0x000e220000000a00 */
[----:B------:R-:W-:-:S04]  /*7540*/  UIADD3 UR4, UR39, 0x18400, URZ ;  /* 0x0001840027047890 */ /* 0x000fc8000fffe03f */
[----:B------:R-:W-:Y:S01]  /*7550*/  ULOP3.LUT UP0, URZ, UR4, 0x3ff, URZ, 0xc0, !UPT ;  /* 0x000003ff043f7892 */ /* 0x000fe2000f80c03f */
[----:B0-----:R-:W-:-:S05]  /*7560*/  @P0 IMAD.WIDE R2, R23, 0x4, R2 ;  /* 0x0000000417020825 */ /* 0x001fca00078e0202 */
[----:B------:R0:W5:Y:S01]  /*7570*/  @P0 LDG.E R31, desc[UR36][R2.64] ;  /* 0x00000024021f0981 */ /* 0x000162000c1e1900 */
[----:B------:R-:W-:-:S13]  /*7580*/  PLOP3.LUT P0, PT, PT, PT, UP0, 0x80, 0x0 ;  /* 0x000000000000781c */ /* 0x000fda0003f0f008 */
[----:B0-----:R-:W-:Y:S05]  /*7590*/  @!P0 BRA `(.L_x_41) ;  /* 0x0000000000408947 */ /* 0x001fea0003800000 */
[----:B------:R-:W-:Y:S01]  /*75a0*/  MOV R2, 0x0 ;  /* 0x0000000000027802 */ /* 0x000fe20000000f00 */
[----:B------:R-:W-:Y:S01]  /*75b0*/  ULDC.64 UR4, c[0x4][0x90] ;  /* 0x0100240000047ab9 */ /* 0x000fe20000000a00 */
[----:B------:R-:W-:Y:S01]  /*75c0*/  ULDC.64 UR6, c[0x4][0x98] ;  /* 0x0100260000067ab9 */ /* 0x000fe20000000a00 */
[----:B------:R-:W-:Y:S01]  /*75d0*/  IMAD.U32 R4, RZ, RZ, UR4 ;  /* 0x00000004ff047e24 */ /* 0x000fe2000f8e00ff */
[----:B------:R-:W-:Y:S01]  /*75e0*/  MOV R6, UR6 ;  /* 0x0000000600067c02 */ /* 0x000fe20008000f00 */
[----:B------:R-:W-:Y:S01]  /*75f0*/  IMAD.U32 R5, RZ, RZ, UR5 ;  /* 0x00000005ff057e24 */ /* 0x000fe2000f8e00ff */
[----:B------:R-:W0:Y:S01]  /*7600*/  LDC.64 R2, c[0x4][R2] ;  /* 0x0100000002027b82 */ /* 0x000e220000000a00 */
[----:B------:R-:W-:Y:S01]  /*7610*/  ULDC.64 UR4, c[0x4][0x8] ;  /* 0x0100020000047ab9 */ /* 0x000fe20000000a00 */
[----:B------:R-:W-:Y:S01]  /*7620*/  IMAD.U32 R7, RZ, RZ, UR7 ;  /* 0x00000007ff077e24 */ /* 0x000fe2000f8e00ff */
[----:B------:R-:W-:Y:S01]  /*7630*/  MOV R8, 0x70 ;  /* 0x0000007000087802 */ /* 0x000fe20000000f00 */
[----:B------:R-:W-:-:S02]  /*7640*/  IMAD.U32 R10, RZ, RZ, UR4 ;  /* 0x00000004ff0a7e24 */ /* 0x000fc4000f8e00ff */
[----:B------:R-:W-:Y:S02]  /*7650*/  IMAD.U32 R11, RZ, RZ, UR5 ;  /* 0x00000005ff0b7e24 */ /* 0x000fe4000f8e00ff */
[----:B------:R-:W-:Y:S02]  /*7660*/  IMAD.MOV.U32 R12, RZ, RZ, 0x1 ;  /* 0x00000001ff0c7424 */ /* 0x000fe400078e00ff */
[----:B------:R-:W-:-:S07]  /*7670*/  IMAD.MOV.U32 R13, RZ, RZ, RZ ;  /* 0x000000ffff0d7224 */ /* 0x000fce00078e00ff */
[----:B------:R-:W-:-:S07]  /*7680*/  LEPC R20, `(.L_x_41) ;  /* 0x000000001014794e */ /* 0x000fce0000000000 */
[----:B0----5:R-:W-:Y:S05]  /*7690*/  CALL.ABS.NOINC R2 ;  /* 0x0000000002007343 */ /* 0x021fea0003c00000 */
.L_x_41:
[----:B------:R-:W-:-:S04]  /*76a0*/  UIADD3 UR4, UR39, 0x400, URZ ;  /* 0x0000040027047890 */ /* 0x000fc8000fffe03f */
[----:B------:R-:W-:-:S06]  /*76b0*/  ULOP3.LUT UP0, URZ, UR4, 0x3ff, URZ, 0xc0, !UPT ;  /* 0x000003ff043f7892 */ /* 0x000fcc000f80c03f */
[----:B------:R-:W-:-:S13]  /*76c0*/  PLOP3.LUT P0, PT, PT, PT, UP0, 0x80, 0x0 ;  /* 0x000000000000781c */ /* 0x000fda0003f0f008 */
[----:B------:R-:W-:Y:S05]  /*76d0*/  @!P0 BRA `(.L_x_42) ;  /* 0x00000000007c8947 */ /* 0x000fea0003800000 */
[----:B------:R-:W-:Y:S01]  /*76e0*/  MOV R17, 0x0 ;  /* 0x0000000000117802 */ /* 0x000fe20000000f00 */
[----:B------:R-:W-:Y:S01]  /*76f0*/  ULDC.64 UR6, c[0x4][0x90] ;  /* 0x0100240000067ab9 */ /* 0x000fe20000000a00 */
[----:B------:R-:W-:Y:S01]  /*7700*/  ULDC.64 UR8, c[0x4][0x98] ;  /* 0x0100260000087ab9 */ /* 0x000fe20000000a00 */
[----:B------:R-:W-:Y:S01]  /*7710*/  ULDC.64 UR4, c[0x4][0x10] ;  /* 0x0100040000047ab9 */ /* 0x000fe20000000a00 */
[----:B------:R0:W1:Y:S01]  /*7720*/  LDC.64 R2, c[0x4][R17] ;  /* 0x0100000011027b82 */ /* 0x0000620000000a00 */
[----:B------:R-:W-:Y:S01]  /*7730*/  IMAD.U32 R4, RZ, RZ, UR6 ;  /* 0x00000006ff047e24 */ /* 0x000fe2000f8e00ff */
[----:B------:R-:W-:Y:S01]  /*7740*/  MOV R5, UR7 ;  /* 0x0000000700057c02 */ /* 0x000fe20008000f00 */
[----:B------:R-:W-:Y:S01]  /*7750*/  IMAD.U32 R6, RZ, RZ, UR8 ;  /* 0x00000008ff067e24 */ /* 0x000fe2000f8e00ff */
[----:B------:R-:W-:Y:S01]  /*7760*/  MOV R11, UR5 ;  /* 0x00000005000b7c02 */ /* 0x000fe20008000f00 */
[----:B------:R-:W-:Y:S02]  /*7770*/  IMAD.U32 R7, RZ, RZ, UR9 ;  /* 0x00000009ff077e24 */ /* 0x000fe4000f8e00ff */
[----:B------:R-:W-:-:S02]  /*7780*/  IMAD.U32 R10, RZ, RZ, UR4 ;  /* 0x00000004ff0a7e24 */ /* 0x000fc4000f8e00ff */
[----:B------:R-:W-:Y:S02]  /*7790*/  IMAD.MOV.U32 R8, RZ, RZ, 0x70 ;  /* 0x00000070ff087424 */ /* 0x000fe400078e00ff */
[----:B------:R-:W-:Y:S02]  /*77a0*/  IMAD.MOV.U32 R12, RZ, RZ, 0x1 ;  /* 0x00000001ff0c7424 */ /* 0x000fe400078e00ff */
[----:B0-----:R-:W-:-:S07]  /*77b0*/  IMAD.MOV.U32 R13, RZ, RZ, RZ ;  /* 0x000000ffff0d7224 */ /* 0x001fce00078e00ff */
[----:B------:R-:W-:-:S07]  /*77c0*/  LEPC R20, `(.L_x_43) ;  /* 0x000000001014794e */ /* 0x000fce0000000000 */
[----:B-1---5:R-:W-:Y:S05]  /*77d0*/  CALL.ABS.NOINC R2 ;  /* 0x0000000002007343 */ /* 0x022fea0003c00000 */
.L_x_43:
[----:B------:R0:W1:Y:S01]  /*77e0*/  LDC.64 R2, c[0x4][R17] ;  /* 0x0100000011027b82 */ /* 0x0000620000000a00 */
[----:B------:R-:W-:Y:S01]  /*77f0*/  ULDC.64 UR4, c[0x4][0x90] ;  /* 0x0100240000047ab9 */ /* 0x000fe20000000a00 */
[----:B------:R-:W-:Y:S01]  /*7800*/  ULDC.64 UR6, c[0x4][0x98] ;  /* 0x0100260000067ab9 */ /* 0x000fe20000000a00 */
[----:B------:R-:W-:Y:S01]  /*7810*/  MOV R4, UR4 ;  /* 0x0000000400047c02 */ /* 0x000fe20008000f00 */
[----:B------:R-:W-:Y:S01]  /*7820*/  IMAD.U32 R5, RZ, RZ, UR5 ;  /* 0x00000005ff057e24 */ /* 0x000fe2000f8e00ff */
[----:B------:R-:W-:Y:S01]  /*7830*/  ULDC.64 UR4, c[0x4][0x18] ;  /* 0x0100060000047ab9 */ /* 0x000fe20000000a00 */
[----:B------:R-:W-:Y:S01]  /*7840*/  IMAD.U32 R6, RZ, RZ, UR6 ;  /* 0x00000006ff067e24 */ /* 0x000fe2000f8e00ff */
[----:B------:R-:W-:Y:S01]  /*7850*/  MOV R10, UR4 ;  /* 0x00000004000a7c02 */ /* 0x000fe20008000f00 */
[----:B------:R-:W-:Y:S01]  /*7860*/  IMAD.U32 R7, RZ, RZ, UR7 ;  /* 0x00000007ff077e24 */ /* 0x000fe2000f8e00ff */
[----:B------:R-:W-:Y:S01]  /*7870*/  MOV R13, RZ ;  /* 0x000000ff000d7202 */ /* 0x000fe20000000f00 */
[----:B------:R-:W-:-:S02]  /*7880*/  IMAD.U32 R11, RZ, RZ, UR5 ;  /* 0x00000005ff0b7e24 */ /* 0x000fc4000f8e00ff */
[----:B------:R-:W-:Y:S02]  /*7890*/  IMAD.MOV.U32 R8, RZ, RZ, 0x70 ;  /* 0x00000070ff087424 */ /* 0x000fe400078e00ff */
[----:B0-----:R-:W-:-:S07]  /*78a0*/  IMAD.MOV.U32 R12, RZ, RZ, 0x1 ;  /* 0x00000001ff0c7424 */ /* 0x001fce00078e00ff */
[----:B------:R-:W-:-:S07]  /*78b0*/  LEPC R20, `(.L_x_42) ;  /* 0x000000001014794e */ /* 0x000fce0000000000 */
[----:B-1----:R-:W-:Y:S05]  /*78c0*/  CALL.ABS.NOINC R2 ;  /* 0x0000000002007343 */ /* 0x002fea0003c00000 */
.L_x_42:
[----:B------:R-:W-:Y:S01]  /*78d0*/  ULDC.64 UR4, c[0x0][0x9f8] ;  /* 0x00027e0000047ab9 */ /* 0x000fe20000000a00 */
[--C-:B------:R-:W-:Y:S01]  /*78e0*/  IMAD.MOV.U32 R30, RZ, RZ, R23.reuse ;  /* 0x000000ffff1e7224 */ /* 0x100fe200078e0017 */
[----:B------:R-:W-:Y:S01]  /*78f0*/  ISETP.NE.U32.AND P0, PT, RZ, UR4, PT ;  /* 0x00000004ff007c0c */ /* 0x000fe2000bf05070 */
[----:B------:R-:W0:Y:S01]  /*7900*/  LDC R8, c[0x0][0x430] ;  /* 0x00010c00ff087b82 */ /* 0x000e220000000800 */
[----:B------:R-:W-:Y:S01]  /*7910*/  IMAD.MOV R19, RZ, RZ, -R23 ;  /* 0x000000ffff137224 */ /* 0x000fe200078e0a17 */
[----:B------:R-:W-:Y:S01]  /*7920*/  ULDC UR4, c[0x0][0xc44] ;  /* 0x0003110000047ab9 */ /* 0x000fe20000000800 */
[----:B------:R-:W-:-:S13]  /*7930*/  ISETP.NE.AND.EX P0, PT, RZ, UR5, PT, P0 ;  /* 0x00000005ff007c0c */ /* 0x000fda000bf05300 */
[----:B------:R-:W1:Y:S02]  /*7940*/  @P0 LDC.64 R2, c[0x0][0x9f8] ;  /* 0x00027e00ff020b82 */ /* 0x000e640000000a00 */
[----:B-1----:R-:W-:-:S05]  /*7950*/  @P0 IMAD.WIDE R2, R23, 0x4, R2 ;  /* 0x0000000417020825 */ /* 0x002fca00078e0202 */
[----:B------:R1:W5:Y:S01]  /*7960*/  @P0 LDG.E R30, desc[UR36][R2.64] ;  /* 0x00000024021e0981 */ /* 0x000362000c1e1900 */
[----:B------:R-:W-:Y:S01]  /*7970*/  UMOV UR5, 0xffffffff ;  /* 0xffffffff00057882 */ /* 0x000fe20000000000 */
[----:B------:R-:W-:Y:S02]  /*7980*/  IMAD R19, R19, UR4, R24 ;  /* 0x0000000413137c24 */ /* 0x000fe4000f8e0218 */
[----:B0-----:R-:W-:Y:S05]  /*7990*/  BRA.DIV UR5, `(.L_x_44) ;  /* 0x0000002e05c47947 */ /* 0x001fea000b800000 */
.L_x_92:
[----:B------:R-:W-:Y:S01]  /*79a0*/  ISETP.NE.AND P0, PT, R8, 0x1, PT ;  /* 0x000000010800780c */ /* 0x000fe20003f05270 */
[----:B------:R-:W-:Y:S01]  /*79b0*/  IMAD.U32 R0, RZ, RZ, UR43 ;  /* 0x0000002bff007e24 */ /* 0x000fe2000f8e00ff */
[----:B------:R-:W-:Y:S02]  /*79c0*/  LOP3.LUT P1, RZ, R16, 0x80, RZ, 0xc0, !PT ;  /* 0x0000008010ff7812 */ /* 0x000fe4000782c0ff */
[----:B-----5:R-:W-:Y:S01]  /*79d0*/  SHF.R.S32.HI R32, RZ, 0x1f, R30 ;  /* 0x0000001fff207819 */ /* 0x020fe2000001141e */
[----:B------:R-:W-:Y:S01]  /*79e0*/  IMAD R0, R0, 0x60, R26 ;  /* 0x0000006000007824 */ /* 0x000fe200078e021a */
[----:B------:R-:W-:-:S04]  /*79f0*/  LOP3.LUT R16, R16, 0xffffffbf, RZ, 0xc0, !PT ;  /* 0xffffffbf10107812 */ /* 0x000fc800078ec0ff */
[----:B------:R-:W-:-:S03]  /*7a00*/  IADD3 R0, R0, R31, RZ ;  /* 0x0000001f00007210 */ /* 0x000fc60007ffe0ff */
[----:B-1----:R-:W0:Y:S01]  /*7a10*/  @P0 LDC R3, c[0x0][0x434] ;  /* 0x00010d00ff030b82 */ /* 0x002e220000000800 */
[----:B------:R-:W-:Y:S01]  /*7a20*/  @P0 LOP3.LUT R16, R16, 0x40, RZ, 0xfc, !PT ;  /* 0x0000004010100812 */ /* 0x000fe200078efcff */
[----:B------:R-:W-:-:S06]  /*7a30*/  IMAD.MOV.U32 R9, RZ, RZ, R0 ;  /* 0x000000ffff097224 */ /* 0x000fcc00078e0000 */
[----:B------:R-:W1:Y:S08]  /*7a40*/  @P0 LDC R5, c[0x0][0x438] ;  /* 0x00010e00ff050b82 */ /* 0x000e700000000800 */
[----:B------:R-:W2:Y:S01]  /*7a50*/  @P1 LDC.64 R6, c[0x0][0x428] ;  /* 0x00010a00ff061b82 */ /* 0x000ea20000000a00 */
[----:B0-----:R-:W-:-:S05]  /*7a60*/  @P0 IMAD.HI.U32 R2, R0, R3, RZ ;  /* 0x0000000300020227 */ /* 0x001fca00078e00ff */
[----:B-1----:R-:W-:Y:S02]  /*7a70*/  @P0 SHF.R.U32.HI R9, RZ, R5, R2 ;  /* 0x00000005ff090219 */ /* 0x002fe40000011602 */
[----:B------:R-:W0:Y:S02]  /*7a80*/  @P1 LDC.64 R4, c[0x0][0x418] ;  /* 0x00010600ff041b82 */ /* 0x000e240000000a00 */
[----:B------:R-:W-:Y:S01]  /*7a90*/  @P1 SHF.R.S32.HI R3, RZ, 0x1f, R9 ;  /* 0x0000001fff031819 */ /* 0x000fe20000011409 */
[----:B--2---:R-:W-:-:S04]  /*7aa0*/  @P1 IMAD R2, R32, R6, RZ ;  /* 0x0000000620021224 */ /* 0x004fc800078e02ff */
[----:B------:R-:W-:Y:S02]  /*7ab0*/  @P1 IMAD R7, R30, R7, R2 ;  /* 0x000000071e071224 */ /* 0x000fe400078e0202 */
[----:B------:R-:W-:-:S04]  /*7ac0*/  @P1 IMAD.MOV.U32 R2, RZ, RZ, R9 ;  /* 0x000000ffff021224 */ /* 0x000fc800078e0009 */
[----:B------:R-:W-:Y:S01]  /*7ad0*/  @P1 IMAD.WIDE.U32 R2, R30, R6, R2 ;  /* 0x000000061e021225 */ /* 0x000fe200078e0002 */
[----:B------:R-:W-:-:S03]  /*7ae0*/  MOV R6, RZ ;  /* 0x000000ff00067202 */ /* 0x000fc60000000f00 */
[----:B------:R-:W-:Y:S01]  /*7af0*/  @P1 IMAD.IADD R3, R3, 0x1, R7 ;  /* 0x0000000103031824 */ /* 0x000fe200078e0207 */
[----:B0-----:R-:W-:-:S04]  /*7b00*/  @P1 LEA R4, P0, R2, R4, 0x2 ;  /* 0x0000000402041211 */ /* 0x001fc800078010ff */
[----:B------:R-:W-:Y:S01]  /*7b10*/  @P1 LEA.HI.X R5, R2, R5, R3, 0x2, P0 ;  /* 0x0000000502051211 */ /* 0x000fe200000f1403 */
[----:B------:R-:W-:-:S04]  /*7b20*/  IMAD.MOV R3, RZ, RZ, -R9 ;  /* 0x000000ffff037224 */ /* 0x000fc800078e0a09 */
[----:B------:R0:W5:Y:S01]  /*7b30*/  @P1 LDG.E R6, desc[UR36][R4.64] ;  /* 0x0000002404061981 */ /* 0x000162000c1e1900 */
[----:B------:R-:W-:Y:S02]  /*7b40*/  LOP3.LUT R16, R16, 0xffffffdf, RZ, 0xc0, !PT ;  /* 0xffffffdf10107812 */ /* 0x000fe400078ec0ff */
[----:B------:R-:W-:Y:S01]  /*7b50*/  SHF.R.S32.HI R29, RZ, 0x1f, R19 ;  /* 0x0000001fff1d7819 */ /* 0x000fe20000011413 */
[----:B0-----:R-:W-:Y:S02]  /*7b60*/  IMAD R5, R8, R3, R0 ;  /* 0x0000000308057224 */ /* 0x001fe400078e0200 */
[----:B------:R-:W-:-:S05]  /*7b70*/  IMAD.U32 R0, RZ, RZ, UR42 ;  /* 0x0000002aff007e24 */ /* 0x000fca000f8e00ff */
[----:B------:R-:W-:-:S13]  /*7b80*/  ISETP.NE.AND P0, PT, R0, 0x3, PT ;  /* 0x000000030000780c */ /* 0x000fda0003f05270 */
[----:B------:R-:W-:Y:S01]  /*7b90*/  @P0 LOP3.LUT R16, R16, 0x20, RZ, 0xfc, !PT ;  /* 0x0000002010100812 */ /* 0x000fe200078efcff */
[----:B------:R-:W-:Y:S06]  /*7ba0*/  @!P0 BRA `(.L_x_45) ;  /* 0x0000000000048947 */ /* 0x000fec0003800000 */
[----:B------:R-:W-:Y:S01]  /*7bb0*/  BPT.TRAP 0x1 ;  /* 0x000000040000795c */ /* 0x000fe20000300000 */
.L_x_45:
[----:B------:R-:W-:Y:S01]  /*7bc0*/  SHF.R.S32.HI R7, RZ, 0x1f, R5 ;  /* 0x0000001fff077819 */ /* 0x000fe20000011405 */
[----:B------:R-:W-:Y:S01]  /*7bd0*/  ULDC.64 UR4, c[0x0][0x328] ;  /* 0x0000ca0000047ab9 */ /* 0x000fe20000000a00 */
[----:B-----5:R-:W-:Y:S01]  /*7be0*/  SHF.R.S32.HI R4, RZ, 0x1f, R6 ;  /* 0x0000001fff047819 */ /* 0x020fe20000011406 */
[----:B------:R-:W-:Y:S01]  /*7bf0*/  IMAD.WIDE.U32 R2, R5, UR4, RZ ;  /* 0x0000000405027c25 */ /* 0x000fe2000f8e00ff */
[----:B------:R-:W-:Y:S03]  /*7c00*/  BSSY B0, `(.L_x_46) ;  /* 0x0000015000007945 */ /* 0x000fe60003800000 */
[----:B------:R-:W-:-:S04]  /*7c10*/  IMAD R0, R7, UR4, RZ ;  /* 0x0000000407007c24 */ /* 0x000fc8000f8e02ff */
[----:B------:R-:W-:Y:S01]  /*7c20*/  IMAD R9, R5, UR5, R0 ;  /* 0x0000000505097c24 */ /* 0x000fe2000f8e0200 */
[----:B------:R-:W-:-:S03]  /*7c30*/  ULDC.64 UR4, c[0x0][0x338] ;  /* 0x0000ce0000047ab9 */ /* 0x000fc60000000a00 */
[----:B------:R-:W-:Y:S02]  /*7c40*/  IMAD.IADD R3, R3, 0x1, R9 ;  /* 0x0000000103037824 */ /* 0x000fe400078e0209 */
[----:B------:R-:W-:Y:S02]  /*7c50*/  IMAD R9, R4, UR4, RZ ;  /* 0x0000000404097c24 */ /* 0x000fe4000f8e02ff */
[----:B------:R-:W-:-:S04]  /*7c60*/  IMAD.WIDE.U32 R2, R6, UR4, R2 ;  /* 0x0000000406027c25 */ /* 0x000fc8000f8e0002 */
[----:B------:R-:W-:Y:S01]  /*7c70*/  IMAD R9, R6, UR5, R9 ;  /* 0x0000000506097c24 */ /* 0x000fe2000f8e0209 */
[----:B------:R-:W-:Y:S02]  /*7c80*/  ULDC.64 UR4, c[0x0][0x330] ;  /* 0x0000cc0000047ab9 */ /* 0x000fe40000000a00 */
[----:B------:R-:W-:Y:S02]  /*7c90*/  IMAD R0, R29, UR4, RZ ;  /* 0x000000041d007c24 */ /* 0x000fe4000f8e02ff */
[----:B------:R-:W-:Y:S02]  /*7ca0*/  IADD3 R3, R3, R9, RZ ;  /* 0x0000000903037210 */ /* 0x000fe40007ffe0ff */
[C---:B------:R-:W-:Y:S01]  /*7cb0*/  IMAD R9, R19.reuse, UR5, R0 ;  /* 0x0000000513097c24 */ /* 0x040fe2000f8e0200 */
[----:B------:R-:W-:Y:S01]  /*7cc0*/  LEA R0, R22, UR39, 0x3 ;  /* 0x0000002716007c11 */ /* 0x000fe2000f8e18ff */
[----:B------:R-:W-:Y:S01]  /*7cd0*/  IMAD.WIDE.U32 R2, R19, UR4, R2 ;  /* 0x0000000413027c25 */ /* 0x000fe2000f8e0002 */
[----:B------:R-:W-:-:S03]  /*7ce0*/  ULDC.64 UR4, c[0x0][0x318] ;  /* 0x0000c60000047ab9 */ /* 0x000fc60000000a00 */
[----:B------:R-:W-:Y:S01]  /*7cf0*/  IMAD.IADD R3, R3, 0x1, R9 ;  /* 0x0000000103037824 */ /* 0x000fe200078e0209 */
[----:B------:R-:W-:-:S04]  /*7d00*/  LEA R17, P0, R2, UR4, 0x1 ;  /* 0x0000000402117c11 */ /* 0x000fc8000f8008ff */
[----:B------:R-:W-:Y:S02]  /*7d10*/  LEA.HI.X R18, R2, UR5, R3, 0x1, P0 ;  /* 0x0000000502127c11 */ /* 0x000fe400080f0c03 */
[----:B------:R-:W-:-:S06]  /*7d20*/  SHF.L.U32 R3, R25, 0x1f, RZ ;  /* 0x0000001f19037819 */ /* 0x000fcc00000006ff */
[----:B------:R-:W0:Y:S02]  /*7d30*/  SYNCS.PHASECHK.TRANS64.TRYWAIT P0, [R0+URZ+0x2a840], R3 ;  /* 0x02a84003000075a7 */ /* 0x000e24000800017f */
[----:B0-----:R-:W-:Y:S05]  /*7d40*/  @!P0 BRA `(.L_x_47) ;  /* 0x0000002c000c8947 */ /* 0x001fea0003800000 */
.L_x_93:
[----:B------:R-:W-:Y:S05]  /*7d50*/  BSYNC B0 ;  /* 0x0000000000007941 */ /* 0x000fea0003800000 */
.L_x_46:
[----:B------:R-:W-:Y:S01]  /*7d60*/  ULDC.64 UR4, c[0x0][0x300] ;  /* 0x0000c00000047ab9 */ /* 0x000fe20000000a00 */
[C---:B------:R-:W-:Y:S01]  /*7d70*/  LOP3.LUT P4, RZ, R16.reuse, 0x10, RZ, 0xc0, !PT ;  /* 0x0000001010ff7812 */ /* 0x040fe2000788c0ff */
[----:B------:R-:W-:Y:S01]  /*7d80*/  IMAD R2, R7, UR4, RZ ;  /* 0x0000000407027c24 */ /* 0x000fe2000f8e02ff */
[C---:B------:R-:W-:Y:S02]  /*7d90*/  LOP3.LUT P3, RZ, R16.reuse, 0x8, RZ, 0xc0, !PT ;  /* 0x0000000810ff7812 */ /* 0x040fe4000786c0ff */
[----:B------:R-:W-:Y:S01]  /*7da0*/  LOP3.LUT P2, RZ, R16, 0x4, RZ, 0xc0, !PT ;  /* 0x0000000410ff7812 */ /* 0x000fe2000784c0ff */
[C---:B------:R-:W-:Y:S02]  /*7db0*/  IMAD R7, R5.reuse, UR5, R2 ;  /* 0x0000000505077c24 */ /* 0x040fe4000f8e0202 */
[----:B0-----:R-:W-:Y:S01]  /*7dc0*/  IMAD.WIDE.U32 R2, R5, UR4, RZ ;  /* 0x0000000405027c25 */ /* 0x001fe2000f8e00ff */
[----:B------:R-:W-:-:S03]  /*7dd0*/  ULDC.64 UR4, c[0x0][0x310] ;  /* 0x0000c40000047ab9 */ /* 0x000fc60000000a00 */
[----:B------:R-:W-:Y:S02]  /*7de0*/  IMAD.IADD R3, R3, 0x1, R7 ;  /* 0x0000000103037824 */ /* 0x000fe400078e0207 */
[----:B------:R-:W-:Y:S02]  /*7df0*/  IMAD R5, R4, UR4, RZ ;  /* 0x0000000404057c24 */ /* 0x000fe4000f8e02ff */
[----:B------:R-:W-:-:S04]  /*7e00*/  IMAD.WIDE.U32 R2, R6, UR4, R2 ;  /* 0x0000000406027c25 */ /* 0x000fc8000f8e0002 */
[----:B------:R-:W-:Y:S01]  /*7e10*/  IMAD R5, R6, UR5, R5 ;  /* 0x0000000506057c24 */ /* 0x000fe2000f8e0205 */
[----:B------:R-:W-:Y:S02]  /*7e20*/  ULDC.64 UR4, c[0x0][0x308] ;  /* 0x0000c20000047ab9 */ /* 0x000fe40000000a00 */
[----:B------:R-:W-:Y:S02]  /*7e30*/  IMAD R4, R29, UR4, RZ ;  /* 0x000000041d047c24 */ /* 0x000fe4000f8e02ff */
[----:B------:R-:W-:Y:S02]  /*7e40*/  IMAD.IADD R3, R3, 0x1, R5 ;  /* 0x0000000103037824 */ /* 0x000fe400078e0205 */
[C---:B------:R-:W-:Y:S02]  /*7e50*/  IMAD R5, R19.reuse, UR5, R4 ;  /* 0x0000000513057c24 */ /* 0x040fe4000f8e0204 */
[----:B------:R-:W-:Y:S01]  /*7e60*/  IMAD.WIDE.U32 R2, R19, UR4, R2 ;  /* 0x0000000413027c25 */ /* 0x000fe2000f8e0002 */
[----:B------:R-:W-:-:S04]  /*7e70*/  ULDC.64 UR4, c[0x0][0x2e8] ;  /* 0x0000ba0000047ab9 */ /* 0x000fc80000000a00 */
[----:B------:R-:W-:Y:S01]  /*7e80*/  IADD3 R3, R3, R5, RZ ;  /* 0x0000000503037210 */ /* 0x000fe20007ffe0ff */
[----:B------:R-:W-:Y:S01]  /*7e90*/  IMAD R5, R22, 0x4800, R27 ;  /* 0x0000480016057824 */ /* 0x000fe200078e021b */
[----:B------:R-:W-:Y:S01]  /*7ea0*/  LEA R4, P0, R2, UR4, 0x1 ;  /* 0x0000000402047c11 */ /* 0x000fe2000f8008ff */
[----:B------:R-:W-:-:S03]  /*7eb0*/  UMOV UR4, 0xffffffff ;  /* 0xffffffff00047882 */ /* 0x000fc60000000000 */
[----:B------:R-:W-:Y:S01]  /*7ec0*/  LEA.HI.X R6, R2, UR5, R3, 0x1, P0 ;  /* 0x0000000502067c11 */ /* 0x000fe200080f0c03 */
[----:B------:R-:W-:Y:S08]  /*7ed0*/  BRA.DIV UR4, `(.L_x_48) ;  /* 0x0000002a04bc7947 */ /* 0x000ff0000b800000 */
[----:B------:R-:W0:Y:S01]  /*7ee0*/  SHFL.IDX PT, R14, R4, RZ, 0x181f ;  /* 0x00181fff040e7589 */ /* 0x000e2200000e0000 */
[----:B------:R-:W-:-:S03]  /*7ef0*/  ISETP.GE.AND P0, PT, R33, 0x1, PT ;  /* 0x000000012100780c */ /* 0x000fc60003f06270 */
[----:B------:R-:W1:Y:S04]  /*7f00*/  SHFL.IDX PT, R2, R6, RZ, 0x181f ;  /* 0x00181fff06027589 */ /* 0x000e6800000e0000 */
[----:B------:R-:W-:Y:S06]  /*7f10*/  SHFL.IDX PT, R8, R6, 0x1, 0x181f ;  /* 0x00381f0006087f89 */ /* 0x000fec00000e0000 */
[----:B------:R-:W-:-:S02]  /*7f20*/  @P0 LEA R7, R5, UR39, 0x1 ;  /* 0x0000002705070c11 */ /* 0x000fc4000f8e08ff */
[----:B0-----:R-:W-:-:S05]  /*7f30*/  @P0 LEA R14, P1, R37, R14, 0x1 ;  /* 0x0000000e250e0211 */ /* 0x001fca00078208ff */
[----:B-1----:R-:W-:Y:S02]  /*7f40*/  @P0 IMAD.X R3, RZ, RZ, R2, P1 ;  /* 0x000000ffff030224 */ /* 0x002fe400008e0602 */
[----:B------:R-:W-:Y:S02]  /*7f50*/  @P0 IMAD.MOV.U32 R2, RZ, RZ, R14 ;  /* 0x000000ffff020224 */ /* 0x000fe400078e000e */
[----:B------:R-:W0:Y:S04]  /*7f60*/  SHFL.IDX PT, R14, R4, 0x1, 0x181f ;  /* 0x00381f00040e7f89 */ /* 0x000e2800000e0000 */
[----:B------:R-:W-:Y:S04]  /*7f70*/  @P0 LDGSTS.E.BYPASS.LTC128B.128 [R7+0x18400], desc[UR36][R2.64], !P4 ;  /* 0x1840000002070fae */ /* 0x000fe8000e101d64 */
[----:B------:R-:W-:Y:S04]  /*7f80*/  @P0 LDGSTS.E.BYPASS.LTC128B.128 [R7+0x1b400], desc[UR36][R2.64+0x80], !P3 ;  /* 0x1b40008002070fae */ /* 0x000fe8000d901d64 */
[----:B------:R1:W-:Y:S01]  /*7f90*/  @P0 LDGSTS.E.BYPASS.LTC128B.128 [R7+0x1e400], desc[UR36][R2.64+0x100], !P2 ;  /* 0x1e40010002070fae */ /* 0x0003e2000d101d64 */
[----:B------:R-:W-:-:S03]  /*7fa0*/  ISETP.GE.AND P0, PT, R33, 0x11, PT ;  /* 0x000000112100780c */ /* 0x000fc60003f06270 */
[----:B-1----:R-:W-:Y:S10]  /*7fb0*/  SHFL.IDX PT, R7, R6, 0x2, 0x181f ;  /* 0x00581f0006077f89 */ /* 0x002ff400000e0000 */
[----:B0-----:R-:W-:-:S02]  /*7fc0*/  @P0 LEA R14, P1, R37, R14, 0x1 ;  /* 0x0000000e250e0211 */ /* 0x001fc400078208ff */
[----:B------:R-:W-:Y:S02]  /*7fd0*/  @P0 LEA R21, R5, UR39, 0x1 ;  /* 0x0000002705150c11 */ /* 0x000fe4000f8e08ff */
[----:B------:R-:W-:Y:S01]  /*7fe0*/  @P0 MOV R2, R14 ;  /* 0x0000000e00020202 */ /* 0x000fe20000000f00 */
[----:B------:R-:W-:Y:S01]  /*7ff0*/  @P0 IMAD.X R9, RZ, RZ, R8, P1 ;  /* 0x000000ffff090224 */ /* 0x000fe200008e0608 */
[----:B------:R-:W0:Y:S03]  /*8000*/  SHFL.IDX PT, R14, R4, 0x2, 0x181f ;  /* 0x00581f00040e7f89 */ /* 0x000e2600000e0000 */
[----:B------:R-:W-:-:S05]  /*8010*/  @P0 IMAD.MOV.U32 R3, RZ, RZ, R9 ;  /* 0x000000ffff030224 */ /* 0x000fca00078e0009 */
[----:B------:R-:W-:Y:S04]  /*8020*/  @P0 LDGSTS.E.BYPASS.LTC128B.128 [R21+0x18c00], desc[UR36][R2.64], !P4 ;  /* 0x18c0000002150fae */ /* 0x000fe8000e101d64 */
[----:B------:R-:W-:Y:S04]  /*8030*/  @P0 LDGSTS.E.BYPASS.LTC128B.128 [R21+0x1bc00], desc[UR36][R2.64+0x80], !P3 ;  /* 0x1bc0008002150fae */ /* 0x000fe8000d901d64 */
[----:B------:R1:W-:Y:S01]  /*8040*/  @P0 LDGSTS.E.BYPASS.LTC128B.128 [R21+0x1ec00], desc[UR36][R2.64+0x100], !P2 ;  /* 0x1ec0010002150fae */ /* 0x0003e2000d101d64 */
[----:B------:R-:W-:-:S13]  /*8050*/  ISETP.GE.AND P0, PT, R33, 0x21, PT ;  /* 0x000000212100780c */ /* 0x000fda0003f06270 */
[----:B0-----:R-:W-:Y:S02]  /*8060*/  @P0 LEA R14, P1, R37, R14, 0x1 ;  /* 0x0000000e250e0211 */ /* 0x001fe400078208ff */
[----:B------:R-:W-:-:S03]  /*8070*/  @P0 LEA R9, R5, UR39, 0x1 ;  /* 0x0000002705090c11 */ /* 0x000fc6000f8e08ff */
[----:B------:R-:W-:Y:S02]  /*8080*/  @P0 IMAD.X R7, RZ, RZ, R7, P1 ;  /* 0x000000ffff070224 */ /* 0x000fe400008e0607 */
[----:B-1----:R-:W-:Y:S02]  /*8090*/  @P0 IMAD.MOV.U32 R2, RZ, RZ, R14 ;  /* 0x000000ffff020224 */ /* 0x002fe400078e000e */
[----:B------:R-:W0:Y:S01]  /*80a0*/  SHFL.IDX PT, R14, R4, 0x3, 0x181f ;  /* 0x00781f00040e7f89 */ /* 0x000e2200000e0000 */
[----:B------:R-:W-:-:S03]  /*80b0*/  @P0 MOV R3, R7 ;  /* 0x0000000700030202 */ /* 0x000fc60000000f00 */
[----:B------:R-:W1:Y:S04]  /*80c0*/  SHFL.IDX PT, R7, R6, 0x3, 0x181f ;  /* 0x00781f0006077f89 */ /* 0x000e6800000e0000 */
[----:B------:R-:W-:Y:S04]  /*80d0*/  @P0 LDGSTS.E.BYPASS.LTC128B.128 [R9+0x19400], desc[UR36][R2.64], !P4 ;  /* 0x1940000002090fae */ /* 0x000fe8000e101d64 */
[----:B------:R-:W-:Y:S04]  /*80e0*/  @P0 LDGSTS.E.BYPASS.LTC128B.128 [R9+0x1c400], desc[UR36][R2.64+0x80], !P3 ;  /* 0x1c40008002090fae */ /* 0x000fe8000d901d64 */
[----:B------:R2:W-:Y:S01]  /*80f0*/  @P0 LDGSTS.E.BYPASS.LTC128B.128 [R9+0x1f400], desc[UR36][R2.64+0x100], !P2 ;  /* 0x1f40010002090fae */ /* 0x0005e2000d101d64 */
[----:B------:R-:W-:-:S13]  /*8100*/  ISETP.GE.AND P0, PT, R33, 0x31, PT ;  /* 0x000000312100780c */ /* 0x000fda0003f06270 */
[----:B0-----:R-:W-:Y:S02]  /*8110*/  @P0 LEA R14, P1, R37, R14, 0x1 ;  /* 0x0000000e250e0211 */ /* 0x001fe400078208ff */
[----:B------:R-:W-:-:S03]  /*8120*/  @P0 LEA R21, R5, UR39, 0x1 ;  /* 0x0000002705150c11 */ /* 0x000fc6000f8e08ff */
[----:B-1----:R-:W-:Y:S02]  /*8130*/  @P0 IMAD.X R7, RZ, RZ, R7, P1 ;  /* 0x000000ffff070224 */ /* 0x002fe400008e0607 */
[----:B--2---:R-:W-:Y:S02]  /*8140*/  @P0 IMAD.MOV.U32 R2, RZ, RZ, R14 ;  /* 0x000000ffff020224 */ /* 0x004fe400078e000e */
[----:B------:R-:W0:Y:S01]  /*8150*/  SHFL.IDX PT, R14, R4, 0x4, 0x181f ;  /* 0x00981f00040e7f89 */ /* 0x000e2200000e0000 */
[----:B------:R-:W-:-:S03]  /*8160*/  @P0 IMAD.MOV.U32 R3, RZ, RZ, R7 ;  /* 0x000000ffff030224 */ /* 0x000fc600078e0007 */
[----:B------:R-:W1:Y:S04]  /*8170*/  SHFL.IDX PT, R7, R6, 0x4, 0x181f ;  /* 0x00981f0006077f89 */ /* 0x000e6800000e0000 */
[----:B------:R-:W-:Y:S04]  /*8180*/  @P0 LDGSTS.E.BYPASS.LTC128B.128 [R21+0x19c00], desc[UR36][R2.64], !P4 ;  /* 0x19c0000002150fae */ /* 0x000fe8000e101d64 */
[----:B------:R-:W-:Y:S04]  /*8190*/  @P0 LDGSTS.E.BYPASS.LTC128B.128 [R21+0x1cc00], desc[UR36][R2.64+0x80], !P3 ;  /* 0x1cc0008002150fae */ /* 0x000fe8000d901d64 */
[----:B------:R2:W-:Y:S01]  /*81a0*/  @P0 LDGSTS.E.BYPASS.LTC128B.128 [R21+0x1fc00], desc[UR36][R2.64+0x100], !P2 ;  /* 0x1fc0010002150fae */ /* 0x0005e2000d101d64 */
[----:B------:R-:W-:-:S13]  /*81b0*/  ISETP.GE.AND P0, PT, R33, 0x41, PT ;  /* 0x000000412100780c */ /* 0x000fda0003f06270 */
[----:B0-----:R-:W-:Y:S02]  /*81c0*/  @P0 LEA R14, P1, R37, R14, 0x1 ;  /* 0x0000000e250e0211 */ /* 0x001fe400078208ff */
[----:B------:R-:W-:Y:S02]  /*81d0*/  @P0 LEA R9, R5, UR39, 0x1 ;  /* 0x0000002705090c11 */ /* 0x000fe4000f8e08ff */
[----:B-1----:R-:W-:Y:S01]  /*81e0*/  @P0 IADD3.X R7, RZ, R7, RZ, P1, !PT ;  /* 0x00000007ff070210 */ /* 0x002fe20000ffe4ff */
[----:B--2---:R-:W-:Y:S02]  /*81f0*/  @P0 IMAD.MOV.U32 R2, RZ, RZ, R14 ;  /* 0x000000ffff020224 */ /* 0x004fe400078e000e */
[----:B------:R0:W1:Y:S02]  /*8200*/  SHFL.IDX PT, R14, R4, 0x5, 0x181f ;  /* 0x00b81f00040e7f89 */ /* 0x00006400000e0000 */
[----:B------:R-:W-:Y:S02]  /*8210*/  @P0 IMAD.MOV.U32 R3, RZ, RZ, R7 ;  /* 0x000000ffff030224 */ /* 0x000fe400078e0007 */
[----:B------:R0:W2:Y:S04]  /*8220*/  SHFL.IDX PT, R7, R6, 0x5, 0x181f ;  /* 0x00b81f0006077f89 */ /* 0x0000a800000e0000 */
[----:B------:R0:W-:Y:S04]  /*8230*/  @P0 LDGSTS.E.BYPASS.LTC128B.128 [R9+0x1a400], desc[UR36][R2.64], !P4 ;  /* 0x1a40000002090fae */ /* 0x0001e8000e101d64 */
[----:B------:R0:W-:Y:S04]  /*8240*/  @P0 LDGSTS.E.BYPASS.LTC128B.128 [R9+0x1d400], desc[UR36][R2.64+0x80], !P3 ;  /* 0x1d40008002090fae */ /* 0x0001e8000d901d64 */
[----:B------:R0:W-:Y:S02]  /*8250*/  @P0 LDGSTS.E.BYPASS.LTC128B.128 [R9+0x20400], desc[UR36][R2.64+0x100], !P2 ;  /* 0x2040010002090fae */ /* 0x0001e4000d101d64 */
.L_x_107:
[----:B------:R-:W-:-:S13]  /*8260*/  ISETP.GE.AND P0, PT, R33, 0x51, PT ;  /* 0x000000512100780c */ /* 0x000fda0003f06270 */
[----:B01----:R-:W-:Y:S02]  /*8270*/  @P0 LEA R2, P1, R37, R14, 0x1 ;  /* 0x0000000e25020211 */ /* 0x003fe400078208ff */
[----:B------:R-:W-:-:S03]  /*8280*/  @P0 LEA R5, R5, UR39, 0x1 ;  /* 0x0000002705050c11 */ /* 0x000fc6000f8e08ff */
[----:B--2---:R-:W-:-:S05]  /*8290*/  @P0 IMAD.X R3, RZ, RZ, R7, P1 ;  /* 0x000000ffff030224 */ /* 0x004fca00008e0607 */
[----:B------:R-:W-:Y:S01]  /*82a0*/  @!PT LDS RZ, [RZ] ;  /* 0x00000000fffff984 */ /* 0x000fe20000000800 */
[----:B------:R-:W-:Y:S01]  /*82b0*/  @!PT LDS RZ, [RZ] ;  /* 0x00000000fffff984 */ /* 0x000fe20000000800 */
[----:B------:R-:W-:Y:S01]  /*82c0*/  @!PT LDS RZ, [RZ] ;  /* 0x00000000fffff984 */ /* 0x000fe20000000800 */
[----:B------:R0:W-:Y:S04]  /*82d0*/  @P0 LDGSTS.E.BYPASS.LTC128B.128 [R5+0x1ac00], desc[UR36][R2.64], !P4 ;  /* 0x1ac0000002050fae */ /* 0x0001e8000e101d64 */
[----:B------:R0:W-:Y:S04]  /*82e0*/  @P0 LDGSTS.E.BYPASS.LTC128B.128 [R5+0x1dc00], desc[UR36][R2.64+0x80], !P3 ;  /* 0x1dc0008002050fae */ /* 0x0001e8000d901d64 */
[----:B------:R0:W-:Y:S01]  /*82f0*/  @P0 LDGSTS.E.BYPASS.LTC128B.128 [R5+0x20c00], desc[UR36][R2.64+0x100], !P2 ;  /* 0x20c0010002050fae */ /* 0x0001e2000d101d64 */
[----:B------:R-:W-:Y:S01]  /*8300*/  PLOP3.LUT P0, PT, PT, PT, PT, 0x80, 0x0 ;  /* 0x000000000000781c */ /* 0x000fe20003f0f070 */
[----:B------:R-:W-:-:S12]  /*8310*/  NOP ;  /* 0x0000000000007918 */ /* 0x000fd80000000000 */
.L_x_49:
[----:B------:R-:W-:Y:S02]  /*8320*/  PLOP3.LUT P1, PT, P1, P0, PT, 0xa2, 0x0 ;  /* 0x000000000000781c */ /* 0x000fe40000f21472 */
[----:B------:R-:W-:-:S08]  /*8330*/  @P0 R2UR P1, UR4, R0 ;  /* 0x00000000000402ca */ /* 0x000fd00000020000 */
[----:B------:R-:W-:-:S05]  /*8340*/  @P0 PLOP3.LUT P0, PT, P1, PT, PT, 0x80, 0x0 ;  /* 0x000000000000081c */ /* 0x000fca0000f0f070 */
[----:B------:R-:W-:Y:S01]  /*8350*/  @!P1 SYNCS.ARRIVE.TRANS64.RED.A0T1 RZ, [UR4+0x2a830], RZ ;  /* 0x02a830ffffff99a7 */ /* 0x000fe20008200404 */
[----:B------:R-:W-:Y:S07]  /*8360*/  @!P1 ARRIVES.LDGSTSBAR.64.TRANSCNT [UR4+0x2a830] ;  /* 0x02a83000ff0099b0 */ /* 0x000fee0008000a84 */
[----:B------:R-:W-:Y:S05]  /*8370*/  @P0 BRA.U.ANY `(.L_x_49) ;  /* 0xfffffffd00e80947 */ /* 0x000fea000393ffff */
[----:B------:R-:W-:Y:S01]  /*8380*/  NOP ;  /* 0x0000000000007918 */ /* 0x000fe20000000000 */
[----:B------:R-:W-:-:S13]  /*8390*/  LOP3.LUT P2, RZ, R16, 0x20, RZ, 0xc0, !PT ;  /* 0x0000002010ff7812 */ /* 0x000fda000784c0ff */
[----:B------:R-:W-:Y:S05]  /*83a0*/  @!P2 BRA `(.L_x_50) ;  /* 0x000000000004a947 */ /* 0x000fea0003800000 */
[----:B------:R-:W-:Y:S01]  /*83b0*/  BPT.TRAP 0x1 ;  /* 0x000000040000795c */ /* 0x000fe20000300000 */
.L_x_50:
[----:B------:R1:W-:Y:S02]  /*83c0*/  SYNCS.ARRIVE.TRANS64.A1T0 RZ, [R0+URZ+0x2a830], RZ ;  /* 0x02a830ff00ff79a7 */ /* 0x0003e4000810003f */
[----:B------:R-:W-:Y:S05]  /*83d0*/  WARPSYNC.ALL ;  /* 0x0000000000007948 */ /* 0x000fea0003800000 */
[----:B------:R-:W-:-:S04]  /*83e0*/  UIADD3 UR4, UR39, 0xc400, URZ ;  /* 0x0000c40027047890 */ /* 0x000fc8000fffe03f */
[----:B------:R-:W-:Y:S01]  /*83f0*/  ULOP3.LUT UP0, URZ, UR4, 0x3ff, URZ, 0xc0, !UPT ;  /* 0x000003ff043f7892 */ /* 0x000fe2000f80c03f */
[----:B------:R-:W-:Y:S05]  /*8400*/  BAR.SYNC.DEFER_BLOCKING 0x8, 0x180 ;  /* 0x0206000000007b1d */ /* 0x000fea0000010000 */
[----:B------:R-:W-:-:S13]  /*8410*/  PLOP3.LUT P0, PT, PT, PT, UP0, 0x80, 0x0 ;  /* 0x000000000000781c */ /* 0x000fda0003f0f008 */
[----:B------:R-:W-:Y:S05]  /*8420*/  @!P0 BRA `(.L_x_51) ;  /* 0x0000000000408947 */ /* 0x000fea0003800000 */
[----:B0-----:R-:W-:Y:S01]  /*8430*/  MOV R2, 0x0 ;  /* 0x0000000000027802 */ /* 0x001fe20000000f00 */
[----:B------:R-:W-:Y:S01]  /*8440*/  ULDC.64 UR6, c[0x4][0x90] ;  /* 0x0100240000067ab9 */ /* 0x000fe20000000a00 */
[----:B------:R-:W-:Y:S01]  /*8450*/  ULDC.64 UR8, c[0x4][0x98] ;  /* 0x0100260000087ab9 */ /* 0x000fe20000000a00 */
[----:B------:R-:W-:Y:S01]  /*8460*/  ULDC.64 UR4, c[0x4][0x20] ;  /* 0x0100080000047ab9 */ /* 0x000fe20000000a00 */
[----:B------:R-:W-:Y:S01]  /*8470*/  MOV R4, UR6 ;  /* 0x0000000600047c02 */ /* 0x000fe20008000f00 */
[----:B------:R-:W-:Y:S01]  /*8480*/  IMAD.U32 R5, RZ, RZ, UR7 ;  /* 0x00000007ff057e24 */ /* 0x000fe2000f8e00ff */
[----:B------:R-:W0:Y:S01]  /*8490*/  LDC.64 R2, c[0x4][R2] ;  /* 0x0100000002027b82 */ /* 0x000e220000000a00 */
[----:B------:R-:W-:Y:S01]  /*84a0*/  IMAD.U32 R6, RZ, RZ, UR8 ;  /* 0x00000008ff067e24 */ /* 0x000fe2000f8e00ff */
[----:B------:R-:W-:Y:S01]  /*84b0*/  MOV R10, UR4 ;  /* 0x00000004000a7c02 */ /* 0x000fe20008000f00 */
[----:B------:R-:W-:Y:S01]  /*84c0*/  IMAD.U32 R7, RZ, RZ, UR9 ;  /* 0x00000009ff077e24 */ /* 0x000fe2000f8e00ff */
[----:B------:R-:W-:Y:S01]  /*84d0*/  MOV R13, RZ ;  /* 0x000000ff000d7202 */ /* 0x000fe20000000f00 */
[----:B------:R-:W-:-:S02]  /*84e0*/  IMAD.U32 R11, RZ, RZ, UR5 ;  /* 0x00000005ff0b7e24 */ /* 0x000fc4000f8e00ff */
[----:B------:R-:W-:Y:S02]  /*84f0*/  IMAD.MOV.U32 R8, RZ, RZ, 0x70 ;  /* 0x00000070ff087424 */ /* 0x000fe400078e00ff */
[----:B------:R-:W-:-:S07]  /*8500*/  IMAD.MOV.U32 R12, RZ, RZ, 0x1 ;  /* 0x00000001ff0c7424 */ /* 0x000fce00078e00ff */
[----:B------:R-:W-:-:S07]  /*8510*/  LEPC R20, `(.L_x_51) ;  /* 0x000000001014794e */ /* 0x000fce0000000000 */
[----:B01----:R-:W-:Y:S05]  /*8520*/  CALL.ABS.NOINC R2 ;  /* 0x0000000002007343 */ /* 0x003fea0003c00000 */
.L_x_51:
[----:B-1----:R-:W1:Y:S01]  /*8530*/  LDC R0, c[0x0][0x448] ;  /* 0x00011200ff007b82 */ /* 0x002e620000000800 */
[----:B0-----:R-:W-:Y:S01]  /*8540*/  IMAD.MOV R3, RZ, RZ, -R24 ;  /* 0x000000ffff037224 */ /* 0x001fe200078e0a18 */
[----:B------:R-:W-:Y:S01]  /*8550*/  ULDC UR4, c[0x0][0xc38] ;  /* 0x00030e0000047ab9 */ /* 0x000fe20000000800 */
[----:B------:R-:W-:Y:S02]  /*8560*/  SHF.R.S32.HI R6, RZ, 0x1f, R23 ;  /* 0x0000001fff067819 */ /* 0x000fe40000011417 */
[----:B------:R-:W-:Y:S01]  /*8570*/  IMAD R4, R3, UR4, R36 ;  /* 0x0000000403047c24 */ /* 0x000fe2000f8e0224 */
[----:B------:R-:W-:Y:S01]  /*8580*/  ULDC.64 UR4, c[0x0][0x2d8] ;  /* 0x0000b60000047ab9 */ /* 0x000fe20000000a00 */
[----:B------:R-:W-:Y:S02]  /*8590*/  LOP3.LUT P3, RZ, R16, 0x400, RZ, 0xc0, !PT ;  /* 0x0000040010ff7812 */ /* 0x000fe4000786c0ff */
[----:B------:R-:W-:Y:S01]  /*85a0*/  IMAD.SHL.U32 R4, R4, 0x80, RZ ;  /* 0x0000008004047824 */ /* 0x000fe200078e00ff */
[----:B------:R-:W-:-:S02]  /*85b0*/  LOP3.LUT P4, RZ, R16, 0x200, RZ, 0xc0, !PT ;  /* 0x0000020010ff7812 */ /* 0x000fc4000788c0ff */
[----:B------:R-:W-:Y:S02]  /*85c0*/  LOP3.LUT P5, RZ, R16, 0x100, RZ, 0xc0, !PT ;  /* 0x0000010010ff7812 */ /* 0x000fe400078ac0ff */
[----:B------:R-:W-:Y:S02]  /*85d0*/  LOP3.LUT R7, R26, R4, RZ, 0xfc, !PT ;  /* 0x000000041a077212 */ /* 0x000fe400078efcff */
[----:B------:R-:W-:-:S03]  /*85e0*/  LEA R20, R27, UR39, 0x1 ;  /* 0x000000271b147c11 */ /* 0x000fc6000f8e08ff */
[----:B------:R-:W-:Y:S01]  /*85f0*/  IMAD.MOV.U32 R5, RZ, RZ, R7 ;  /* 0x000000ffff057224 */ /* 0x000fe200078e0007 */
[----:B-1----:R-:W-:-:S13]  /*8600*/  ISETP.NE.AND P0, PT, R0, 0x1, PT ;  /* 0x000000010000780c */ /* 0x002fda0003f05270 */
[----:B------:R-:W0:Y:S08]  /*8610*/  @P0 LDC R2, c[0x0][0x44c] ;  /* 0x00011300ff020b82 */ /* 0x000e300000000800 */
[----:B------:R-:W1:Y:S01]  /*8620*/  @P0 LDC R9, c[0x0][0x450] ;  /* 0x00011400ff090b82 */ /* 0x000e620000000800 */
[----:B0-----:R-:W-:-:S05]  /*8630*/  @P0 IMAD.HI.U32 R2, R7, R2, RZ ;  /* 0x0000000207020227 */ /* 0x001fca00078e00ff */
[----:B-1----:R-:W-:Y:S01]  /*8640*/  @P0 SHF.R.U32.HI R5, RZ, R9, R2 ;  /* 0x00000009ff050219 */ /* 0x002fe20000011602 */
[----:B------:R-:W-:-:S04]  /*8650*/  IMAD R2, R29, UR4, RZ ;  /* 0x000000041d027c24 */ /* 0x000fc8000f8e02ff */
[C---:B------:R-:W-:Y:S02]  /*8660*/  IMAD R9, R19.reuse, UR5, R2 ;  /* 0x0000000513097c24 */ /* 0x040fe4000f8e0202 */
[----:B------:R-:W-:Y:S01]  /*8670*/  IMAD.WIDE.U32 R2, R19, UR4, RZ ;  /* 0x0000000413027c25 */ /* 0x000fe2000f8e00ff */
[----:B------:R-:W-:-:S03]  /*8680*/  ULDC.64 UR4, c[0x0][0x2e0] ;  /* 0x0000b80000047ab9 */ /* 0x000fc60000000a00 */
[----:B------:R-:W-:Y:S01]  /*8690*/  IMAD R6, R6, UR4, RZ ;  /* 0x0000000406067c24 */ /* 0x000fe2000f8e02ff */
[----:B------:R-:W-:-:S03]  /*86a0*/  IADD3 R3, R3, R9, RZ ;  /* 0x0000000903037210 */ /* 0x000fc60007ffe0ff */
[C---:B------:R-:W-:Y:S02]  /*86b0*/  IMAD R9, R23.reuse, UR5, R6 ;  /* 0x0000000517097c24 */ /* 0x040fe4000f8e0206 */
[----:B------:R-:W-:Y:S02]  /*86c0*/  IMAD.MOV R6, RZ, RZ, -R5 ;  /* 0x000000ffff067224 */ /* 0x000fe400078e0a05 */
[----:B------:R-:W-:Y:S01]  /*86d0*/  IMAD.WIDE.U32 R2, R23, UR4, R2 ;  /* 0x0000000417027c25 */ /* 0x000fe2000f8e0002 */
[----:B------:R-:W-:-:S03]  /*86e0*/  ULDC.64 UR4, c[0x0][0x2d0] ;  /* 0x0000b40000047ab9 */ /* 0x000fc60000000a00 */
[----:B------:R-:W-:Y:S01]  /*86f0*/  IMAD R7, R0, R6, R7 ;  /* 0x0000000600077224 */ /* 0x000fe200078e0207 */
[----:B------:R-:W-:Y:S01]  /*8700*/  SHF.R.S32.HI R0, RZ, 0x1f, R5 ;  /* 0x0000001fff007819 */ /* 0x000fe20000011405 */
[----:B------:R-:W-:-:S04]  /*8710*/  IMAD.IADD R3, R3, 0x1, R9 ;  /* 0x0000000103037824 */ /* 0x000fc800078e0209 */
[----:B------:R-:W-:Y:S02]  /*8720*/  IMAD R0, R0, UR4, RZ ;  /* 0x0000000400007c24 */ /* 0x000fe4000f8e02ff */
[----:B------:R-:W-:-:S04]  /*8730*/  IMAD.WIDE.U32 R2, R5, UR4, R2 ;  /* 0x0000000405027c25 */ /* 0x000fc8000f8e0002 */
[----:B------:R-:W-:Y:S01]  /*8740*/  IMAD R5, R5, UR5, R0 ;  /* 0x0000000505057c24 */ /* 0x000fe2000f8e0200 */
[----:B------:R-:W-:Y:S01]  /*8750*/  SHF.R.S32.HI R0, RZ, 0x1f, R7 ;  /* 0x0000001fff007819 */ /* 0x000fe20000011407 */
[----:B------:R-:W-:Y:S02]  /*8760*/  ULDC.64 UR4, c[0x0][0x2c8] ;  /* 0x0000b20000047ab9 */ /* 0x000fe40000000a00 */
[----:B------:R-:W-:Y:S02]  /*8770*/  IMAD.IADD R3, R3, 0x1, R5 ;  /* 0x0000000103037824 */ /* 0x000fe400078e0205 */
[----:B------:R-:W-:Y:S02]  /*8780*/  IMAD R0, R0, UR4, RZ ;  /* 0x0000000400007c24 */ /* 0x000fe4000f8e02ff */
[----:B------:R-:W-:-:S04]  /*8790*/  IMAD.WIDE.U32 R2, R7, UR4, R2 ;  /* 0x0000000407027c25 */ /* 0x000fc8000f8e0002 */
[----:B------:R-:W-:Y:S01]  /*87a0*/  IMAD R5, R7, UR5, R0 ;  /* 0x0000000507057c24 */ /* 0x000fe2000f8e0200 */
[----:B------:R-:W-:Y:S02]  /*87b0*/  ULDC.64 UR4, c[0x0][0x280] ;  /* 0x0000a00000047ab9 */ /* 0x000fe40000000a00 */
[----:B------:R-:W-:Y:S01]  /*87c0*/  LEA R0, P0, R2, UR4, 0x1 ;  /* 0x0000000402007c11 */ /* 0x000fe2000f8008ff */
[----:B------:R-:W-:Y:S01]  /*87d0*/  UMOV UR4, 0xffffffff ;  /* 0xffffffff00047882 */ /* 0x000fe20000000000 */
[----:B------:R-:W-:-:S04]  /*87e0*/  IADD3 R5, R3, R5, RZ ;  /* 0x0000000503057210 */ /* 0x000fc80007ffe0ff */
[----:B------:R-:W-:Y:S01]  /*87f0*/  LEA.HI.X R5, R2, UR5, R5, 0x1, P0 ;  /* 0x0000000502057c11 */ /* 0x000fe200080f0c05 */
[----:B------:R-:W-:Y:S06]  /*8800*/  BRA.DIV UR4, `(.L_x_52) ;  /* 0x0000002a046c7947 */ /* 0x000fec000b800000 */
[----:B------:R-:W0:Y:S01]  /*8810*/  SHFL.IDX PT, R14, R0, RZ, 0x181f ;  /* 0x00181fff000e7589 */ /* 0x000e2200000e0000 */
[----:B------:R-:W-:-:S03]  /*8820*/  IMAD.IADD R4, R34, 0x1, R4 ;  /* 0x0000000122047824 */ /* 0x000fc600078e0204 */
[----:B------:R-:W1:Y:S02]  /*8830*/  SHFL.IDX PT, R2, R5, RZ, 0x181f ;  /* 0x00181fff05027589 */ /* 0x000e6400000e0000 */
[C---:B------:R-:W-:Y:S02]  /*8840*/  ISETP.GE.AND P0, PT, R4.reuse, UR40, PT ;  /* 0x0000002804007c0c */ /* 0x040fe4000bf06270 */
[----:B------:R-:W-:Y:S01]  /*8850*/  SHFL.IDX PT, R6, R5, 0x1, 0x181f ;  /* 0x00381f0005067f89 */ /* 0x000fe200000e0000 */
[----:B------:R-:W-:-:S10]  /*8860*/  IADD3 R7, R4, 0x10, RZ ;  /* 0x0000001004077810 */ /* 0x000fd40007ffe0ff */
[----:B0-----:R-:W-:-:S05]  /*8870*/  @!P0 LEA R14, P1, R37, R14, 0x1 ;  /* 0x0000000e250e8211 */ /* 0x001fca00078208ff */
[----:B-1----:R-:W-:Y:S02]  /*8880*/  @!P0 IMAD.X R3, RZ, RZ, R2, P1 ;  /* 0x000000ffff038224 */ /* 0x002fe400008e0602 */
[----:B------:R-:W-:Y:S02]  /*8890*/  @!P0 IMAD.MOV.U32 R2, RZ, RZ, R14 ;  /* 0x000000ffff028224 */ /* 0x000fe400078e000e */
[----:B------:R-:W0:Y:S04]  /*88a0*/  SHFL.IDX PT, R14, R0, 0x1, 0x181f ;  /* 0x00381f00000e7f89 */ /* 0x000e2800000e0000 */
[----:B------:R-:W-:Y:S04]  /*88b0*/  @!P0 LDGSTS.E.BYPASS.LTC128B.128 [R20+0xc400], desc[UR36][R2.64], !P3 ;  /* 0x0c40000002148fae */ /* 0x000fe8000d901d64 */
[----:B------:R-:W-:Y:S04]  /*88c0*/  @!P0 LDGSTS.E.BYPASS.LTC128B.128 [R20+0x10400], desc[UR36][R2.64+0x80], !P4 ;  /* 0x1040008002148fae */ /* 0x000fe8000e101d64 */
[----:B------:R1:W-:Y:S01]  /*88d0*/  @!P0 LDGSTS.E.BYPASS.LTC128B.128 [R20+0x14400], desc[UR36][R2.64+0x100], !P5 ;  /* 0x1440010002148fae */ /* 0x0003e2000e901d64 */
[----:B------:R-:W-:-:S13]  /*88e0*/  ISETP.GE.AND P0, PT, R7, UR40, PT ;  /* 0x0000002807007c0c */ /* 0x000fda000bf06270 */
[----:B0-----:R-:W-:-:S05]  /*88f0*/  @!P0 LEA R14, P1, R37, R14, 0x1 ;  /* 0x0000000e250e8211 */ /* 0x001fca00078208ff */
[----:B------:R-:W-:Y:S02]  /*8900*/  @!P0 IMAD.X R7, RZ, RZ, R6, P1 ;  /* 0x000000ffff078224 */ /* 0x000fe400008e0606 */
[----:B-1----:R-:W-:Y:S01]  /*8910*/  @!P0 IMAD.MOV.U32 R2, RZ, RZ, R14 ;  /* 0x000000ffff028224 */ /* 0x002fe200078e000e */
[----:B------:R-:W-:Y:S01]  /*8920*/  SHFL.IDX PT, R6, R5, 0x2, 0x181f ;  /* 0x00581f0005067f89 */ /* 0x000fe200000e0000 */
[----:B------:R-:W-:Y:S01]  /*8930*/  @!P0 IMAD.MOV.U32 R3, RZ, RZ, R7 ;  /* 0x000000ffff038224 */ /* 0x000fe200078e0007 */
[----:B------:R-:W-:Y:S02]  /*8940*/  IADD3 R7, R4, 0x20, RZ ;  /* 0x0000002004077810 */ /* 0x000fe40007ffe0ff */
        /* <DEDUP_REMOVED lines=52> */
[----:B------:R0:W1:Y:S01]  /*8c90*/  SHFL.IDX PT, R6, R5, 0x7, 0x181f ;  /* 0x00f81f0005067f89 */ /* 0x00006200000e0000 */
[----:B------:R-:W-:-:S03]  /*8ca0*/  @!P0 IMAD.MOV.U32 R3, RZ, RZ, R7 ;  /* 0x000000ffff038224 */ /* 0x000fc600078e0007 */
[----:B------:R0:W2:Y:S04]  /*8cb0*/  SHFL.IDX PT, R14, R0, 0x7, 0x181f ;  /* 0x00f81f00000e7f89 */ /* 0x0000a800000e0000 */
[----:B------:R0:W-:Y:S04]  /*8cc0*/  @!P0 LDGSTS.E.BYPASS.LTC128B.128 [R20+0xf400], desc[UR36][R2.64], !P3 ;  /* 0x0f40000002148fae */ /* 0x0001e8000d901d64 */
[----:B------:R0:W-:Y:S04]  /*8cd0*/  @!P0 LDGSTS.E.BYPASS.LTC128B.128 [R20+0x13400], desc[UR36][R2.64+0x80], !P4 ;  /* 0x1340008002148fae */ /* 0x0001e8000e101d64 */
[----:B------:R0:W-:Y:S02]  /*8ce0*/  @!P0 LDGSTS.E.BYPASS.LTC128B.128 [R20+0x17400], desc[UR36][R2.64+0x100], !P5 ;  /* 0x1740010002148fae */ /* 0x0001e4000e901d64 */
.L_x_124:
[----:B0-----:R-:W3:Y:S01]  /*8cf0*/  LDL R0, [R1] ;  /* 0x0000000001007983 */ /* 0x001ee20000100800 */
[----:B------:R-:W-:-:S04]  /*8d00*/  IADD3 R4, R4, 0x70, RZ ;  /* 0x0000007004047810 */ /* 0x000fc80007ffe0ff */
[----:B------:R-:W-:-:S13]  /*8d10*/  ISETP.GE.AND P0, PT, R4, UR40, PT ;  /* 0x0000002804007c0c */ /* 0x000fda000bf06270 */
[----:B--2---:R-:W-:-:S05]  /*8d20*/  @!P0 LEA R2, P1, R37, R14, 0x1 ;  /* 0x0000000e25028211 */ /* 0x004fca00078208ff */
[----:B-1----:R-:W-:-:S05]  /*8d30*/  @!P0 IMAD.X R3, RZ, RZ, R6, P1 ;  /* 0x000000ffff038224 */ /* 0x002fca00008e0606 */
[----:B------:R-:W-:Y:S01]  /*8d40*/  @!PT LDS RZ, [RZ] ;  /* 0x00000000fffff984 */ /* 0x000fe20000000800 */
[----:B------:R-:W-:Y:S01]  /*8d50*/  @!PT LDS RZ, [RZ] ;  /* 0x00000000fffff984 */ /* 0x000fe20000000800 */
[----:B------:R-:W-:Y:S01]  /*8d60*/  @!PT LDS RZ, [RZ] ;  /* 0x00000000fffff984 */ /* 0x000fe20000000800 */
[----:B------:R0:W-:Y:S04]  /*8d70*/  @!P0 LDGSTS.E.BYPASS.LTC128B.128 [R20+0xfc00], desc[UR36][R2.64], !P3 ;  /* 0x0fc0000002148fae */ /* 0x0001e8000d901d64 */
[----:B------:R0:W-:Y:S04]  /*8d80*/  @!P0 LDGSTS.E.BYPASS.LTC128B.128 [R20+0x13c00], desc[UR36][R2.64+0x80], !P4 ;  /* 0x13c0008002148fae */ /* 0x0001e8000e101d64 */
[----:B------:R0:W-:Y:S01]  /*8d90*/  @!P0 LDGSTS.E.BYPASS.LTC128B.128 [R20+0x17c00], desc[UR36][R2.64+0x100], !P5 ;  /* 0x17c0010002148fae */ /* 0x0001e2000e901d64 */
[----:B------:R-:W-:Y:S01]  /*8da0*/  NOP ;  /* 0x0000000000007918 */ /* 0x000fe20000000000 */
[----:B------:R-:W-:Y:S02]  /*8db0*/  SYNCS.ARRIVE.TRANS64.RED.A0T1 RZ, [UR39+0x2a800], RZ ;  /* 0x02a800ffffff79a7 */ /* 0x000fe40008200427 */
[----:B------:R-:W-:Y:S01]  /*8dc0*/  ARRIVES.LDGSTSBAR.64.TRANSCNT [UR39+0x2a800] ;  /* 0x02a80000ff0079b0 */ /* 0x000fe20008000aa7 */
[----:B---3--:R-:W-:-:S04]  /*8dd0*/  LOP3.LUT R0, R0, 0x1, RZ, 0xc, !PT ;  /* 0x0000000100007812 */ /* 0x008fc800078e0cff */
[----:B------:R-:W-:Y:S01]  /*8de0*/  SHF.L.U32 R0, R0, 0x1f, RZ ;  /* 0x0000001f00007819 */ /* 0x000fe200000006ff */
[----:B------:R-:W-:Y:S01]  /*8df0*/  NOP ;  /* 0x0000000000007918 */ /* 0x000fe20000000000 */
[----:B------:R-:W-:Y:S01]  /*8e00*/  SYNCS.ARRIVE.TRANS64.A1T0 RZ, [UR39+0x2a800], RZ ;  /* 0x02a800ffffff79a7 */ /* 0x000fe20008100027 */
[----:B------:R-:W-:Y:S01]  /*8e10*/  BSSY B0, `(.L_x_53) ;  /* 0x0000003000007945 */ /* 0x000fe20003800000 */
[----:B------:R-:W1:Y:S03]  /*8e20*/  SYNCS.PHASECHK.TRANS64.TRYWAIT P0, [UR39+0x2a820], R0 ;  /* 0x02a82000ff0075a7 */ /* 0x000e660008000167 */
[----:B01----:R-:W-:Y:S05]  /*8e30*/  @!P0 BRA `(.L_x_54) ;  /* 0x0000002c00788947 */ /* 0x003fea0003800000 */
.L_x_125:
[----:B------:R-:W-:Y:S05]  /*8e40*/  BSYNC B0 ;  /* 0x0000000000007941 */ /* 0x000fea0003800000 */
.L_x_53:
[----:B------:R-:W-:Y:S01]  /*8e50*/  UISETP.GE.AND UP0, UPT, UR38, 0x61, UPT ;  /* 0x000000612600788c */ /* 0x000fe2000bf06270 */
[----:B------:R-:W-:-:S05]  /*8e60*/  IMAD.U32 R20, RZ, RZ, UR43 ;  /* 0x0000002bff147e24 */ /* 0x000fca000f8e00ff */
[----:B------:R-:W-:-:S13]  /*8e70*/  PLOP3.LUT P0, PT, PT, PT, UP0, 0x40, 0x0 ;  /* 0x000000000000781c */ /* 0x000fda0003f0e808 */
[----:B------:R-:W-:Y:S05]  /*8e80*/  @P0 BRA `(.L_x_55) ;  /* 0x0000000c00b80947 */ /* 0x000fea0003800000 */
[----:B------:R-:W-:Y:S01]  /*8e90*/  BSSY B0, `(.L_x_55) ;  /* 0x00000ed000007945 */ /* 0x000fe20003800000 */
[----:B------:R-:W-:Y:S01]  /*8ea0*/  IMAD.MOV.U32 R21, RZ, RZ, R25 ;  /* 0x000000ffff157224 */ /* 0x000fe200078e0019 */
[----:B------:R-:W-:Y:S01]  /*8eb0*/  MOV R7, R22 ;  /* 0x0000001600077202 */ /* 0x000fe20000000f00 */
[----:B------:R-:W-:Y:S02]  /*8ec0*/  IMAD.U32 R6, RZ, RZ, UR41 ;  /* 0x00000029ff067e24 */ /* 0x000fe4000f8e00ff */
[----:B------:R-:W-:-:S07]  /*8ed0*/  IMAD.U32 R28, RZ, RZ, UR43 ;  /* 0x0000002bff1c7e24 */ /* 0x000fce000f8e00ff */
.L_x_68:
[----:B0-----:R-:W0:Y:S01]  /*8ee0*/  LDC R0, c[0x0][0x430] ;  /* 0x00010c00ff007b82 */ /* 0x001e220000000800 */
[----:B------:R-:W-:Y:S01]  /*8ef0*/  ISETP.GT.U32.AND P0, PT, R26, 0x5f, PT ;  /* 0x0000005f1a00780c */ /* 0x000fe20003f04070 */
[----:B------:R-:W-:Y:S01]  /*8f00*/  IMAD R3, R6, 0x60, R31 ;  /* 0x0000006006037824 */ /* 0x000fe200078e021f */
[----:B------:R-:W-:Y:S01]  /*8f10*/  LOP3.LUT P2, RZ, R16, 0x20, RZ, 0xc0, !PT ;  /* 0x0000002010ff7812 */ /* 0x000fe2000784c0ff */
[----:B------:R-:W-:Y:S02]  /*8f20*/  ULDC UR4, c[0x0][0x430] ;  /* 0x00010c0000047ab9 */ /* 0x000fe40000000800 */
[----:B------:R-:W-:-:S05]  /*8f30*/  IMAD.IADD R10, R26, 0x1, R3 ;  /* 0x000000011a0a7824 */ /* 0x000fca00078e0203 */
[----:B------:R-:W-:-:S03]  /*8f40*/  MOV R11, R10 ;  /* 0x0000000a000b7202 */ /* 0x000fc60000000f00 */
[----:B------:R-:W1:Y:S01]  /*8f50*/  @!P0 LDC.64 R8, c[0x0][0x428] ;  /* 0x00010a00ff088b82 */ /* 0x000e620000000a00 */
[----:B0-----:R-:W-:-:S13]  /*8f60*/  ISETP.NE.AND P1, PT, R0, 0x1, PT ;  /* 0x000000010000780c */ /* 0x001fda0003f25270 */
[----:B------:R-:W0:Y:S08]  /*8f70*/  @P1 LDC R5, c[0x0][0x434] ;  /* 0x00010d00ff051b82 */ /* 0x000e300000000800 */
[----:B------:R-:W2:Y:S01]  /*8f80*/  @P1 LDC R3, c[0x0][0x438] ;  /* 0x00010e00ff031b82 */ /* 0x000ea20000000800 */
[----:B0-----:R-:W-:-:S07]  /*8f90*/  @P1 IMAD.HI.U32 R0, R10, R5, RZ ;  /* 0x000000050a001227 */ /* 0x001fce00078e00ff */
[----:B------:R-:W0:Y:S01]  /*8fa0*/  @!P0 LDC.64 R4, c[0x0][0x418] ;  /* 0x00010600ff048b82 */ /* 0x000e220000000a00 */
[----:B--2---:R-:W-:Y:S01]  /*8fb0*/  @P1 SHF.R.U32.HI R11, RZ, R3, R0 ;  /* 0x00000003ff0b1219 */ /* 0x004fe20000011600 */
[----:B-1----:R-:W-:-:S03]  /*8fc0*/  @!P0 IMAD R0, R32, R8, RZ ;  /* 0x0000000820008224 */ /* 0x002fc600078e02ff */
[--C-:B------:R-:W-:Y:S01]  /*8fd0*/  @!P0 SHF.R.S32.HI R3, RZ, 0x1f, R11.reuse ;  /* 0x0000001fff038819 */ /* 0x100fe2000001140b */
[----:B------:R-:W-:Y:S02]  /*8fe0*/  @!P0 IMAD.MOV.U32 R2, RZ, RZ, R11 ;  /* 0x000000ffff028224 */ /* 0x000fe400078e000b */
[C---:B------:R-:W-:Y:S02]  /*8ff0*/  @!P0 IMAD R9, R30.reuse, R9, R0 ;  /* 0x000000091e098224 */ /* 0x040fe400078e0200 */
[----:B------:R-:W-:-:S04]  /*9000*/  @!P0 IMAD.WIDE.U32 R2, R30, R8, R2 ;  /* 0x000000081e028225 */ /* 0x000fc800078e0002 */
[----:B------:R-:W-:Y:S01]  /*9010*/  @!P0 IMAD.IADD R0, R9, 0x1, R3 ;  /* 0x0000000109008824 */ /* 0x000fe200078e0203 */
[----:B0-----:R-:W-:-:S04]  /*9020*/  @!P0 LEA R4, P1, R2, R4, 0x2 ;  /* 0x0000000402048211 */ /* 0x001fc800078210ff */
[----:B------:R-:W-:Y:S01]  /*9030*/  @!P0 LEA.HI.X R5, R2, R5, R0, 0x2, P1 ;  /* 0x0000000502058211 */ /* 0x000fe200008f1400 */
[----:B------:R-:W-:Y:S01]  /*9040*/  IMAD.MOV.U32 R0, RZ, RZ, RZ ;  /* 0x000000ffff007224 */ /* 0x000fe200078e00ff */
[----:B------:R-:W-:Y:S01]  /*9050*/  IADD3 R22, R7, 0x1, RZ ;  /* 0x0000000107167810 */ /* 0x000fe20007ffe0ff */
[----:B------:R-:W-:-:S04]  /*9060*/  IMAD.MOV R3, RZ, RZ, -R11 ;  /* 0x000000ffff037224 */ /* 0x000fc800078e0a0b */
[----:B------:R0:W5:Y:S01]  /*9070*/  @!P0 LDG.E R0, desc[UR36][R4.64] ;  /* 0x0000002404008981 */ /* 0x000162000c1e1900 */
[----:B------:R-:W-:Y:S01]  /*9080*/  ISETP.NE.AND P0, PT, R22, 0x2, PT ;  /* 0x000000021600780c */ /* 0x000fe20003f05270 */
[----:B------:R-:W-:-:S03]  /*9090*/  IMAD.MOV.U32 R20, RZ, RZ, R6 ;  /* 0x000000ffff147224 */ /* 0x000fc600078e0006 */
[----:B------:R-:W-:Y:S02]  /*90a0*/  SEL R2, RZ, 0x1, P0 ;  /* 0x00000001ff027807 */ /* 0x000fe40000000000 */
[----:B------:R-:W-:Y:S02]  /*90b0*/  SEL R22, R22, RZ, P0 ;  /* 0x000000ff16167207 */ /* 0x000fe40000000000 */
[----:B------:R-:W-:Y:S01]  /*90c0*/  LOP3.LUT R25, R21, R2, RZ, 0x3c, !PT ;  /* 0x0000000215197212 */ /* 0x000fe200078e3cff */
[----:B0-----:R-:W-:Y:S01]  /*90d0*/  IMAD R4, R3, UR4, R10 ;  /* 0x0000000403047c24 */ /* 0x001fe2000f8e020a */
[----:B------:R-:W-:Y:S06]  /*90e0*/  @!P2 BRA `(.L_x_56) ;  /* 0x000000000004a947 */ /* 0x000fec0003800000 */
[----:B------:R-:W-:Y:S01]  /*90f0*/  BPT.TRAP 0x1 ;  /* 0x000000040000795c */ /* 0x000fe20000300000 */
.L_x_56:
[----:B------:R-:W-:Y:S01]  /*9100*/  LEA R6, R22, UR39, 0x3 ;  /* 0x0000002716067c11 */ /* 0x000fe2000f8e18ff */
[----:B------:R-:W-:Y:S01]  /*9110*/  BSSY B1, `(.L_x_57) ;  /* 0x0000004000017945 */ /* 0x000fe20003800000 */
[----:B------:R-:W-:-:S04]  /*9120*/  SHF.L.U32 R3, R25, 0x1f, RZ ;  /* 0x0000001f19037819 */ /* 0x000fc800000006ff */
[----:B------:R-:W0:Y:S02]  /*9130*/  SYNCS.PHASECHK.TRANS64.TRYWAIT P0, [R6+URZ+0x2a840], R3 ;  /* 0x02a84003060075a7 */ /* 0x000e24000800017f */
[----:B0-----:R-:W-:Y:S05]  /*9140*/  @!P0 BRA `(.L_x_58) ;  /* 0x0000002800cc8947 */ /* 0x001fea0003800000 */
.L_x_126:
[----:B------:R-:W-:Y:S05]  /*9150*/  BSYNC B1 ;  /* 0x0000000000017941 */ /* 0x000fea0003800000 */
.L_x_57:
[----:B------:R-:W-:Y:S01]  /*9160*/  SHF.R.S32.HI R23, RZ, 0x1f, R4 ;  /* 0x0000001fff177819 */ /* 0x000fe20000011404 */
[----:B------:R-:W-:Y:S01]  /*9170*/  ULDC.64 UR4, c[0x0][0x300] ;  /* 0x0000c00000047ab9 */ /* 0x000fe20000000a00 */
[----:B-----5:R-:W-:Y:S01]  /*9180*/  SHF.R.S32.HI R24, RZ, 0x1f, R0 ;  /* 0x0000001fff187819 */ /* 0x020fe20000011400 */
[----:B------:R-:W-:Y:S01]  /*9190*/  IMAD R9, R22, 0x4800, R27 ;  /* 0x0000480016097824 */ /* 0x000fe200078e021b */
[C---:B------:R-:W-:Y:S01]  /*91a0*/  LOP3.LUT P3, RZ, R16.reuse, 0x10, RZ, 0xc0, !PT ;  /* 0x0000001010ff7812 */ /* 0x040fe2000786c0ff */
[----:B0-----:R-:W-:Y:S01]  /*91b0*/  IMAD R3, R23, UR4, RZ ;  /* 0x0000000417037c24 */ /* 0x001fe2000f8e02ff */
[C---:B------:R-:W-:Y:S02]  /*91c0*/  LOP3.LUT P2, RZ, R16.reuse, 0x8, RZ, 0xc0, !PT ;  /* 0x0000000810ff7812 */ /* 0x040fe4000784c0ff */
[----:B------:R-:W-:Y:S01]  /*91d0*/  LOP3.LUT P1, RZ, R16, 0x4, RZ, 0xc0, !PT ;  /* 0x0000000410ff7812 */ /* 0x000fe2000782c0ff */
[C---:B------:R-:W-:Y:S02]  /*91e0*/  IMAD R5, R4.reuse, UR5, R3 ;  /* 0x0000000504057c24 */ /* 0x040fe4000f8e0203 */
[----:B------:R-:W-:Y:S01]  /*91f0*/  IMAD.WIDE.U32 R2, R4, UR4, RZ ;  /* 0x0000000404027c25 */ /* 0x000fe2000f8e00ff */
        /* <DEDUP_REMOVED lines=8> */
[C---:B------:R-:W-:Y:S02]  /*9280*/  IMAD R5, R19.reuse, UR5, R8 ;  /* 0x0000000513057c24 */ /* 0x040fe4000f8e0208 */
[----:B------:R-:W-:Y:S01]  /*9290*/  IMAD.WIDE.U32 R2, R19, UR4, R2 ;  /* 0x0000000413027c25 */ /* 0x000fe2000f8e0002 */
[----:B------:R-:W-:-:S03]  /*92a0*/  ULDC.64 UR4, c[0x0][0x2e8] ;  /* 0x0000ba0000047ab9 */ /* 0x000fc60000000a00 */
[----:B------:R-:W-:Y:S01]  /*92b0*/  IMAD.IADD R3, R5, 0x1, R3 ;  /* 0x0000000105037824 */ /* 0x000fe200078e0203 */
[----:B------:R-:W-:Y:S01]  /*92c0*/  LEA R8, P0, R2, UR4, 0x1 ;  /* 0x0000000402087c11 */ /* 0x000fe2000f8008ff */
[----:B------:R-:W-:-:S03]  /*92d0*/  UMOV UR4, 0xffffffff ;  /* 0xffffffff00047882 */ /* 0x000fc60000000000 */
[----:B------:R-:W-:Y:S01]  /*92e0*/  LEA.HI.X R10, R2, UR5, R3, 0x1, P0 ;  /* 0x00000005020a7c11 */ /* 0x000fe200080f0c03 */
[----:B------:R-:W-:Y:S08]  /*92f0*/  BRA.DIV UR4, `(.L_x_59) ;  /* 0x0000002a04747947 */ /* 0x000ff0000b800000 */
[----:B------:R-:W0:Y:S01]  /*9300*/  SHFL.IDX PT, R14, R8, RZ, 0x181f ;  /* 0x00181fff080e7589 */ /* 0x000e2200000e0000 */
[----:B------:R-:W-:Y:S01]  /*9310*/  IMAD.SHL.U32 R5, R37, 0x2, RZ ;  /* 0x0000000225057824 */ /* 0x000fe200078e00ff */
[----:B------:R-:W-:Y:S02]  /*9320*/  LEA R9, R9, UR39, 0x1 ;  /* 0x0000002709097c11 */ /* 0x000fe4000f8e08ff */
[----:B------:R-:W1:Y:S04]  /*9330*/  SHFL.IDX PT, R3, R10, RZ, 0x181f ;  /* 0x00181fff0a037589 */ /* 0x000e6800000e0000 */
[----:B------:R-:W-:Y:S01]  /*9340*/  SHFL.IDX PT, R35, R10, 0x2, 0x181f ;  /* 0x00581f000a237f89 */ /* 0x000fe200000e0000 */
[----:B0-----:R-:W-:-:S03]  /*9350*/  IADD3 R2, P0, R14, R5, RZ ;  /* 0x000000050e027210 */ /* 0x001fc60007f1e0ff */
[----:B------:R-:W0:Y:S02]  /*9360*/  SHFL.IDX PT, R14, R8, 0x1, 0x181f ;  /* 0x00381f00080e7f89 */ /* 0x000e2400000e0000 */
[----:B-1----:R-:W-:-:S05]  /*9370*/  IMAD.X R3, RZ, RZ, R3, P0 ;  /* 0x000000ffff037224 */ /* 0x002fca00000e0603 */
[----:B------:R-:W-:Y:S04]  /*9380*/  LDGSTS.E.BYPASS.LTC128B.128 [R9+0x18400], desc[UR36][R2.64], !P3 ;  /* 0x1840000002097fae */ /* 0x000fe8000d901d64 */
[----:B------:R-:W-:Y:S04]  /*9390*/  LDGSTS.E.BYPASS.LTC128B.128 [R9+0x1b400], desc[UR36][R2.64+0x80], !P2 ;  /* 0x1b40008002097fae */ /* 0x000fe8000d101d64 */
[----:B------:R1:W-:Y:S04]  /*93a0*/  LDGSTS.E.BYPASS.LTC128B.128 [R9+0x1e400], desc[UR36][R2.64+0x100], !P1 ;  /* 0x1e40010002097fae */ /* 0x0003e8000c901d64 */
[----:B-1----:R-:W1:Y:S01]  /*93b0*/  SHFL.IDX PT, R3, R10, 0x1, 0x181f ;  /* 0x00381f000a037f89 */ /* 0x002e6200000e0000 */
[----:B0-----:R-:W-:-:S03]  /*93c0*/  IADD3 R2, P0, R14, R5, RZ ;  /* 0x000000050e027210 */ /* 0x001fc60007f1e0ff */
[----:B------:R-:W0:Y:S01]  /*93d0*/  SHFL.IDX PT, R14, R8, 0x2, 0x181f ;  /* 0x00581f00080e7f89 */ /* 0x000e2200000e0000 */
[----:B-1----:R-:W-:-:S05]  /*93e0*/  IADD3.X R3, RZ, R3, RZ, P0, !PT ;  /* 0x00000003ff037210 */ /* 0x002fca00007fe4ff */
[----:B------:R-:W-:Y:S04]  /*93f0*/  LDGSTS.E.BYPASS.LTC128B.128 [R9+0x18c00], desc[UR36][R2.64], !P3 ;  /* 0x18c0000002097fae */ /* 0x000fe8000d901d64 */
[----:B------:R-:W-:Y:S04]  /*9400*/  LDGSTS.E.BYPASS.LTC128B.128 [R9+0x1bc00], desc[UR36][R2.64+0x80], !P2 ;  /* 0x1bc0008002097fae */ /* 0x000fe8000d101d64 */
[----:B------:R0:W-:Y:S02]  /*9410*/  LDGSTS.E.BYPASS.LTC128B.128 [R9+0x1ec00], desc[UR36][R2.64+0x100], !P1 ;  /* 0x1ec0010002097fae */ /* 0x0001e4000c901d64 */
[----:B0-----:R-:W-:-:S02]  /*9420*/  IADD3 R2, P0, R14, R5, RZ ;  /* 0x000000050e027210 */ /* 0x001fc40007f1e0ff */
[----:B------:R-:W0:Y:S03]  /*9430*/  SHFL.IDX PT, R14, R8, 0x3, 0x181f ;  /* 0x00781f00080e7f89 */ /* 0x000e2600000e0000 */
[----:B------:R-:W-:Y:S02]  /*9440*/  IMAD.X R3, RZ, RZ, R35, P0 ;  /* 0x000000ffff037224 */ /* 0x000fe400000e0623 */
[----:B------:R-:W1:Y:S04]  /*9450*/  SHFL.IDX PT, R35, R10, 0x3, 0x181f ;  /* 0x00781f000a237f89 */ /* 0x000e6800000e0000 */
[----:B------:R-:W-:Y:S04]  /*9460*/  LDGSTS.E.BYPASS.LTC128B.128 [R9+0x19400], desc[UR36][R2.64], !P3 ;  /* 0x1940000002097fae */ /* 0x000fe8000d901d64 */
[----:B------:R-:W-:Y:S04]  /*9470*/  LDGSTS.E.BYPASS.LTC128B.128 [R9+0x1c400], desc[UR36][R2.64+0x80], !P2 ;  /* 0x1c40008002097fae */ /* 0x000fe8000d101d64 */
[----:B------:R0:W-:Y:S02]  /*9480*/  LDGSTS.E.BYPASS.LTC128B.128 [R9+0x1f400], desc[UR36][R2.64+0x100], !P1 ;  /* 0x1f40010002097fae */ /* 0x0001e4000c901d64 */
[----:B0-----:R-:W-:-:S02]  /*9490*/  IADD3 R2, P0, R14, R5, RZ ;  /* 0x000000050e027210 */ /* 0x001fc40007f1e0ff */
[----:B------:R-:W0:Y:S03]  /*94a0*/  SHFL.IDX PT, R14, R8, 0x4, 0x181f ;  /* 0x00981f00080e7f89 */ /* 0x000e2600000e0000 */
[----:B-1----:R-:W-:Y:S02]  /*94b0*/  IMAD.X R3, RZ, RZ, R35, P0 ;  /* 0x000000ffff037224 */ /* 0x002fe400000e0623 */
[----:B------:R-:W1:Y:S04]  /*94c0*/  SHFL.IDX PT, R35, R10, 0x4, 0x181f ;  /* 0x00981f000a237f89 */ /* 0x000e6800000e0000 */
[----:B------:R-:W-:Y:S04]  /*94d0*/  LDGSTS.E.BYPASS.LTC128B.128 [R9+0x19c00], desc[UR36][R2.64], !P3 ;  /* 0x19c0000002097fae */ /* 0x000fe8000d901d64 */
[----:B------:R-:W-:Y:S04]  /*94e0*/  LDGSTS.E.BYPASS.LTC128B.128 [R9+0x1cc00], desc[UR36][R2.64+0x80], !P2 ;  /* 0x1cc0008002097fae */ /* 0x000fe8000d101d64 */
[----:B------:R0:W-:Y:S02]  /*94f0*/  LDGSTS.E.BYPASS.LTC128B.128 [R9+0x1fc00], desc[UR36][R2.64+0x100], !P1 ;  /* 0x1fc0010002097fae */ /* 0x0001e4000c901d64 */
[----:B0-----:R-:W-:-:S02]  /*9500*/  IADD3 R2, P0, R14, R5, RZ ;  /* 0x000000050e027210 */ /* 0x001fc40007f1e0ff */
[----:B------:R0:W2:Y:S03]  /*9510*/  SHFL.IDX PT, R14, R8, 0x5, 0x181f ;  /* 0x00b81f00080e7f89 */ /* 0x0000a600000e0000 */
[----:B-1----:R-:W-:Y:S02]  /*9520*/  IMAD.X R3, RZ, RZ, R35, P0 ;  /* 0x000000ffff037224 */ /* 0x002fe400000e0623 */
[----:B------:R0:W1:Y:S04]  /*9530*/  SHFL.IDX PT, R35, R10, 0x5, 0x181f ;  /* 0x00b81f000a237f89 */ /* 0x00006800000e0000 */
[----:B------:R0:W-:Y:S04]  /*9540*/  LDGSTS.E.BYPASS.LTC128B.128 [R9+0x1a400], desc[UR36][R2.64], !P3 ;  /* 0x1a40000002097fae */ /* 0x0001e8000d901d64 */
[----:B------:R0:W-:Y:S04]  /*9550*/  LDGSTS.E.BYPASS.LTC128B.128 [R9+0x1d400], desc[UR36][R2.64+0x80], !P2 ;  /* 0x1d40008002097fae */ /* 0x0001e8000d101d64 */
[----:B------:R0:W-:Y:S02]  /*9560*/  LDGSTS.E.BYPASS.LTC128B.128 [R9+0x20400], desc[UR36][R2.64+0x100], !P1 ;  /* 0x2040010002097fae */ /* 0x0001e4000c901d64 */
.L_x_140:
[----:B0-2---:R-:W-:-:S04]  /*9570*/  IADD3 R2, P0, R14, R5, RZ ;  /* 0x000000050e027210 */ /* 0x005fc80007f1e0ff */
[----:B-1----:R-:W-:Y:S02]  /*9580*/  IADD3.X R3, RZ, R35, RZ, P0, !PT ;  /* 0x00000023ff037210 */ /* 0x002fe400007fe4ff */
[----:B------:R-:W-:-:S03]  /*9590*/  PLOP3.LUT P0, PT, PT, PT, PT, 0x80, 0x0 ;  /* 0x000000000000781c */ /* 0x000fc60003f0f070 */
[----:B------:R-:W-:Y:S01]  /*95a0*/  @!PT LDS RZ, [RZ] ;  /* 0x00000000fffff984 */ /* 0x000fe20000000800 */
[----:B------:R-:W-:Y:S01]  /*95b0*/  @!PT LDS RZ, [RZ] ;  /* 0x00000000fffff984 */ /* 0x000fe20000000800 */
[----:B------:R-:W-:Y:S01]  /*95c0*/  @!PT LDS RZ, [RZ] ;  /* 0x00000000fffff984 */ /* 0x000fe20000000800 */
[----:B------:R0:W-:Y:S04]  /*95d0*/  LDGSTS.E.BYPASS.LTC128B.128 [R9+0x1ac00], desc[UR36][R2.64], !P3 ;  /* 0x1ac0000002097fae */ /* 0x0001e8000d901d64 */
[----:B------:R0:W-:Y:S04]  /*95e0*/  LDGSTS.E.BYPASS.LTC128B.128 [R9+0x1dc00], desc[UR36][R2.64+0x80], !P2 ;  /* 0x1dc0008002097fae */ /* 0x0001e8000d101d64 */
[----:B------:R0:W-:Y:S01]  /*95f0*/  LDGSTS.E.BYPASS.LTC128B.128 [R9+0x20c00], desc[UR36][R2.64+0x100], !P1 ;  /* 0x20c0010002097fae */ /* 0x0001e2000c901d64 */
[----:B------:R-:W-:Y:S01]  /*9600*/  NOP ;  /* 0x0000000000007918 */ /* 0x000fe20000000000 */
.L_x_60:
        /* <DEDUP_REMOVED lines=10> */
.L_x_61:
[----:B------:R1:W-:Y:S01]  /*96b0*/  SYNCS.ARRIVE.TRANS64.A1T0 RZ, [R6+URZ+0x2a830], RZ ;  /* 0x02a830ff06ff79a7 */ /* 0x0003e2000810003f */
[----:B------:R-:W-:Y:S05]  /*96c0*/  @!P2 BRA `(.L_x_62) ;  /* 0x000000000004a947 */ /* 0x000fea0003800000 */
[----:B------:R-:W-:Y:S01]  /*96d0*/  BPT.TRAP 0x1 ;  /* 0x000000040000795c */ /* 0x000fe20000300000 */
.L_x_62:
[----:B0-----:R-:W-:Y:S01]  /*96e0*/  SHF.L.U32 R9, R21, 0x1f, RZ ;  /* 0x0000001f15097819 */ /* 0x001fe200000006ff */
[----:B------:R-:W-:Y:S01]  /*96f0*/  IMAD.MOV.U32 R3, RZ, RZ, -0x60 ;  /* 0xffffffa0ff037424 */ /* 0x000fe200078e00ff */
[----:B-1----:R-:W-:Y:S01]  /*9700*/  LEA R6, R7, UR39, 0x3 ;  /* 0x0000002707067c11 */ /* 0x002fe2000f8e18ff */
[----:B------:R-:W-:Y:S02]  /*9710*/  BSSY B1, `(.L_x_63) ;  /* 0x0000004000017945 */ /* 0x000fe40003800000 */
[----:B------:R-:W-:Y:S01]  /*9720*/  IMAD R3, R28, R3, UR38 ;  /* 0x000000261c037e24 */ /* 0x000fe2000f8e0203 */
[----:B------:R-:W0:Y:S02]  /*9730*/  SYNCS.PHASECHK.TRANS64.TRYWAIT P0, [R6+URZ+0x2a860], R9 ;  /* 0x02a86009060075a7 */ /* 0x000e24000800017f */
[----:B0-----:R-:W-:Y:S05]  /*9740*/  @!P0 BRA `(.L_x_64) ;  /* 0x0000002c00188947 */ /* 0x001fea0003800000 */
.L_x_141:
[----:B------:R-:W-:Y:S05]  /*9750*/  BSYNC B1 ;  /* 0x0000000000017941 */ /* 0x000fea0003800000 */
.L_x_63:
[----:B------:R-:W-:Y:S01]  /*9760*/  UMOV UR4, 0xffffffff ;  /* 0xffffffff00047882 */ /* 0x000fe20000000000 */
[C---:B------:R-:W-:Y:S01]  /*9770*/  LOP3.LUT P2, RZ, R16.reuse, 0x2, RZ, 0xc0, !PT ;  /* 0x0000000210ff7812 */ /* 0x040fe2000784c0ff */
[----:B------:R-:W-:Y:S01]  /*9780*/  IMAD R7, R7, 0x3000, R27 ;  /* 0x0000300007077824 */ /* 0x000fe200078e021b */
[----:B------:R-:W-:Y:S01]  /*9790*/  LOP3.LUT P1, RZ, R16, 0x1, RZ, 0xc0, !PT ;  /* 0x0000000110ff7812 */ /* 0x000fe2000782c0ff */
[----:B------:R-:W-:Y:S01]  /*97a0*/  IMAD.IADD R8, R3, 0x1, -R34 ;  /* 0x0000000103087824 */ /* 0x000fe200078e0a22 */
[----:B------:R-:W-:Y:S11]  /*97b0*/  BRA.DIV UR4, `(.L_x_65) ;  /* 0x0000002e04107947 */ /* 0x000ff6000b800000 */
[----:B------:R-:W1:Y:S01]  /*97c0*/  SHFL.IDX PT, R14, R17, RZ, 0x181f ;  /* 0x00181fff110e7589 */ /* 0x000e6200000e0000 */
[----:B------:R-:W-:-:S03]  /*97d0*/  LEA R7, R7, UR39, 0x1 ;  /* 0x0000002707077c11 */ /* 0x000fc6000f8e08ff */
[----:B------:R-:W2:Y:S01]  /*97e0*/  SHFL.IDX PT, R3, R18, RZ, 0x181f ;  /* 0x00181fff12037589 */ /* 0x000ea200000e0000 */
[----:B-1----:R-:W-:-:S03]  /*97f0*/  IADD3 R2, P0, R14, R5, RZ ;  /* 0x000000050e027210 */ /* 0x002fc60007f1e0ff */
[----:B------:R-:W1:Y:S02]  /*9800*/  SHFL.IDX PT, R14, R17, 0x1, 0x181f ;  /* 0x00381f00110e7f89 */ /* 0x000e6400000e0000 */
[----:B--2---:R-:W-:Y:S01]  /*9810*/  IMAD.X R3, RZ, RZ, R3, P0 ;  /* 0x000000ffff037224 */ /* 0x004fe200000e0603 */
[----:B------:R-:W-:-:S13]  /*9820*/  ISETP.LT.OR P0, PT, R8, 0x1, P2 ;  /* 0x000000010800780c */ /* 0x000fda0001701670 */
[----:B------:R-:W-:Y:S01]  /*9830*/  LDGSTS.E.BYPASS.LTC128B.128 [R7+0x400], desc[UR36][R2.64], !P0 ;  /* 0x0040000002077fae */ /* 0x000fe2000c101d64 */
[----:B------:R-:W-:-:S13]  /*9840*/  ISETP.LT.OR P0, PT, R8, 0x1, P1 ;  /* 0x000000010800780c */ /* 0x000fda0000f01670 */
[----:B------:R2:W-:Y:S04]  /*9850*/  LDGSTS.E.BYPASS.LTC128B.128 [R7+0x3400], desc[UR36][R2.64+0x80], !P0 ;  /* 0x0340008002077fae */ /* 0x0005e8000c101d64 */
[----:B--2---:R-:W2:Y:S01]  /*9860*/  SHFL.IDX PT, R3, R18, 0x1, 0x181f ;  /* 0x00381f0012037f89 */ /* 0x004ea200000e0000 */
[----:B-1----:R-:W-:-:S03]  /*9870*/  IADD3 R2, P0, R14, R5, RZ ;  /* 0x000000050e027210 */ /* 0x002fc60007f1e0ff */
[----:B------:R-:W1:Y:S01]  /*9880*/  SHFL.IDX PT, R14, R17, 0x2, 0x181f ;  /* 0x00581f00110e7f89 */ /* 0x000e6200000e0000 */
[----:B--2---:R-:W-:Y:S02]  /*9890*/  IADD3.X R3, RZ, R3, RZ, P0, !PT ;  /* 0x00000003ff037210 */ /* 0x004fe400007fe4ff */
[----:B------:R-:W-:-:S13]  /*98a0*/  ISETP.LT.OR P0, PT, R8, 0x11, P2 ;  /* 0x000000110800780c */ /* 0x000fda0001701670 */
[----:B------:R-:W-:Y:S01]  /*98b0*/  LDGSTS.E.BYPASS.LTC128B.128 [R7+0xc00], desc[UR36][R2.64], !P0 ;  /* 0x00c0000002077fae */ /* 0x000fe2000c101d64 */
[----:B------:R-:W-:-:S13]  /*98c0*/  ISETP.LT.OR P0, PT, R8, 0x11, P1 ;  /* 0x000000110800780c */ /* 0x000fda0000f01670 */
[----:B------:R2:W-:Y:S04]  /*98d0*/  LDGSTS.E.BYPASS.LTC128B.128 [R7+0x3c00], desc[UR36][R2.64+0x80], !P0 ;  /* 0x03c0008002077fae */ /* 0x0005e8000c101d64 */
[----:B--2---:R-:W2:Y:S01]  /*98e0*/  SHFL.IDX PT, R3, R18, 0x2, 0x181f ;  /* 0x00581f0012037f89 */ /* 0x004ea200000e0000 */
        /* <DEDUP_REMOVED lines=17> */
[----:B------:R-:W1:Y:S04]  /*9a00*/  SHFL.IDX PT, R18, R18, 0x5, 0x181f ;  /* 0x00b81f0012127f89 */ /* 0x000e6800000e0000 */
[----:B------:R3:W4:Y:S01]  /*9a10*/  SHFL.IDX PT, R14, R17, 0x5, 0x181f ;  /* 0x00b81f00110e7f89 */ /* 0x00072200000e0000 */
[----:B--2---:R-:W-:Y:S01]  /*9a20*/  IMAD.X R3, RZ, RZ, R3, P0 ;  /* 0x000000ffff037224 */ /* 0x004fe200000e0603 */
[----:B------:R-:W-:-:S13]  /*9a30*/  ISETP.LT.OR P0, PT, R8, 0x41, P2 ;  /* 0x000000410800780c */ /* 0x000fda0001701670 */
[----:B------:R3:W-:Y:S01]  /*9a40*/  LDGSTS.E.BYPASS.LTC128B.128 [R7+0x2400], desc[UR36][R2.64], !P0 ;  /* 0x0240000002077fae */ /* 0x0007e2000c101d64 */
[----:B------:R-:W-:-:S13]  /*9a50*/  ISETP.LT.OR P0, PT, R8, 0x41, P1 ;  /* 0x000000410800780c */ /* 0x000fda0000f01670 */
[----:B-1--4-:R3:W-:Y:S02]  /*9a60*/  LDGSTS.E.BYPASS.LTC128B.128 [R7+0x5400], desc[UR36][R2.64+0x80], !P0 ;  /* 0x0540008002077fae */ /* 0x0127e4000c101d64 */
.L_x_155:
[----:B0--3--:R-:W-:Y:S01]  /*9a70*/  IADD3 R2, P0, R14, R5, RZ ;  /* 0x000000050e027210 */ /* 0x009fe20007f1e0ff */
[----:B------:R-:W-:Y:S02]  /*9a80*/  ULDC.64 UR4, c[0x0][0x328] ;  /* 0x0000ca0000047ab9 */ /* 0x000fe40000000a00 */
[----:B------:R-:W-:Y:S01]  /*9a90*/  IMAD R23, R23, UR4, RZ ;  /* 0x0000000417177c24 */ /* 0x000fe2000f8e02ff */
[----:B------:R-:W-:Y:S02]  /*9aa0*/  IADD3.X R3, RZ, R18, RZ, P0, !PT ;  /* 0x00000012ff037210 */ /* 0x000fe400007fe4ff */
[----:B------:R-:W-:Y:S01]  /*9ab0*/  ISETP.LT.OR P0, PT, R8, 0x51, P2 ;  /* 0x000000510800780c */ /* 0x000fe20001701670 */
[----:B------:R-:W-:-:S12]  /*9ac0*/  IMAD R23, R4, UR5, R23 ;  /* 0x0000000504177c24 */ /* 0x000fd8000f8e0217 */
[----:B------:R-:W-:Y:S01]  /*9ad0*/  @!PT LDS RZ, [RZ] ;  /* 0x00000000fffff984 */ /* 0x000fe20000000800 */
[----:B------:R-:W-:Y:S01]  /*9ae0*/  @!PT LDS RZ, [RZ] ;  /* 0x00000000fffff984 */ /* 0x000fe20000000800 */
[----:B------:R-:W-:Y:S01]  /*9af0*/  @!PT LDS RZ, [RZ] ;  /* 0x00000000fffff984 */ /* 0x000fe20000000800 */
[----:B------:R-:W-:Y:S01]  /*9b00*/  LDGSTS.E.BYPASS.LTC128B.128 [R7+0x2c00], desc[UR36][R2.64], !P0 ;  /* 0x02c0000002077fae */ /* 0x000fe2000c101d64 */
[----:B------:R-:W-:-:S13]  /*9b10*/  ISETP.LT.OR P0, PT, R8, 0x51, P1 ;  /* 0x000000510800780c */ /* 0x000fda0000f01670 */
[----:B------:R0:W-:Y:S01]  /*9b20*/  LDGSTS.E.BYPASS.LTC128B.128 [R7+0x5c00], desc[UR36][R2.64+0x80], !P0 ;  /* 0x05c0008002077fae */ /* 0x0001e2000c101d64 */
[----:B------:R-:W-:Y:S01]  /*9b30*/  PLOP3.LUT P0, PT, PT, PT, PT, 0x80, 0x0 ;  /* 0x000000000000781c */ /* 0x000fe20003f0f070 */
[----:B------:R-:W-:Y:S01]  /*9b40*/  NOP ;  /* 0x0000000000007918 */ /* 0x000fe20000000000 */
[----:B0-----:R-:W-:Y:S01]  /*9b50*/  IMAD.WIDE.U32 R2, R4, UR4, RZ ;  /* 0x0000000404027c25 */ /* 0x001fe2000f8e00ff */
[----:B------:R-:W-:-:S03]  /*9b60*/  ULDC.64 UR4, c[0x0][0x338] ;  /* 0x0000ce0000047ab9 */ /* 0x000fc60000000a00 */
[----:B------:R-:W-:Y:S02]  /*9b70*/  IMAD.IADD R3, R3, 0x1, R23 ;  /* 0x0000000103037824 */ /* 0x000fe400078e0217 */
[----:B------:R-:W-:Y:S02]  /*9b80*/  IMAD R5, R24, UR4, RZ ;  /* 0x0000000418057c24 */ /* 0x000fe4000f8e02ff */
[----:B------:R-:W-:-:S04]  /*9b90*/  IMAD.WIDE.U32 R2, R0, UR4, R2 ;  /* 0x0000000400027c25 */ /* 0x000fc8000f8e0002 */
[----:B------:R-:W-:-:S04]  /*9ba0*/  IMAD R5, R0, UR5, R5 ;  /* 0x0000000500057c24 */ /* 0x000fc8000f8e0205 */
[----:B------:R-:W-:-:S07]  /*9bb0*/  IMAD.IADD R5, R3, 0x1, R5 ;  /* 0x0000000103057824 */ /* 0x000fce00078e0205 */
.L_x_66:
        /* <DEDUP_REMOVED lines=10> */
.L_x_67:
[----:B------:R-:W-:Y:S01]  /*9c60*/  ULDC.64 UR4, c[0x0][0x330] ;  /* 0x0000cc0000047ab9 */ /* 0x000fe20000000a00 */
[----:B------:R-:W-:Y:S01]  /*9c70*/  IMAD.MOV.U32 R3, RZ, RZ, R5 ;  /* 0x000000ffff037224 */ /* 0x000fe200078e0005 */
[----:B------:R0:W-:Y:S01]  /*9c80*/  SYNCS.ARRIVE.TRANS64.A1T0 RZ, [R6+URZ+0x2a850], RZ ;  /* 0x02a850ff06ff79a7 */ /* 0x0001e2000810003f */
[----:B------:R-:W-:Y:S01]  /*9c90*/  IMAD R0, R29, UR4, RZ ;  /* 0x000000041d007c24 */ /* 0x000fe2000f8e02ff */
[----:B------:R-:W-:Y:S01]  /*9ca0*/  MOV R28, R20 ;  /* 0x00000014001c7202 */ /* 0x000fe20000000f00 */
[----:B------:R-:W-:-:S04]  /*9cb0*/  IMAD.WIDE.U32 R2, R19, UR4, R2 ;  /* 0x0000000413027c25 */ /* 0x000fc8000f8e0002 */
[----:B------:R-:W-:Y:S01]  /*9cc0*/  IMAD R5, R19, UR5, R0 ;  /* 0x0000000513057c24 */ /* 0x000fe2000f8e0200 */
[----:B------:R-:W-:Y:S01]  /*9cd0*/  ULDC.64 UR4, c[0x0][0x318] ;  /* 0x0000c60000047ab9 */ /* 0x000fe20000000a00 */
[----:B0-----:R-:W-:Y:S01]  /*9ce0*/  VIADD R6, R20, 0xffffffff ;  /* 0xffffffff14067836 */ /* 0x001fe20000000000 */
[----:B------:R-:W-:Y:S01]  /*9cf0*/  LEA R17, P0, R2, UR4, 0x1 ;  /* 0x0000000402117c11 */ /* 0x000fe2000f8008ff */
[----:B------:R-:W-:Y:S01]  /*9d00*/  IMAD.MOV.U32 R21, RZ, RZ, R25 ;  /* 0x000000ffff157224 */ /* 0x000fe200078e0019 */
[----:B------:R-:W-:Y:S01]  /*9d10*/  IADD3 R3, R5, R3, RZ ;  /* 0x0000000305037210 */ /* 0x000fe20007ffe0ff */
[----:B------:R-:W-:-:S03]  /*9d20*/  IMAD.MOV.U32 R7, RZ, RZ, R22 ;  /* 0x000000ffff077224 */ /* 0x000fc600078e0016 */
[----:B------:R-:W-:Y:S02]  /*9d30*/  LEA.HI.X R18, R2, UR5, R3, 0x1, P0 ;  /* 0x0000000502127c11 */ /* 0x000fe400080f0c03 */
[----:B------:R-:W-:-:S13]  /*9d40*/  ISETP.GT.AND P0, PT, R20, RZ, PT ;  /* 0x000000ff1400720c */ /* 0x000fda0003f04270 */
[----:B------:R-:W-:Y:S05]  /*9d50*/  @P0 BRA `(.L_x_68) ;  /* 0xfffffff000600947 */ /* 0x000fea000383ffff */
[----:B------:R-:W-:Y:S05]  /*9d60*/  BSYNC B0 ;  /* 0x0000000000007941 */ /* 0x000fea0003800000 */
.L_x_55:
[----:B------:R-:W-:-:S13]  /*9d70*/  LOP3.LUT P0, RZ, R16, 0x20, RZ, 0xc0, !PT ;  /* 0x0000002010ff7812 */ /* 0x000fda000780c0ff */
[----:B------:R-:W-:Y:S05]  /*9d80*/  @!P0 BRA `(.L_x_69) ;  /* 0x0000000000048947 */ /* 0x000fea0003800000 */
[----:B------:R-:W-:Y:S01]  /*9d90*/  BPT.TRAP 0x1 ;  /* 0x000000040000795c */ /* 0x000fe20000300000 */
.L_x_69:
[----:B------:R-:W-:Y:S01]  /*9da0*/  LEA R4, R22, UR39, 0x3 ;  /* 0x0000002716047c11 */ /* 0x000fe2000f8e18ff */
[----:B------:R-:W-:Y:S01]  /*9db0*/  IMAD.MOV.U32 R5, RZ, RZ, -0x60 ;  /* 0xffffffa0ff057424 */ /* 0x000fe200078e00ff */
[----:B0-----:R-:W-:Y:S01]  /*9dc0*/  SHF.L.U32 R3, R25, 0x1f, RZ ;  /* 0x0000001f19037819 */ /* 0x001fe200000006ff */
[----:B------:R-:W-:Y:S02]  /*9dd0*/  BSSY B0, `(.L_x_70) ;  /* 0x0000004000007945 */ /* 0x000fe40003800000 */
[----:B------:R-:W-:Y:S01]  /*9de0*/  IMAD R5, R20, R5, UR38 ;  /* 0x0000002614057e24 */ /* 0x000fe2000f8e0205 */
[----:B------:R-:W0:Y:S02]  /*9df0*/  SYNCS.PHASECHK.TRANS64.TRYWAIT P0, [R4+URZ+0x2a860], R3 ;  /* 0x02a86003040075a7 */ /* 0x000e24000800017f */
[----:B0-----:R-:W-:Y:S05]  /*9e00*/  @!P0 BRA `(.L_x_71) ;  /* 0x0000002c00508947 */ /* 0x001fea0003800000 */
.L_x_156:
[----:B------:R-:W-:Y:S05]  /*9e10*/  BSYNC B0 ;  /* 0x0000000000007941 */ /* 0x000fea0003800000 */
.L_x_70:
[----:B------:R-:W-:Y:S01]  /*9e20*/  UMOV UR4, 0xffffffff ;  /* 0xffffffff00047882 */ /* 0x000fe20000000000 */
[----:B------:R-:W-:Y:S01]  /*9e30*/  LOP3.LUT P2, RZ, R16, 0x2, RZ, 0xc0, !PT ;  /* 0x0000000210ff7812 */ /* 0x000fe2000784c0ff */
[----:B------:R-:W-:Y:S01]  /*9e40*/  IMAD R7, R22, 0x3000, R27 ;  /* 0x0000300016077824 */ /* 0x000fe200078e021b */
[----:B------:R-:W-:Y:S01]  /*9e50*/  LOP3.LUT P1, RZ, R16, 0x1, RZ, 0xc0, !PT ;  /* 0x0000000110ff7812 */ /* 0x000fe2000782c0ff */
[----:B------:R-:W-:Y:S01]  /*9e60*/  IMAD.IADD R5, R5, 0x1, -R34 ;  /* 0x0000000105057824 */ /* 0x000fe200078e0a22 */
[----:B------:R-:W-:Y:S11]  /*9e70*/  BRA.DIV UR4, `(.L_x_72) ;  /* 0x0000002e04487947 */ /* 0x000ff6000b800000 */
[----:B------:R-:W1:Y:S01]  /*9e80*/  SHFL.IDX PT, R14, R17, RZ, 0x181f ;  /* 0x00181fff110e7589 */ /* 0x000e6200000e0000 */
[----:B------:R-:W-:-:S03]  /*9e90*/  IMAD.SHL.U32 R6, R37, 0x2, RZ ;  /* 0x0000000225067824 */ /* 0x000fc600078e00ff */
[----:B------:R-:W0:Y:S02]  /*9ea0*/  SHFL.IDX PT, R0, R18, RZ, 0x181f ;  /* 0x00181fff12007589 */ /* 0x000e2400000e0000 */
[----:B-1----:R-:W-:Y:S02]  /*9eb0*/  IADD3 R2, P0, R14, R6, RZ ;  /* 0x000000060e027210 */ /* 0x002fe40007f1e0ff */
[----:B------:R-:W1:Y:S02]  /*9ec0*/  SHFL.IDX PT, R14, R17, 0x1, 0x181f ;  /* 0x00381f00110e7f89 */ /* 0x000e6400000e0000 */
[----:B0-----:R-:W-:Y:S02]  /*9ed0*/  IADD3.X R3, RZ, R0, RZ, P0, !PT ;  /* 0x00000000ff037210 */ /* 0x001fe400007fe4ff */
[----:B------:R-:W-:Y:S02]  /*9ee0*/  ISETP.LT.OR P0, PT, R5, 0x1, P2 ;  /* 0x000000010500780c */ /* 0x000fe40001701670 */
[----:B------:R-:W-:-:S02]  /*9ef0*/  LEA R0, R7, UR39, 0x1 ;  /* 0x0000002707007c11 */ /* 0x000fc4000f8e08ff */
[----:B------:R-:W0:Y:S09]  /*9f00*/  SHFL.IDX PT, R7, R18, 0x1, 0x181f ;  /* 0x00381f0012077f89 */ /* 0x000e3200000e0000 */
[----:B------:R-:W-:Y:S01]  /*9f10*/  LDGSTS.E.BYPASS.LTC128B.128 [R0+0x400], desc[UR36][R2.64], !P0 ;  /* 0x0040000002007fae */ /* 0x000fe2000c101d64 */
[----:B------:R-:W-:-:S13]  /*9f20*/  ISETP.LT.OR P0, PT, R5, 0x1, P1 ;  /* 0x000000010500780c */ /* 0x000fda0000f01670 */
[----:B------:R1:W-:Y:S02]  /*9f30*/  LDGSTS.E.BYPASS.LTC128B.128 [R0+0x3400], desc[UR36][R2.64+0x80], !P0 ;  /* 0x0340008002007fae */ /* 0x0003e4000c101d64 */
[----:B-1----:R-:W-:Y:S02]  /*9f40*/  IADD3 R2, P0, R14, R6, RZ ;  /* 0x000000060e027210 */ /* 0x002fe40007f1e0ff */
[----:B------:R-:W1:Y:S03]  /*9f50*/  SHFL.IDX PT, R14, R17, 0x2, 0x181f ;  /* 0x00581f00110e7f89 */ /* 0x000e6600000e0000 */
[----:B0-----:R-:W-:Y:S01]  /*9f60*/  IMAD.X R3, RZ, RZ, R7, P0 ;  /* 0x000000ffff037224 */ /* 0x001fe200000e0607 */
[----:B------:R-:W-:Y:S01]  /*9f70*/  ISETP.LT.OR P0, PT, R5, 0x11, P2 ;  /* 0x000000110500780c */ /* 0x000fe20001701670 */
[----:B------:R-:W0:-:S12]  /*9f80*/  SHFL.IDX PT, R7, R18, 0x2, 0x181f ;  /* 0x00581f0012077f89 */ /* 0x000e1800000e0000 */
        /* <DEDUP_REMOVED lines=20> */
[----:B------:R1:W2:Y:S02]  /*a0d0*/  SHFL.IDX PT, R14, R17, 0x5, 0x181f ;  /* 0x00b81f00110e7f89 */ /* 0x0002a400000e0000 */
[----:B0-----:R-:W-:Y:S02]  /*a0e0*/  IADD3.X R3, RZ, R7, RZ, P0, !PT ;  /* 0x00000007ff037210 */ /* 0x001fe400007fe4ff */
[----:B------:R-:W-:Y:S01]  /*a0f0*/  ISETP.LT.OR P0, PT, R5, 0x41, P2 ;  /* 0x000000410500780c */ /* 0x000fe20001701670 */
[----:B------:R1:W3:-:S12]  /*a100*/  SHFL.IDX PT, R7, R18, 0x5, 0x181f ;  /* 0x00b81f0012077f89 */ /* 0x0002d800000e0000 */
[----:B------:R1:W-:Y:S01]  /*a110*/  LDGSTS.E.BYPASS.LTC128B.128 [R0+0x2400], desc[UR36][R2.64], !P0 ;  /* 0x0240000002007fae */ /* 0x0003e2000c101d64 */
[----:B------:R-:W-:-:S13]  /*a120*/  ISETP.LT.OR P0, PT, R5, 0x41, P1 ;  /* 0x000000410500780c */ /* 0x000fda0000f01670 */
[----:B--23--:R1:W-:Y:S02]  /*a130*/  LDGSTS.E.BYPASS.LTC128B.128 [R0+0x5400], desc[UR36][R2.64+0x80], !P0 ;  /* 0x0540008002007fae */ /* 0x00c3e4000c101d64 */
.L_x_170:
[----:B01----:R-:W-:-:S05]  /*a140*/  IADD3 R2, P0, R14, R6, RZ ;  /* 0x000000060e027210 */ /* 0x003fca0007f1e0ff */
[----:B------:R-:W-:Y:S01]  /*a150*/  IMAD.X R3, RZ, RZ, R7, P0 ;  /* 0x000000ffff037224 */ /* 0x000fe200000e0607 */
[----:B------:R-:W-:-:S13]  /*a160*/  ISETP.LT.OR P0, PT, R5, 0x51, P2 ;  /* 0x000000510500780c */ /* 0x000fda0001701670 */
[----:B------:R-:W-:Y:S01]  /*a170*/  @!PT LDS RZ, [RZ] ;  /* 0x00000000fffff984 */ /* 0x000fe20000000800 */
[----:B------:R-:W-:Y:S01]  /*a180*/  @!PT LDS RZ, [RZ] ;  /* 0x00000000fffff984 */ /* 0x000fe20000000800 */
[----:B------:R-:W-:Y:S01]  /*a190*/  @!PT LDS RZ, [RZ] ;  /* 0x00000000fffff984 */ /* 0x000fe20000000800 */
[----:B------:R0:W-:Y:S01]  /*a1a0*/  LDGSTS.E.BYPASS.LTC128B.128 [R0+0x2c00], desc[UR36][R2.64], !P0 ;  /* 0x02c0000002007fae */ /* 0x0001e2000c101d64 */
[----:B------:R-:W-:-:S13]  /*a1b0*/  ISETP.LT.OR P0, PT, R5, 0x51, P1 ;  /* 0x000000510500780c */ /* 0x000fda0000f01670 */
[----:B------:R0:W-:Y:S01]  /*a1c0*/  LDGSTS.E.BYPASS.LTC128B.128 [R0+0x5c00], desc[UR36][R2.64+0x80], !P0 ;  /* 0x05c0008002007fae */ /* 0x0001e2000c101d64 */
[----:B------:R-:W-:Y:S01]  /*a1d0*/  PLOP3.LUT P0, PT, PT, PT, PT, 0x80, 0x0 ;  /* 0x000000000000781c */ /* 0x000fe20003f0f070 */
[----:B------:R-:W-:-:S12]  /*a1e0*/  NOP ;  /* 0x0000000000007918 */ /* 0x000fd80000000000 */
.L_x_73:
        /* <DEDUP_REMOVED lines=10> */
.L_x_74:
[----:B0-----:R-:W2:Y:S01]  /*a290*/  LDL.LU R2, [R1] ;  /* 0x0000000001027983 */ /* 0x001ea20000300800 */
[----:B------:R-:W-:Y:S01]  /*a2a0*/  VIADD R22, R22, 0x1 ;  /* 0x0000000116167836 */ /* 0x000fe20000000000 */
[----:B------:R-:W-:Y:S01]  /*a2b0*/  ULDC UR4, c[0x0][0xc34] ;  /* 0x00030d0000047ab9 */ /* 0x000fe20000000800 */
[----:B------:R-:W-:Y:S01]  /*a2c0*/  VIADD R36, R36, UR44 ;  /* 0x0000002c24247c36 */ /* 0x000fe20008000000 */
[----:B------:R0:W-:Y:S02]  /*a2d0*/  SYNCS.ARRIVE.TRANS64.A1T0 RZ, [R4+URZ+0x2a850], RZ ;  /* 0x02a850ff04ff79a7 */ /* 0x0001e4000810003f */
[----:B------:R-:W-:-:S04]  /*a2e0*/  ISETP.NE.AND P0, PT, R22, 0x2, PT ;  /* 0x000000021600780c */ /* 0x000fc80003f05270 */
[----:B------:R-:W-:Y:S02]  /*a2f0*/  SEL R22, R22, RZ, P0 ;  /* 0x000000ff16167207 */ /* 0x000fe40000000000 */
[----:B------:R-:W-:Y:S02]  /*a300*/  SEL R0, RZ, 0x1, P0 ;  /* 0x00000001ff007807 */ /* 0x000fe40000000000 */
[----:B------:R-:W-:Y:S02]  /*a310*/  ISETP.GE.AND P0, PT, R36, UR4, PT ;  /* 0x0000000424007c0c */ /* 0x000fe4000bf06270 */
[----:B------:R-:W-:Y:S02]  /*a320*/  LOP3.LUT R25, R25, R0, RZ, 0x3c, !PT ;  /* 0x0000000019197212 */ /* 0x000fe400078e3cff */
[----:B--2---:R-:W-:-:S05]  /*a330*/  IADD3 R2, R2, 0x1, RZ ;  /* 0x0000000102027810 */ /* 0x004fca0007ffe0ff */
[----:B------:R0:W-:Y:S04]  /*a340*/  STL [R1], R2 ;  /* 0x0000000201007387 */ /* 0x0001e80000100800 */
[----:B------:R-:W-:Y:S05]  /*a350*/  @!P0 BRA `(.L_x_75) ;  /* 0xffffffd0002c8947 */ /* 0x000fea000383ffff */
[----:B------:R-:W-:-:S07]  /*a360*/  LOP3.LUT R0, R2, 0x1, RZ, 0xc, !PT ;  /* 0x0000000102007812 */ /* 0x000fce00078e0cff */
.L_x_40:
[----:B------:R-:W1:Y:S01]  /*a370*/  S2R R3, SR_CgaCtaId ;  /* 0x0000000000037919 */ /* 0x000e620000008800 */
[----:B0-----:R-:W-:Y:S01]  /*a380*/  MOV R2, 0x400 ;  /* 0x0000040000027802 */ /* 0x001fe20000000f00 */
[----:B------:R-:W-:Y:S01]  /*a390*/  BSSY B0, `(.L_x_76) ;  /* 0x0000005000007945 */ /* 0x000fe20003800000 */
[----:B------:R-:W-:Y:S02]  /*a3a0*/  SHF.L.U32 R0, R0, 0x1f, RZ ;  /* 0x0000001f00007819 */ /* 0x000fe400000006ff */
[----:B-1----:R-:W-:-:S04]  /*a3b0*/  LEA R5, R3, R2, 0x18 ;  /* 0x0000000203057211 */ /* 0x002fc800078ec0ff */
[----:B------:R-:W0:Y:S02]  /*a3c0*/  SYNCS.PHASECHK.TRANS64.TRYWAIT P0, [R5+URZ+0x2a820], R0 ;  /* 0x02a82000050075a7 */ /* 0x000e24000800017f */
[----:B0-----:R-:W-:Y:S05]  /*a3d0*/  @!P0 BRA `(.L_x_77) ;  /* 0x0000002c00f88947 */ /* 0x001fea0003800000 */
.L_x_171:
[----:B------:R-:W-:Y:S05]  /*a3e0*/  BSYNC B0 ;  /* 0x0000000000007941 */ /* 0x000fea0003800000 */
.L_x_76:
[----:B------:R-:W-:-:S03]  /*a3f0*/  UMOV UR4, 0xffffffff ;  /* 0xffffffff00047882 */ /* 0x000fc60000000000 */
[----:B------:R-:W-:Y:S05]  /*a400*/  BRA.DIV UR4, `(.L_x_78) ;  /* 0x0000003204007947 */ /* 0x000fea000b800000 */
[----:B0-----:R-:W0:Y:S02]  /*a410*/  S2R R0, SR_TID.X ;  /* 0x0000000000007919 */ /* 0x001e240000002100 */
[----:B0-----:R-:W-:-:S04]  /*a420*/  SHF.R.U32.HI R0, RZ, 0x5, R0 ;  /* 0x00000005ff007819 */ /* 0x001fc80000011600 */
[----:B------:R-:W-:-:S05]  /*a430*/  LOP3.LUT R0, R0, 0x3, RZ, 0xc0, !PT ;  /* 0x0000000300007812 */ /* 0x000fca00078ec0ff */
[----:B------:R0:W1:Y:S02]  /*a440*/  SHFL.IDX PT, R14, R0, RZ, 0x1f ;  /* 0x00001fff000e7589 */ /* 0x00006400000e0000 */
.L_x_174:
[----:B-1----:R-:W-:Y:S01]  /*a450*/  ISETP.NE.AND P0, PT, R14, RZ, PT ;  /* 0x000000ff0e00720c */ /* 0x002fe20003f05270 */
[----:B------:R-:W-:-:S12]  /*a460*/  BSSY B0, `(.L_x_79) ;  /* 0x0000026000007945 */ /* 0x000fd80003800000 */
[----:B------:R-:W-:Y:S05]  /*a470*/  @P0 BRA `(.L_x_80) ;  /* 0x0000000000900947 */ /* 0x000fea0003800000 */
[----:B------:R-:W-:-:S03]  /*a480*/  UMOV UR4, 0xffffffff ;  /* 0xffffffff00047882 */ /* 0x000fc60000000000 */
[----:B------:R-:W-:Y:S05]  /*a490*/  BRA.DIV UR4, `(.L_x_81) ;  /* 0x0000003204107947 */ /* 0x000fea000b800000 */
[----:B------:R-:W-:-:S13]  /*a4a0*/  ELECT P6, URZ, PT ;  /* 0x00000000003f782f */ /* 0x000fda00038c0000 */
.L_x_177:
[----:B------:R-:W-:Y:S05]  /*a4b0*/  @!P6 BRA `(.L_x_80) ;  /* 0x000000000080e947 */ /* 0x000fea0003800000 */
[----:B0-----:R-:W2:Y:S02]  /*a4c0*/  LDL R0, [R1+0x4] ;  /* 0x0000040001007983 */ /* 0x001ea40000100800 */
[----:B--2---:R-:W-:-:S13]  /*a4d0*/  R2UR UR4, R0 ;  /* 0x00000000000472ca */ /* 0x004fda00000e0000 */
[----:B------:R-:W-:-:S06]  /*a4e0*/  ULOP3.LUT UR4, UR4, 0x2, URZ, 0xfc, !UPT ;  /* 0x0000000204047892 */ /* 0x000fcc000f8efc3f */
[----:B------:R-:W-:-:S05]  /*a4f0*/  IMAD.U32 R0, RZ, RZ, UR4 ;  /* 0x00000004ff007e24 */ /* 0x000fca000f8e00ff */
[----:B------:R-:W-:-:S13]  /*a500*/  ISETP.NE.AND P0, PT, R0, 0x3, PT ;  /* 0x000000030000780c */ /* 0x000fda0003f05270 */
[----:B------:R-:W-:Y:S05]  /*a510*/  @!P0 BRA `(.L_x_82) ;  /* 0x0000000000048947 */ /* 0x000fea0003800000 */
[----:B------:R-:W-:Y:S01]  /*a520*/  BPT.TRAP 0x1 ;  /* 0x000000040000795c */ /* 0x000fe20000300000 */
.L_x_82:
[C---:B------:R-:W-:Y:S01]  /*a530*/  IMAD R3, R22.reuse, 0x8, R5 ;  /* 0x0000000816037824 */ /* 0x040fe200078e0205 */
[----:B------:R-:W-:Y:S01]  /*a540*/  SHF.L.U32 R2, R25, 0x1f, RZ ;  /* 0x0000001f19027819 */ /* 0x000fe200000006ff */
[----:B------:R-:W-:-:S03]  /*a550*/  VIADD R22, R22, 0x1 ;  /* 0x0000000116167836 */ /* 0x000fc60000000000 */
[----:B------:R-:W0:Y:S02]  /*a560*/  SYNCS.PHASECHK.TRANS64.TRYWAIT P1, [R3+URZ+0x2a840], R2 ;  /* 0x02a84002030075a7 */ /* 0x000e24000802017f */
[----:B------:R-:W-:-:S04]  /*a570*/  ISETP.NE.AND P2, PT, R22, 0x2, PT ;  /* 0x000000021600780c */ /* 0x000fc80003f45270 */
[----:B------:R-:W-:Y:S01]  /*a580*/  SEL R0, RZ, 0x1, P2 ;  /* 0x00000001ff007807 */ /* 0x000fe20001000000 */
[----:B0-----:R-:W-:Y:S08]  /*a590*/  @!P1 BRA `(.L_x_83) ;  /* 0x0000002c00f09947 */ /* 0x001ff00003800000 */
.L_x_178:
[----:B------:R-:W-:Y:S02]  /*a5a0*/  SEL R22, R22, RZ, P2 ;  /* 0x000000ff16167207 */ /* 0x000fe40001000000 */
[----:B------:R-:W-:Y:S01]  /*a5b0*/  LOP3.LUT R0, R25, R0, RZ, 0x3c, !PT ;  /* 0x0000000019007212 */ /* 0x000fe200078e3cff */
[----:B------:R-:W-:Y:S06]  /*a5c0*/  @!P0 BRA `(.L_x_84) ;  /* 0x0000000000048947 */ /* 0x000fec0003800000 */
[----:B------:R-:W-:Y:S01]  /*a5d0*/  BPT.TRAP 0x1 ;  /* 0x000000040000795c */ /* 0x000fe20000300000 */
.L_x_84:
[----:B------:R-:W-:Y:S02]  /*a5e0*/  LEA R5, R22, R5, 0x3 ;  /* 0x0000000516057211 */ /* 0x000fe400078e18ff */
[----:B------:R-:W-:-:S04]  /*a5f0*/  SHF.L.U32 R0, R0, 0x1f, RZ ;  /* 0x0000001f00007819 */ /* 0x000fc800000006ff */
[----:B------:R-:W1:Y:S02]  /*a600*/  SYNCS.PHASECHK.TRANS64.TRYWAIT P1, [R5+URZ+0x2a840], R0 ;  /* 0x02a84000050075a7 */ /* 0x000e64000802017f */
[----:B-1----:R-:W-:Y:S05]  /*a610*/  @!P1 BRA `(.L_x_85) ;  /* 0x0000002c00e49947 */ /* 0x002fea0003800000 */
.L_x_179:
[----:B------:R-:W-:Y:S05]  /*a620*/  @!P0 BRA `(.L_x_86) ;  /* 0x0000000000048947 */ /* 0x000fea0003800000 */
[----:B------:R-:W-:Y:S01]  /*a630*/  BPT.TRAP 0x1 ;  /* 0x000000040000795c */ /* 0x000fe20000300000 */
.L_x_86:
[----:B------:R-:W2:Y:S02]  /*a640*/  SYNCS.PHASECHK.TRANS64.TRYWAIT P1, [R3+URZ+0x2a860], R2 ;  /* 0x02a86002030075a7 */ /* 0x000ea4000802017f */
[----:B--2---:R-:W-:Y:S05]  /*a650*/  @!P1 BRA `(.L_x_87) ;  /* 0x0000002c00e89947 */ /* 0x004fea0003800000 */
.L_x_180:
[----:B------:R-:W-:Y:S05]  /*a660*/  @!P0 BRA `(.L_x_88) ;  /* 0x0000000000048947 */ /* 0x000fea0003800000 */
[----:B------:R-:W-:Y:S01]  /*a670*/  BPT.TRAP 0x1 ;  /* 0x000000040000795c */ /* 0x000fe20000300000 */
.L_x_88:
[----:B---3--:R3:W4:Y:S02]  /*a680*/  SYNCS.PHASECHK.TRANS64.TRYWAIT P0, [R5+URZ+0x2a860], R0 ;  /* 0x02a86000050075a7 */ /* 0x008724000800017f */
[----:B----4-:R-:W-:Y:S05]  /*a690*/  @!P0 NANOSLEEP.SYNCS 0x989680 ;  /* 0x009896800000895d */ /* 0x010fea0003900000 */
[----:B------:R-:W4:Y:S02]  /*a6a0*/  @!P0 SYNCS.PHASECHK.TRANS64 P0, [R5+URZ+0x2a860], R0 ;  /* 0x02a86000050085a7 */ /* 0x000f24000800007f */
[----:B----4-:R-:W-:Y:S05]  /*a6b0*/  @!P0 BRA `(.L_x_88) ;  /* 0xfffffffc00f08947 */ /* 0x010fea000383ffff */
.L_x_80:
[----:B------:R-:W-:Y:S05]  /*a6c0*/  BSYNC B0 ;  /* 0x0000000000007941 */ /* 0x000fea0003800000 */
.L_x_79:
[----:B------:R-:W-:Y:S05]  /*a6d0*/  EXIT ;  /* 0x000000000000794d */ /* 0x000fea0003800000 */
.L_x_8:
[----:B0-----:R-:W-:-:S04]  /*a6e0*/  IMAD.U32 R3, RZ, RZ, UR41 ;  /* 0x00000029ff037e24 */ /* 0x001fc8000f8e00ff */
[----:B------:R0:W1:Y:S03]  /*a6f0*/  SYNCS.PHASECHK.TRANS64.TRYWAIT P1, [R3+URZ+0x2a800], R0 ;  /* 0x02a80000030075a7 */ /* 0x000066000802017f */
[----:B-1----:R-:W-:Y:S05]  /*a700*/  @!P1 NANOSLEEP.SYNCS 0x989680 ;  /* 0x009896800000995d */ /* 0x002fea0003900000 */
[----:B------:R-:W1:Y:S02]  /*a710*/  @!P1 SYNCS.PHASECHK.TRANS64 P1, [R3+URZ+0x2a800], R0 ;  /* 0x02a80000030095a7 */ /* 0x000e64000802007f */
[----:B-1----:R-:W-:Y:S05]  /*a720*/  @!P1 BRA `(.L_x_8) ;  /* 0xfffffffc00ec9947 */ /* 0x002fea000383ffff */
[----:B------:R-:W-:Y:S05]  /*a730*/  BRA `(.L_x_89) ;  /* 0xffffff6800747947 */ /* 0x000fea000383ffff */
.L_x_12:
[----:B-1----:R1:W2:Y:S02]  /*a740*/  SYNCS.PHASECHK.TRANS64.TRYWAIT P1, [R4+URZ+0x2a830], R3 ;  /* 0x02a83003040075a7 */ /* 0x0022a4000802017f */
[----:B--2---:R-:W-:Y:S05]  /*a750*/  @!P1 NANOSLEEP.SYNCS 0x989680 ;  /* 0x009896800000995d */ /* 0x004fea0003900000 */
[----:B------:R-:W2:Y:S02]  /*a760*/  @!P1 SYNCS.PHASECHK.TRANS64 P1, [R4+URZ+0x2a830], R3 ;  /* 0x02a83003040095a7 */ /* 0x000ea4000802007f */
[----:B--2---:R-:W-:Y:S05]  /*a770*/  @!P1 BRA `(.L_x_12) ;  /* 0xfffffffc00f09947 */ /* 0x004fea000383ffff */
[----:B------:R-:W-:Y:S05]  /*a780*/  BRA `(.L_x_11) ;  /* 0xffffff6800947947 */ /* 0x000fea000383ffff */
.L_x_18:
[----:B-1----:R-:W-:-:S04]  /*a790*/  IMAD.U32 R3, RZ, RZ, UR7 ;  /* 0x00000007ff037e24 */ /* 0x002fc8000f8e00ff */
[----:B------:R1:W2:Y:S03]  /*a7a0*/  SYNCS.PHASECHK.TRANS64.TRYWAIT P1, [R3+URZ+0x2a830], R0 ;  /* 0x02a83000030075a7 */ /* 0x0002a6000802017f */
[----:B--2---:R-:W-:Y:S05]  /*a7b0*/  @!P1 NANOSLEEP.SYNCS 0x989680 ;  /* 0x009896800000995d */ /* 0x004fea0003900000 */
[----:B------:R-:W2:Y:S02]  /*a7c0*/  @!P1 SYNCS.PHASECHK.TRANS64 P1, [R3+URZ+0x2a830], R0 ;  /* 0x02a83000030095a7 */ /* 0x000ea4000802007f */
[----:B--2---:R-:W-:Y:S05]  /*a7d0*/  @!P1 BRA `(.L_x_18) ;  /* 0xfffffffc00ec9947 */ /* 0x004fea000383ffff */
[----:B------:R-:W-:Y:S05]  /*a7e0*/  BRA `(.L_x_17) ;  /* 0xffffff8800bc7947 */ /* 0x000fea000383ffff */
.L_x_22:
[----:B-1----:R-:W-:-:S04]  /*a7f0*/  IMAD.U32 R3, RZ, RZ, UR10 ;  /* 0x0000000aff037e24 */ /* 0x002fc8000f8e00ff */
[----:B------:R1:W2:Y:S03]  /*a800*/  SYNCS.PHASECHK.TRANS64.TRYWAIT P1, [R3+URZ+0x2a850], R0 ;  /* 0x02a85000030075a7 */ /* 0x0002a6000802017f */
[----:B--2---:R-:W-:Y:S05]  /*a810*/  @!P1 NANOSLEEP.SYNCS 0x989680 ;  /* 0x009896800000995d */ /* 0x004fea0003900000 */
[----:B------:R-:W2:Y:S02]  /*a820*/  @!P1 SYNCS.PHASECHK.TRANS64 P1, [R3+URZ+0x2a850], R0 ;  /* 0x02a85000030095a7 */ /* 0x000ea4000802007f */
[----:B--2---:R-:W-:Y:S05]  /*a830*/  @!P1 BRA `(.L_x_22) ;  /* 0xfffffffc00ec9947 */ /* 0x004fea000383ffff */
[----:B------:R-:W-:Y:S05]  /*a840*/  BRA `(.L_x_21) ;  /* 0xffffff9000f47947 */ /* 0x000fea000383ffff */
.L_x_29:
[----:B-1----:R-:W-:-:S04]  /*a850*/  MOV R7, UR10 ;  /* 0x0000000a00077c02 */ /* 0x002fc80008000f00 */
[----:B------:R1:W2:Y:S03]  /*a860*/  SYNCS.PHASECHK.TRANS64.TRYWAIT P1, [R7+URZ+0x2a850], R6 ;  /* 0x02a85006070075a7 */ /* 0x0002a6000802017f */
[----:B--2---:R-:W-:Y:S05]  /*a870*/  @!P1 NANOSLEEP.SYNCS 0x989680 ;  /* 0x009896800000995d */ /* 0x004fea0003900000 */
[----:B------:R-:W2:Y:S02]  /*a880*/  @!P1 SYNCS.PHASECHK.TRANS64 P1, [R7+URZ+0x2a850], R6 ;  /* 0x02a85006070095a7 */ /* 0x000ea4000802007f */
[----:B--2---:R-:W-:Y:S05]  /*a890*/  @!P1 BRA `(.L_x_29) ;  /* 0xfffffffc00ec9947 */ /* 0x004fea000383ffff */
[----:B------:R-:W-:Y:S05]  /*a8a0*/  BRA `(.L_x_28) ;  /* 0xffffffa800907947 */ /* 0x000fea000383ffff */
.L_x_44:
[----:B------:R-:W0:Y:S01]  /*a8b0*/  S2R R17, SR_TID.X ;  /* 0x0000000000117919 */ /* 0x000e220000002100 */
[----:B------:R-:W-:Y:S01]  /*a8c0*/  BSSY B0, `(.L_x_90) ;  /* 0x000000a000007945 */ /* 0x000fe20003800000 */
[----:B------:R-:W-:Y:S01]  /*a8d0*/  IMAD.MOV.U32 R12, RZ, RZ, RZ ;  /* 0x000000ffff0c7224 */ /* 0x000fe200078e00ff */
[----:B------:R-:W-:Y:S01]  /*a8e0*/  MOV R15, 0xffffffff ;  /* 0xffffffff000f7802 */ /* 0x000fe20000000f00 */
[----:B------:R-:W-:Y:S01]  /*a8f0*/  IMAD.MOV.U32 R11, RZ, RZ, 0x1f ;  /* 0x0000001fff0b7424 */ /* 0x000fe200078e00ff */
[----:B0-----:R-:W-:-:S04]  /*a900*/  SHF.R.U32.HI R17, RZ, 0x5, R17 ;  /* 0x00000005ff117819 */ /* 0x001fc80000011611 */
[----:B------:R-:W-:-:S05]  /*a910*/  LOP3.LUT R17, R17, 0x3, RZ, 0xc0, !PT ;  /* 0x0000000311117812 */ /* 0x000fca00078ec0ff */
[----:B------:R-:W-:-:S07]  /*a920*/  IMAD.MOV.U32 R13, RZ, RZ, R17 ;  /* 0x000000ffff0d7224 */ /* 0x000fce00078e0011 */
[----:B-1---5:R-:W-:Y:S05]  /*a930*/  WARPSYNC.COLLECTIVE R15, `(.L_x_91) ;  /* 0x000000000f087348 */ /* 0x022fea0003c00000 */
[----:B------:R0:W2:Y:S02]  /*a940*/  SHFL.IDX P6, R14, R13, R12, R11 ;  /* 0x0000000c0d0e7389 */ /* 0x0000a400000c000b */
[----:B012--5:R-:W-:Y:S01]  /*a950*/  ENDCOLLECTIVE ;  /* 0x000000000000791b */ /* 0x027fe20003800000 */
.L_x_91:
[----:B------:R-:W-:Y:S05]  /*a960*/  BSYNC B0 ;  /* 0x0000000000007941 */ /* 0x000fea0003800000 */
.L_x_90:
[----:B------:R-:W-:Y:S05]  /*a970*/  BRA `(.L_x_92) ;  /* 0xffffffd000087947 */ /* 0x000fea000383ffff */
.L_x_47:
[----:B0-----:R0:W1:Y:S02]  /*a980*/  SYNCS.PHASECHK.TRANS64.TRYWAIT P0, [R0+URZ+0x2a840], R3 ;  /* 0x02a84003000075a7 */ /* 0x001064000800017f */
[----:B-1----:R-:W-:Y:S05]  /*a990*/  @!P0 NANOSLEEP.SYNCS 0x989680 ;  /* 0x009896800000895d */ /* 0x002fea0003900000 */
[----:B------:R-:W1:Y:S02]  /*a9a0*/  @!P0 SYNCS.PHASECHK.TRANS64 P0, [R0+URZ+0x2a840], R3 ;  /* 0x02a84003000085a7 */ /* 0x000e64000800007f */
[----:B-1----:R-:W-:Y:S05]  /*a9b0*/  @!P0 BRA `(.L_x_47) ;  /* 0xfffffffc00f08947 */ /* 0x002fea000383ffff */
[----:B------:R-:W-:Y:S05]  /*a9c0*/  BRA `(.L_x_93) ;  /* 0xffffffd000e07947 */ /* 0x000fea000383ffff */
.L_x_48:
[----:B------:R-:W-:Y:S01]  /*a9d0*/  BSSY B0, `(.L_x_94) ;  /* 0x0000008000007945 */ /* 0x000fe20003800000 */
[----:B------:R-:W-:Y:S01]  /*a9e0*/  IMAD.MOV.U32 R13, RZ, RZ, R6 ;  /* 0x000000ffff0d7224 */ /* 0x000fe200078e0006 */
[----:B------:R-:W-:Y:S01]  /*a9f0*/  MOV R15, 0xffffffff ;  /* 0xffffffff000f7802 */ /* 0x000fe20000000f00 */
[----:B------:R-:W-:Y:S02]  /*aa00*/  IMAD.MOV.U32 R12, RZ, RZ, RZ ;  /* 0x000000ffff0c7224 */ /* 0x000fe400078e00ff */
[----:B------:R-:W-:-:S07]  /*aa10*/  IMAD.MOV.U32 R11, RZ, RZ, 0x181f ;  /* 0x0000181fff0b7424 */ /* 0x000fce00078e00ff */
[----:B------:R-:W-:Y:S05]  /*aa20*/  WARPSYNC.COLLECTIVE R15, `(.L_x_95) ;  /* 0x000000000f087348 */ /* 0x000fea0003c00000 */
[----:B------:R0:W1:Y:S02]  /*aa30*/  SHFL.IDX P6, R14, R13, R12, R11 ;  /* 0x0000000c0d0e7389 */ /* 0x00006400000c000b */
[----:B01----:R-:W-:Y:S01]  /*aa40*/  ENDCOLLECTIVE ;  /* 0x000000000000791b */ /* 0x003fe20003800000 */
.L_x_95:
[----:B------:R-:W-:Y:S05]  /*aa50*/  BSYNC B0 ;  /* 0x0000000000007941 */ /* 0x000fea0003800000 */
.L_x_94:
[----:B------:R-:W-:Y:S01]  /*aa60*/  IMAD.MOV.U32 R13, RZ, RZ, R4 ;  /* 0x000000ffff0d7224 */ /* 0x000fe200078e0004 */
[----:B------:R-:W-:Y:S01]  /*aa70*/  MOV R11, 0x181f ;  /* 0x0000181f000b7802 */ /* 0x000fe20000000f00 */
[----:B------:R-:W-:Y:S01]  /*aa80*/  IMAD.MOV.U32 R12, RZ, RZ, RZ ;  /* 0x000000ffff0c7224 */ /* 0x000fe200078e00ff */
[----:B------:R-:W-:Y:S01]  /*aa90*/  ISETP.GE.AND P0, PT, R33, 0x1, PT ;  /* 0x000000012100780c */ /* 0x000fe20003f06270 */
[----:B------:R-:W-:Y:S02]  /*aaa0*/  IMAD.MOV.U32 R15, RZ, RZ, -0x1 ;  /* 0xffffffffff0f7424 */ /* 0x000fe400078e00ff */
[----:B------:R-:W-:-:S10]  /*aab0*/  IMAD.MOV.U32 R2, RZ, RZ, R14 ;  /* 0x000000ffff027224 */ /* 0x000fd400078e000e */
[----:B------:R-:W-:Y:S05]  /*aac0*/  WARPSYNC.COLLECTIVE R15, `(.L_x_96) ;  /* 0x000000000f087348 */ /* 0x000fea0003c00000 */
[----:B------:R0:W1:Y:S02]  /*aad0*/  SHFL.IDX P6, R14, R13, R12, R11 ;  /* 0x0000000c0d0e7389 */ /* 0x00006400000c000b */
[----:B01----:R-:W-:Y:S01]  /*aae0*/  ENDCOLLECTIVE ;  /* 0x000000000000791b */ /* 0x003fe20003800000 */
.L_x_96:
[----:B------:R-:W-:Y:S02]  /*aaf0*/  @P0 LEA R7, R5, UR39, 0x1 ;  /* 0x0000002705070c11 */ /* 0x000fe4000f8e08ff */
[----:B------:R-:W-:Y:S01]  /*ab00*/  MOV R13, R6 ;  /* 0x00000006000d7202 */ /* 0x000fe20000000f00 */
[----:B------:R-:W-:Y:S01]  /*ab10*/  IMAD.MOV.U32 R12, RZ, RZ, 0x1 ;  /* 0x00000001ff0c7424 */ /* 0x000fe200078e00ff */
[----:B------:R-:W-:-:S05]  /*ab20*/  @P0 LEA R14, P1, R37, R14, 0x1 ;  /* 0x0000000e250e0211 */ /* 0x000fca00078208ff */
[----:B------:R-:W-:Y:S02]  /*ab30*/  @P0 IMAD.X R3, RZ, RZ, R2, P1 ;  /* 0x000000ffff030224 */ /* 0x000fe400008e0602 */
[----:B------:R-:W-:-:S07]  /*ab40*/  @P0 IMAD.MOV.U32 R2, RZ, RZ, R14 ;  /* 0x000000ffff020224 */ /* 0x000fce00078e000e */
[----:B------:R-:W-:Y:S05]  /*ab50*/  WARPSYNC.COLLECTIVE R15, `(.L_x_97) ;  /* 0x000000000f087348 */ /* 0x000fea0003c00000 */
[----:B------:R0:W1:Y:S02]  /*ab60*/  SHFL.IDX P6, R14, R13, R12, R11 ;  /* 0x0000000c0d0e7389 */ /* 0x00006400000c000b */
[----:B01----:R-:W-:Y:S01]  /*ab70*/  ENDCOLLECTIVE ;  /* 0x000000000000791b */ /* 0x003fe20003800000 */
.L_x_97:
[----:B------:R-:W-:Y:S01]  /*ab80*/  @!PT LDS RZ, [RZ] ;  /* 0x00000000fffff984 */ /* 0x000fe20000000800 */
[----:B------:R-:W-:Y:S01]  /*ab90*/  @!PT LDS RZ, [RZ] ;  /* 0x00000000fffff984 */ /* 0x000fe20000000800 */
[----:B------:R-:W-:Y:S01]  /*aba0*/  @!PT LDS RZ, [RZ] ;  /* 0x00000000fffff984 */ /* 0x000fe20000000800 */
[----:B------:R0:W-:Y:S04]  /*abb0*/  @P0 LDGSTS.E.BYPASS.LTC128B.128 [R7+0x18400], desc[UR36][R2.64], !P4 ;  /* 0x1840000002070fae */ /* 0x0001e8000e101d64 */
[----:B------:R0:W-:Y:S04]  /*abc0*/  @P0 LDGSTS.E.BYPASS.LTC128B.128 [R7+0x1b400], desc[UR36][R2.64+0x80], !P3 ;  /* 0x1b40008002070fae */ /* 0x0001e8000d901d64 */
[----:B------:R0:W-:Y:S01]  /*abd0*/  @P0 LDGSTS.E.BYPASS.LTC128B.128 [R7+0x1e400], desc[UR36][R2.64+0x100], !P2 ;  /* 0x1e40010002070fae */ /* 0x0001e2000d101d64 */
[----:B------:R-:W-:Y:S01]  /*abe0*/  ISETP.GE.AND P0, PT, R33, 0x11, PT ;  /* 0x000000112100780c */ /* 0x000fe20003f06270 */
[----:B------:R-:W-:-:S02]  /*abf0*/  IMAD.MOV.U32 R13, RZ, RZ, R4 ;  /* 0x000000ffff0d7224 */ /* 0x000fc400078e0004 */
[----:B------:R-:W-:-:S10]  /*ac00*/  IMAD.MOV.U32 R8, RZ, RZ, R14 ;  /* 0x000000ffff087224 */ /* 0x000fd400078e000e */
[----:B0-----:R-:W-:Y:S05]  /*ac10*/  WARPSYNC.COLLECTIVE R15, `(.L_x_98) ;  /* 0x000000000f087348 */ /* 0x001fea0003c00000 */
[----:B------:R1:W2:Y:S02]  /*ac20*/  SHFL.IDX P6, R14, R13, R12, R11 ;  /* 0x0000000c0d0e7389 */ /* 0x0002a400000c000b */
[----:B012---:R-:W-:Y:S01]  /*ac30*/  ENDCOLLECTIVE ;  /* 0x000000000000791b */ /* 0x007fe20003800000 */
.L_x_98:
[----:B------:R-:W-:Y:S01]  /*ac40*/  @P0 LEA R21, R5, UR39, 0x1 ;  /* 0x0000002705150c11 */ /* 0x000fe2000f8e08ff */
[----:B------:R-:W-:Y:S01]  /*ac50*/  IMAD.MOV.U32 R13, RZ, RZ, R6 ;  /* 0x000000ffff0d7224 */ /* 0x000fe200078e0006 */
[----:B------:R-:W-:Y:S02]  /*ac60*/  MOV R12, 0x2 ;  /* 0x00000002000c7802 */ /* 0x000fe40000000f00 */
[----:B------:R-:W-:-:S04]  /*ac70*/  @P0 LEA R14, P1, R37, R14, 0x1 ;  /* 0x0000000e250e0211 */ /* 0x000fc800078208ff */
[----:B------:R-:W-:Y:S01]  /*ac80*/  @P0 IADD3.X R9, RZ, R8, RZ, P1, !PT ;  /* 0x00000008ff090210 */ /* 0x000fe20000ffe4ff */
[----:B------:R-:W-:-:S08]  /*ac90*/  @P0 IMAD.MOV.U32 R2, RZ, RZ, R14 ;  /* 0x000000ffff020224 */ /* 0x000fd000078e000e */
[----:B------:R-:W-:Y:S05]  /*aca0*/  WARPSYNC.COLLECTIVE R15, `(.L_x_99) ;  /* 0x000000000f087348 */ /* 0x000fea0003c00000 */
[----:B------:R0:W1:Y:S02]  /*acb0*/  SHFL.IDX P6, R14, R13, R12, R11 ;  /* 0x0000000c0d0e7389 */ /* 0x00006400000c000b */
[----:B01----:R-:W-:Y:S01]  /*acc0*/  ENDCOLLECTIVE ;  /* 0x000000000000791b */ /* 0x003fe20003800000 */
.L_x_99:
[----:B------:R-:W-:-:S05]  /*acd0*/  @P0 IMAD.MOV.U32 R3, RZ, RZ, R9 ;  /* 0x000000ffff030224 */ /* 0x000fca00078e0009 */
[----:B------:R-:W-:Y:S01]  /*ace0*/  @!PT LDS RZ, [RZ] ;  /* 0x00000000fffff984 */ /* 0x000fe20000000800 */
[----:B------:R-:W-:Y:S01]  /*acf0*/  @!PT LDS RZ, [RZ] ;  /* 0x00000000fffff984 */ /* 0x000fe20000000800 */
[----:B------:R-:W-:Y:S01]  /*ad00*/  @!PT LDS RZ, [RZ] ;  /* 0x00000000fffff984 */ /* 0x000fe20000000800 */
[----:B------:R0:W-:Y:S04]  /*ad10*/  @P0 LDGSTS.E.BYPASS.LTC128B.128 [R21+0x18c00], desc[UR36][R2.64], !P4 ;  /* 0x18c0000002150fae */ /* 0x0001e8000e101d64 */
[----:B------:R0:W-:Y:S01]  /*ad20*/  @P0 LDGSTS.E.BYPASS.LTC128B.128 [R21+0x1bc00], desc[UR36][R2.64+0x80], !P3 ;  /* 0x1bc0008002150fae */ /* 0x0001e2000d901d64 */
[----:B------:R-:W-:-:S03]  /*ad30*/  IMAD.MOV.U32 R13, RZ, RZ, R4 ;  /* 0x000000ffff0d7224 */ /* 0x000fc600078e0004 */
[----:B------:R0:W-:Y:S01]  /*ad40*/  @P0 LDGSTS.E.BYPASS.LTC128B.128 [R21+0x1ec00], desc[UR36][R2.64+0x100], !P2 ;  /* 0x1ec0010002150fae */ /* 0x0001e2000d101d64 */
[----:B------:R-:W-:Y:S01]  /*ad50*/  ISETP.GE.AND P0, PT, R33, 0x21, PT ;  /* 0x000000212100780c */ /* 0x000fe20003f06270 */
[----:B------:R-:W-:-:S12]  /*ad60*/  IMAD.MOV.U32 R7, RZ, RZ, R14 ;  /* 0x000000ffff077224 */ /* 0x000fd800078e000e */
[----:B0-----:R-:W-:Y:S05]  /*ad70*/  WARPSYNC.COLLECTIVE R15, `(.L_x_100) ;  /* 0x000000000f087348 */ /* 0x001fea0003c00000 */
[----:B------:R1:W2:Y:S02]  /*ad80*/  SHFL.IDX P6, R14, R13, R12, R11 ;  /* 0x0000000c0d0e7389 */ /* 0x0002a400000c000b */
[----:B012---:R-:W-:Y:S01]  /*ad90*/  ENDCOLLECTIVE ;  /* 0x000000000000791b */ /* 0x007fe20003800000 */
.L_x_100:
[----:B------:R-:W-:Y:S01]  /*ada0*/  @P0 LEA R9, R5, UR39, 0x1 ;  /* 0x0000002705090c11 */ /* 0x000fe2000f8e08ff */
[----:B------:R-:W-:Y:S02]  /*adb0*/  IMAD.MOV.U32 R13, RZ, RZ, R6 ;  /* 0x000000ffff0d7224 */ /* 0x000fe400078e0006 */
[----:B------:R-:W-:Y:S01]  /*adc0*/  IMAD.MOV.U32 R12, RZ, RZ, 0x3 ;  /* 0x00000003ff0c7424 */ /* 0x000fe200078e00ff */
[----:B------:R-:W-:-:S04]  /*add0*/  @P0 LEA R14, P1, R37, R14, 0x1 ;  /* 0x0000000e250e0211 */ /* 0x000fc800078208ff */
[----:B------:R-:W-:Y:S01]  /*ade0*/  @P0 MOV R2, R14 ;  /* 0x0000000e00020202 */ /* 0x000fe20000000f00 */
[----:B------:R-:W-:-:S08]  /*adf0*/  @P0 IMAD.X R7, RZ, RZ, R7, P1 ;  /* 0x000000ffff070224 */ /* 0x000fd000008e0607 */
[----:B------:R-:W-:Y:S05]  /*ae00*/  WARPSYNC.COLLECTIVE R15, `(.L_x_101) ;  /* 0x000000000f087348 */ /* 0x000fea0003c00000 */
[----:B------:R0:W1:Y:S02]  /*ae10*/  SHFL.IDX P6, R14, R13, R12, R11 ;  /* 0x0000000c0d0e7389 */ /* 0x00006400000c000b */
[----:B01----:R-:W-:Y:S01]  /*ae20*/  ENDCOLLECTIVE ;  /* 0x000000000000791b */ /* 0x003fe20003800000 */
.L_x_101:
        /* <DEDUP_REMOVED lines=8> */
[----:B------:R-:W-:Y:S02]  /*aeb0*/  ISETP.GE.AND P0, PT, R33, 0x31, PT ;  /* 0x000000312100780c */ /* 0x000fe40003f06270 */
[----:B------:R-:W-:-:S11]  /*aec0*/  MOV R7, R14 ;  /* 0x0000000e00077202 */ /* 0x000fd60000000f00 */
[----:B0-----:R-:W-:Y:S05]  /*aed0*/  WARPSYNC.COLLECTIVE R15, `(.L_x_102) ;  /* 0x000000000f087348 */ /* 0x001fea0003c00000 */
[----:B------:R1:W2:Y:S02]  /*aee0*/  SHFL.IDX P6, R14, R13, R12, R11 ;  /* 0x0000000c0d0e7389 */ /* 0x0002a400000c000b */
[----:B012---:R-:W-:Y:S01]  /*aef0*/  ENDCOLLECTIVE ;  /* 0x000000000000791b */ /* 0x007fe20003800000 */
.L_x_102:
[----:B------:R-:W-:Y:S01]  /*af00*/  @P0 LEA R21, R5, UR39, 0x1 ;  /* 0x0000002705150c11 */ /* 0x000fe2000f8e08ff */
[----:B------:R-:W-:Y:S02]  /*af10*/  IMAD.MOV.U32 R13, RZ, RZ, R6 ;  /* 0x000000ffff0d7224 */ /* 0x000fe400078e0006 */
[----:B------:R-:W-:Y:S01]  /*af20*/  IMAD.MOV.U32 R12, RZ, RZ, 0x4 ;  /* 0x00000004ff0c7424 */ /* 0x000fe200078e00ff */
[----:B------:R-:W-:-:S05]  /*af30*/  @P0 LEA R14, P1, R37, R14, 0x1 ;  /* 0x0000000e250e0211 */ /* 0x000fca00078208ff */
[----:B------:R-:W-:-:S08]  /*af40*/  @P0 IMAD.MOV.U32 R2, RZ, RZ, R14 ;  /* 0x000000ffff020224 */ /* 0x000fd000078e000e */
[----:B------:R-:W-:Y:S05]  /*af50*/  WARPSYNC.COLLECTIVE R15, `(.L_x_103) ;  /* 0x000000000f087348 */ /* 0x000fea0003c00000 */
[----:B------:R0:W1:Y:S02]  /*af60*/  SHFL.IDX P6, R14, R13, R12, R11 ;  /* 0x0000000c0d0e7389 */ /* 0x00006400000c000b */
[----:B01----:R-:W-:Y:S01]  /*af70*/  ENDCOLLECTIVE ;  /* 0x000000000000791b */ /* 0x003fe20003800000 */
.L_x_103:
[----:B------:R-:W-:-:S05]  /*af80*/  @P0 IMAD.X R7, RZ, RZ, R7, P1 ;  /* 0x000000ffff070224 */ /* 0x000fca00008e0607 */
[----:B------:R-:W-:-:S05]  /*af90*/  @P0 MOV R3, R7 ;  /* 0x0000000700030202 */ /* 0x000fca0000000f00 */
[----:B------:R-:W-:Y:S01]  /*afa0*/  @!PT LDS RZ, [RZ] ;  /* 0x00000000fffff984 */ /* 0x000fe20000000800 */
[----:B------:R-:W-:Y:S01]  /*afb0*/  @!PT LDS RZ, [RZ] ;  /* 0x00000000fffff984 */ /* 0x000fe20000000800 */
[----:B------:R-:W-:Y:S01]  /*afc0*/  @!PT LDS RZ, [RZ] ;  /* 0x00000000fffff984 */ /* 0x000fe20000000800 */
[----:B------:R0:W-:Y:S01]  /*afd0*/  @P0 LDGSTS.E.BYPASS.LTC128B.128 [R21+0x19c00], desc[UR36][R2.64], !P4 ;  /* 0x19c0000002150fae */ /* 0x0001e2000e101d64 */
[----:B------:R-:W-:-:S03]  /*afe0*/  MOV R13, R4 ;  /* 0x00000004000d7202 */ /* 0x000fc60000000f00 */
[----:B------:R0:W-:Y:S04]  /*aff0*/  @P0 LDGSTS.E.BYPASS.LTC128B.128 [R21+0x1cc00], desc[UR36][R2.64+0x80], !P3 ;  /* 0x1cc0008002150fae */ /* 0x0001e8000d901d64 */
[----:B------:R0:W-:Y:S01]  /*b000*/  @P0 LDGSTS.E.BYPASS.LTC128B.128 [R21+0x1fc00], desc[UR36][R2.64+0x100], !P2 ;  /* 0x1fc0010002150fae */ /* 0x0001e2000d101d64 */
[----:B------:R-:W-:Y:S01]  /*b010*/  ISETP.GE.AND P0, PT, R33, 0x41, PT ;  /* 0x000000412100780c */ /* 0x000fe20003f06270 */
[----:B------:R-:W-:-:S12]  /*b020*/  IMAD.MOV.U32 R7, RZ, RZ, R14 ;  /* 0x000000ffff077224 */ /* 0x000fd800078e000e */
[----:B0-----:R-:W-:Y:S05]  /*b030*/  WARPSYNC.COLLECTIVE R15, `(.L_x_104) ;  /* 0x000000000f087348 */ /* 0x001fea0003c00000 */
[----:B------:R1:W2:Y:S02]  /*b040*/  SHFL.IDX P6, R14, R13, R12, R11 ;  /* 0x0000000c0d0e7389 */ /* 0x0002a400000c000b */
[----:B012---:R-:W-:Y:S01]  /*b050*/  ENDCOLLECTIVE ;  /* 0x000000000000791b */ /* 0x007fe20003800000 */
.L_x_104:
[----:B------:R-:W-:Y:S02]  /*b060*/  @P0 LEA R9, R5, UR39, 0x1 ;  /* 0x0000002705090c11 */ /* 0x000fe4000f8e08ff */
[----:B------:R-:W-:Y:S01]  /*b070*/  MOV R13, R6 ;  /* 0x00000006000d7202 */ /* 0x000fe20000000f00 */
[----:B------:R-:W-:Y:S01]  /*b080*/  IMAD.MOV.U32 R12, RZ, RZ, 0x5 ;  /* 0x00000005ff0c7424 */ /* 0x000fe200078e00ff */
[----:B------:R-:W-:-:S05]  /*b090*/  @P0 LEA R14, P1, R37, R14, 0x1 ;  /* 0x0000000e250e0211 */ /* 0x000fca00078208ff */
[----:B------:R-:W-:-:S08]  /*b0a0*/  @P0 IMAD.MOV.U32 R2, RZ, RZ, R14 ;  /* 0x000000ffff020224 */ /* 0x000fd000078e000e */
[----:B------:R-:W-:Y:S05]  /*b0b0*/  WARPSYNC.COLLECTIVE R15, `(.L_x_105) ;  /* 0x000000000f087348 */ /* 0x000fea0003c00000 */
[----:B------:R0:W1:Y:S02]  /*b0c0*/  SHFL.IDX P6, R14, R13, R12, R11 ;  /* 0x0000000c0d0e7389 */ /* 0x00006400000c000b */
[----:B01----:R-:W-:Y:S01]  /*b0d0*/  ENDCOLLECTIVE ;  /* 0x000000000000791b */ /* 0x003fe20003800000 */
.L_x_105:
[----:B------:R-:W-:-:S04]  /*b0e0*/  @P0 IMAD.X R7, RZ, RZ, R7, P1 ;  /* 0x000000ffff070224 */ /* 0x000fc800008e0607 */
[----:B------:R-:W-:-:S05]  /*b0f0*/  @P0 IMAD.MOV.U32 R3, RZ, RZ, R7 ;  /* 0x000000ffff030224 */ /* 0x000fca00078e0007 */
[----:B------:R-:W-:Y:S01]  /*b100*/  @!PT LDS RZ, [RZ] ;  /* 0x00000000fffff984 */ /* 0x000fe20000000800 */
[----:B------:R-:W-:Y:S01]  /*b110*/  @!PT LDS RZ, [RZ] ;  /* 0x00000000fffff984 */ /* 0x000fe20000000800 */
[----:B------:R-:W-:Y:S01]  /*b120*/  @!PT LDS RZ, [RZ] ;  /* 0x00000000fffff984 */ /* 0x000fe20000000800 */
[----:B------:R0:W-:Y:S01]  /*b130*/  @P0 LDGSTS.E.BYPASS.LTC128B.128 [R9+0x1a400], desc[UR36][R2.64], !P4 ;  /* 0x1a40000002090fae */ /* 0x0001e2000e101d64 */
[----:B------:R-:W-:-:S03]  /*b140*/  IMAD.MOV.U32 R13, RZ, RZ, R4 ;  /* 0x000000ffff0d7224 */ /* 0x000fc600078e0004 */
[----:B------:R0:W-:Y:S04]  /*b150*/  @P0 LDGSTS.E.BYPASS.LTC128B.128 [R9+0x1d400], desc[UR36][R2.64+0x80], !P3 ;  /* 0x1d40008002090fae */ /* 0x0001e8000d901d64 */
[----:B------:R0:W-:Y:S01]  /*b160*/  @P0 LDGSTS.E.BYPASS.LTC128B.128 [R9+0x20400], desc[UR36][R2.64+0x100], !P2 ;  /* 0x2040010002090fae */ /* 0x0001e2000d101d64 */
[----:B------:R-:W-:-:S07]  /*b170*/  IMAD.MOV.U32 R7, RZ, RZ, R14 ;  /* 0x000000ffff077224 */ /* 0x000fce00078e000e */
[----:B0-----:R-:W-:Y:S05]  /*b180*/  WARPSYNC.COLLECTIVE R15, `(.L_x_106) ;  /* 0x000000000f087348 */ /* 0x001fea0003c00000 */
[----:B------:R1:W2:Y:S02]  /*b190*/  SHFL.IDX P6, R14, R13, R12, R11 ;  /* 0x0000000c0d0e7389 */ /* 0x0002a400000c000b */
[----:B012---:R-:W-:Y:S01]  /*b1a0*/  ENDCOLLECTIVE ;  /* 0x000000000000791b */ /* 0x007fe20003800000 */
.L_x_106:
[----:B------:R-:W-:Y:S05]  /*b1b0*/  BRA `(.L_x_107) ;  /* 0xffffffd000287947 */ /* 0x000fea000383ffff */
.L_x_52:
[----:B------:R-:W-:Y:S01]  /*b1c0*/  MOV R13, R5 ;  /* 0x00000005000d7202 */ /* 0x000fe20000000f00 */
[----:B------:R-:W-:Y:S02]  /*b1d0*/  IMAD.MOV.U32 R12, RZ, RZ, RZ ;  /* 0x000000ffff0c7224 */ /* 0x000fe400078e00ff */
[----:B------:R-:W-:Y:S02]  /*b1e0*/  IMAD.MOV.U32 R11, RZ, RZ, 0x181f ;  /* 0x0000181fff0b7424 */ /* 0x000fe400078e00ff */
[----:B------:R-:W-:Y:S02]  /*b1f0*/  IMAD.MOV.U32 R15, RZ, RZ, -0x1 ;  /* 0xffffffffff0f7424 */ /* 0x000fe400078e00ff */
[----:B------:R-:W-:-:S07]  /*b200*/  IMAD.IADD R4, R34, 0x1, R4 ;  /* 0x0000000122047824 */ /* 0x000fce00078e0204 */
[----:B------:R-:W-:Y:S05]  /*b210*/  WARPSYNC.COLLECTIVE R15, `(.L_x_108) ;  /* 0x000000000f087348 */ /* 0x000fea0003c00000 */
[----:B------:R0:W1:Y:S02]  /*b220*/  SHFL.IDX P6, R14, R13, R12, R11 ;  /* 0x0000000c0d0e7389 */ /* 0x00006400000c000b */
[----:B01----:R-:W-:Y:S01]  /*b230*/  ENDCOLLECTIVE ;  /* 0x000000000000791b */ /* 0x003fe20003800000 */
.L_x_108:
[C---:B------:R-:W-:Y:S01]  /*b240*/  VIADD R6, R4.reuse, 0x10 ;  /* 0x0000001004067836 */ /* 0x040fe20000000000 */
[----:B------:R-:W-:Y:S01]  /*b250*/  ISETP.GE.AND P0, PT, R4, UR40, PT ;  /* 0x0000002804007c0c */ /* 0x000fe2000bf06270 */
[----:B------:R-:W-:Y:S01]  /*b260*/  IMAD.MOV.U32 R13, RZ, RZ, R0 ;  /* 0x000000ffff0d7224 */ /* 0x000fe200078e0000 */
[----:B------:R-:W-:-:S11]  /*b270*/  MOV R2, R14 ;  /* 0x0000000e00027202 */ /* 0x000fd60000000f00 */
[----:B------:R-:W-:Y:S05]  /*b280*/  WARPSYNC.COLLECTIVE R15, `(.L_x_109) ;  /* 0x000000000f087348 */ /* 0x000fea0003c00000 */
[----:B------:R0:W1:Y:S02]  /*b290*/  SHFL.IDX P6, R14, R13, R12, R11 ;  /* 0x0000000c0d0e7389 */ /* 0x00006400000c000b */
[----:B01----:R-:W-:Y:S01]  /*b2a0*/  ENDCOLLECTIVE ;  /* 0x000000000000791b */ /* 0x003fe20003800000 */
.L_x_109:
[----:B------:R-:W-:Y:S02]  /*b2b0*/  IMAD.MOV.U32 R13, RZ, RZ, R5 ;  /* 0x000000ffff0d7224 */ /* 0x000fe400078e0005 */
[----:B------:R-:W-:Y:S01]  /*b2c0*/  IMAD.MOV.U32 R12, RZ, RZ, 0x1 ;  /* 0x00000001ff0c7424 */ /* 0x000fe200078e00ff */
[----:B------:R-:W-:-:S05]  /*b2d0*/  @!P0 LEA R14, P1, R37, R14, 0x1 ;  /* 0x0000000e250e8211 */ /* 0x000fca00078208ff */
[----:B------:R-:W-:Y:S01]  /*b2e0*/  @!P0 IMAD.X R3, RZ, RZ, R2, P1 ;  /* 0x000000ffff038224 */ /* 0x000fe200008e0602 */
[----:B------:R-:W-:-:S07]  /*b2f0*/  @!P0 MOV R2, R14 ;  /* 0x0000000e00028202 */ /* 0x000fce0000000f00 */
[----:B------:R-:W-:Y:S05]  /*b300*/  WARPSYNC.COLLECTIVE R15, `(.L_x_110) ;  /* 0x000000000f087348 */ /* 0x000fea0003c00000 */
[----:B------:R0:W1:Y:S02]  /*b310*/  SHFL.IDX P6, R14, R13, R12, R11 ;  /* 0x0000000c0d0e7389 */ /* 0x00006400000c000b */
[----:B01----:R-:W-:Y:S01]  /*b320*/  ENDCOLLECTIVE ;  /* 0x000000000000791b */ /* 0x003fe20003800000 */
.L_x_110:
[----:B------:R-:W-:Y:S01]  /*b330*/  @!PT LDS RZ, [RZ] ;  /* 0x00000000fffff984 */ /* 0x000fe20000000800 */
[----:B------:R-:W-:Y:S01]  /*b340*/  @!PT LDS RZ, [RZ] ;  /* 0x00000000fffff984 */ /* 0x000fe20000000800 */
[----:B------:R-:W-:Y:S01]  /*b350*/  @!PT LDS RZ, [RZ] ;  /* 0x00000000fffff984 */ /* 0x000fe20000000800 */
[----:B------:R0:W-:Y:S04]  /*b360*/  @!P0 LDGSTS.E.BYPASS.LTC128B.128 [R20+0xc400], desc[UR36][R2.64], !P3 ;  /* 0x0c40000002148fae */ /* 0x0001e8000d901d64 */
[----:B------:R0:W-:Y:S04]  /*b370*/  @!P0 LDGSTS.E.BYPASS.LTC128B.128 [R20+0x10400], desc[UR36][R2.64+0x80], !P4 ;  /* 0x1040008002148fae */ /* 0x0001e8000e101d64 */
[----:B------:R0:W-:Y:S01]  /*b380*/  @!P0 LDGSTS.E.BYPASS.LTC128B.128 [R20+0x14400], desc[UR36][R2.64+0x100], !P5 ;  /* 0x1440010002148fae */ /* 0x0001e2000e901d64 */
[----:B------:R-:W-:Y:S01]  /*b390*/  ISETP.GE.AND P0, PT, R6, UR40, PT ;  /* 0x0000002806007c0c */ /* 0x000fe2000bf06270 */
[----:B------:R-:W-:Y:S01]  /*b3a0*/  IMAD.MOV.U32 R13, RZ, RZ, R0 ;  /* 0x000000ffff0d7224 */ /* 0x000fe200078e0000 */
[----:B------:R-:W-:-:S11]  /*b3b0*/  MOV R6, R14 ;  /* 0x0000000e00067202 */ /* 0x000fd60000000f00 */
[----:B0-----:R-:W-:Y:S05]  /*b3c0*/  WARPSYNC.COLLECTIVE R15, `(.L_x_111) ;  /* 0x000000000f087348 */ /* 0x001fea0003c00000 */
[----:B------:R1:W2:Y:S02]  /*b3d0*/  SHFL.IDX P6, R14, R13, R12, R11 ;  /* 0x0000000c0d0e7389 */ /* 0x0002a400000c000b */
[----:B012---:R-:W-:Y:S01]  /*b3e0*/  ENDCOLLECTIVE ;  /* 0x000000000000791b */ /* 0x007fe20003800000 */
.L_x_111:
[----:B------:R-:W-:Y:S02]  /*b3f0*/  IMAD.MOV.U32 R13, RZ, RZ, R5 ;  /* 0x000000ffff0d7224 */ /* 0x000fe400078e0005 */
[----:B------:R-:W-:Y:S01]  /*b400*/  IMAD.MOV.U32 R12, RZ, RZ, 0x2 ;  /* 0x00000002ff0c7424 */ /* 0x000fe200078e00ff */
[----:B------:R-:W-:-:S05]  /*b410*/  @!P0 LEA R14, P1, R37, R14, 0x1 ;  /* 0x0000000e250e8211 */ /* 0x000fca00078208ff */
[----:B------:R-:W-:-:S08]  /*b420*/  @!P0 IMAD.MOV.U32 R2, RZ, RZ, R14 ;  /* 0x000000ffff028224 */ /* 0x000fd000078e000e */
[----:B------:R-:W-:Y:S05]  /*b430*/  WARPSYNC.COLLECTIVE R15, `(.L_x_112) ;  /* 0x000000000f087348 */ /* 0x000fea0003c00000 */
[----:B------:R0:W1:Y:S02]  /*b440*/  SHFL.IDX P6, R14, R13, R12, R11 ;  /* 0x0000000c0d0e7389 */ /* 0x00006400000c000b */
[----:B01----:R-:W-:Y:S01]  /*b450*/  ENDCOLLECTIVE ;  /* 0x000000000000791b */ /* 0x003fe20003800000 */
.L_x_112:
[----:B------:R-:W-:Y:S02]  /*b460*/  @!P0 IMAD.X R7, RZ, RZ, R6, P1 ;  /* 0x000000ffff078224 */ /* 0x000fe400008e0606 */
[----:B------:R-:W-:-:S03]  /*b470*/  VIADD R6, R4, 0x20 ;  /* 0x0000002004067836 */ /* 0x000fc60000000000 */
[----:B------:R-:W-:-:S05]  /*b480*/  @!P0 MOV R3, R7 ;  /* 0x0000000700038202 */ /* 0x000fca0000000f00 */
[----:B------:R-:W-:Y:S01]  /*b490*/  @!PT LDS RZ, [RZ] ;  /* 0x00000000fffff984 */ /* 0x000fe20000000800 */
[----:B------:R-:W-:Y:S01]  /*b4a0*/  @!PT LDS RZ, [RZ] ;  /* 0x00000000fffff984 */ /* 0x000fe20000000800 */
[----:B------:R-:W-:Y:S01]  /*b4b0*/  @!PT LDS RZ, [RZ] ;  /* 0x00000000fffff984 */ /* 0x000fe20000000800 */
[----:B------:R0:W-:Y:S01]  /*b4c0*/  @!P0 LDGSTS.E.BYPASS.LTC128B.128 [R20+0xcc00], desc[UR36][R2.64], !P3 ;  /* 0x0cc0000002148fae */ /* 0x0001e2000d901d64 */
[----:B------:R-:W-:-:S03]  /*b4d0*/  IMAD.MOV.U32 R13, RZ, RZ, R0 ;  /* 0x000000ffff0d7224 */ /* 0x000fc600078e0000 */
[----:B------:R0:W-:Y:S04]  /*b4e0*/  @!P0 LDGSTS.E.BYPASS.LTC128B.128 [R20+0x10c00], desc[UR36][R2.64+0x80], !P4 ;  /* 0x10c0008002148fae */ /* 0x0001e8000e101d64 */
[----:B------:R0:W-:Y:S01]  /*b4f0*/  @!P0 LDGSTS.E.BYPASS.LTC128B.128 [R20+0x14c00], desc[UR36][R2.64+0x100], !P5 ;  /* 0x14c0010002148fae */ /* 0x0001e2000e901d64 */
[----:B------:R-:W-:Y:S02]  /*b500*/  ISETP.GE.AND P0, PT, R6, UR40, PT ;  /* 0x0000002806007c0c */ /* 0x000fe4000bf06270 */
[----:B------:R-:W-:-:S11]  /*b510*/  MOV R6, R14 ;  /* 0x0000000e00067202 */ /* 0x000fd60000000f00 */
[----:B0-----:R-:W-:Y:S05]  /*b520*/  WARPSYNC.COLLECTIVE R15, `(.L_x_113) ;  /* 0x000000000f087348 */ /* 0x001fea0003c00000 */
[----:B------:R1:W2:Y:S02]  /*b530*/  SHFL.IDX P6, R14, R13, R12, R11 ;  /* 0x0000000c0d0e7389 */ /* 0x0002a400000c000b */
[----:B012---:R-:W-:Y:S01]  /*b540*/  ENDCOLLECTIVE ;  /* 0x000000000000791b */ /* 0x007fe20003800000 */
.L_x_113:
[----:B------:R-:W-:Y:S02]  /*b550*/  IMAD.MOV.U32 R13, RZ, RZ, R5 ;  /* 0x000000ffff0d7224 */ /* 0x000fe400078e0005 */
[----:B------:R-:W-:Y:S01]  /*b560*/  IMAD.MOV.U32 R12, RZ, RZ, 0x3 ;  /* 0x00000003ff0c7424 */ /* 0x000fe200078e00ff */
[----:B------:R-:W-:-:S05]  /*b570*/  @!P0 LEA R14, P1, R37, R14, 0x1 ;  /* 0x0000000e250e8211 */ /* 0x000fca00078208ff */
[----:B------:R-:W-:-:S08]  /*b580*/  @!P0 IMAD.MOV.U32 R2, RZ, RZ, R14 ;  /* 0x000000ffff028224 */ /* 0x000fd000078e000e */
[----:B------:R-:W-:Y:S05]  /*b590*/  WARPSYNC.COLLECTIVE R15, `(.L_x_114) ;  /* 0x000000000f087348 */ /* 0x000fea0003c00000 */
[----:B------:R0:W1:Y:S02]  /*b5a0*/  SHFL.IDX P6, R14, R13, R12, R11 ;  /* 0x0000000c0d0e7389 */ /* 0x00006400000c000b */
[----:B01----:R-:W-:Y:S01]  /*b5b0*/  ENDCOLLECTIVE ;  /* 0x000000000000791b */ /* 0x003fe20003800000 */
.L_x_114:
        /* <DEDUP_REMOVED lines=15> */
.L_x_115:
[----:B------:R-:W-:Y:S02]  /*b6b0*/  IMAD.MOV.U32 R13, RZ, RZ, R5 ;  /* 0x000000ffff0d7224 */ /* 0x000fe400078e0005 */
[----:B------:R-:W-:Y:S01]  /*b6c0*/  IMAD.MOV.U32 R12, RZ, RZ, 0x4 ;  /* 0x00000004ff0c7424 */ /* 0x000fe200078e00ff */
[----:B------:R-:W-:-:S05]  /*b6d0*/  @!P0 LEA R14, P1, R37, R14, 0x1 ;  /* 0x0000000e250e8211 */ /* 0x000fca00078208ff */
[----:B------:R-:W-:-:S08]  /*b6e0*/  @!P0 IMAD.MOV.U32 R2, RZ, RZ, R14 ;  /* 0x000000ffff028224 */ /* 0x000fd000078e000e */
[----:B------:R-:W-:Y:S05]  /*b6f0*/  WARPSYNC.COLLECTIVE R15, `(.L_x_116) ;  /* 0x000000000f087348 */ /* 0x000fea0003c00000 */
[----:B------:R0:W1:Y:S02]  /*b700*/  SHFL.IDX P6, R14, R13, R12, R11 ;  /* 0x0000000c0d0e7389 */ /* 0x00006400000c000b */
[----:B01----:R-:W-:Y:S01]  /*b710*/  ENDCOLLECTIVE ;  /* 0x000000000000791b */ /* 0x003fe20003800000 */
.L_x_116:
        /* <DEDUP_REMOVED lines=15> */
.L_x_117:
[----:B------:R-:W-:Y:S02]  /*b810*/  IMAD.MOV.U32 R13, RZ, RZ, R5 ;  /* 0x000000ffff0d7224 */ /* 0x000fe400078e0005 */
[----:B------:R-:W-:Y:S01]  /*b820*/  IMAD.MOV.U32 R12, RZ, RZ, 0x5 ;  /* 0x00000005ff0c7424 */ /* 0x000fe200078e00ff */
[----:B------:R-:W-:-:S05]  /*b830*/  @!P0 LEA R14, P1, R37, R14, 0x1 ;  /* 0x0000000e250e8211 */ /* 0x000fca00078208ff */
[----:B------:R-:W-:-:S08]  /*b840*/  @!P0 IMAD.MOV.U32 R2, RZ, RZ, R14 ;  /* 0x000000ffff028224 */ /* 0x000fd000078e000e */
[----:B------:R-:W-:Y:S05]  /*b850*/  WARPSYNC.COLLECTIVE R15, `(.L_x_118) ;  /* 0x000000000f087348 */ /* 0x000fea0003c00000 */
[----:B------:R0:W1:Y:S02]  /*b860*/  SHFL.IDX P6, R14, R13, R12, R11 ;  /* 0x0000000c0d0e7389 */ /* 0x00006400000c000b */
[----:B01----:R-:W-:Y:S01]  /*b870*/  ENDCOLLECTIVE ;  /* 0x000000000000791b */ /* 0x003fe20003800000 */
.L_x_118:
        /* <DEDUP_REMOVED lines=15> */
.L_x_119:
[----:B------:R-:W-:Y:S02]  /*b970*/  IMAD.MOV.U32 R13, RZ, RZ, R5 ;  /* 0x000000ffff0d7224 */ /* 0x000fe400078e0005 */
[----:B------:R-:W-:Y:S01]  /*b980*/  IMAD.MOV.U32 R12, RZ, RZ, 0x6 ;  /* 0x00000006ff0c7424 */ /* 0x000fe200078e00ff */
[----:B------:R-:W-:-:S05]  /*b990*/  @!P0 LEA R14, P1, R37, R14, 0x1 ;  /* 0x0000000e250e8211 */ /* 0x000fca00078208ff */
[----:B------:R-:W-:-:S08]  /*b9a0*/  @!P0 IMAD.MOV.U32 R2, RZ, RZ, R14 ;  /* 0x000000ffff028224 */ /* 0x000fd000078e000e */
[----:B------:R-:W-:Y:S05]  /*b9b0*/  WARPSYNC.COLLECTIVE R15, `(.L_x_120) ;  /* 0x000000000f087348 */ /* 0x000fea0003c00000 */
[----:B------:R0:W1:Y:S02]  /*b9c0*/  SHFL.IDX P6, R14, R13, R12, R11 ;  /* 0x0000000c0d0e7389 */ /* 0x00006400000c000b */
[----:B01----:R-:W-:Y:S01]  /*b9d0*/  ENDCOLLECTIVE ;  /* 0x000000000000791b */ /* 0x003fe20003800000 */
.L_x_120:
        /* <DEDUP_REMOVED lines=15> */
.L_x_121:
[----:B------:R-:W-:Y:S02]  /*bad0*/  IMAD.MOV.U32 R13, RZ, RZ, R5 ;  /* 0x000000ffff0d7224 */ /* 0x000fe400078e0005 */
[----:B------:R-:W-:Y:S01]  /*bae0*/  IMAD.MOV.U32 R12, RZ, RZ, 0x7 ;  /* 0x00000007ff0c7424 */ /* 0x000fe200078e00ff */
[----:B------:R-:W-:-:S05]  /*baf0*/  @!P0 LEA R14, P1, R37, R14, 0x1 ;  /* 0x0000000e250e8211 */ /* 0x000fca00078208ff */
[----:B------:R-:W-:-:S08]  /*bb00*/  @!P0 IMAD.MOV.U32 R2, RZ, RZ, R14 ;  /* 0x000000ffff028224 */ /* 0x000fd000078e000e */
[----:B------:R-:W-:Y:S05]  /*bb10*/  WARPSYNC.COLLECTIVE R15, `(.L_x_122) ;  /* 0x000000000f087348 */ /* 0x000fea0003c00000 */
[----:B------:R0:W1:Y:S02]  /*bb20*/  SHFL.IDX P6, R14, R13, R12, R11 ;  /* 0x0000000c0d0e7389 */ /* 0x00006400000c000b */
[----:B01----:R-:W-:Y:S01]  /*bb30*/  ENDCOLLECTIVE ;  /* 0x000000000000791b */ /* 0x003fe20003800000 */
.L_x_122:
[----:B------:R-:W-:-:S05]  /*bb40*/  @!P0 IMAD.X R7, RZ, RZ, R6, P1 ;  /* 0x000000ffff078224 */ /* 0x000fca00008e0606 */
[----:B------:R-:W-:-:S05]  /*bb50*/  @!P0 MOV R3, R7 ;  /* 0x0000000700038202 */ /* 0x000fca0000000f00 */
[----:B------:R-:W-:Y:S01]  /*bb60*/  @!PT LDS RZ, [RZ] ;  /* 0x00000000fffff984 */ /* 0x000fe20000000800 */
[----:B------:R-:W-:Y:S01]  /*bb70*/  @!PT LDS RZ, [RZ] ;  /* 0x00000000fffff984 */ /* 0x000fe20000000800 */
[----:B------:R-:W-:Y:S01]  /*bb80*/  @!PT LDS RZ, [RZ] ;  /* 0x00000000fffff984 */ /* 0x000fe20000000800 */
[----:B------:R0:W-:Y:S01]  /*bb90*/  @!P0 LDGSTS.E.BYPASS.LTC128B.128 [R20+0xf400], desc[UR36][R2.64], !P3 ;  /* 0x0f40000002148fae */ /* 0x0001e2000d901d64 */
[----:B------:R-:W-:-:S03]  /*bba0*/  MOV R13, R0 ;  /* 0x00000000000d7202 */ /* 0x000fc60000000f00 */
[----:B------:R0:W-:Y:S04]  /*bbb0*/  @!P0 LDGSTS.E.BYPASS.LTC128B.128 [R20+0x13400], desc[UR36][R2.64+0x80], !P4 ;  /* 0x1340008002148fae */ /* 0x0001e8000e101d64 */
[----:B------:R0:W-:Y:S01]  /*bbc0*/  @!P0 LDGSTS.E.BYPASS.LTC128B.128 [R20+0x17400], desc[UR36][R2.64+0x100], !P5 ;  /* 0x1740010002148fae */ /* 0x0001e2000e901d64 */
[----:B------:R-:W-:-:S07]  /*bbd0*/  IMAD.MOV.U32 R6, RZ, RZ, R14 ;  /* 0x000000ffff067224 */ /* 0x000fce00078e000e */
[----:B0-----:R-:W-:Y:S05]  /*bbe0*/  WARPSYNC.COLLECTIVE R15, `(.L_x_123) ;  /* 0x000000000f087348 */ /* 0x001fea0003c00000 */
[----:B------:R1:W2:Y:S02]  /*bbf0*/  SHFL.IDX P6, R14, R13, R12, R11 ;  /* 0x0000000c0d0e7389 */ /* 0x0002a400000c000b */
[----:B012---:R-:W-:Y:S01]  /*bc00*/  ENDCOLLECTIVE ;  /* 0x000000000000791b */ /* 0x007fe20003800000 */
.L_x_123:
[----:B------:R-:W-:Y:S05]  /*bc10*/  BRA `(.L_x_124) ;  /* 0xffffffd000347947 */ /* 0x000fea000383ffff */
.L_x_54:
[----:B0-----:R-:W-:-:S04]  /*bc20*/  IMAD.U32 R3, RZ, RZ, UR39 ;  /* 0x00000027ff037e24 */ /* 0x001fc8000f8e00ff */
[----:B------:R0:W1:Y:S03]  /*bc30*/  SYNCS.PHASECHK.TRANS64.TRYWAIT P0, [R3+URZ+0x2a820], R0 ;  /* 0x02a82000030075a7 */ /* 0x000066000800017f */
[----:B-1----:R-:W-:Y:S05]  /*bc40*/  @!P0 NANOSLEEP.SYNCS 0x989680 ;  /* 0x009896800000895d */ /* 0x002fea0003900000 */
[----:B------:R-:W1:Y:S02]  /*bc50*/  @!P0 SYNCS.PHASECHK.TRANS64 P0, [R3+URZ+0x2a820], R0 ;  /* 0x02a82000030085a7 */ /* 0x000e64000800007f */
[----:B-1----:R-:W-:Y:S05]  /*bc60*/  @!P0 BRA `(.L_x_54) ;  /* 0xfffffffc00ec8947 */ /* 0x002fea000383ffff */
[----:B------:R-:W-:Y:S05]  /*bc70*/  BRA `(.L_x_125) ;  /* 0xffffffd000707947 */ /* 0x000fea000383ffff */
.L_x_58:
[----:B0-----:R0:W1:Y:S02]  /*bc80*/  SYNCS.PHASECHK.TRANS64.TRYWAIT P0, [R6+URZ+0x2a840], R3 ;  /* 0x02a84003060075a7 */ /* 0x001064000800017f */
[----:B-1----:R-:W-:Y:S05]  /*bc90*/  @!P0 NANOSLEEP.SYNCS 0x989680 ;  /* 0x009896800000895d */ /* 0x002fea0003900000 */
[----:B------:R-:W1:Y:S02]  /*bca0*/  @!P0 SYNCS.PHASECHK.TRANS64 P0, [R6+URZ+0x2a840], R3 ;  /* 0x02a84003060085a7 */ /* 0x000e64000800007f */
[----:B-1----:R-:W-:Y:S05]  /*bcb0*/  @!P0 BRA `(.L_x_58) ;  /* 0xfffffffc00f08947 */ /* 0x002fea000383ffff */
[----:B------:R-:W-:Y:S05]  /*bcc0*/  BRA `(.L_x_126) ;  /* 0xffffffd400207947 */ /* 0x000fea000383ffff */
.L_x_59:
[----:B------:R-:W-:Y:S01]  /*bcd0*/  BSSY B1, `(.L_x_127) ;  /* 0x0000008000017945 */ /* 0x000fe20003800000 */
[----:B------:R-:W-:Y:S01]  /*bce0*/  IMAD.MOV.U32 R13, RZ, RZ, R10 ;  /* 0x000000ffff0d7224 */ /* 0x000fe200078e000a */
[----:B------:R-:W-:Y:S01]  /*bcf0*/  MOV R11, 0x181f ;  /* 0x0000181f000b7802 */ /* 0x000fe20000000f00 */
[----:B------:R-:W-:Y:S02]  /*bd00*/  IMAD.MOV.U32 R12, RZ, RZ, RZ ;  /* 0x000000ffff0c7224 */ /* 0x000fe400078e00ff */
[----:B------:R-:W-:-:S07]  /*bd10*/  IMAD.MOV.U32 R15, RZ, RZ, -0x1 ;  /* 0xffffffffff0f7424 */ /* 0x000fce00078e00ff */
[----:B------:R-:W-:Y:S05]  /*bd20*/  WARPSYNC.COLLECTIVE R15, `(.L_x_128) ;  /* 0x000000000f087348 */ /* 0x000fea0003c00000 */
[----:B------:R0:W1:Y:S02]  /*bd30*/  SHFL.IDX P6, R14, R13, R12, R11 ;  /* 0x0000000c0d0e7389 */ /* 0x00006400000c000b */
[----:B01----:R-:W-:Y:S01]  /*bd40*/  ENDCOLLECTIVE ;  /* 0x000000000000791b */ /* 0x003fe20003800000 */
.L_x_128:
[----:B------:R-:W-:Y:S05]  /*bd50*/  BSYNC B1 ;  /* 0x0000000000017941 */ /* 0x000fea0003800000 */
.L_x_127:
[----:B------:R-:W-:Y:S01]  /*bd60*/  IMAD.MOV.U32 R13, RZ, RZ, R8 ;  /* 0x000000ffff0d7224 */ /* 0x000fe200078e0008 */
[----:B------:R-:W-:Y:S01]  /*bd70*/  MOV R12, RZ ;  /* 0x000000ff000c7202 */ /* 0x000fe20000000f00 */
[----:B------:R-:W-:Y:S01]  /*bd80*/  IMAD.MOV.U32 R11, RZ, RZ, 0x181f ;  /* 0x0000181fff0b7424 */ /* 0x000fe200078e00ff */
[----:B------:R-:W-:Y:S01]  /*bd90*/  LEA R9, R9, UR39, 0x1 ;  /* 0x0000002709097c11 */ /* 0x000fe2000f8e08ff */
[----:B------:R-:W-:Y:S02]  /*bda0*/  IMAD.MOV.U32 R15, RZ, RZ, -0x1 ;  /* 0xffffffffff0f7424 */ /* 0x000fe400078e00ff */
[----:B------:R-:W-:Y:S02]  /*bdb0*/  IMAD.MOV.U32 R3, RZ, RZ, R14 ;  /* 0x000000ffff037224 */ /* 0x000fe400078e000e */
[----:B------:R-:W-:-:S07]  /*bdc0*/  IMAD.SHL.U32 R5, R37, 0x2, RZ ;  /* 0x0000000225057824 */ /* 0x000fce00078e00ff */
[----:B------:R-:W-:Y:S05]  /*bdd0*/  WARPSYNC.COLLECTIVE R15, `(.L_x_129) ;  /* 0x000000000f087348 */ /* 0x000fea0003c00000 */
[----:B------:R0:W1:Y:S02]  /*bde0*/  SHFL.IDX P6, R14, R13, R12, R11 ;  /* 0x0000000c0d0e7389 */ /* 0x00006400000c000b */
[----:B01----:R-:W-:Y:S01]  /*bdf0*/  ENDCOLLECTIVE ;  /* 0x000000000000791b */ /* 0x003fe20003800000 */
.L_x_129:
[----:B------:R-:W-:Y:S02]  /*be00*/  IMAD.MOV.U32 R13, RZ, RZ, R10 ;  /* 0x000000ffff0d7224 */ /* 0x000fe400078e000a */
[----:B------:R-:W-:Y:S01]  /*be10*/  IMAD.MOV.U32 R12, RZ, RZ, 0x1 ;  /* 0x00000001ff0c7424 */ /* 0x000fe200078e00ff */
[----:B------:R-:W-:-:S13]  /*be20*/  IADD3 R2, P0, R14, R5, RZ ;  /* 0x000000050e027210 */ /* 0x000fda0007f1e0ff */
[----:B------:R-:W-:Y:S05]  /*be30*/  WARPSYNC.COLLECTIVE R15, `(.L_x_130) ;  /* 0x000000000f087348 */ /* 0x000fea0003c00000 */
[----:B------:R0:W1:Y:S02]  /*be40*/  SHFL.IDX P6, R14, R13, R12, R11 ;  /* 0x0000000c0d0e7389 */ /* 0x00006400000c000b */
[----:B01----:R-:W-:Y:S01]  /*be50*/  ENDCOLLECTIVE ;  /* 0x000000000000791b */ /* 0x003fe20003800000 */
.L_x_130:
[----:B------:R-:W-:-:S05]  /*be60*/  IADD3.X R3, RZ, R3, RZ, P0, !PT ;  /* 0x00000003ff037210 */ /* 0x000fca00007fe4ff */
[----:B------:R-:W-:Y:S01]  /*be70*/  @!PT LDS RZ, [RZ] ;  /* 0x00000000fffff984 */ /* 0x000fe20000000800 */
[----:B------:R-:W-:Y:S01]  /*be80*/  @!PT LDS RZ, [RZ] ;  /* 0x00000000fffff984 */ /* 0x000fe20000000800 */
[----:B------:R-:W-:Y:S01]  /*be90*/  @!PT LDS RZ, [RZ] ;  /* 0x00000000fffff984 */ /* 0x000fe20000000800 */
[----:B------:R-:W-:Y:S04]  /*bea0*/  LDGSTS.E.BYPASS.LTC128B.128 [R9+0x18400], desc[UR36][R2.64], !P3 ;  /* 0x1840000002097fae */ /* 0x000fe8000d901d64 */
[----:B------:R-:W-:Y:S01]  /*beb0*/  LDGSTS.E.BYPASS.LTC128B.128 [R9+0x1b400], desc[UR36][R2.64+0x80], !P2 ;  /* 0x1b40008002097fae */ /* 0x000fe2000d101d64 */
[----:B------:R-:W-:-:S03]  /*bec0*/  MOV R13, R8 ;  /* 0x00000008000d7202 */ /* 0x000fc60000000f00 */
[----:B------:R0:W-:Y:S02]  /*bed0*/  LDGSTS.E.BYPASS.LTC128B.128 [R9+0x1e400], desc[UR36][R2.64+0x100], !P1 ;  /* 0x1e40010002097fae */ /* 0x0001e4000c901d64 */
[----:B0-----:R-:W-:-:S07]  /*bee0*/  IMAD.MOV.U32 R3, RZ, RZ, R14 ;  /* 0x000000ffff037224 */ /* 0x001fce00078e000e */
[----:B------:R-:W-:Y:S05]  /*bef0*/  WARPSYNC.COLLECTIVE R15, `(.L_x_131) ;  /* 0x000000000f087348 */ /* 0x000fea0003c00000 */
[----:B------:R0:W1:Y:S02]  /*bf00*/  SHFL.IDX P6, R14, R13, R12, R11 ;  /* 0x0000000c0d0e7389 */ /* 0x00006400000c000b */
[----:B01----:R-:W-:Y:S01]  /*bf10*/  ENDCOLLECTIVE ;  /* 0x000000000000791b */ /* 0x003fe20003800000 */
.L_x_131:
[----:B------:R-:W-:Y:S02]  /*bf20*/  IMAD.MOV.U32 R13, RZ, RZ, R10 ;  /* 0x000000ffff0d7224 */ /* 0x000fe400078e000a */
[----:B------:R-:W-:Y:S01]  /*bf30*/  IMAD.MOV.U32 R12, RZ, RZ, 0x2 ;  /* 0x00000002ff0c7424 */ /* 0x000fe200078e00ff */
[----:B------:R-:W-:-:S13]  /*bf40*/  IADD3 R2, P0, R14, R5, RZ ;  /* 0x000000050e027210 */ /* 0x000fda0007f1e0ff */
[----:B------:R-:W-:Y:S05]  /*bf50*/  WARPSYNC.COLLECTIVE R15, `(.L_x_132) ;  /* 0x000000000f087348 */ /* 0x000fea0003c00000 */
[----:B------:R0:W1:Y:S02]  /*bf60*/  SHFL.IDX P6, R14, R13, R12, R11 ;  /* 0x0000000c0d0e7389 */ /* 0x00006400000c000b */
[----:B01----:R-:W-:Y:S01]  /*bf70*/  ENDCOLLECTIVE ;  /* 0x000000000000791b */ /* 0x003fe20003800000 */
.L_x_132:
[----:B------:R-:W-:-:S05]  /*bf80*/  IMAD.X R3, RZ, RZ, R3, P0 ;  /* 0x000000ffff037224 */ /* 0x000fca00000e0603 */
[----:B------:R-:W-:Y:S01]  /*bf90*/  @!PT LDS RZ, [RZ] ;  /* 0x00000000fffff984 */ /* 0x000fe20000000800 */
[----:B------:R-:W-:Y:S01]  /*bfa0*/  @!PT LDS RZ, [RZ] ;  /* 0x00000000fffff984 */ /* 0x000fe20000000800 */
[----:B------:R-:W-:Y:S01]  /*bfb0*/  @!PT LDS RZ, [RZ] ;  /* 0x00000000fffff984 */ /* 0x000fe20000000800 */
[----:B------:R0:W-:Y:S04]  /*bfc0*/  LDGSTS.E.BYPASS.LTC128B.128 [R9+0x18c00], desc[UR36][R2.64], !P3 ;  /* 0x18c0000002097fae */ /* 0x0001e8000d901d64 */
[----:B------:R0:W-:Y:S01]  /*bfd0*/  LDGSTS.E.BYPASS.LTC128B.128 [R9+0x1bc00], desc[UR36][R2.64+0x80], !P2 ;  /* 0x1bc0008002097fae */ /* 0x0001e2000d101d64 */
[----:B------:R-:W-:-:S03]  /*bfe0*/  IMAD.MOV.U32 R13, RZ, RZ, R8 ;  /* 0x000000ffff0d7224 */ /* 0x000fc600078e0008 */
[----:B------:R0:W-:Y:S01]  /*bff0*/  LDGSTS.E.BYPASS.LTC128B.128 [R9+0x1ec00], desc[UR36][R2.64+0x100], !P1 ;  /* 0x1ec0010002097fae */ /* 0x0001e2000c901d64 */
[----:B------:R-:W-:-:S07]  /*c000*/  MOV R35, R14 ;  /* 0x0000000e00237202 */ /* 0x000fce0000000f00 */
[----:B0-----:R-:W-:Y:S05]  /*c010*/  WARPSYNC.COLLECTIVE R15, `(.L_x_133) ;  /* 0x000000000f087348 */ /* 0x001fea0003c00000 */
[----:B------:R1:W2:Y:S02]  /*c020*/  SHFL.IDX P6, R14, R13, R12, R11 ;  /* 0x0000000c0d0e7389 */ /* 0x0002a400000c000b */
[----:B012---:R-:W-:Y:S01]  /*c030*/  ENDCOLLECTIVE ;  /* 0x000000000000791b */ /* 0x007fe20003800000 */
.L_x_133:
[----:B------:R-:W-:Y:S01]  /*c040*/  IMAD.MOV.U32 R13, RZ, RZ, R10 ;  /* 0x000000ffff0d7224 */ /* 0x000fe200078e000a */
[----:B------:R-:W-:Y:S02]  /*c050*/  MOV R12, 0x3 ;  /* 0x00000003000c7802 */ /* 0x000fe40000000f00 */
[----:B------:R-:W-:-:S13]  /*c060*/  IADD3 R2, P0, R14, R5, RZ ;  /* 0x000000050e027210 */ /* 0x000fda0007f1e0ff */
[----:B------:R-:W-:Y:S05]  /*c070*/  WARPSYNC.COLLECTIVE R15, `(.L_x_134) ;  /* 0x000000000f087348 */ /* 0x000fea0003c00000 */
[----:B------:R0:W1:Y:S02]  /*c080*/  SHFL.IDX P6, R14, R13, R12, R11 ;  /* 0x0000000c0d0e7389 */ /* 0x00006400000c000b */
[----:B01----:R-:W-:Y:S01]  /*c090*/  ENDCOLLECTIVE ;  /* 0x000000000000791b */ /* 0x003fe20003800000 */
.L_x_134:
        /* <DEDUP_REMOVED lines=8> */
[----:B------:R-:W-:-:S07]  /*c120*/  IMAD.MOV.U32 R35, RZ, RZ, R14 ;  /* 0x000000ffff237224 */ /* 0x000fce00078e000e */
[----:B0-----:R-:W-:Y:S05]  /*c130*/  WARPSYNC.COLLECTIVE R15, `(.L_x_135) ;  /* 0x000000000f087348 */ /* 0x001fea0003c00000 */
[----:B------:R1:W2:Y:S02]  /*c140*/  SHFL.IDX P6, R14, R13, R12, R11 ;  /* 0x0000000c0d0e7389 */ /* 0x0002a400000c000b */
[----:B012---:R-:W-:Y:S01]  /*c150*/  ENDCOLLECTIVE ;  /* 0x000000000000791b */ /* 0x007fe20003800000 */
.L_x_135:
[----:B------:R-:W-:Y:S01]  /*c160*/  MOV R13, R10 ;  /* 0x0000000a000d7202 */ /* 0x000fe20000000f00 */
[----:B------:R-:W-:Y:S01]  /*c170*/  IMAD.MOV.U32 R12, RZ, RZ, 0x4 ;  /* 0x00000004ff0c7424 */ /* 0x000fe200078e00ff */
[----:B------:R-:W-:-:S13]  /*c180*/  IADD3 R2, P0, R14, R5, RZ ;  /* 0x000000050e027210 */ /* 0x000fda0007f1e0ff */
[----:B------:R-:W-:Y:S05]  /*c190*/  WARPSYNC.COLLECTIVE R15, `(.L_x_136) ;  /* 0x000000000f087348 */ /* 0x000fea0003c00000 */
[----:B------:R0:W1:Y:S02]  /*c1a0*/  SHFL.IDX P6, R14, R13, R12, R11 ;  /* 0x0000000c0d0e7389 */ /* 0x00006400000c000b */
[----:B01----:R-:W-:Y:S01]  /*c1b0*/  ENDCOLLECTIVE ;  /* 0x000000000000791b */ /* 0x003fe20003800000 */
.L_x_136:
        /* <DEDUP_REMOVED lines=12> */
.L_x_137:
[----:B------:R-:W-:Y:S02]  /*c280*/  IMAD.MOV.U32 R13, RZ, RZ, R10 ;  /* 0x000000ffff0d7224 */ /* 0x000fe400078e000a */
[----:B------:R-:W-:Y:S01]  /*c290*/  IMAD.MOV.U32 R12, RZ, RZ, 0x5 ;  /* 0x00000005ff0c7424 */ /* 0x000fe200078e00ff */
[----:B------:R-:W-:-:S13]  /*c2a0*/  IADD3 R2, P0, R14, R5, RZ ;  /* 0x000000050e027210 */ /* 0x000fda0007f1e0ff */
[----:B------:R-:W-:Y:S05]  /*c2b0*/  WARPSYNC.COLLECTIVE R15, `(.L_x_138) ;  /* 0x000000000f087348 */ /* 0x000fea0003c00000 */
[----:B------:R0:W1:Y:S02]  /*c2c0*/  SHFL.IDX P6, R14, R13, R12, R11 ;  /* 0x0000000c0d0e7389 */ /* 0x00006400000c000b */
[----:B01----:R-:W-:Y:S01]  /*c2d0*/  ENDCOLLECTIVE ;  /* 0x000000000000791b */ /* 0x003fe20003800000 */
.L_x_138:
[----:B------:R-:W-:-:S05]  /*c2e0*/  IADD3.X R3, RZ, R35, RZ, P0, !PT ;  /* 0x00000023ff037210 */ /* 0x000fca00007fe4ff */
[----:B------:R-:W-:Y:S01]  /*c2f0*/  @!PT LDS RZ, [RZ] ;  /* 0x00000000fffff984 */ /* 0x000fe20000000800 */
[----:B------:R-:W-:Y:S01]  /*c300*/  @!PT LDS RZ, [RZ] ;  /* 0x00000000fffff984 */ /* 0x000fe20000000800 */
[----:B------:R-:W-:Y:S01]  /*c310*/  @!PT LDS RZ, [RZ] ;  /* 0x00000000fffff984 */ /* 0x000fe20000000800 */
[----:B------:R0:W-:Y:S04]  /*c320*/  LDGSTS.E.BYPASS.LTC128B.128 [R9+0x1a400], desc[UR36][R2.64], !P3 ;  /* 0x1a40000002097fae */ /* 0x0001e8000d901d64 */
[----:B------:R0:W-:Y:S01]  /*c330*/  LDGSTS.E.BYPASS.LTC128B.128 [R9+0x1d400], desc[UR36][R2.64+0x80], !P2 ;  /* 0x1d40008002097fae */ /* 0x0001e2000d101d64 */
[----:B------:R-:W-:-:S03]  /*c340*/  MOV R13, R8 ;  /* 0x00000008000d7202 */ /* 0x000fc60000000f00 */
[----:B------:R0:W-:Y:S01]  /*c350*/  LDGSTS.E.BYPASS.LTC128B.128 [R9+0x20400], desc[UR36][R2.64+0x100], !P1 ;  /* 0x2040010002097fae */ /* 0x0001e2000c901d64 */
[----:B------:R-:W-:-:S07]  /*c360*/  IMAD.MOV.U32 R35, RZ, RZ, R14 ;  /* 0x000000ffff237224 */ /* 0x000fce00078e000e */
[----:B0-----:R-:W-:Y:S05]  /*c370*/  WARPSYNC.COLLECTIVE R15, `(.L_x_139) ;  /* 0x000000000f087348 */ /* 0x001fea0003c00000 */
[----:B------:R1:W2:Y:S02]  /*c380*/  SHFL.IDX P6, R14, R13, R12, R11 ;  /* 0x0000000c0d0e7389 */ /* 0x0002a400000c000b */
[----:B012---:R-:W-:Y:S01]  /*c390*/  ENDCOLLECTIVE ;  /* 0x000000000000791b */ /* 0x007fe20003800000 */
.L_x_139:
[----:B------:R-:W-:Y:S05]  /*c3a0*/  BRA `(.L_x_140) ;  /* 0xffffffd000707947 */ /* 0x000fea000383ffff */
.L_x_64:
[----:B0-----:R0:W1:Y:S02]  /*c3b0*/  SYNCS.PHASECHK.TRANS64.TRYWAIT P0, [R6+URZ+0x2a860], R9 ;  /* 0x02a86009060075a7 */ /* 0x001064000800017f */
[----:B-1----:R-:W-:Y:S05]  /*c3c0*/  @!P0 NANOSLEEP.SYNCS 0x989680 ;  /* 0x009896800000895d */ /* 0x002fea0003900000 */
[----:B------:R-:W1:Y:S02]  /*c3d0*/  @!P0 SYNCS.PHASECHK.TRANS64 P0, [R6+URZ+0x2a860], R9 ;  /* 0x02a86009060085a7 */ /* 0x000e64000800007f */
[----:B-1----:R-:W-:Y:S05]  /*c3e0*/  @!P0 BRA `(.L_x_64) ;  /* 0xfffffffc00f08947 */ /* 0x002fea000383ffff */
[----:B------:R-:W-:Y:S05]  /*c3f0*/  BRA `(.L_x_141) ;  /* 0xffffffd000d47947 */ /* 0x000fea000383ffff */
.L_x_65:
[----:B------:R-:W-:Y:S01]  /*c400*/  BSSY B1, `(.L_x_142) ;  /* 0x0000008000017945 */ /* 0x000fe20003800000 */
[----:B------:R-:W-:Y:S01]  /*c410*/  IMAD.MOV.U32 R13, RZ, RZ, R18 ;  /* 0x000000ffff0d7224 */ /* 0x000fe200078e0012 */
[----:B------:R-:W-:Y:S01]  /*c420*/  MOV R15, 0xffffffff ;  /* 0xffffffff000f7802 */ /* 0x000fe20000000f00 */
[----:B------:R-:W-:Y:S02]  /*c430*/  IMAD.MOV.U32 R12, RZ, RZ, RZ ;  /* 0x000000ffff0c7224 */ /* 0x000fe400078e00ff */
[----:B------:R-:W-:-:S07]  /*c440*/  IMAD.MOV.U32 R11, RZ, RZ, 0x181f ;  /* 0x0000181fff0b7424 */ /* 0x000fce00078e00ff */
[----:B0-----:R-:W-:Y:S05]  /*c450*/  WARPSYNC.COLLECTIVE R15, `(.L_x_143) ;  /* 0x000000000f087348 */ /* 0x001fea0003c00000 */
[----:B------:R1:W2:Y:S02]  /*c460*/  SHFL.IDX P6, R14, R13, R12, R11 ;  /* 0x0000000c0d0e7389 */ /* 0x0002a400000c000b */
[----:B012---:R-:W-:Y:S01]  /*c470*/  ENDCOLLECTIVE ;  /* 0x000000000000791b */ /* 0x007fe20003800000 */
.L_x_143:
[----:B------:R-:W-:Y:S05]  /*c480*/  BSYNC B1 ;  /* 0x0000000000017941 */ /* 0x000fea0003800000 */
.L_x_142:
[----:B------:R-:W-:Y:S01]  /*c490*/  IMAD.MOV.U32 R13, RZ, RZ, R17 ;  /* 0x000000ffff0d7224 */ /* 0x000fe200078e0011 */
[----:B------:R-:W-:Y:S01]  /*c4a0*/  MOV R11, 0x181f ;  /* 0x0000181f000b7802 */ /* 0x000fe20000000f00 */
[----:B------:R-:W-:Y:S01]  /*c4b0*/  IMAD.MOV.U32 R12, RZ, RZ, RZ ;  /* 0x000000ffff0c7224 */ /* 0x000fe200078e00ff */
[----:B------:R-:W-:Y:S01]  /*c4c0*/  LEA R7, R7, UR39, 0x1 ;  /* 0x0000002707077c11 */ /* 0x000fe2000f8e08ff */
[----:B------:R-:W-:Y:S02]  /*c4d0*/  IMAD.MOV.U32 R15, RZ, RZ, -0x1 ;  /* 0xffffffffff0f7424 */ /* 0x000fe400078e00ff */
[----:B------:R-:W-:-:S07]  /*c4e0*/  IMAD.MOV.U32 R3, RZ, RZ, R14 ;  /* 0x000000ffff037224 */ /* 0x000fce00078e000e */
[----:B------:R-:W-:Y:S05]  /*c4f0*/  WARPSYNC.COLLECTIVE R15, `(.L_x_144) ;  /* 0x000000000f087348 */ /* 0x000fea0003c00000 */
[----:B------:R0:W1:Y:S02]  /*c500*/  SHFL.IDX P6, R14, R13, R12, R11 ;  /* 0x0000000c0d0e7389 */ /* 0x00006400000c000b */
[----:B01----:R-:W-:Y:S01]  /*c510*/  ENDCOLLECTIVE ;  /* 0x000000000000791b */ /* 0x003fe20003800000 */
.L_x_144:
[----:B------:R-:W-:Y:S01]  /*c520*/  IMAD.MOV.U32 R13, RZ, RZ, R18 ;  /* 0x000000ffff0d7224 */ /* 0x000fe200078e0012 */
[----:B------:R-:W-:Y:S02]  /*c530*/  MOV R12, 0x1 ;  /* 0x00000001000c7802 */ /* 0x000fe40000000f00 */
[----:B------:R-:W-:-:S13]  /*c540*/  IADD3 R2, P0, R14, R5, RZ ;  /* 0x000000050e027210 */ /* 0x000fda0007f1e0ff */
[----:B------:R-:W-:Y:S05]  /*c550*/  WARPSYNC.COLLECTIVE R15, `(.L_x_145) ;  /* 0x000000000f087348 */ /* 0x000fea0003c00000 */
[----:B------:R0:W1:Y:S02]  /*c560*/  SHFL.IDX P6, R14, R13, R12, R11 ;  /* 0x0000000c0d0e7389 */ /* 0x00006400000c000b */
[----:B01----:R-:W-:Y:S01]  /*c570*/  ENDCOLLECTIVE ;  /* 0x000000000000791b */ /* 0x003fe20003800000 */
.L_x_145:
[----:B------:R-:W-:Y:S01]  /*c580*/  IMAD.X R3, RZ, RZ, R3, P0 ;  /* 0x000000ffff037224 */ /* 0x000fe200000e0603 */
[----:B------:R-:W-:Y:S01]  /*c590*/  ISETP.LT.OR P0, PT, R8, 0x1, P2 ;  /* 0x000000010800780c */ /* 0x000fe20001701670 */
[----:B------:R-:W-:-:S12]  /*c5a0*/  IMAD.MOV.U32 R13, RZ, RZ, R17 ;  /* 0x000000ffff0d7224 */ /* 0x000fd800078e0011 */
[----:B------:R-:W-:Y:S01]  /*c5b0*/  @!PT LDS RZ, [RZ] ;  /* 0x00000000fffff984 */ /* 0x000fe20000000800 */
[----:B------:R-:W-:Y:S01]  /*c5c0*/  @!PT LDS RZ, [RZ] ;  /* 0x00000000fffff984 */ /* 0x000fe20000000800 */
[----:B------:R-:W-:Y:S01]  /*c5d0*/  @!PT LDS RZ, [RZ] ;  /* 0x00000000fffff984 */ /* 0x000fe20000000800 */
[----:B------:R-:W-:Y:S01]  /*c5e0*/  LDGSTS.E.BYPASS.LTC128B.128 [R7+0x400], desc[UR36][R2.64], !P0 ;  /* 0x0040000002077fae */ /* 0x000fe2000c101d64 */
[----:B------:R-:W-:-:S13]  /*c5f0*/  ISETP.LT.OR P0, PT, R8, 0x1, P1 ;  /* 0x000000010800780c */ /* 0x000fda0000f01670 */
[----:B------:R0:W-:Y:S02]  /*c600*/  LDGSTS.E.BYPASS.LTC128B.128 [R7+0x3400], desc[UR36][R2.64+0x80], !P0 ;  /* 0x0340008002077fae */ /* 0x0001e4000c101d64 */
[----:B0-----:R-:W-:-:S07]  /*c610*/  IMAD.MOV.U32 R3, RZ, RZ, R14 ;  /* 0x000000ffff037224 */ /* 0x001fce00078e000e */
[----:B------:R-:W-:Y:S05]  /*c620*/  WARPSYNC.COLLECTIVE R15, `(.L_x_146) ;  /* 0x000000000f087348 */ /* 0x000fea0003c00000 */
[----:B------:R0:W1:Y:S02]  /*c630*/  SHFL.IDX P6, R14, R13, R12, R11 ;  /* 0x0000000c0d0e7389 */ /* 0x00006400000c000b */
[----:B01----:R-:W-:Y:S01]  /*c640*/  ENDCOLLECTIVE ;  /* 0x000000000000791b */ /* 0x003fe20003800000 */
.L_x_146:
[----:B------:R-:W-:Y:S01]  /*c650*/  MOV R13, R18 ;  /* 0x00000012000d7202 */ /* 0x000fe20000000f00 */
[----:B------:R-:W-:Y:S01]  /*c660*/  IMAD.MOV.U32 R12, RZ, RZ, 0x2 ;  /* 0x00000002ff0c7424 */ /* 0x000fe200078e00ff */
[----:B------:R-:W-:-:S13]  /*c670*/  IADD3 R2, P0, R14, R5, RZ ;  /* 0x000000050e027210 */ /* 0x000fda0007f1e0ff */
[----:B------:R-:W-:Y:S05]  /*c680*/  WARPSYNC.COLLECTIVE R15, `(.L_x_147) ;  /* 0x000000000f087348 */ /* 0x000fea0003c00000 */
[----:B------:R0:W1:Y:S02]  /*c690*/  SHFL.IDX P6, R14, R13, R12, R11 ;  /* 0x0000000c0d0e7389 */ /* 0x00006400000c000b */
[----:B01----:R-:W-:Y:S01]  /*c6a0*/  ENDCOLLECTIVE ;  /* 0x000000000000791b */ /* 0x003fe20003800000 */
.L_x_147:
        /* <DEDUP_REMOVED lines=13> */
.L_x_148:
[----:B------:R-:W-:Y:S02]  /*c780*/  IMAD.MOV.U32 R13, RZ, RZ, R18 ;  /* 0x000000ffff0d7224 */ /* 0x000fe400078e0012 */
[----:B------:R-:W-:Y:S01]  /*c790*/  IMAD.MOV.U32 R12, RZ, RZ, 0x3 ;  /* 0x00000003ff0c7424 */ /* 0x000fe200078e00ff */
[----:B------:R-:W-:-:S13]  /*c7a0*/  IADD3 R2, P0, R14, R5, RZ ;  /* 0x000000050e027210 */ /* 0x000fda0007f1e0ff */
[----:B------:R-:W-:Y:S05]  /*c7b0*/  WARPSYNC.COLLECTIVE R15, `(.L_x_149) ;  /* 0x000000000f087348 */ /* 0x000fea0003c00000 */
[----:B------:R0:W1:Y:S02]  /*c7c0*/  SHFL.IDX P6, R14, R13, R12, R11 ;  /* 0x0000000c0d0e7389 */ /* 0x00006400000c000b */
[----:B01----:R-:W-:Y:S01]  /*c7d0*/  ENDCOLLECTIVE ;  /* 0x000000000000791b */ /* 0x003fe20003800000 */
.L_x_149:
[----:B------:R-:W-:Y:S02]  /*c7e0*/  IADD3.X R3, RZ, R3, RZ, P0, !PT ;  /* 0x00000003ff037210 */ /* 0x000fe400007fe4ff */
[----:B------:R-:W-:Y:S02]  /*c7f0*/  ISETP.LT.OR P0, PT, R8, 0x21, P2 ;  /* 0x000000210800780c */ /* 0x000fe40001701670 */
[----:B------:R-:W-:-:S11]  /*c800*/  MOV R13, R17 ;  /* 0x00000011000d7202 */ /* 0x000fd60000000f00 */
        /* <DEDUP_REMOVED lines=10> */
.L_x_150:
[----:B------:R-:W-:Y:S02]  /*c8b0*/  IMAD.MOV.U32 R13, RZ, RZ, R18 ;  /* 0x000000ffff0d7224 */ /* 0x000fe400078e0012 */
[----:B------:R-:W-:Y:S01]  /*c8c0*/  IMAD.MOV.U32 R12, RZ, RZ, 0x4 ;  /* 0x00000004ff0c7424 */ /* 0x000fe200078e00ff */
[----:B------:R-:W-:-:S13]  /*c8d0*/  IADD3 R2, P0, R14, R5, RZ ;  /* 0x000000050e027210 */ /* 0x000fda0007f1e0ff */
[----:B------:R-:W-:Y:S05]  /*c8e0*/  WARPSYNC.COLLECTIVE R15, `(.L_x_151) ;  /* 0x000000000f087348 */ /* 0x000fea0003c00000 */
[----:B------:R0:W1:Y:S02]  /*c8f0*/  SHFL.IDX P6, R14, R13, R12, R11 ;  /* 0x0000000c0d0e7389 */ /* 0x00006400000c000b */
[----:B01----:R-:W-:Y:S01]  /*c900*/  ENDCOLLECTIVE ;  /* 0x000000000000791b */ /* 0x003fe20003800000 */
.L_x_151:
        /* <DEDUP_REMOVED lines=9> */
[----:B0-----:R-:W-:-:S07]  /*c9a0*/  MOV R3, R14 ;  /* 0x0000000e00037202 */ /* 0x001fce0000000f00 */
[----:B------:R-:W-:Y:S05]  /*c9b0*/  WARPSYNC.COLLECTIVE R15, `(.L_x_152) ;  /* 0x000000000f087348 */ /* 0x000fea0003c00000 */
[----:B------:R0:W1:Y:S02]  /*c9c0*/  SHFL.IDX P6, R14, R13, R12, R11 ;  /* 0x0000000c0d0e7389 */ /* 0x00006400000c000b */
[----:B01----:R-:W-:Y:S01]  /*c9d0*/  ENDCOLLECTIVE ;  /* 0x000000000000791b */ /* 0x003fe20003800000 */
.L_x_152:
[----:B------:R-:W-:Y:S01]  /*c9e0*/  IMAD.MOV.U32 R13, RZ, RZ, R18 ;  /* 0x000000ffff0d7224 */ /* 0x000fe200078e0012 */
[----:B------:R-:W-:Y:S02]  /*c9f0*/  MOV R12, 0x5 ;  /* 0x00000005000c7802 */ /* 0x000fe40000000f00 */
[----:B------:R-:W-:-:S13]  /*ca00*/  IADD3 R2, P0, R14, R5, RZ ;  /* 0x000000050e027210 */ /* 0x000fda0007f1e0ff */
[----:B------:R-:W-:Y:S05]  /*ca10*/  WARPSYNC.COLLECTIVE R15, `(.L_x_153) ;  /* 0x000000000f087348 */ /* 0x000fea0003c00000 */
[----:B------:R0:W1:Y:S02]  /*ca20*/  SHFL.IDX P6, R14, R13, R12, R11 ;  /* 0x0000000c0d0e7389 */ /* 0x00006400000c000b */
[----:B01----:R-:W-:Y:S01]  /*ca30*/  ENDCOLLECTIVE ;  /* 0x000000000000791b */ /* 0x003fe20003800000 */
.L_x_153:
[----:B------:R-:W-:Y:S01]  /*ca40*/  IMAD.X R3, RZ, RZ, R3, P0 ;  /* 0x000000ffff037224 */ /* 0x000fe200000e0603 */
[----:B------:R-:W-:Y:S01]  /*ca50*/  ISETP.LT.OR P0, PT, R8, 0x41, P2 ;  /* 0x000000410800780c */ /* 0x000fe20001701670 */
[----:B------:R-:W-:-:S12]  /*ca60*/  IMAD.MOV.U32 R13, RZ, RZ, R17 ;  /* 0x000000ffff0d7224 */ /* 0x000fd800078e0011 */
[----:B------:R-:W-:Y:S01]  /*ca70*/  @!PT LDS RZ, [RZ] ;  /* 0x00000000fffff984 */ /* 0x000fe20000000800 */
[----:B------:R-:W-:Y:S01]  /*ca80*/  @!PT LDS RZ, [RZ] ;  /* 0x00000000fffff984 */ /* 0x000fe20000000800 */
[----:B------:R-:W-:Y:S01]  /*ca90*/  @!PT LDS RZ, [RZ] ;  /* 0x00000000fffff984 */ /* 0x000fe20000000800 */
[----:B------:R0:W-:Y:S01]  /*caa0*/  LDGSTS.E.BYPASS.LTC128B.128 [R7+0x2400], desc[UR36][R2.64], !P0 ;  /* 0x0240000002077fae */ /* 0x0001e2000c101d64 */
[----:B------:R-:W-:Y:S01]  /*cab0*/  ISETP.LT.OR P0, PT, R8, 0x41, P1 ;  /* 0x000000410800780c */ /* 0x000fe20000f01670 */
[----:B------:R-:W-:-:S12]  /*cac0*/  IMAD.MOV.U32 R18, RZ, RZ, R14 ;  /* 0x000000ffff127224 */ /* 0x000fd800078e000e */
[----:B0-----:R-:W-:Y:S05]  /*cad0*/  WARPSYNC.COLLECTIVE R15, `(.L_x_154) ;  /* 0x000000000f087348 */ /* 0x001fea0003c00000 */
[----:B------:R1:W2:Y:S02]  /*cae0*/  SHFL.IDX P6, R14, R13, R12, R11 ;  /* 0x0000000c0d0e7389 */ /* 0x0002a400000c000b */
[----:B012---:R-:W-:Y:S01]  /*caf0*/  ENDCOLLECTIVE ;  /* 0x000000000000791b */ /* 0x007fe20003800000 */
.L_x_154:
[----:B------:R-:W-:Y:S01]  /*cb00*/  @!PT LDS RZ, [RZ] ;  /* 0x00000000fffff984 */ /* 0x000fe20000000800 */
[----:B------:R-:W-:Y:S01]  /*cb10*/  @!PT LDS RZ, [RZ] ;  /* 0x00000000fffff984 */ /* 0x000fe20000000800 */
[----:B------:R-:W-:Y:S01]  /*cb20*/  @!PT LDS RZ, [RZ] ;  /* 0x00000000fffff984 */ /* 0x000fe20000000800 */
[----:B------:R0:W-:Y:S01]  /*cb30*/  LDGSTS.E.BYPASS.LTC128B.128 [R7+0x5400], desc[UR36][R2.64+0x80], !P0 ;  /* 0x0540008002077fae */ /* 0x0001e2000c101d64 */
[----:B------:R-:W-:Y:S05]  /*cb40*/  BRA `(.L_x_155) ;  /* 0xffffffcc00c87947 */ /* 0x000fea000383ffff */
.L_x_71:
[----:B0-----:R0:W1:Y:S02]  /*cb50*/  SYNCS.PHASECHK.TRANS64.TRYWAIT P0, [R4+URZ+0x2a860], R3 ;  /* 0x02a86003040075a7 */ /* 0x001064000800017f */
[----:B-1----:R-:W-:Y:S05]  /*cb60*/  @!P0 NANOSLEEP.SYNCS 0x989680 ;  /* 0x009896800000895d */ /* 0x002fea0003900000 */
[----:B------:R-:W1:Y:S02]  /*cb70*/  @!P0 SYNCS.PHASECHK.TRANS64 P0, [R4+URZ+0x2a860], R3 ;  /* 0x02a86003040085a7 */ /* 0x000e64000800007f */
[----:B-1----:R-:W-:Y:S05]  /*cb80*/  @!P0 BRA `(.L_x_71) ;  /* 0xfffffffc00f08947 */ /* 0x002fea000383ffff */
[----:B------:R-:W-:Y:S05]  /*cb90*/  BRA `(.L_x_156) ;  /* 0xffffffd0009c7947 */ /* 0x000fea000383ffff */
.L_x_72:
[----:B------:R-:W-:Y:S01]  /*cba0*/  BSSY B0, `(.L_x_157) ;  /* 0x0000008000007945 */ /* 0x000fe20003800000 */
[----:B------:R-:W-:Y:S01]  /*cbb0*/  IMAD.MOV.U32 R13, RZ, RZ, R18 ;  /* 0x000000ffff0d7224 */ /* 0x000fe200078e0012 */
[----:B------:R-:W-:Y:S01]  /*cbc0*/  MOV R12, RZ ;  /* 0x000000ff000c7202 */ /* 0x000fe20000000f00 */
[----:B------:R-:W-:Y:S02]  /*cbd0*/  IMAD.MOV.U32 R11, RZ, RZ, 0x181f ;  /* 0x0000181fff0b7424 */ /* 0x000fe400078e00ff */
[----:B------:R-:W-:-:S07]  /*cbe0*/  IMAD.MOV.U32 R15, RZ, RZ, -0x1 ;  /* 0xffffffffff0f7424 */ /* 0x000fce00078e00ff */
[----:B0-----:R-:W-:Y:S05]  /*cbf0*/  WARPSYNC.COLLECTIVE R15, `(.L_x_158) ;  /* 0x000000000f087348 */ /* 0x001fea0003c00000 */
[----:B------:R1:W2:Y:S02]  /*cc00*/  SHFL.IDX P6, R14, R13, R12, R11 ;  /* 0x0000000c0d0e7389 */ /* 0x0002a400000c000b */
[----:B012---:R-:W-:Y:S01]  /*cc10*/  ENDCOLLECTIVE ;  /* 0x000000000000791b */ /* 0x007fe20003800000 */
.L_x_158:
[----:B------:R-:W-:Y:S05]  /*cc20*/  BSYNC B0 ;  /* 0x0000000000007941 */ /* 0x000fea0003800000 */
.L_x_157:
[----:B------:R-:W-:Y:S01]  /*cc30*/  MOV R13, R17 ;  /* 0x00000011000d7202 */ /* 0x000fe20000000f00 */
[----:B------:R-:W-:Y:S01]  /*cc40*/  IMAD.MOV.U32 R12, RZ, RZ, RZ ;  /* 0x000000ffff0c7224 */ /* 0x000fe200078e00ff */
[----:B------:R-:W-:Y:S01]  /*cc50*/  SHF.L.U32 R6, R37, 0x1, RZ ;  /* 0x0000000125067819 */ /* 0x000fe200000006ff */
[----:B------:R-:W-:Y:S02]  /*cc60*/  IMAD.MOV.U32 R11, RZ, RZ, 0x181f ;  /* 0x0000181fff0b7424 */ /* 0x000fe400078e00ff */
[----:B------:R-:W-:Y:S02]  /*cc70*/  IMAD.MOV.U32 R15, RZ, RZ, -0x1 ;  /* 0xffffffffff0f7424 */ /* 0x000fe400078e00ff */
[----:B------:R-:W-:-:S07]  /*cc80*/  IMAD.MOV.U32 R0, RZ, RZ, R14 ;  /* 0x000000ffff007224 */ /* 0x000fce00078e000e */
[----:B------:R-:W-:Y:S05]  /*cc90*/  WARPSYNC.COLLECTIVE R15, `(.L_x_159) ;  /* 0x000000000f087348 */ /* 0x000fea0003c00000 */
[----:B------:R0:W1:Y:S02]  /*cca0*/  SHFL.IDX P6, R14, R13, R12, R11 ;  /* 0x0000000c0d0e7389 */ /* 0x00006400000c000b */
[----:B01----:R-:W-:Y:S01]  /*ccb0*/  ENDCOLLECTIVE ;  /* 0x000000000000791b */ /* 0x003fe20003800000 */
.L_x_159:
[----:B------:R-:W-:Y:S02]  /*ccc0*/  IMAD.MOV.U32 R13, RZ, RZ, R18 ;  /* 0x000000ffff0d7224 */ /* 0x000fe400078e0012 */
[----:B------:R-:W-:Y:S01]  /*ccd0*/  IMAD.MOV.U32 R12, RZ, RZ, 0x1 ;  /* 0x00000001ff0c7424 */ /* 0x000fe200078e00ff */
[----:B------:R-:W-:-:S13]  /*cce0*/  IADD3 R2, P0, R14, R6, RZ ;  /* 0x000000060e027210 */ /* 0x000fda0007f1e0ff */
[----:B------:R-:W-:Y:S05]  /*ccf0*/  WARPSYNC.COLLECTIVE R15, `(.L_x_160) ;  /* 0x000000000f087348 */ /* 0x000fea0003c00000 */
[----:B------:R0:W1:Y:S02]  /*cd00*/  SHFL.IDX P6, R14, R13, R12, R11 ;  /* 0x0000000c0d0e7389 */ /* 0x00006400000c000b */
[----:B01----:R-:W-:Y:S01]  /*cd10*/  ENDCOLLECTIVE ;  /* 0x000000000000791b */ /* 0x003fe20003800000 */
.L_x_160:
[----:B------:R-:W-:Y:S01]  /*cd20*/  IMAD.X R3, RZ, RZ, R0, P0 ;  /* 0x000000ffff037224 */ /* 0x000fe200000e0600 */
[----:B------:R-:W-:Y:S02]  /*cd30*/  ISETP.LT.OR P0, PT, R5, 0x1, P2 ;  /* 0x000000010500780c */ /* 0x000fe40001701670 */
[----:B------:R-:W-:Y:S01]  /*cd40*/  LEA R0, R7, UR39, 0x1 ;  /* 0x0000002707007c11 */ /* 0x000fe2000f8e08ff */
[----:B------:R-:W-:-:S10]  /*cd50*/  IMAD.MOV.U32 R13, RZ, RZ, R17 ;  /* 0x000000ffff0d7224 */ /* 0x000fd400078e0011 */
[----:B------:R-:W-:Y:S01]  /*cd60*/  @!PT LDS RZ, [RZ] ;  /* 0x00000000fffff984 */ /* 0x000fe20000000800 */
[----:B------:R-:W-:Y:S01]  /*cd70*/  @!PT LDS RZ, [RZ] ;  /* 0x00000000fffff984 */ /* 0x000fe20000000800 */
[----:B------:R-:W-:Y:S01]  /*cd80*/  @!PT LDS RZ, [RZ] ;  /* 0x00000000fffff984 */ /* 0x000fe20000000800 */
[----:B------:R0:W-:Y:S01]  /*cd90*/  LDGSTS.E.BYPASS.LTC128B.128 [R0+0x400], desc[UR36][R2.64], !P0 ;  /* 0x0040000002007fae */ /* 0x0001e2000c101d64 */
[----:B------:R-:W-:Y:S02]  /*cda0*/  ISETP.LT.OR P0, PT, R5, 0x1, P1 ;  /* 0x000000010500780c */ /* 0x000fe40000f01670 */
[----:B------:R-:W-:-:S11]  /*cdb0*/  MOV R7, R14 ;  /* 0x0000000e00077202 */ /* 0x000fd60000000f00 */
[----:B0-----:R-:W-:Y:S05]  /*cdc0*/  WARPSYNC.COLLECTIVE R15, `(.L_x_161) ;  /* 0x000000000f087348 */ /* 0x001fea0003c00000 */
[----:B------:R1:W2:Y:S02]  /*cdd0*/  SHFL.IDX P6, R14, R13, R12, R11 ;  /* 0x0000000c0d0e7389 */ /* 0x0002a400000c000b */
[----:B012---:R-:W-:Y:S01]  /*cde0*/  ENDCOLLECTIVE ;  /* 0x000000000000791b */ /* 0x007fe20003800000 */
.L_x_161:
[----:B------:R-:W-:Y:S01]  /*cdf0*/  @!PT LDS RZ, [RZ] ;  /* 0x00000000fffff984 */ /* 0x000fe20000000800 */
[----:B------:R-:W-:Y:S01]  /*ce00*/  @!PT LDS RZ, [RZ] ;  /* 0x00000000fffff984 */ /* 0x000fe20000000800 */
[----:B------:R-:W-:Y:S01]  /*ce10*/  @!PT LDS RZ, [RZ] ;  /* 0x00000000fffff984 */ /* 0x000fe20000000800 */
[----:B------:R0:W-:Y:S01]  /*ce20*/  LDGSTS.E.BYPASS.LTC128B.128 [R0+0x3400], desc[UR36][R2.64+0x80], !P0 ;  /* 0x0340008002007fae */ /* 0x0001e2000c101d64 */
[----:B------:R-:W-:Y:S01]  /*ce30*/  IMAD.MOV.U32 R13, RZ, RZ, R18 ;  /* 0x000000ffff0d7224 */ /* 0x000fe200078e0012 */
[----:B------:R-:W-:Y:S02]  /*ce40*/  MOV R12, 0x2 ;  /* 0x00000002000c7802 */ /* 0x000fe40000000f00 */
[----:B0-----:R-:W-:-:S13]  /*ce50*/  IADD3 R2, P0, R14, R6, RZ ;  /* 0x000000060e027210 */ /* 0x001fda0007f1e0ff */
[----:B------:R-:W-:Y:S05]  /*ce60*/  WARPSYNC.COLLECTIVE R15, `(.L_x_162) ;  /* 0x000000000f087348 */ /* 0x000fea0003c00000 */
[----:B------:R0:W1:Y:S02]  /*ce70*/  SHFL.IDX P6, R14, R13, R12, R11 ;  /* 0x0000000c0d0e7389 */ /* 0x00006400000c000b */
[----:B01----:R-:W-:Y:S01]  /*ce80*/  ENDCOLLECTIVE ;  /* 0x000000000000791b */ /* 0x003fe20003800000 */
.L_x_162:
        /* <DEDUP_REMOVED lines=12> */
.L_x_163:
[----:B------:R-:W-:Y:S01]  /*cf50*/  @!PT LDS RZ, [RZ] ;  /* 0x00000000fffff984 */ /* 0x000fe20000000800 */
[----:B------:R-:W-:Y:S01]  /*cf60*/  @!PT LDS RZ, [RZ] ;  /* 0x00000000fffff984 */ /* 0x000fe20000000800 */
[----:B------:R-:W-:Y:S01]  /*cf70*/  @!PT LDS RZ, [RZ] ;  /* 0x00000000fffff984 */ /* 0x000fe20000000800 */
[----:B------:R0:W-:Y:S01]  /*cf80*/  LDGSTS.E.BYPASS.LTC128B.128 [R0+0x3c00], desc[UR36][R2.64+0x80], !P0 ;  /* 0x03c0008002007fae */ /* 0x0001e2000c101d64 */
[----:B------:R-:W-:Y:S01]  /*cf90*/  MOV R13, R18 ;  /* 0x00000012000d7202 */ /* 0x000fe20000000f00 */
[----:B------:R-:W-:Y:S01]  /*cfa0*/  IMAD.MOV.U32 R12, RZ, RZ, 0x3 ;  /* 0x00000003ff0c7424 */ /* 0x000fe200078e00ff */
[----:B0-----:R-:W-:-:S13]  /*cfb0*/  IADD3 R2, P0, R14, R6, RZ ;  /* 0x000000060e027210 */ /* 0x001fda0007f1e0ff */
[----:B------:R-:W-:Y:S05]  /*cfc0*/  WARPSYNC.COLLECTIVE R15, `(.L_x_164) ;  /* 0x000000000f087348 */ /* 0x000fea0003c00000 */
[----:B------:R0:W1:Y:S02]  /*cfd0*/  SHFL.IDX P6, R14, R13, R12, R11 ;  /* 0x0000000c0d0e7389 */ /* 0x00006400000c000b */
[----:B01----:R-:W-:Y:S01]  /*cfe0*/  ENDCOLLECTIVE ;  /* 0x000000000000791b */ /* 0x003fe20003800000 */
.L_x_164:
        /* <DEDUP_REMOVED lines=12> */
.L_x_165:
[----:B------:R-:W-:Y:S01]  /*d0b0*/  @!PT LDS RZ, [RZ] ;  /* 0x00000000fffff984 */ /* 0x000fe20000000800 */
[----:B------:R-:W-:Y:S01]  /*d0c0*/  @!PT LDS RZ, [RZ] ;  /* 0x00000000fffff984 */ /* 0x000fe20000000800 */
[----:B------:R-:W-:Y:S01]  /*d0d0*/  @!PT LDS RZ, [RZ] ;  /* 0x00000000fffff984 */ /* 0x000fe20000000800 */
[----:B------:R0:W-:Y:S01]  /*d0e0*/  LDGSTS.E.BYPASS.LTC128B.128 [R0+0x4400], desc[UR36][R2.64+0x80], !P0 ;  /* 0x0440008002007fae */ /* 0x0001e2000c101d64 */
[----:B------:R-:W-:Y:S02]  /*d0f0*/  IMAD.MOV.U32 R13, RZ, RZ, R18 ;  /* 0x000000ffff0d7224 */ /* 0x000fe400078e0012 */
[----:B------:R-:W-:Y:S01]  /*d100*/  IMAD.MOV.U32 R12, RZ, RZ, 0x4 ;  /* 0x00000004ff0c7424 */ /* 0x000fe200078e00ff */
[----:B0-----:R-:W-:-:S13]  /*d110*/  IADD3 R2, P0, R14, R6, RZ ;  /* 0x000000060e027210 */ /* 0x001fda0007f1e0ff */
[----:B------:R-:W-:Y:S05]  /*d120*/  WARPSYNC.COLLECTIVE R15, `(.L_x_166) ;  /* 0x000000000f087348 */ /* 0x000fea0003c00000 */
[----:B------:R0:W1:Y:S02]  /*d130*/  SHFL.IDX P6, R14, R13, R12, R11 ;  /* 0x0000000c0d0e7389 */ /* 0x00006400000c000b */
[----:B01----:R-:W-:Y:S01]  /*d140*/  ENDCOLLECTIVE ;  /* 0x000000000000791b */ /* 0x003fe20003800000 */
.L_x_166:
[----:B------:R-:W-:Y:S02]  /*d150*/  IADD3.X R3, RZ, R7, RZ, P0, !PT ;  /* 0x00000007ff037210 */ /* 0x000fe400007fe4ff */
[----:B------:R-:W-:Y:S02]  /*d160*/  ISETP.LT.OR P0, PT, R5, 0x31, P2 ;  /* 0x000000310500780c */ /* 0x000fe40001701670 */
[----:B------:R-:W-:-:S11]  /*d170*/  MOV R13, R17 ;  /* 0x00000011000d7202 */ /* 0x000fd60000000f00 */
        /* <DEDUP_REMOVED lines=9> */
.L_x_167:
        /* <DEDUP_REMOVED lines=10> */
.L_x_168:
[----:B------:R-:W-:Y:S01]  /*d2b0*/  IMAD.X R3, RZ, RZ, R7, P0 ;  /* 0x000000ffff037224 */ /* 0x000fe200000e0607 */
[----:B------:R-:W-:Y:S01]  /*d2c0*/  ISETP.LT.OR P0, PT, R5, 0x41, P2 ;  /* 0x000000410500780c */ /* 0x000fe20001701670 */
[----:B------:R-:W-:-:S12]  /*d2d0*/  IMAD.MOV.U32 R13, RZ, RZ, R17 ;  /* 0x000000ffff0d7224 */ /* 0x000fd800078e0011 */
        /* <DEDUP_REMOVED lines=9> */
.L_x_169:
[----:B------:R-:W-:Y:S01]  /*d370*/  @!PT LDS RZ, [RZ] ;  /* 0x00000000fffff984 */ /* 0x000fe20000000800 */
[----:B------:R-:W-:Y:S01]  /*d380*/  @!PT LDS RZ, [RZ] ;  /* 0x00000000fffff984 */ /* 0x000fe20000000800 */
[----:B------:R-:W-:Y:S01]  /*d390*/  @!PT LDS RZ, [RZ] ;  /* 0x00000000fffff984 */ /* 0x000fe20000000800 */
[----:B------:R0:W-:Y:S01]  /*d3a0*/  LDGSTS.E.BYPASS.LTC128B.128 [R0+0x5400], desc[UR36][R2.64+0x80], !P0 ;  /* 0x0540008002007fae */ /* 0x0001e2000c101d64 */
[----:B------:R-:W-:Y:S05]  /*d3b0*/  BRA `(.L_x_170) ;  /* 0xffffffcc00607947 */ /* 0x000fea000383ffff */
.L_x_77:
[----:B0-----:R0:W1:Y:S02]  /*d3c0*/  SYNCS.PHASECHK.TRANS64.TRYWAIT P0, [R5+URZ+0x2a820], R0 ;  /* 0x02a82000050075a7 */ /* 0x001064000800017f */
[----:B-1----:R-:W-:Y:S05]  /*d3d0*/  @!P0 NANOSLEEP.SYNCS 0x989680 ;  /* 0x009896800000895d */ /* 0x002fea0003900000 */
[----:B------:R-:W1:Y:S02]  /*d3e0*/  @!P0 SYNCS.PHASECHK.TRANS64 P0, [R5+URZ+0x2a820], R0 ;  /* 0x02a82000050085a7 */ /* 0x000e64000800007f */
[----:B-1----:R-:W-:Y:S05]  /*d3f0*/  @!P0 BRA `(.L_x_77) ;  /* 0xfffffffc00f08947 */ /* 0x002fea000383ffff */
[----:B------:R-:W-:Y:S05]  /*d400*/  BRA `(.L_x_171) ;  /* 0xffffffcc00f47947 */ /* 0x000fea000383ffff */
.L_x_78:
[----:B------:R-:W1:Y:S01]  /*d410*/  S2R R2, SR_TID.X ;  /* 0x0000000000027919 */ /* 0x000e620000002100 */
[----:B------:R-:W-:Y:S01]  /*d420*/  BSSY B0, `(.L_x_172) ;  /* 0x000000a000007945 */ /* 0x000fe20003800000 */
[----:B------:R-:W-:Y:S01]  /*d430*/  IMAD.MOV.U32 R12, RZ, RZ, RZ ;  /* 0x000000ffff0c7224 */ /* 0x000fe200078e00ff */
[----:B------:R-:W-:Y:S01]  /*d440*/  MOV R11, 0x1f ;  /* 0x0000001f000b7802 */ /* 0x000fe20000000f00 */
[----:B------:R-:W-:Y:S01]  /*d450*/  IMAD.MOV.U32 R15, RZ, RZ, -0x1 ;  /* 0xffffffffff0f7424 */ /* 0x000fe200078e00ff */
[----:B-1----:R-:W-:-:S04]  /*d460*/  SHF.R.U32.HI R2, RZ, 0x5, R2 ;  /* 0x00000005ff027819 */ /* 0x002fc80000011602 */
[----:B------:R-:W-:-:S05]  /*d470*/  LOP3.LUT R2, R2, 0x3, RZ, 0xc0, !PT ;  /* 0x0000000302027812 */ /* 0x000fca00078ec0ff */
[----:B------:R-:W-:-:S07]  /*d480*/  IMAD.MOV.U32 R13, RZ, RZ, R2 ;  /* 0x000000ffff0d7224 */ /* 0x000fce00078e0002 */
[----:B0-----:R-:W-:Y:S05]  /*d490*/  WARPSYNC.COLLECTIVE R15, `(.L_x_173) ;  /* 0x000000000f087348 */ /* 0x001fea0003c00000 */
[----:B------:R1:W2:Y:S02]  /*d4a0*/  SHFL.IDX P6, R14, R13, R12, R11 ;  /* 0x0000000c0d0e7389 */ /* 0x0002a400000c000b */
[----:B012---:R-:W-:Y:S01]  /*d4b0*/  ENDCOLLECTIVE ;  /* 0x000000000000791b */ /* 0x007fe20003800000 */
.L_x_173:
[----:B------:R-:W-:Y:S05]  /*d4c0*/  BSYNC B0 ;  /* 0x0000000000007941 */ /* 0x000fea0003800000 */
.L_x_172:
[----:B------:R-:W-:Y:S05]  /*d4d0*/  BRA `(.L_x_174) ;  /* 0xffffffcc00dc7947 */ /* 0x000fea000383ffff */
.L_x_81:
[----:B------:R-:W-:Y:S01]  /*d4e0*/  BSSY B1, `(.L_x_175) ;  /* 0x0000006000017945 */ /* 0x000fe20003800000 */
[----:B------:R-:W-:-:S07]  /*d4f0*/  IMAD.MOV.U32 R15, RZ, RZ, -0x1 ;  /* 0xffffffffff0f7424 */ /* 0x000fce00078e00ff */
[----:B0-----:R-:W-:Y:S05]  /*d500*/  WARPSYNC.COLLECTIVE R15, `(.L_x_176) ;  /* 0x000000000f0c7348 */ /* 0x001fea0003c00000 */
[----:B------:R-:W-:Y:S02]  /*d510*/  ELECT P6, UR62, PT ;  /* 0x00000000003e782f */ /* 0x000fe400038c0000 */
[----:B------:R-:W-:Y:S01]  /*d520*/  MOV R14, UR62 ;  /* 0x0000003e000e7c02 */ /* 0x000fe20008000f00 */
[----:B0-----:R-:W-:Y:S10]  /*d530*/  ENDCOLLECTIVE ;  /* 0x000000000000791b */ /* 0x001ff40003800000 */
.L_x_176:
[----:B------:R-:W-:Y:S05]  /*d540*/  BSYNC B1 ;  /* 0x0000000000017941 */ /* 0x000fea0003800000 */
.L_x_175:
[----:B------:R-:W-:Y:S05]  /*d550*/  BRA `(.L_x_177) ;  /* 0xffffffcc00d47947 */ /* 0x000fea000383ffff */
.L_x_83:
[----:B0-----:R0:W1:Y:S02]  /*d560*/  SYNCS.PHASECHK.TRANS64.TRYWAIT P1, [R3+URZ+0x2a840], R2 ;  /* 0x02a84002030075a7 */ /* 0x001064000802017f */
[----:B-1----:R-:W-:Y:S05]  /*d570*/  @!P1 NANOSLEEP.SYNCS 0x989680 ;  /* 0x009896800000995d */ /* 0x002fea0003900000 */
[----:B------:R-:W1:Y:S02]  /*d580*/  @!P1 SYNCS.PHASECHK.TRANS64 P1, [R3+URZ+0x2a840], R2 ;  /* 0x02a84002030095a7 */ /* 0x000e64000802007f */
[----:B-1----:R-:W-:Y:S05]  /*d590*/  @!P1 BRA `(.L_x_83) ;  /* 0xfffffffc00f09947 */ /* 0x002fea000383ffff */
[----:B------:R-:W-:Y:S05]  /*d5a0*/  BRA `(.L_x_178) ;  /* 0xffffffcc00fc7947 */ /* 0x000fea000383ffff */
.L_x_85:
[----:B-1----:R1:W2:Y:S02]  /*d5b0*/  SYNCS.PHASECHK.TRANS64.TRYWAIT P1, [R5+URZ+0x2a840], R0 ;  /* 0x02a84000050075a7 */ /* 0x0022a4000802017f */
[----:B--2---:R-:W-:Y:S05]  /*d5c0*/  @!P1 NANOSLEEP.SYNCS 0x989680 ;  /* 0x009896800000995d */ /* 0x004fea0003900000 */
[----:B------:R-:W2:Y:S02]  /*d5d0*/  @!P1 SYNCS.PHASECHK.TRANS64 P1, [R5+URZ+0x2a840], R0 ;  /* 0x02a84000050095a7 */ /* 0x000ea4000802007f */
[----:B--2---:R-:W-:Y:S05]  /*d5e0*/  @!P1 BRA `(.L_x_85) ;  /* 0xfffffffc00f09947 */ /* 0x004fea000383ffff */
[----:B------:R-:W-:Y:S05]  /*d5f0*/  BRA `(.L_x_179) ;  /* 0xffffffd000087947 */ /* 0x000fea000383ffff */
.L_x_87:
[----:B--2---:R2:W3:Y:S02]  /*d600*/  SYNCS.PHASECHK.TRANS64.TRYWAIT P1, [R3+URZ+0x2a860], R2 ;  /* 0x02a86002030075a7 */ /* 0x0044e4000802017f */
[----:B---3--:R-:W-:Y:S05]  /*d610*/  @!P1 NANOSLEEP.SYNCS 0x989680 ;  /* 0x009896800000995d */ /* 0x008fea0003900000 */
[----:B------:R-:W3:Y:S02]  /*d620*/  @!P1 SYNCS.PHASECHK.TRANS64 P1, [R3+URZ+0x2a860], R2 ;  /* 0x02a86002030095a7 */ /* 0x000ee4000802007f */
[----:B---3--:R-:W-:Y:S05]  /*d630*/  @!P1 BRA `(.L_x_87) ;  /* 0xfffffffc00f09947 */ /* 0x008fea000383ffff */
[----:B------:R-:W-:Y:S05]  /*d640*/  BRA `(.L_x_180) ;  /* 0xffffffd000047947 */ /* 0x000fea000383ffff */
.L_x_181:
[----:B------:R-:W-:-:S00]  /*d650*/  BRA `(.L_x_181) ;  /* 0xfffffffc00fc7947 */ /* 0x000fc0000383ffff */
[----:B------:R-:W-:-:S00]  /*d660*/  NOP ;  /* 0x0000000000007918 */ /* 0x000fc00000000000 */
        /* <DEDUP_REMOVED lines=9> */
.L_x_3226:


//--------------------- .text._ZN7cutlass13device_kernelIN5flash11enable_sm90INS1_16FlashAttnFwdSm90INS1_25CollectiveMainloopFwdSm90ILi2EN4cute5tupleIJNS5_1CILi1EEES8_S8_EEENS6_IJNS7_ILi128EEENS7_ILi96EEENS7_ILi192EEEEEELi128ENS_6half_tEfNS_4arch4Sm90ELb0ELb0ELb0ELb1ELb1ELb0ELb0ELb1ELb1ELb1ELb0ELb0EEENS1_21CollectiveEpilogueFwdINS6_IJSA_SA_SB_EEES9_SE_SG_Li256ELb1ELb1ELb0ELb0EEENS1_36VarlenDynamicPersistentTileSchedulerILi128ELi96ELi256ELi128ELb0ELb1ELb1ELb0ELb1ELb1EEEEEEEEEvNT_6ParamsE --------------------------
	.section	.text._ZN7cutlass13device_kernelIN5flash11enable_sm90INS1_16FlashAttnFwdSm90INS1_25CollectiveMainloopFwdSm90ILi2EN4cute5tupleIJNS5_1CILi1EEES8_S8_EEENS6_IJNS7_ILi128EEENS7_ILi96EEENS7_ILi192EEEEEELi128ENS_6half_tEfNS_4arch4Sm90ELb0ELb0ELb0ELb1ELb1ELb0ELb0ELb1ELb1ELb1ELb0ELb0EEENS1_21CollectiveEpilogueFwdINS6_IJSA_SA_SB_EEES9_SE_SG_Li256ELb1ELb1ELb0ELb0EEENS1_36VarlenDynamicPersistentTileSchedulerILi128ELi96ELi256ELi128ELb0ELb1ELb1ELb0ELb1ELb1EEEEEEEEEvNT_6ParamsE,"ax",@progbits
	.align	128
.text._ZN7cutlass13device_kernelIN5flash11enable_sm90INS1_16FlashAttnFwdSm90INS1_25CollectiveMainloopFwdSm90ILi2EN4cute5tupleIJNS5_1CILi1EEES8_S8_EEENS6_IJNS7_ILi128EEENS7_ILi96EEENS7_ILi192EEEEEELi128ENS_6half_tEfNS_4arch4Sm90ELb0ELb0ELb0ELb1ELb1ELb0ELb0ELb1ELb1ELb1ELb0ELb0EEENS1_21CollectiveEpilogueFwdINS6_IJSA_SA_SB_EEES9_SE_SG_Li256ELb1ELb1ELb0ELb0EEENS1_36VarlenDynamicPersistentTileSchedulerILi128ELi96ELi256ELi128ELb0ELb1ELb1ELb0ELb1ELb1EEEEEEEEEvNT_6ParamsE:
        .type           _ZN7cutlass13device_kernelIN5flash11enable_sm90INS1_16FlashAttnFwdSm90INS1_25CollectiveMainloopFwdSm90ILi2EN4cute5tupleIJNS5_1CILi1EEES8_S8_EEENS6_IJNS7_ILi128EEENS7_ILi96EEENS7_ILi192EEEEEELi128ENS_6half_tEfNS_4arch4Sm90ELb0ELb0ELb0ELb1ELb1ELb0ELb0ELb1ELb1ELb1ELb0ELb0EEENS1_21CollectiveEpilogueFwdINS6_IJSA_SA_SB_EEES9_SE_SG_Li256ELb1ELb1ELb0ELb0EEENS1_36VarlenDynamicPersistentTileSchedulerILi128ELi96ELi256ELi128ELb0ELb1ELb1ELb0ELb1ELb1EEEEEEEEEvNT_6ParamsE,@function
        .size           _ZN7cutlass13device_kernelIN5flash11enable_sm90INS1_16FlashAttnFwdSm90INS1_25CollectiveMainloopFwdSm90ILi2EN4cute5tupleIJNS5_1CILi1EEES8_S8_EEENS6_IJNS7_ILi128EEENS7_ILi96EEENS7_ILi192EEEEEELi128ENS_6half_tEfNS_4arch4Sm90ELb0ELb0ELb0ELb1ELb1ELb0ELb0ELb1ELb1ELb1ELb0ELb0EEENS1_21CollectiveEpilogueFwdINS6_IJSA_SA_SB_EEES9_SE_SG_Li256ELb1ELb1ELb0ELb0EEENS1_36VarlenDynamicPersistentTileSchedulerILi128ELi96ELi256ELi128ELb0ELb1ELb1ELb0ELb1ELb1EEEEEEEEEvNT_6ParamsE,(.L_x_3227 - _ZN7cutlass13device_kernelIN5flash11enable_sm90INS1_16FlashAttnFwdSm90INS1_25CollectiveMainloopFwdSm90ILi2EN4cute5tupleIJNS5_1CILi1EEES8_S8_EEENS6_IJNS7_ILi128EEENS7_ILi96EEENS7_ILi192EEEEEELi128ENS_6half_tEfNS_4arch4Sm90ELb0ELb0ELb0ELb1ELb1ELb0ELb0ELb1ELb1ELb1ELb0ELb0EEENS1_21CollectiveEpilogueFwdINS6_IJSA_SA_SB_EEES9_SE_SG_Li256ELb1ELb1ELb0ELb0EEENS1_36VarlenDynamicPersistentTileSchedulerILi128ELi96ELi256ELi128ELb0ELb1ELb1ELb0ELb1ELb1EEEEEEEEEvNT_6ParamsE)
        .other          _ZN7cutlass13device_kernelIN5flash11enable_sm90INS1_16FlashAttnFwdSm90INS1_25CollectiveMainloopFwdSm90ILi2EN4cute5tupleIJNS5_1CILi1EEES8_S8_EEENS6_IJNS7_ILi128EEENS7_ILi96EEENS7_ILi192EEEEEELi128ENS_6half_tEfNS_4arch4Sm90ELb0ELb0ELb0ELb1ELb1ELb0ELb0ELb1ELb1ELb1ELb0ELb0EEENS1_21CollectiveEpilogueFwdINS6_IJSA_SA_SB_EEES9_SE_SG_Li256ELb1ELb1ELb0ELb0EEENS1_36VarlenDynamicPersistentTileSchedulerILi128ELi96ELi256ELi128ELb0ELb1ELb1ELb0ELb1ELb1EEEEEEEEEvNT_6ParamsE,@"STO_CUDA_ENTRY STV_DEFAULT"
_ZN7cutlass13device_kernelIN5flash11enable_sm90INS1_16FlashAttnFwdSm90INS1_25CollectiveMainloopFwdSm90ILi2EN4cute5tupleIJNS5_1CILi1EEES8_S8_EEENS6_IJNS7_ILi128EEENS7_ILi96EEENS7_ILi192EEEEEELi128ENS_6half_tEfNS_4arch4Sm90ELb0ELb0ELb0ELb1ELb1ELb0ELb0ELb1ELb1ELb1ELb0ELb0EEENS1_21CollectiveEpilogueFwdINS6_IJSA_SA_SB_EEES9_SE_SG_Li256ELb1ELb1ELb0ELb0EEENS1_36VarlenDynamicPersistentTileSchedulerILi128ELi96ELi256ELi128ELb0ELb1ELb1ELb0ELb1ELb1EEEEEEEEEvNT_6ParamsE:
        /* <DEDUP_REMOVED lines=45> */
.L_x_182:
        /* <DEDUP_REMOVED lines=22> */
.L_x_183:
        /* <DEDUP_REMOVED lines=18> */
.L_x_184:
        /* <DEDUP_REMOVED lines=22> */
.L_x_185:
        /* <DEDUP_REMOVED lines=22> */
.L_x_186:
[----:B------:R-:W-:Y:S01]  /*0810*/  ISETP.NE.AND P0, PT, R2, RZ, PT ;  /* 0x000000ff0200720c */ /* 0x000fe20003f05270 */
[----:B------:R-:W-:Y:S01]  /*0820*/  IMAD.MOV.U32 R2, RZ, RZ, 0x1 ;  /* 0x00000001ff027424 */ /* 0x000fe200078e00ff */
[----:B------:R-:W-:Y:S01]  /*0830*/  NOP ;  /* 0x0000000000007918 */ /* 0x000fe20000000000 */
[----:B------:R-:W-:-:S03]  /*0840*/  ULDC.64 UR56, c[0x0][0x208] ;  /* 0x0000820000387ab9 */ /* 0x000fc60000000a00 */
[----:B------:R-:W-:-:S05]  /*0850*/  SEL R2, R2, 0x2, !P0 ;  /* 0x0000000202027807 */ /* 0x000fca0004000000 */
[----:B------:R0:W-:Y:S02]  /*0860*/  STL [R1+0x4], R2 ;  /* 0x0000040201007387 */ /* 0x0001e40000100800 */
[----:B01234-:R-:W-:Y:S06]  /*0870*/  BAR.SYNC.DEFER_BLOCKING 0x0 ;  /* 0x0000000000007b1d */ /* 0x01ffec0000010000 */
[----:B------:R-:W-:Y:S05]  /*0880*/  @!P0 BRA `(.L_x_187) ;  /* 0x0000007400488947 */ /* 0x000fea0003800000 */
.L_x_188:
[----:B------:R-:W-:-:S08]  /*0890*/  NOP ;  /* 0x0000000000007918 */ /* 0x000fd00000000000 */
[----:B------:R-:W0:Y:S02]  /*08a0*/  USETMAXREG.TRY_ALLOC.CTAPOOL UP0, 0xe8 ;  /* 0x000000e8000079c8 */ /* 0x000e240008000600 */
[----:B0-----:R-:W-:-:S13]  /*08b0*/  PLOP3.LUT P0, PT, PT, PT, UP0, 0x80, 0x0 ;  /* 0x000000000000781c */ /* 0x001fda0003f0f008 */
[----:B------:R-:W-:Y:S05]  /*08c0*/  @!P0 BRA `(.L_x_188) ;  /* 0xfffffffc00f08947 */ /* 0x000fea000383ffff */
[----:B------:R-:W0:Y:S08]  /*08d0*/  S2UR UR5, SR_CgaCtaId ;  /* 0x00000000000579c3 */ /* 0x000e300000008800 */
[----:B------:R-:W-:Y:S06]  /*08e0*/  BAR.ARV 0x8, 0x180 ;  /* 0x0206000000007b1d */ /* 0x000fec0000002000 */
[----:B------:R-:W-:-:S02]  /*08f0*/  UMOV UR4, 0x400 ;  /* 0x0000040000047882 */ /* 0x000fc40000000000 */
[----:B------:R-:W-:Y:S01]  /*0900*/  BAR.SYNC.DEFER_BLOCKING 0x5, 0x180 ;  /* 0x0146000000007b1d */ /* 0x000fe20000010000 */
[----:B0-----:R-:W-:-:S09]  /*0910*/  ULEA UR4, UR5, UR4, 0x18 ;  /* 0x0000000405047291 */ /* 0x001fd2000f8ec03f */
[----:B------:R-:W0:Y:S01]  /*0920*/  LDS.128 R44, [UR4+0x2a8d0] ;  /* 0x02a8d004ff2c7984 */ /* 0x000e220008000c00 */
[----:B------:R-:W-:Y:S01]  /*0930*/  ULDC UR4, c[0x0][0xc3c] ;  /* 0x00030f0000047ab9 */ /* 0x000fe20000000800 */
[----:B------:R-:W-:Y:S06]  /*0940*/  BAR.ARV 0x4, 0x180 ;  /* 0x0106000000007b1d */ /* 0x000fec0000002000 */
[----:B0-----:R-:W-:-:S13]  /*0950*/  ISETP.GE.AND P0, PT, R47, UR4, PT ;  /* 0x000000042f007c0c */ /* 0x001fda000bf06270 */
[----:B------:R-:W-:Y:S05]  /*0960*/  @P0 EXIT ;  /* 0x000000000000094d */ /* 0x000fea0003800000 */
[----:B------:R-:W2:Y:S01]  /*0970*/  LDL.LU R10, [R1+0x4] ;  /* 0x00000400010a7983 */ /* 0x000ea20000300800 */
[----:B------:R-:W0:Y:S02]  /*0980*/  S2R R0, SR_TID.X ;  /* 0x0000000000007919 */ /* 0x000e240000002100 */
[----:B0-----:R-:W-:-:S05]  /*0990*/  VIADD R171, R0, 0xffffff80 ;  /* 0xffffff8000ab7836 */ /* 0x001fca0000000000 */
[----:B------:R-:W-:-:S04]  /*09a0*/  SHF.R.S32.HI R0, RZ, 0x1f, R171 ;  /* 0x0000001fff007819 */ /* 0x000fc800000114ab */
[----:B------:R-:W-:-:S04]  /*09b0*/  LEA.HI R3, R0, R171, RZ, 0x7 ;  /* 0x000000ab00037211 */ /* 0x000fc800078f38ff */
[----:B------:R-:W-:Y:S02]  /*09c0*/  LOP3.LUT R2, R3, 0xffffff80, RZ, 0xc0, !PT ;  /* 0xffffff8003027812 */ /* 0x000fe400078ec0ff */
[----:B------:R-:W-:-:S03]  /*09d0*/  LEA.HI R4, R0, R171, RZ, 0x5 ;  /* 0x000000ab00047211 */ /* 0x000fc600078f28ff */
[----:B------:R-:W-:Y:S01]  /*09e0*/  IMAD.IADD R163, R171, 0x1, -R2 ;  /* 0x00000001aba37824 */ /* 0x000fe200078e0a02 */
[----:B------:R-:W-:Y:S01]  /*09f0*/  LEA.HI R2, R0, R171, RZ, 0x4 ;  /* 0x000000ab00027211 */ /* 0x000fe200078f20ff */
[----:B------:R-:W-:-:S03]  /*0a00*/  IMAD.SHL.U32 R6, R4, 0x20, RZ ;  /* 0x0000002004067824 */ /* 0x000fc600078e00ff */
[----:B------:R-:W-:Y:S02]  /*0a10*/  SHF.R.S32.HI R5, RZ, 0x4, R2 ;  /* 0x00000004ff057819 */ /* 0x000fe40000011402 */
[----:B------:R-:W-:Y:S02]  /*0a20*/  SHF.R.S32.HI R8, RZ, 0x1f, R163 ;  /* 0x0000001fff087819 */ /* 0x000fe400000114a3 */
[C---:B------:R-:W-:Y:S02]  /*0a30*/  LOP3.LUT R4, R2.reuse, 0x3fffff0, RZ, 0xc0, !PT ;  /* 0x03fffff002047812 */ /* 0x040fe400078ec0ff */
[----:B------:R-:W-:Y:S02]  /*0a40*/  LEA.HI R2, R2, R5, RZ, 0x1 ;  /* 0x0000000502027211 */ /* 0x000fe400078f08ff */
[----:B------:R-:W-:Y:S02]  /*0a50*/  LEA.HI R9, R8, R163, RZ, 0x2 ;  /* 0x000000a308097211 */ /* 0x000fe400078f10ff */
[----:B------:R-:W-:-:S02]  /*0a60*/  LOP3.LUT R7, R6, 0xfffffc00, RZ, 0xc0, !PT ;  /* 0xfffffc0006077812 */ /* 0x000fc400078ec0ff */
[----:B------:R-:W-:Y:S02]  /*0a70*/  IADD3 R4, R171, -R4, RZ ;  /* 0x80000004ab047210 */ /* 0x000fe40007ffe0ff */
[----:B------:R-:W-:Y:S02]  /*0a80*/  LOP3.LUT R2, R2, 0x1ffffffe, RZ, 0xc0, !PT ;  /* 0x1ffffffe02027812 */ /* 0x000fe400078ec0ff */
[----:B------:R-:W-:Y:S01]  /*0a90*/  SHF.R.S32.HI R6, RZ, 0x2, R9 ;  /* 0x00000002ff067819 */ /* 0x000fe20000011409 */
[----:B------:R-:W-:Y:S01]  /*0aa0*/  IMAD R7, R4, 0x40, R7 ;  /* 0x0000004004077824 */ /* 0x000fe200078e0207 */
[----:B------:R-:W-:Y:S02]  /*0ab0*/  SHF.R.S32.HI R11, RZ, 0x1f, R9 ;  /* 0x0000001fff0b7819 */ /* 0x000fe40000011409 */
[----:B------:R-:W-:Y:S01]  /*0ac0*/  LEA.HI R4, R0, R171, RZ, 0x2 ;  /* 0x000000ab00047211 */ /* 0x000fe200078f10ff */
[----:B------:R-:W-:Y:S01]  /*0ad0*/  IMAD.IADD R2, R5, 0x1, -R2 ;  /* 0x0000000105027824 */ /* 0x000fe200078e0a02 */
[----:B------:R-:W-:-:S02]  /*0ae0*/  LEA.HI R11, R11, R6, RZ, 0x3 ;  /* 0x000000060b0b7211 */ /* 0x000fc400078f18ff */
[----:B------:R-:W-:Y:S02]  /*0af0*/  SHF.R.S32.HI R164, RZ, 0x7, R3 ;  /* 0x00000007ffa47819 */ /* 0x000fe40000011403 */
[----:B------:R-:W-:Y:S02]  /*0b00*/  LEA.HI R0, R0, R171, RZ, 0x3 ;  /* 0x000000ab00007211 */ /* 0x000fe400078f18ff */
[----:B------:R-:W-:Y:S01]  /*0b10*/  LOP3.LUT R4, R4, 0xfffffffc, RZ, 0xc0, !PT ;  /* 0xfffffffc04047812 */ /* 0x000fe200078ec0ff */
[----:B------:R-:W-:Y:S01]  /*0b20*/  IMAD R168, R2, 0x8, R7 ;  /* 0x0000000802a87824 */ /* 0x000fe200078e0207 */
[----:B------:R-:W-:Y:S02]  /*0b30*/  LOP3.LUT R11, R11, 0xfffffff8, RZ, 0xc0, !PT ;  /* 0xfffffff80b0b7812 */ /* 0x000fe400078ec0ff */
[----:B------:R-:W-:Y:S02]  /*0b40*/  LEA.HI R8, R8, R163, RZ, 0x5 ;  /* 0x000000a308087211 */ /* 0x000fe400078f28ff */
[----:B------:R-:W-:-:S02]  /*0b50*/  LEA.HI R3, R3, R164, RZ, 0x1 ;  /* 0x000000a403037211 */ /* 0x000fc400078f08ff */
[----:B------:R-:W-:Y:S02]  /*0b60*/  LOP3.LUT R2, R0, 0xfffffff8, RZ, 0xc0, !PT ;  /* 0xfffffff800027812 */ /* 0x000fe400078ec0ff */
[----:B------:R-:W-:Y:S01]  /*0b70*/  IADD3 R4, R171, -R4, RZ ;  /* 0x80000004ab047210 */ /* 0x000fe20007ffe0ff */
[----:B------:R-:W-:Y:S01]  /*0b80*/  IMAD.IADD R11, R6, 0x1, -R11 ;  /* 0x00000001060b7824 */ /* 0x000fe200078e0a0b */
[----:B------:R-:W-:Y:S02]  /*0b90*/  SHF.R.S32.HI R8, RZ, 0x5, R8 ;  /* 0x00000005ff087819 */ /* 0x000fe40000011408 */
[----:B------:R-:W-:Y:S01]  /*0ba0*/  LOP3.LUT R3, R3, 0x3fffffe, RZ, 0xc0, !PT ;  /* 0x03fffffe03037812 */ /* 0x000fe200078ec0ff */
[----:B------:R-:W-:Y:S01]  /*0bb0*/  IMAD.IADD R19, R171, 0x1, -R2 ;  /* 0x00000001ab137824 */ /* 0x000fe200078e0a02 */
[----:B------:R-:W-:Y:S01]  /*0bc0*/  LEA.HI R5, R4, R4, RZ, 0x1 ;  /* 0x0000000404057211 */ /* 0x000fe200078f08ff */
[----:B------:R-:W-:Y:S01]  /*0bd0*/  IMAD R8, R8, 0x10, R11 ;  /* 0x0000001008087824 */ /* 0x000fe200078e020b */
[----:B------:R-:W-:Y:S01]  /*0be0*/  LOP3.LUT R6, R9, 0x7ffffffc, RZ, 0xc0, !PT ;  /* 0x7ffffffc09067812 */ /* 0x000fe200078ec0ff */
[----:B------:R-:W-:Y:S01]  /*0bf0*/  IMAD.IADD R3, R164, 0x1, -R3 ;  /* 0x00000001a4037824 */ /* 0x000fe200078e0a03 */
[----:B------:R-:W-:Y:S01]  /*0c00*/  LOP3.LUT R5, R5, 0x1ffffffe, RZ, 0xc0, !PT ;  /* 0x1ffffffe05057812 */ /* 0x000fe200078ec0ff */
[----:B------:R-:W-:-:S02]  /*0c10*/  IMAD.SHL.U32 R2, R19, 0x8, RZ ;  /* 0x0000000813027824 */ /* 0x000fc400078e00ff */
[----:B------:R-:W-:Y:S01]  /*0c20*/  IMAD.MOV.U32 R167, RZ, RZ, -0x2 ;  /* 0xfffffffeffa77424 */ /* 0x000fe200078e00ff */
[----:B------:R-:W-:Y:S01]  /*0c30*/  LEA R165, R3, R8, 0x6 ;  /* 0x0000000803a57211 */ /* 0x000fe200078e30ff */
[----:B------:R-:W-:Y:S02]  /*0c40*/  VIADD R17, R2, 0x40 ;  /* 0x0000004002117836 */ /* 0x000fe40000000000 */
[----:B------:R-:W-:Y:S02]  /*0c50*/  IMAD.IADD R6, R163, 0x1, -R6 ;  /* 0x00000001a3067824 */ /* 0x000fe400078e0a06 */
[----:B------:R-:W-:Y:S01]  /*0c60*/  IMAD.IADD R166, R4, 0x1, -R5 ;  /* 0x0000000104a67824 */ /* 0x000fe200078e0a05 */
[----:B------:R-:W-:Y:S01]  /*0c70*/  SHF.R.S32.HI R161, RZ, 0x3, R0 ;  /* 0x00000003ffa17819 */ /* 0x000fe20000011400 */
[----:B------:R-:W-:Y:S01]  /*0c80*/  IMAD R167, R6, R167, 0x60 ;  /* 0x0000006006a77424 */ /* 0x000fe200078e02a7 */
[----:B------:R-:W-:Y:S01]  /*0c90*/  SHF.R.S32.HI R170, RZ, 0x1f, R2 ;  /* 0x0000001fffaa7819 */ /* 0x000fe20000011402 */
[----:B------:R-:W-:Y:S01]  /*0ca0*/  IMAD.MOV.U32 R162, RZ, RZ, RZ ;  /* 0x000000ffffa27224 */ /* 0x000fe200078e00ff */
[----:B------:R-:W-:Y:S01]  /*0cb0*/  SHF.R.S32.HI R169, RZ, 0x1f, R17 ;  /* 0x0000001fffa97819 */ /* 0x000fe20000011411 */
[----:B------:R-:W-:Y:S01]  /*0cc0*/  IMAD R166, R166, 0x8, R165 ;  /* 0x00000008a6a67824 */ /* 0x000fe200078e02a5 */
[----:B------:R-:W-:Y:S01]  /*0cd0*/  UMOV UR36, URZ ;  /* 0x0000003f00247c82 */ /* 0x000fe20008000000 */
[----:B------:R-:W-:Y:S01]  /*0ce0*/  UMOV UR37, URZ ;  /* 0x0000003f00257c82 */ /* 0x000fe20008000000 */
[----:B--2---:R-:W-:-:S07]  /*0cf0*/  LOP3.LUT R16, R10, 0x1, RZ, 0xfc, !PT ;  /* 0x000000010a107812 */ /* 0x004fce00078efcff */
.L_x_234:
[----:B0--34-:R-:W0:Y:S01]  /*0d00*/  LDC.64 R4, c[0x0][0xc88] ;  /* 0x00032200ff047b82 */ /* 0x019e220000000a00 */
[----:B------:R-:W-:Y:S01]  /*0d10*/  ULDC.64 UR4, c[0x0][0xa28] ;  /* 0x00028a0000047ab9 */ /* 0x000fe20000000a00 */
[----:B------:R-:W-:Y:S01]  /*0d20*/  IMAD.MOV.U32 R3, RZ, RZ, RZ ;  /* 0x000000ffff037224 */ /* 0x000fe200078e00ff */
[----:B------:R-:W-:Y:S01]  /*0d30*/  ULDC.64 UR6, c[0x0][0xa20] ;  /* 0x0002880000067ab9 */ /* 0x000fe20000000a00 */
[----:B0-----:R-:W-:-:S05]  /*0d40*/  IMAD.WIDE R4, R47, 0x4, R4 ;  /* 0x000000042f047825 */ /* 0x001fca00078e0204 */
[----:B--2---:R-:W2:Y:S01]  /*0d50*/  LDG.E R18, desc[UR56][R4.64] ;  /* 0x0000003804127981 */ /* 0x004ea2000c1e1900 */
[----:B------:R-:W-:-:S04]  /*0d60*/  ISETP.NE.U32.AND P0, PT, RZ, UR4, PT ;  /* 0x00000004ff007c0c */ /* 0x000fc8000bf05070 */
[----:B------:R-:W-:Y:S02]  /*0d70*/  ISETP.NE.AND.EX P0, PT, RZ, UR5, PT, P0 ;  /* 0x00000005ff007c0c */ /* 0x000fe4000bf05300 */
[----:B--2---:R-:W-:-:S11]  /*0d80*/  SHF.R.S32.HI R160, RZ, 0x1f, R18 ;  /* 0x0000001fffa07819 */ /* 0x004fd60000011412 */
[----:B------:R-:W-:-:S04]  /*0d90*/  @P0 LEA R6, P1, R18, UR4, 0x2 ;  /* 0x0000000412060c11 */ /* 0x000fc8000f8210ff */
[----:B------:R-:W-:Y:S01]  /*0da0*/  @P0 LEA.HI.X R7, R18, UR5, R160, 0x2, P1 ;  /* 0x0000000512070c11 */ /* 0x000fe200088f14a0 */
[----:B------:R-:W-:-:S04]  /*0db0*/  ULDC.64 UR4, c[0x0][0x418] ;  /* 0x0001060000047ab9 */ /* 0x000fc80000000a00 */
[----:B------:R0:W5:Y:S01]  /*0dc0*/  @P0 LDG.E R3, desc[UR56][R6.64] ;  /* 0x0000003806030981 */ /* 0x000162000c1e1900 */
[----:B------:R-:W-:Y:S01]  /*0dd0*/  ISETP.NE.U32.AND P0, PT, RZ, UR6, PT ;  /* 0x00000006ff007c0c */ /* 0x000fe2000bf05070 */
[----:B------:R-:W-:-:S03]  /*0de0*/  UISETP.NE.U32.AND UP0, UPT, UR4, URZ, UPT ;  /* 0x0000003f0400728c */ /* 0x000fc6000bf05070 */
[----:B------:R-:W-:Y:S01]  /*0df0*/  ISETP.NE.AND.EX P0, PT, RZ, UR7, PT, P0 ;  /* 0x00000007ff007c0c */ /* 0x000fe2000bf05300 */
[----:B------:R-:W-:Y:S01]  /*0e00*/  UISETP.NE.AND.EX UP0, UPT, UR5, URZ, UPT, UP0 ;  /* 0x0000003f0500728c */ /* 0x000fe2000bf05300 */
[----:B------:R-:W-:Y:S02]  /*0e10*/  ULDC UR4, c[0x0][0x424] ;  /* 0x0001090000047ab9 */ /* 0x000fe40000000800 */
[----:B------:R-:W-:Y:S01]  /*0e20*/  ULDC UR5, c[0x0][0x2f0] ;  /* 0x0000bc0000057ab9 */ /* 0x000fe20000000800 */
[----:B------:R-:W-:-:S04]  /*0e30*/  USEL UR4, UR4, 0x1, UP0 ;  /* 0x0000000104047887 */ /* 0x000fc80008000000 */
[----:B------:R-:W-:-:S04]  /*0e40*/  UIMAD UR4, UR4, UR5, URZ ;  /* 0x00000005040472a4 */ /* 0x000fc8000f8e023f */
[C---:B------:R-:W-:Y:S02]  /*0e50*/  @P0 LEA R4, P1, R18.reuse, UR6, 0x2 ;  /* 0x0000000612040c11 */ /* 0x040fe4000f8210ff */
[----:B------:R-:W-:Y:S02]  /*0e60*/  MOV R72, UR4 ;  /* 0x0000000400487c02 */ /* 0x000fe40008000f00 */
[----:B------:R-:W-:-:S05]  /*0e70*/  @P0 LEA.HI.X R5, R18, UR7, R160, 0x2, P1 ;  /* 0x0000000712050c11 */ /* 0x000fca00088f14a0 */
[----:B------:R0:W5:Y:S01]  /*0e80*/  @P0 LDG.E R72, desc[UR56][R4.64] ;  /* 0x0000003804480981 */ /* 0x000162000c1e1900 */
[----:B------:R-:W-:Y:S05]  /*0e90*/  @P0 BRA `(.L_x_189) ;  /* 0x0000000000240947 */ /* 0x000fea0003800000 */
[----:B------:R-:W-:Y:S02]  /*0ea0*/  ULDC.64 UR4, c[0x0][0xa08] ;  /* 0x0002820000047ab9 */ /* 0x000fe40000000a00 */
[----:B------:R-:W-:-:S04]  /*0eb0*/  ISETP.NE.U32.AND P0, PT, RZ, UR4, PT ;  /* 0x00000004ff007c0c */ /* 0x000fc8000bf05070 */
[----:B------:R-:W-:-:S13]  /*0ec0*/  ISETP.NE.AND.EX P0, PT, RZ, UR5, PT, P0 ;  /* 0x00000005ff007c0c */ /* 0x000fda000bf05300 */
[----:B------:R-:W-:Y:S05]  /*0ed0*/  @!P0 BRA `(.L_x_189) ;  /* 0x0000000000148947 */ /* 0x000fea0003800000 */
[----:B0-----:R-:W0:Y:S02]  /*0ee0*/  LDC.64 R4, c[0x0][0xa08] ;  /* 0x00028200ff047b82 */ /* 0x001e240000000a00 */
[----:B0-----:R-:W-:-:S05]  /*0ef0*/  IMAD.WIDE R4, R18, 0x4, R4 ;  /* 0x0000000412047825 */ /* 0x001fca00078e0204 */
[----:B-----5:R-:W2:Y:S04]  /*0f00*/  LDG.E R72, desc[UR56][R4.64] ;  /* 0x0000003804487981 */ /* 0x020ea8000c1e1900 */
[----:B------:R-:W2:Y:S02]  /*0f10*/  LDG.E R7, desc[UR56][R4.64+0x4] ;  /* 0x0000043804077981 */ /* 0x000ea4000c1e1900 */
[----:B--2---:R-:W-:-:S07]  /*0f20*/  IMAD.IADD R72, R7, 0x1, -R72 ;  /* 0x0000000107487824 */ /* 0x004fce00078e0a48 */
.L_x_189:
[----:B-----5:R-:W-:Y:S01]  /*0f30*/  IMAD.IADD R72, R72, 0x1, -R3 ;  /* 0x0000000148487824 */ /* 0x020fe200078e0a03 */
[----:B------:R-:W-:Y:S01]  /*0f40*/  PLOP3.LUT P0, PT, PT, PT, PT, 0x80, 0x0 ;  /* 0x000000000000781c */ /* 0x000fe20003f0f070 */
[----:B------:R-:W-:Y:S01]  /*0f50*/  IMAD.MOV.U32 R23, RZ, RZ, R45 ;  /* 0x000000ffff177224 */ /* 0x000fe200078e002d */
[----:B------:R-:W-:Y:S01]  /*0f60*/  CS2R R20, SRZ ;  /* 0x0000000000147805 */ /* 0x000fe2000001ff00 */
[C---:B------:R-:W-:Y:S01]  /*0f70*/  VIADD R0, R72.reuse, 0x5f ;  /* 0x0000005f48007836 */ /* 0x040fe20000000000 */
[----:B------:R-:W-:Y:S01]  /*0f80*/  ISETP.GE.AND P1, PT, R72, 0x1, PT ;  /* 0x000000014800780c */ /* 0x000fe20003f26270 */
[----:B------:R-:W-:Y:S01]  /*0f90*/  IMAD.MOV.U32 R22, RZ, RZ, R46 ;  /* 0x000000ffff167224 */ /* 0x000fe200078e002e */
[----:B------:R-:W-:Y:S01]  /*0fa0*/  CS2R R86, SRZ ;  /* 0x0000000000567805 */ /* 0x000fe2000001ff00 */
[----:B------:R-:W-:Y:S01]  /*0fb0*/  IMAD.HI R0, R0, 0x2aaaaaab, RZ ;  /* 0x2aaaaaab00007827 */ /* 0x000fe200078e02ff */
[----:B------:R-:W-:Y:S02]  /*0fc0*/  CS2R R84, SRZ ;  /* 0x0000000000547805 */ /* 0x000fe4000001ff00 */
[----:B------:R-:W-:-:S02]  /*0fd0*/  CS2R R82, SRZ ;  /* 0x0000000000527805 */ /* 0x000fc4000001ff00 */
[----:B------:R-:W-:Y:S02]  /*0fe0*/  CS2R R80, SRZ ;  /* 0x0000000000507805 */ /* 0x000fe4000001ff00 */
[----:B------:R-:W-:Y:S02]  /*0ff0*/  CS2R R78, SRZ ;  /* 0x00000000004e7805 */ /* 0x000fe4000001ff00 */
[----:B------:R-:W-:Y:S02]  /*1000*/  SHF.R.U32.HI R3, RZ, 0x1f, R0 ;  /* 0x0000001fff037819 */ /* 0x000fe40000011600 */
[----:B------:R-:W-:Y:S02]  /*1010*/  CS2R R76, SRZ ;  /* 0x00000000004c7805 */ /* 0x000fe4000001ff00 */
[----:B------:R-:W-:Y:S02]  /*1020*/  CS2R R74, SRZ ;  /* 0x00000000004a7805 */ /* 0x000fe4000001ff00 */
[----:B------:R-:W-:-:S02]  /*1030*/  MOV R73, RZ ;  /* 0x000000ff00497202 */ /* 0x000fc40000000f00 */
[----:B------:R-:W-:Y:S02]  /*1040*/  CS2R R36, SRZ ;  /* 0x0000000000247805 */ /* 0x000fe4000001ff00 */
[----:B------:R-:W-:Y:S02]  /*1050*/  LEA.HI.SX32 R88, R0, R3, 0x1c ;  /* 0x0000000300587211 */ /* 0x000fe400078fe2ff */
[----:B------:R-:W-:Y:S01]  /*1060*/  CS2R R34, SRZ ;  /* 0x0000000000227805 */ /* 0x000fe2000001ff00 */
[----:B------:R-:W-:Y:S01]  /*1070*/  IMAD.MOV.U32 R70, RZ, RZ, RZ ;  /* 0x000000ffff467224 */ /* 0x000fe200078e00ff */
[----:B------:R-:W-:Y:S02]  /*1080*/  CS2R R68, SRZ ;  /* 0x0000000000447805 */ /* 0x000fe4000001ff00 */
[----:B------:R-:W-:Y:S01]  /*1090*/  CS2R R32, SRZ ;  /* 0x0000000000207805 */ /* 0x000fe2000001ff00 */
[----:B------:R-:W-:Y:S01]  /*10a0*/  IMAD.MOV.U32 R66, RZ, RZ, RZ ;  /* 0x000000ffff427224 */ /* 0x000fe200078e00ff */
[----:B------:R-:W-:Y:S01]  /*10b0*/  CS2R R62, SRZ ;  /* 0x00000000003e7805 */ /* 0x000fe2000001ff00 */
[----:B------:R-:W-:Y:S01]  /*10c0*/  IMAD.MOV.U32 R3, RZ, RZ, RZ ;  /* 0x000000ffff037224 */ /* 0x000fe200078e00ff */
        /* <DEDUP_REMOVED lines=8> */
[----:B------:R-:W-:Y:S01]  /*1150*/  CS2R R42, SRZ ;  /* 0x00000000002a7805 */ /* 0x000fe2000001ff00 */
[----:B------:R-:W-:Y:S01]  /*1160*/  IMAD.MOV.U32 R89, RZ, RZ, RZ ;  /* 0x000000ffff597224 */ /* 0x000fe200078e00ff */
[----:B------:R-:W-:Y:S02]  /*1170*/  CS2R R90, SRZ ;  /* 0x00000000005a7805 */ /* 0x000fe4000001ff00 */
[----:B------:R-:W-:Y:S02]  /*1180*/  CS2R R38, SRZ ;  /* 0x0000000000267805 */ /* 0x000fe4000001ff00 */
[----:B------:R-:W-:Y:S02]  /*1190*/  CS2R R92, SRZ ;  /* 0x00000000005c7805 */ /* 0x000fe4000001ff00 */
[----:B------:R-:W-:-:S02]  /*11a0*/  CS2R R64, SRZ ;  /* 0x0000000000407805 */ /* 0x000fc4000001ff00 */
[----:B------:R-:W-:Y:S02]  /*11b0*/  CS2R R94, SRZ ;  /* 0x00000000005e7805 */ /* 0x000fe4000001ff00 */
[----:B0-----:R-:W-:Y:S01]  /*11c0*/  CS2R R6, SRZ ;  /* 0x0000000000067805 */ /* 0x001fe2000001ff00 */
[----:B------:R-:W-:Y:S01]  /*11d0*/  IMAD.MOV.U32 R30, RZ, RZ, RZ ;  /* 0x000000ffff1e7224 */ /* 0x000fe200078e00ff */
[----:B------:R-:W-:Y:S01]  /*11e0*/  MOV R8, RZ ;  /* 0x000000ff00087202 */ /* 0x000fe20000000f00 */
[----:B------:R-:W-:Y:S02]  /*11f0*/  IMAD.MOV.U32 R97, RZ, RZ, RZ ;  /* 0x000000ffff617224 */ /* 0x000fe400078e00ff */
[----:B------:R-:W-:Y:S02]  /*1200*/  IMAD.MOV.U32 R10, RZ, RZ, RZ ;  /* 0x000000ffff0a7224 */ /* 0x000fe400078e00ff */
[----:B------:R-:W-:Y:S01]  /*1210*/  IMAD.MOV.U32 R99, RZ, RZ, RZ ;  /* 0x000000ffff637224 */ /* 0x000fe200078e00ff */
[----:B------:R-:W-:Y:S06]  /*1220*/  @!P1 BRA `(.L_x_190) ;  /* 0x0000004800f49947 */ /* 0x000fec0003800000 */
[----:B------:R-:W0:Y:S01]  /*1230*/  SHFL.IDX PT, R0, R164, RZ, 0x1f ;  /* 0x00001fffa4007589 */ /* 0x000e2200000e0000 */
[----:B------:R-:W1:Y:S01]  /*1240*/  S2UR UR39, SR_CgaCtaId ;  /* 0x00000000002779c3 */ /* 0x000e620000008800 */
[----:B------:R-:W-:Y:S01]  /*1250*/  UMOV UR6, 0x400 ;  /* 0x0000040000067882 */ /* 0x000fe20000000000 */
[----:B0-----:R-:W-:Y:S01]  /*1260*/  R2UR UR4, R0 ;  /* 0x00000000000472ca */ /* 0x001fe200000e0000 */
[----:B-1----:R-:W-:-:S04]  /*1270*/  ULEA UR38, UR39, UR6, 0x18 ;  /* 0x0000000627267291 */ /* 0x002fc8000f8ec03f */
[----:B------:R-:W-:-:S04]  /*1280*/  UIADD3 UR6, UR38, 0xc400, URZ ;  /* 0x0000c40026067890 */ /* 0x000fc8000fffe03f */
[----:B------:R-:W-:-:S04]  /*1290*/  ULOP3.LUT UP0, URZ, UR6, 0x1bf, URZ, 0xc0, !UPT ;  /* 0x000001bf063f7892 */ /* 0x000fc8000f80c03f */
[----:B------:R-:W-:Y:S02]  /*12a0*/  ULEA.HI UR5, UR4, UR4, URZ, 0x1 ;  /* 0x0000000404057291 */ /* 0x000fe4000f8f083f */
[----:B------:R-:W-:Y:S02]  /*12b0*/  PLOP3.LUT P0, PT, PT, PT, UP0, 0x80, 0x0 ;  /* 0x000000000000781c */ /* 0x000fe40003f0f008 */
[----:B------:R-:W-:-:S04]  /*12c0*/  ULOP3.LUT UR5, UR5, 0x1e, URZ, 0xc0, !UPT ;  /* 0x0000001e05057892 */ /* 0x000fc8000f8ec03f */
[----:B------:R-:W-:-:S04]  /*12d0*/  UIADD3 UR5, UR4, -UR5, URZ ;  /* 0x8000000504057290 */ /* 0x000fc8000fffe03f */
[----:B------:R-:W-:-:S04]  /*12e0*/  ULEA UR5, UR5, UR6, 0xd ;  /* 0x0000000605057291 */ /* 0x000fc8000f8e683f */
[----:B------:R-:W-:-:S04]  /*12f0*/  USHF.R.U32.HI UR5, URZ, 0x4, UR5 ;  /* 0x000000043f057899 */ /* 0x000fc80008011605 */
[----:B------:R-:W-:Y:S01]  /*1300*/  ULOP3.LUT UR52, UR5, 0x3fff, URZ, 0xc0, !UPT ;  /* 0x00003fff05347892 */ /* 0x000fe2000f8ec03f */
[----:B------:R-:W-:Y:S11]  /*1310*/  @!P0 BRA `(.L_x_191) ;  /* 0x0000000000408947 */ /* 0x000ff60003800000 */
        /* <DEDUP_REMOVED lines=16> */
.L_x_191:
[----:B------:R-:W-:Y:S02]  /*1420*/  LEA.HI R0, R162, R162, RZ, 0x1 ;  /* 0x000000a2a2007211 */ /* 0x000fe400078f08ff */
[----:B------:R-:W-:Y:S02]  /*1430*/  ISETP.NE.AND P0, PT, R16, 0x3, PT ;  /* 0x000000031000780c */ /* 0x000fe40003f05270 */
[----:B------:R-:W-:-:S05]  /*1440*/  LOP3.LUT R3, R0, 0xfffffffe, RZ, 0xc0, !PT ;  /* 0xfffffffe00037812 */ /* 0x000fca00078ec0ff */
[----:B------:R-:W-:-:S05]  /*1450*/  IMAD.IADD R0, R162, 0x1, -R3 ;  /* 0x00000001a2007824 */ /* 0x000fca00078e0a03 */
[----:B------:R-:W-:-:S04]  /*1460*/  SHF.L.U32 R0, R0, 0x1f, RZ ;  /* 0x0000001f00007819 */ /* 0x000fc800000006ff */
[----:B------:R-:W0:Y:S02]  /*1470*/  SYNCS.PHASECHK.TRANS64.TRYWAIT P1, [UR38+0x2a800], R0 ;  /* 0x02a80000ff0075a7 */ /* 0x000e240008020166 */
[----:B0-----:R-:W-:Y:S05]  /*1480*/  @!P1 BRA `(.L_x_192) ;  /* 0x000000bc003c9947 */ /* 0x001fea0003800000 */
.L_x_321:
[----:B------:R-:W-:Y:S05]  /*1490*/  @!P0 BRA `(.L_x_193) ;  /* 0x0000000000048947 */ /* 0x000fea0003800000 */
[----:B------:R-:W-:Y:S01]  /*14a0*/  BPT.TRAP 0x1 ;  /* 0x000000040000795c */ /* 0x000fe20000300000 */
.L_x_193:
[----:B------:R-:W-:Y:S02]  /*14b0*/  IMAD.U32 R4, RZ, RZ, UR37 ;  /* 0x00000025ff047e24 */ /* 0x000fe4000f8e00ff */
[----:B0-----:R-:W-:-:S03]  /*14c0*/  IMAD.U32 R3, RZ, RZ, UR36 ;  /* 0x00000024ff037e24 */ /* 0x001fc6000f8e00ff */
[----:B------:R-:W-:Y:S02]  /*14d0*/  LEA R4, R4, UR38, 0x3 ;  /* 0x0000002604047c11 */ /* 0x000fe4000f8e18ff */
[----:B------:R-:W-:-:S04]  /*14e0*/  SHF.L.U32 R3, R3, 0x1f, RZ ;  /* 0x0000001f03037819 */ /* 0x000fc800000006ff */
[----:B------:R0:W1:Y:S01]  /*14f0*/  SYNCS.PHASECHK.TRANS64.TRYWAIT P1, [R4+URZ+0x2a830], R3 ;  /* 0x02a83003040075a7 */ /* 0x000062000802017f */
[----:B------:R-:W-:Y:S05]  /*1500*/  @!P0 BRA `(.L_x_194) ;  /* 0x0000000000048947 */ /* 0x000fea0003800000 */
[----:B------:R-:W-:Y:S01]  /*1510*/  BPT.TRAP 0x1 ;  /* 0x000000040000795c */ /* 0x000fe20000300000 */
.L_x_194:
[----:B------:R-:W-:Y:S01]  /*1520*/  IMAD.MOV.U32 R87, RZ, RZ, RZ ;  /* 0x000000ffff577224 */ /* 0x000fe200078e00ff */
[----:B-1----:R-:W-:Y:S06]  /*1530*/  @P1 BRA `(.L_x_195) ;  /* 0x0000000000081947 */ /* 0x002fec0003800000 */
[----:B------:R-:W1:Y:S02]  /*1540*/  SYNCS.PHASECHK.TRANS64.TRYWAIT P1, [R4+URZ+0x2a830], R3 ;  /* 0x02a83003040075a7 */ /* 0x000e64000802017f */
[----:B-1----:R-:W-:Y:S05]  /*1550*/  @!P1 BRA `(.L_x_196) ;  /* 0x000000bc00209947 */ /* 0x002fea0003800000 */
.L_x_195:
        /* <DEDUP_REMOVED lines=8> */
[----:B------:R-:W-:Y:S01]  /*15e0*/  UMOV UR5, 0x40000040 ;  /* 0x4000004000057882 */ /* 0x000fe20000000000 */
[----:B------:R-:W-:Y:S02]  /*15f0*/  UMOV UR7, 0x40000040 ;  /* 0x4000004000077882 */ /* 0x000fe40000000000 */
[----:B------:R-:W-:Y:S02]  /*1600*/  ULOP3.LUT UR38, UR4, 0x10000, URZ, 0xfc, !UPT ;  /* 0x0001000004267892 */ /* 0x000fe4000f8efc3f */
[----:B------:R-:W-:Y:S02]  /*1610*/  UIADD3 UR4, UR52, 0x2, URZ ;  /* 0x0000000234047890 */ /* 0x000fe4000fffe03f */
[----:B------:R-:W-:Y:S02]  /*1620*/  UIMAD UR54, UR37, 0x900, UR38 ;  /* 0x00000900253678a4 */ /* 0x000fe4000f8e0226 */
[----:B------:R-:W-:-:S02]  /*1630*/  UIADD3 UR8, UR52, 0x4, URZ ;  /* 0x0000000434087890 */ /* 0x000fc4000fffe03f */
[----:B------:R-:W-:Y:S02]  /*1640*/  UIADD3 UR6, UR54, 0x2, URZ ;  /* 0x0000000236067890 */ /* 0x000fe4000fffe03f */
[----:B------:R-:W-:Y:S01]  /*1650*/  UIADD3 UR10, UR54, 0x4, URZ ;  /* 0x00000004360a7890 */ /* 0x000fe2000fffe03f */
[----:B------:R-:W-:Y:S02]  /*1660*/  UMOV UR9, 0x40000040 ;  /* 0x4000004000097882 */ /* 0x000fe40000000000 */
        /* <DEDUP_REMOVED lines=74> */
.L_x_197:
[----:B01----:R-:W-:Y:S01]  /*1b10*/  IMAD.IADD R3, R167, 0x1, R72 ;  /* 0x00000001a7037824 */ /* 0x003fe200078e0248 */
[----:B------:R-:W-:Y:S01]  /*1b20*/  ULDC UR6, c[0x0][0x988] ;  /* 0x0002620000067ab9 */ /* 0x000fe20000000800 */
[----:B------:R-:W-:Y:S01]  /*1b30*/  P2R R14, PR, RZ, 0x1 ;  /* 0x00000001ff0e7803 */ /* 0x000fe20000000000 */
[----:B------:R-:W-:Y:S02]  /*1b40*/  IMAD.MOV.U32 R86, RZ, RZ, R87 ;  /* 0x000000ffff567224 */ /* 0x000fe400078e0057 */
        /* <DEDUP_REMOVED lines=44> */
[----:B------:R-:W-:Y:S01]  /*1e10*/  FSEL R79, R44, -INF , P2 ;  /* 0xff8000002c4f7808 */ /* 0x000fe20001000000 */
[----:B------:R-:W-:Y:S01]  /*1e20*/  IMAD.MOV.U32 R44, RZ, RZ, R87 ;  /* 0x000000ffff2c7224 */ /* 0x000fe200078e0057 */
[----:B------:R-:W-:Y:S02]  /*1e30*/  FMNMX.FTZ R0, R77, R0, !PT ;  /* 0x000000004d007209 */ /* 0x000fe40007810000 */
[----:B------:R-:W-:Y:S02]  /*1e40*/  FSEL R21, R38, -INF , P6 ;  /* 0xff80000026157808 */ /* 0x000fe40003000000 */
        /* <DEDUP_REMOVED lines=59> */
[----:B------:R-:W-:Y:S02]  /*2200*/  FMNMX.FTZ R0, R101, R0, !PT ;  /* 0x0000000065007209 */ /* 0x000fe40007810000 */
[----:B------:R-:W-:Y:S02]  /*2210*/  FSEL R63, R63, -INF , P5 ;  /* 0xff8000003f3f7808 */ /* 0x000fe40002800000 */
[----:B------:R-:W-:-:S02]  /*2220*/  FMNMX.FTZ R8, R69, R0, !PT ;  /* 0x0000000045087209 */ /* 0x000fc40007810000 */
[----:B------:R-:W-:Y:S02]  /*2230*/  MOV R0, UR6 ;  /* 0x0000000600007c02 */ /* 0x000fe40008000f00 */
[----:B------:R-:W-:Y:S01]  /*2240*/  FSEL R67, R67, -INF , P3 ;  /* 0xff80000043437808 */ /* 0x000fe20001800000 */
[----:B------:R-:W0:Y:S01]  /*2250*/  SHFL.BFLY PT, R3, R8, 0x2, 0x1f ;  /* 0x0c401f0008037f89 */ /* 0x000e2200000e0000 */
[----:B------:R-:W-:Y:S02]  /*2260*/  FSEL R71, R71, -INF , P1 ;  /* 0xff80000047477808 */ /* 0x000fe40000800000 */
[----:B------:R-:W-:-:S13]  /*2270*/  R2UR UR6, R4 ;  /* 0x00000000040672ca */ /* 0x000fda00000e0000 */
[----:B------:R-:W-:-:S04]  /*2280*/  UIADD3 UR6, UR6, 0x2a840, URZ ;  /* 0x0002a84006067890 */ /* 0x000fc8000fffe03f */
[----:B------:R-:W-:Y:S01]  /*2290*/  UPRMT UR6, UR39, 0x654, UR6 ;  /* 0x0000065427067896 */ /* 0x000fe20008000006 */
[----:B0-----:R-:W-:-:S05]  /*22a0*/  FMNMX.FTZ R10, R8, R3, !PT ;  /* 0x00000003080a7209 */ /* 0x001fca0007810000 */
[----:B------:R-:W0:Y:S03]  /*22b0*/  SHFL.BFLY PT, R3, R10, 0x1, 0x1f ;  /* 0x0c201f000a037f89 */ /* 0x000e2600000e0000 */
[----:B------:R-:W-:Y:S01]  /*22c0*/  SYNCS.ARRIVE.TRANS64.RED.A1T0 RZ, [UR6], RZ ;  /* 0x000000ffffff79a7 */ /* 0x000fe20008100406 */
        /* <DEDUP_REMOVED lines=70> */
[----:B------:R-:W-:Y:S02]  /*2730*/  FMNMX.FTZ R6, R71, R6, !PT ;  /* 0x0000000647067209 */ /* 0x000fe40007810000 */
[----:B--2---:R-:W-:-:S03]  /*2740*/  MOV R77, R87 ;  /* 0x00000057004d7202 */ /* 0x004fc60000000f00 */
[----:B------:R-:W2:Y:S02]  /*2750*/  SHFL.BFLY PT, R5, R6, 0x2, 0x1f ;  /* 0x0c401f0006057f89 */ /* 0x000ea400000e0000 */
[----:B------:R3:W-:Y:S08]  /*2760*/  MUFU.EX2 R146, R81 ;  /* 0x0000005100927308 */ /* 0x0007f00000000800 */
[----:B------:R-:W-:Y:S01]  /*2770*/  MUFU.EX2 R83, R83 ;  /* 0x0000005300537308 */ /* 0x000fe20000000800 */
[----:B---3--:R-:W-:-:S07]  /*2780*/  IMAD.MOV.U32 R81, RZ, RZ, R87 ;  /* 0x000000ffff517224 */ /* 0x008fce00078e0057 */
[----:B------:R3:W-:Y:S01]  /*2790*/  MUFU.EX2 R148, R85 ;  /* 0x0000005500947308 */ /* 0x0007e20000000800 */
[----:B--2---:R-:W-:-:S07]  /*27a0*/  FMNMX.FTZ R8, R6, R5, !PT ;  /* 0x0000000506087209 */ /* 0x004fce0007810000 */
[----:B------:R-:W-:Y:S01]  /*27b0*/  MUFU.EX2 R89, R89 ;  /* 0x0000005900597308 */ /* 0x000fe20000000800 */
[----:B---3--:R-:W-:Y:S01]  /*27c0*/  IMAD.MOV.U32 R85, RZ, RZ, R87 ;  /* 0x000000ffff557224 */ /* 0x008fe200078e0057 */
[----:B------:R-:W2:Y:S06]  /*27d0*/  SHFL.BFLY PT, R5, R8, 0x1, 0x1f ;  /* 0x0c201f0008057f89 */ /* 0x000eac00000e0000 */
[----:B------:R-:W-:Y:S08]  /*27e0*/  MUFU.EX2 R150, R91 ;  /* 0x0000005b00967308 */ /* 0x000ff00000000800 */
[----:B------:R-:W-:Y:S08]  /*27f0*/  MUFU.EX2 R93, R93 ;  /* 0x0000005d005d7308 */ /* 0x000ff00000000800 */
[----:B------:R-:W-:Y:S01]  /*2800*/  MUFU.EX2 R152, R95 ;  /* 0x0000005f00987308 */ /* 0x000fe20000000800 */
[----:B--2---:R-:W-:-:S04]  /*2810*/  FMNMX.FTZ R5, R8, R5, !PT ;  /* 0x0000000508057209 */ /* 0x004fc80007810000 */
[C---:B------:R-:W-:Y:S01]  /*2820*/  FSETP.NEU.FTZ.AND P1, PT, R5.reuse, -INF , PT ;  /* 0xff8000000500780b */ /* 0x040fe20003f3d000 */
[-C--:B------:R-:W-:Y:S02]  /*2830*/  FMUL.FTZ R6, R5, R0.reuse ;  /* 0x0000000005067220 */ /* 0x080fe40000410000 */
[----:B------:R-:W-:Y:S03]  /*2840*/  MUFU.EX2 R97, R97 ;  /* 0x0000006100617308 */ /* 0x000fe60000000800 */
[----:B------:R-:W-:Y:S02]  /*2850*/  FSEL R6, R6, RZ, P1 ;  /* 0x000000ff06067208 */ /* 0x000fe40000800000 */
[----:B------:R-:W-:Y:S01]  /*2860*/  ISETP.GE.AND P1, PT, R72, 0x61, PT ;  /* 0x000000614800780c */ /* 0x000fe20003f26270 */
[----:B------:R-:W-:Y:S02]  /*2870*/  IMAD.MOV.U32 R72, RZ, RZ, R87 ;  /* 0x000000ffff487224 */ /* 0x000fe400078e0057 */
        /* <DEDUP_REMOVED lines=43> */
[----:B0-----:R-:W-:Y:S02]  /*2b30*/  FADD.FTZ R31, R73, R32 ;  /* 0x00000020491f7221 */ /* 0x001fe40000010000 */
        /* <DEDUP_REMOVED lines=12> */
[----:B------:R-:W-:Y:S01]  /*2c00*/  IMAD.MOV.U32 R75, RZ, RZ, R87 ;  /* 0x000000ffff4b7224 */ /* 0x000fe200078e0057 */
[----:B0-----:R-:W-:Y:S01]  /*2c10*/  MOV R35, R87 ;  /* 0x0000005700237202 */ /* 0x001fe20000000f00 */
[----:B------:R-:W-:-:S02]  /*2c20*/  FADD.FTZ R31, R79, R34 ;  /* 0x000000224f1f7221 */ /* 0x000fc40000010000 */
[----:B------:R0:W2:Y:S01]  /*2c30*/  MUFU.EX2 R20, R39 ;  /* 0x0000002700147308 */ /* 0x0000a20000000800 */
[----:B---3--:R-:W-:Y:S01]  /*2c40*/  FADD.FTZ R32, R14, R27 ;  /* 0x0000001b0e207221 */ /* 0x008fe20000010000 */
[C---:B------:R-:W-:Y:S01]  /*2c50*/  FADD.FTZ R34, R146.reuse, R31 ;  /* 0x0000001f92227221 */ /* 0x040fe20000010000 */
[----:B------:R-:W-:Y:S01]  /*2c60*/  F2FP.F16.F32.PACK_AB R146, R146, R79 ;  /* 0x0000004f9292723e */ /* 0x000fe200000000ff */
[----:B------:R-:W-:Y:S01]  /*2c70*/  IMAD.MOV.U32 R79, RZ, RZ, R87 ;  /* 0x000000ffff4f7224 */ /* 0x000fe200078e0057 */
[----:B------:R-:W-:Y:S01]  /*2c80*/  F2FP.F16.F32.PACK_AB R141, R14, R13 ;  /* 0x0000000d0e8d723e */ /* 0x000fe200000000ff */
[----:B------:R-:W-:Y:S02]  /*2c90*/  FADD.FTZ R31, R83, R34 ;  /* 0x00000022531f7221 */ /* 0x000fe40000010000 */
[----:B------:R-:W3:Y:S01]  /*2ca0*/  MUFU.EX2 R41, R41 ;  /* 0x0000002900297308 */ /* 0x000ee20000000800 */
[----:B-1----:R-:W-:Y:S01]  /*2cb0*/  FADD.FTZ R27, R21, R32 ;  /* 0x00000020151b7221 */ /* 0x002fe20000010000 */
[C---:B------:R-:W-:Y:S01]  /*2cc0*/  FADD.FTZ R34, R148.reuse, R31 ;  /* 0x0000001f94227221 */ /* 0x040fe20000010000 */
[----:B------:R-:W-:Y:S01]  /*2cd0*/  F2FP.F16.F32.PACK_AB R148, R148, R83 ;  /* 0x000000539494723e */ /* 0x000fe200000000ff */
[----:B0-----:R-:W-:Y:S01]  /*2ce0*/  IMAD.MOV.U32 R39, RZ, RZ, R87 ;  /* 0x000000ffff277224 */ /* 0x001fe200078e0057 */
[----:B------:R-:W-:Y:S01]  /*2cf0*/  MOV R83, R87 ;  /* 0x0000005700537202 */ /* 0x000fe20000000f00 */
[----:B------:R-:W-:-:S02]  /*2d00*/  FADD.FTZ R31, R89, R34 ;  /* 0x00000022591f7221 */ /* 0x000fc40000010000 */
[----:B------:R0:W1:Y:S01]  /*2d10*/  MUFU.EX2 R24, R43 ;  /* 0x0000002b00187308 */ /* 0x0000620000000800 */
[----:B--2---:R-:W-:Y:S01]  /*2d20*/  FADD.FTZ R32, R20, R27 ;  /* 0x0000001b14207221 */ /* 0x004fe20000010000 */
[C---:B------:R-:W-:Y:S01]  /*2d30*/  FADD.FTZ R36, R150.reuse, R31 ;  /* 0x0000001f96247221 */ /* 0x040fe20000010000 */
[----:B------:R-:W-:Y:S02]  /*2d40*/  F2FP.F16.F32.PACK_AB R150, R150, R89 ;  /* 0x000000599696723e */ /* 0x000fe400000000ff */
[----:B------:R-:W-:Y:S01]  /*2d50*/  F2FP.F16.F32.PACK_AB R143, R20, R21 ;  /* 0x00000015148f723e */ /* 0x000fe200000000ff */
[----:B------:R-:W-:Y:S02]  /*2d60*/  FADD.FTZ R31, R93, R36 ;  /* 0x000000245d1f7221 */ /* 0x000fe40000010000 */
[----:B------:R-:W2:Y:S01]  /*2d70*/  MUFU.EX2 R45, R45 ;  /* 0x0000002d002d7308 */ /* 0x000ea20000000800 */
[----:B---3--:R-:W-:Y:S01]  /*2d80*/  FADD.FTZ R27, R41, R32 ;  /* 0x00000020291b7221 */ /* 0x008fe20000010000 */
[----:B0-----:R-:W-:-:S06]  /*2d90*/  IMAD.MOV.U32 R43, RZ, RZ, R87 ;  /* 0x000000ffff2b7224 */ /* 0x001fcc00078e0057 */
[----:B------:R0:W3:Y:S01]  /*2da0*/  MUFU.EX2 R26, R47 ;  /* 0x0000002f001a7308 */ /* 0x0000e20000000800 */
[C---:B-1----:R-:W-:Y:S01]  /*2db0*/  FADD.FTZ R32, R24.reuse, R27 ;  /* 0x0000001b18207221 */ /* 0x042fe20000010000 */
[----:B------:R-:W-:Y:S01]  /*2dc0*/  F2FP.F16.F32.PACK_AB R145, R24, R41 ;  /* 0x000000291891723e */ /* 0x000fe200000000ff */
[----:B------:R-:W-:Y:S01]  /*2dd0*/  IMAD.MOV.U32 R24, RZ, RZ, R87 ;  /* 0x000000ffff187224 */ /* 0x000fe200078e0057 */
[----:B------:R-:W-:-:S04]  /*2de0*/  MOV R41, R87 ;  /* 0x0000005700297202 */ /* 0x000fc80000000f00 */
[----:B------:R-:W1:Y:S01]  /*2df0*/  MUFU.EX2 R49, R49 ;  /* 0x0000003100317308 */ /* 0x000e620000000800 */
[----:B--2---:R-:W-:Y:S01]  /*2e00*/  FADD.FTZ R27, R45, R32 ;  /* 0x000000202d1b7221 */ /* 0x004fe20000010000 */
[----:B0-----:R-:W-:-:S06]  /*2e10*/  MOV R47, R87 ;  /* 0x00000057002f7202 */ /* 0x001fcc0000000f00 */
[----:B------:R0:W2:Y:S01]  /*2e20*/  MUFU.EX2 R28, R51 ;  /* 0x00000033001c7308 */ /* 0x0000a20000000800 */
[C---:B---3--:R-:W-:Y:S01]  /*2e30*/  FADD.FTZ R34, R26.reuse, R27 ;  /* 0x0000001b1a227221 */ /* 0x048fe20000010000 */
[----:B------:R-:W-:Y:S01]  /*2e40*/  F2FP.F16.F32.PACK_AB R147, R26, R45 ;  /* 0x0000002d1a93723e */ /* 0x000fe200000000ff */
[--C-:B------:R-:W-:Y:S02]  /*2e50*/  IMAD.MOV.U32 R45, RZ, RZ, R87.reuse ;  /* 0x000000ffff2d7224 */ /* 0x100fe400078e0057 */
[----:B------:R-:W-:-:S03]  /*2e60*/  IMAD.MOV.U32 R26, RZ, RZ, R87 ;  /* 0x000000ffff1a7224 */ /* 0x000fc600078e0057 */
        /* <DEDUP_REMOVED lines=19> */
[----:B------:R-:W-:Y:S01]  /*2fa0*/  F2FP.F16.F32.PACK_AB R151, R30, R53 ;  /* 0x000000351e97723e */ /* 0x000fe200000000ff */
[----:B------:R-:W-:Y:S01]  /*2fb0*/  IMAD.MOV.U32 R30, RZ, RZ, R87 ;  /* 0x000000ffff1e7224 */ /* 0x000fe200078e0057 */
[----:B------:R-:W-:-:S04]  /*2fc0*/  MOV R53, R87 ;  /* 0x0000005700357202 */ /* 0x000fc80000000f00 */
[----:B------:R1:W3:Y:S01]  /*2fd0*/  MUFU.EX2 R4, R59 ;  /* 0x0000003b00047308 */ /* 0x0002e20000000800 */
[----:B--2---:R-:W-:-:S07]  /*2fe0*/  FADD.FTZ R27, R57, R6 ;  /* 0x00000006391b7221 */ /* 0x004fce0000010000 */
[----:B------:R2:W4:Y:S01]  /*2ff0*/  MUFU.EX2 R156, R65 ;  /* 0x00000041009c7308 */ /* 0x0005220000000800 */
[----:B0-----:R-:W-:Y:S01]  /*3000*/  FADD.FTZ R29, R99, R36 ;  /* 0x00000024631d7221 */ /* 0x001fe20000010000 */
[----:B-1----:R-:W-:-:S06]  /*3010*/  MOV R59, R87 ;  /* 0x00000057003b7202 */ /* 0x002fcc0000000f00 */
[----:B------:R-:W0:Y:S01]  /*3020*/  MUFU.EX2 R11, R11 ;  /* 0x0000000b000b7308 */ /* 0x000e220000000800 */
[C---:B---3--:R-:W-:Y:S01]  /*3030*/  FADD.FTZ R6, R4.reuse, R27 ;  /* 0x0000001b04067221 */ /* 0x048fe20000010000 */
[----:B------:R-:W-:Y:S01]  /*3040*/  F2FP.F16.F32.PACK_AB R153, R4, R57 ;  /* 0x000000390499723e */ /* 0x000fe200000000ff */
[----:B------:R-:W-:Y:S01]  /*3050*/  IMAD.MOV.U32 R57, RZ, RZ, R87 ;  /* 0x000000ffff397224 */ /* 0x000fe200078e0057 */
[----:B--2---:R-:W-:-:S04]  /*3060*/  MOV R65, R87 ;  /* 0x0000005700417202 */ /* 0x004fc80000000f00 */
[----:B------:R-:W1:Y:S01]  /*3070*/  MUFU.EX2 R101, R101 ;  /* 0x0000006500657308 */ /* 0x000e620000000800 */
[C---:B----4-:R-:W-:Y:S01]  /*3080*/  FADD.FTZ R36, R156.reuse, R29 ;  /* 0x0000001d9c247221 */ /* 0x050fe20000010000 */
[----:B------:R-:W-:-:S06]  /*3090*/  F2FP.F16.F32.PACK_AB R156, R156, R99 ;  /* 0x000000639c9c723e */ /* 0x000fcc00000000ff */
[----:B------:R2:W3:Y:S01]  /*30a0*/  MUFU.EX2 R32, R63 ;  /* 0x0000003f00207308 */ /* 0x0004e20000000800 */
[----:B0-----:R-:W-:-:S07]  /*30b0*/  FADD.FTZ R27, R11, R6 ;  /* 0x000000060b1b7221 */ /* 0x001fce0000010000 */
[----:B------:R-:W0:Y:S01]  /*30c0*/  MUFU.EX2 R15, R15 ;  /* 0x0000000f000f7308 */ /* 0x000e220000000800 */
[----:B-1----:R-:W-:Y:S01]  /*30d0*/  FADD.FTZ R29, R101, R36 ;  /* 0x00000024651d7221 */ /* 0x002fe20000010000 */
[----:B--2---:R-:W-:-:S06]  /*30e0*/  IMAD.MOV.U32 R63, RZ, RZ, R87 ;  /* 0x000000ffff3f7224 */ /* 0x004fcc00078e0057 */
[----:B------:R1:W2:Y:S01]  /*30f0*/  MUFU.EX2 R34, R67 ;  /* 0x0000004300227308 */ /* 0x0002a20000000800 */
[C---:B---3--:R-:W-:Y:S01]  /*3100*/  FADD.FTZ R38, R32.reuse, R27 ;  /* 0x0000001b20267221 */ /* 0x048fe20000010000 */
[----:B------:R-:W-:Y:S01]  /*3110*/  F2FP.F16.F32.PACK_AB R155, R32, R11 ;  /* 0x0000000b209b723e */ /* 0x000fe200000000ff */
[--C-:B------:R-:W-:Y:S02]  /*3120*/  IMAD.MOV.U32 R32, RZ, RZ, R87.reuse ;  /* 0x000000ffff207224 */ /* 0x100fe400078e0057 */
[----:B------:R-:W-:-:S03]  /*3130*/  IMAD.MOV.U32 R27, RZ, RZ, R87 ;  /* 0x000000ffff1b7224 */ /* 0x000fc600078e0057 */
[----:B------:R-:W3:Y:S01]  /*3140*/  MUFU.EX2 R25, R25 ;  /* 0x0000001900197308 */ /* 0x000ee20000000800 */
[----:B0-----:R-:W-:Y:S01]  /*3150*/  FADD.FTZ R7, R15, R38 ;  /* 0x000000260f077221 */ /* 0x001fe20000010000 */
[--C-:B-1----:R-:W-:Y:S02]  /*3160*/  IMAD.MOV.U32 R67, RZ, RZ, R87.reuse ;  /* 0x000000ffff437224 */ /* 0x102fe400078e0057 */
[----:B------:R-:W-:-:S04]  /*3170*/  IMAD.MOV.U32 R38, RZ, RZ, R87 ;  /* 0x000000ffff267224 */ /* 0x000fc800078e0057 */
[----:B------:R-:W0:Y:S01]  /*3180*/  MUFU.EX2 R12, R12 ;  /* 0x0000000c000c7308 */ /* 0x000e220000000800 */
[C---:B--2---:R-:W-:Y:S01]  /*3190*/  FADD.FTZ R8, R34.reuse, R7 ;  /* 0x0000000722087221 */ /* 0x044fe20000010000 */
[----:B------:R-:W-:Y:S01]  /*31a0*/  F2FP.F16.F32.PACK_AB R157, R34, R15 ;  /* 0x0000000f229d723e */ /* 0x000fe200000000ff */
[----:B------:R-:W-:-:S05]  /*31b0*/  IMAD.MOV.U32 R34, RZ, RZ, R87 ;  /* 0x000000ffff227224 */ /* 0x000fca00078e0057 */
[----:B------:R1:W2:Y:S01]  /*31c0*/  MUFU.EX2 R36, R71 ;  /* 0x0000004700247308 */ /* 0x0002a20000000800 */
[----:B---3--:R-:W-:Y:S01]  /*31d0*/  FADD.FTZ R7, R25, R8 ;  /* 0x0000000819077221 */ /* 0x008fe20000010000 */
[C---:B0-----:R-:W-:Y:S01]  /*31e0*/  FADD.FTZ R6, R12.reuse, R29 ;  /* 0x0000001d0c067221 */ /* 0x041fe20000010000 */
[----:B------:R-:W-:Y:S02]  /*31f0*/  F2FP.F16.F32.PACK_AB R158, R12, R101 ;  /* 0x000000650c9e723e */ /* 0x000fe400000000ff */
[-C--:B-1----:R-:W-:Y:S02]  /*3200*/  MOV R71, R87.reuse ;  /* 0x0000005700477202 */ /* 0x082fe40000000f00 */
[----:B------:R-:W-:Y:S01]  /*3210*/  MOV R29, R87 ;  /* 0x00000057001d7202 */ /* 0x000fe20000000f00 */
[C---:B--2---:R-:W-:Y:S01]  /*3220*/  FADD.FTZ R4, R36.reuse, R7 ;  /* 0x0000000724047221 */ /* 0x044fe20000010000 */
[----:B------:R-:W-:Y:S01]  /*3230*/  F2FP.F16.F32.PACK_AB R159, R36, R25 ;  /* 0x00000019249f723e */ /* 0x000fe200000000ff */
[----:B------:R-:W-:-:S02]  /*3240*/  IMAD.MOV.U32 R7, RZ, RZ, 0x3f800000 ;  /* 0x3f800000ff077424 */ /* 0x000fc400078e00ff */
[--C-:B------:R-:W-:Y:S02]  /*3250*/  IMAD.MOV.U32 R36, RZ, RZ, R87.reuse ;  /* 0x000000ffff247224 */ /* 0x100fe400078e0057 */
[----:B------:R-:W-:Y:S01]  /*3260*/  IMAD.MOV.U32 R25, RZ, RZ, R87 ;  /* 0x000000ffff197224 */ /* 0x000fe200078e0057 */
[----:B------:R-:W-:Y:S06]  /*3270*/  @!P1 BRA `(.L_x_198) ;  /* 0x0000001c00749947 */ /* 0x000fec0003800000 */
[----:B------:R-:W-:Y:S01]  /*3280*/  IADD3 R8, R88, -0x2, RZ ;  /* 0xfffffffe58087810 */ /* 0x000fe20007ffe0ff */
[----:B------:R-:W-:Y:S01]  /*3290*/  IMAD.MOV.U32 R10, RZ, RZ, R5 ;  /* 0x000000ffff0a7224 */ /* 0x000fe200078e0005 */
[----:B------:R-:W-:Y:S01]  /*32a0*/  CS2R R86, SRZ ;  /* 0x0000000000567805 */ /* 0x000fe2000001ff00 */
[----:B------:R-:W-:Y:S01]  /*32b0*/  IMAD.MOV.U32 R11, RZ, RZ, R3 ;  /* 0x000000ffff0b7224 */ /* 0x000fe200078e0003 */
[----:B------:R-:W-:Y:S01]  /*32c0*/  CS2R R82, SRZ ;  /* 0x0000000000527805 */ /* 0x000fe2000001ff00 */
[----:B------:R-:W-:Y:S01]  /*32d0*/  IMAD.MOV.U32 R7, RZ, RZ, 0x3f800000 ;  /* 0x3f800000ff077424 */ /* 0x000fe200078e00ff */
        /* <DEDUP_REMOVED lines=32> */
.L_x_209:
[----:B------:R-:W-:-:S04]  /*34e0*/  UISETP.NE.AND UP0, UPT, UR60, 0x1, UPT ;  /* 0x000000013c00788c */ /* 0x000fc8000bf05270 */
[----:B------:R-:W-:-:S04]  /*34f0*/  USEL UR36, URZ, 0x1, UP0 ;  /* 0x000000013f247887 */ /* 0x000fc80008000000 */
[----:B------:R-:W-:Y:S01]  /*3500*/  ULOP3.LUT UR36, UR61, UR36, URZ, 0x3c, !UPT ;  /* 0x000000243d247292 */ /* 0x000fe2000f8e3c3f */
[----:B------:R-:W-:Y:S11]  /*3510*/  @!P0 BRA `(.L_x_199) ;  /* 0x0000000000048947 */ /* 0x000ff60003800000 */
[----:B------:R-:W-:Y:S01]  /*3520*/  BPT.TRAP 0x1 ;  /* 0x000000040000795c */ /* 0x000fe20000300000 */
.L_x_199:
        /* <DEDUP_REMOVED lines=12> */
.L_x_200:
[----:B-1----:R-:W-:Y:S05]  /*35f0*/  @P1 BRA `(.L_x_201) ;  /* 0x0000000000081947 */ /* 0x002fea0003800000 */
[----:B------:R-:W1:Y:S02]  /*3600*/  SYNCS.PHASECHK.TRANS64.TRYWAIT P1, [UR59+0x2a830], R0 ;  /* 0x02a83000ff0075a7 */ /* 0x000e64000802017b */
[----:B-1----:R-:W-:Y:S05]  /*3610*/  @!P1 BRA `(.L_x_202) ;  /* 0x0000009c00049947 */ /* 0x002fea0003800000 */
.L_x_201:
[----:B------:R-:W-:Y:S01]  /*3620*/  UIMAD UR54, UR37, 0x900, UR38 ;  /* 0x00000900253678a4 */ /* 0x000fe2000f8e0226 */
[----:B------:R-:W-:Y:S01]  /*3630*/  WARPGROUP.ARRIVE ;  /* 0x00000000000079c5 */ /* 0x000fe20000000000 */
[----:B------:R-:W-:Y:S01]  /*3640*/  UMOV UR55, 0x40000040 ;  /* 0x4000004000377882 */ /* 0x000fe20000000000 */
[----:B------:R-:W-:Y:S01]  /*3650*/  UMOV UR7, 0x40000040 ;  /* 0x4000004000077882 */ /* 0x000fe20000000000 */
[----:B------:R-:W-:Y:S01]  /*3660*/  UIADD3 UR6, UR54, 0x2, URZ ;  /* 0x0000000236067890 */ /* 0x000fe2000fffe03f */
[-C--:B------:R-:W-:Y:S01]  /*3670*/  FMUL.FTZ R24, R24, R9.reuse ;  /* 0x0000000918187220 */ /* 0x080fe20000410000 */
[----:B------:R-:W-:Y:S01]  /*3680*/  UIADD3 UR10, UR54, 0x4, URZ ;  /* 0x00000004360a7890 */ /* 0x000fe2000fffe03f */
[-C--:B------:R-:W-:Y:S01]  /*3690*/  FMUL.FTZ R25, R25, R9.reuse ;  /* 0x0000000919197220 */ /* 0x080fe20000410000 */
[----:B------:R-:W-:Y:S01]  /*36a0*/  UMOV UR11, 0x40000040 ;  /* 0x40000040000b7882 */ /* 0x000fe20000000000 */
[----:B------:R-:W-:Y:S01]  /*36b0*/  HGMMA.64x96x16.F32 R88, gdesc[UR52], RZ, !UPT, gsb0 ;  /* 0x01600000345879f0 */ /* 0x000fe2000c0008ff */
        /* <DEDUP_REMOVED lines=116> */
.L_x_203:
[----:B------:R-:W-:Y:S01]  /*3e00*/  ULEA UR6, UR60, UR39, 0x3 ;  /* 0x000000273c067291 */ /* 0x000fe2000f8e183f */
[----:B01----:R-:W-:-:S05]  /*3e10*/  IMAD.U32 R0, RZ, RZ, UR61 ;  /* 0x0000003dff007e24 */ /* 0x003fca000f8e00ff */
[----:B------:R-:W-:-:S04]  /*3e20*/  SHF.L.U32 R0, R0, 0x1f, RZ ;  /* 0x0000001f00007819 */ /* 0x000fc800000006ff */
[----:B------:R0:W1:Y:S01]  /*3e30*/  SYNCS.PHASECHK.TRANS64.TRYWAIT P1, [UR6+0x2a850], R0 ;  /* 0x02a85000ff0075a7 */ /* 0x0000620008020146 */
[----:B------:R-:W-:Y:S05]  /*3e40*/  @!P0 BRA `(.L_x_204) ;  /* 0x0000000000048947 */ /* 0x000fea0003800000 */
[----:B------:R-:W-:Y:S01]  /*3e50*/  BPT.TRAP 0x1 ;  /* 0x000000040000795c */ /* 0x000fe20000300000 */
.L_x_204:
[----:B-1----:R-:W-:Y:S05]  /*3e60*/  @P1 BRA `(.L_x_205) ;  /* 0x0000000000081947 */ /* 0x002fea0003800000 */
[----:B------:R-:W1:Y:S02]  /*3e70*/  SYNCS.PHASECHK.TRANS64.TRYWAIT P1, [UR6+0x2a850], R0 ;  /* 0x02a85000ff0075a7 */ /* 0x000e640008020146 */
[----:B-1----:R-:W-:Y:S05]  /*3e80*/  @!P1 BRA `(.L_x_206) ;  /* 0x0000009400009947 */ /* 0x002fea0003800000 */
.L_x_205:
[----:B------:R-:W-:Y:S01]  /*3e90*/  UIADD3 UR39, UR39, 0x400, URZ ;  /* 0x0000040027277890 */ /* 0x000fe2000fffe03f */
[----:B------:R-:W-:Y:S01]  /*3ea0*/  WARPGROUP.ARRIVE ;  /* 0x00000000000079c5 */ /* 0x000fe20000000000 */
[----:B------:R-:W-:Y:S01]  /*3eb0*/  UMOV UR11, 0x40000040 ;  /* 0x40000040000b7882 */ /* 0x000fe20000000000 */
[----:B------:R-:W-:Y:S01]  /*3ec0*/  UMOV UR15, 0x40000040 ;  /* 0x40000040000f7882 */ /* 0x000fe20000000000 */
[----:B------:R-:W-:-:S04]  /*3ed0*/  USHF.R.U32.HI UR39, URZ, 0x4, UR39 ;  /* 0x000000043f277899 */ /* 0x000fc80008011627 */
[----:B------:R-:W-:-:S04]  /*3ee0*/  ULOP3.LUT UR39, UR39, 0x3fff, URZ, 0xc0, !UPT ;  /* 0x00003fff27277892 */ /* 0x000fc8000f8ec03f */
[----:B------:R-:W-:-:S04]  /*3ef0*/  ULOP3.LUT UR10, UR39, 0x3000000, URZ, 0xfc, !UPT ;  /* 0x03000000270a7892 */ /* 0x000fc8000f8efc3f */
[----:B------:R-:W-:-:S04]  /*3f00*/  UIMAD UR10, UR60, 0x600, UR10 ;  /* 0x000006003c0a78a4 */ /* 0x000fc8000f8e020a */
[----:B------:R-:W-:-:S05]  /*3f10*/  UIADD3 UR14, UR10, 0x80, URZ ;  /* 0x000000800a0e7890 */ /* 0x000fca000fffe03f */
[----:B------:R-:W-:Y:S01]  /*3f20*/  HGMMA.64x128x16.F32 R24, R136, gdesc[UR8].tnspB, R24, gsb0 ;  /* 0x41e0000888187df0 */ /* 0x000fe20008000818 */
[----:B------:R-:W-:Y:S02]  /*3f30*/  UMOV UR11, 0x40000040 ;  /* 0x40000040000b7882 */ /* 0x000fe40000000000 */
        /* <DEDUP_REMOVED lines=18> */
[----:B------:R-:W-:Y:S03]  /*4060*/  HGMMA.64x128x16.F32 R24, R152, gdesc[UR12].tnspB, R24, gsb0 ;  /* 0x41e0000c98187df0 */ /* 0x000fe60008000818 */
[----:B------:R-:W-:Y:S02]  /*4070*/  WARPGROUP.DEPBAR.LE gsb0, 0x0 ;  /* 0x00008000000079c5 */ /* 0x000fe40000010000 */
[----:B------:R-:W-:-:S07]  /*4080*/  WARPGROUP.ARRIVE ;  /* 0x00000000000079c5 */ /* 0x000fce0000000000 */
[----:B------:R-:W-:Y:S03]  /*4090*/  HGMMA.64x128x16.F32 R24, R156, gdesc[UR8].tnspB, R24, gsb0 ;  /* 0x41e000089c187df0 */ /* 0x000fe60008000818 */
[----:B------:R-:W-:Y:S02]  /*40a0*/  WARPGROUP.DEPBAR.LE gsb0, 0x0 ;  /* 0x00008000000079c5 */ /* 0x000fe40000010000 */
[----:B------:R-:W-:Y:S05]  /*40b0*/  @!P0 BRA `(.L_x_207) ;  /* 0x0000000000048947 */ /* 0x000fea0003800000 */
[----:B------:R-:W-:Y:S01]  /*40c0*/  BPT.TRAP 0x1 ;  /* 0x000000040000795c */ /* 0x000fe20000300000 */
.L_x_207:
        /* <DEDUP_REMOVED lines=65> */
[C---:B------:R-:W-:Y:S01]  /*44e0*/  FADD.FTZ R7, -R5.reuse, R10 ;  /* 0x0000000a05077221 */ /* 0x040fe20000010100 */
[-C--:B------:R-:W-:Y:S01]  /*44f0*/  FMUL.FTZ R121, R5, R0.reuse ;  /* 0x0000000005797220 */ /* 0x080fe20000410000 */
[-C--:B------:R-:W-:Y:S01]  /*4500*/  FMUL.FTZ R9, R9, R0.reuse ;  /* 0x0000000009097220 */ /* 0x080fe20000410000 */
[-C--:B------:R-:W-:Y:S01]  /*4510*/  FFMA.FTZ R136, R88, R0.reuse, -R137 ;  /* 0x0000000058887223 */ /* 0x080fe20000010889 */
[-C--:B------:R-:W-:Y:S01]  /*4520*/  FMUL.FTZ R7, R7, R0.reuse ;  /* 0x0000000007077220 */ /* 0x080fe20000410000 */
        /* <DEDUP_REMOVED lines=45> */
[--C-:B------:R-:W-:Y:S01]  /*4800*/  FFMA.FTZ R134, R134, R0, -R121.reuse ;  /* 0x0000000086867223 */ /* 0x100fe20000010879 */
[----:B------:R-:W1:Y:S01]  /*4810*/  MUFU.EX2 R10, R10 ;  /* 0x0000000a000a7308 */ /* 0x000e620000000800 */
[----:B0-----:R-:W-:Y:S01]  /*4820*/  FFMA.FTZ R6, R9, R6, R136 ;  /* 0x0000000609067223 */ /* 0x001fe20000010088 */
[----:B------:R-:W-:-:S06]  /*4830*/  FFMA.FTZ R121, R135, R0, -R121 ;  /* 0x0000000087797223 */ /* 0x000fcc0000010879 */
[----:B------:R-:W0:Y:S08]  /*4840*/  MUFU.EX2 R11, R11 ;  /* 0x0000000b000b7308 */ /* 0x000e300000000800 */
[----:B------:R-:W2:Y:S01]  /*4850*/  MUFU.EX2 R137, R137 ;  /* 0x0000008900897308 */ /* 0x000ea20000000800 */
[----:B-1----:R-:W-:-:S07]  /*4860*/  FFMA.FTZ R4, R7, R4, R10 ;  /* 0x0000000407047223 */ /* 0x002fce000001000a */
[----:B------:R-:W1:Y:S01]  /*4870*/  MUFU.EX2 R138, R138 ;  /* 0x0000008a008a7308 */ /* 0x000e620000000800 */
[----:B0-----:R-:W-:-:S07]  /*4880*/  FADD.FTZ R91, R11, R6 ;  /* 0x000000060b5b7221 */ /* 0x001fce0000010000 */
[----:B------:R-:W0:Y:S01]  /*4890*/  MUFU.EX2 R139, R139 ;  /* 0x0000008b008b7308 */ /* 0x000e220000000800 */
[----:B--2---:R-:W-:-:S07]  /*48a0*/  FADD.FTZ R4, R137, R4 ;  /* 0x0000000489047221 */ /* 0x004fce0000010000 */
[----:B------:R-:W2:Y:S01]  /*48b0*/  MUFU.EX2 R13, R13 ;  /* 0x0000000d000d7308 */ /* 0x000ea20000000800 */
[----:B-1----:R-:W-:-:S07]  /*48c0*/  FADD.FTZ R6, R138, R91 ;  /* 0x0000005b8a067221 */ /* 0x002fce0000010000 */
        /* <DEDUP_REMOVED lines=81> */
[----:B--2---:R-:W-:Y:S01]  /*4de0*/  FADD.FTZ R4, R159, R4 ;  /* 0x000000049f047221 */ /* 0x004fe20000010000 */
[----:B-1----:R-:W-:-:S03]  /*4df0*/  FADD.FTZ R6, R117, R6 ;  /* 0x0000000675067221 */ /* 0x002fc60000010000 */
[----:B0-----:R-:W-:Y:S01]  /*4e00*/  FADD.FTZ R4, R121, R4 ;  /* 0x0000000479047221 */ /* 0x001fe20000010000 */
[----:B------:R-:W-:Y:S06]  /*4e10*/  @!P0 BRA `(.L_x_208) ;  /* 0x0000000000048947 */ /* 0x000fec0003800000 */
[----:B------:R-:W-:Y:S01]  /*4e20*/  BPT.TRAP 0x1 ;  /* 0x000000040000795c */ /* 0x000fe20000300000 */
.L_x_208:
[----:B------:R-:W-:Y:S01]  /*4e30*/  UIADD3 UR6, UR6, 0x2a860, URZ ;  /* 0x0002a86006067890 */ /* 0x000fe2000fffe03f */
[----:B------:R-:W-:Y:S01]  /*4e40*/  ISETP.GT.AND P1, PT, R8, RZ, PT ;  /* 0x000000ff0800720c */ /* 0x000fe20003f24270 */
[----:B------:R-:W-:Y:S01]  /*4e50*/  UMOV UR61, UR36 ;  /* 0x00000024003d7c82 */ /* 0x000fe20008000000 */
[----:B------:R-:W-:Y:S01]  /*4e60*/  UMOV UR60, UR37 ;  /* 0x00000025003c7c82 */ /* 0x000fe20008000000 */
[----:B------:R-:W-:Y:S01]  /*4e70*/  UPRMT UR6, UR58, 0x654, UR6 ;  /* 0x000006543a067896 */ /* 0x000fe20008000006 */
[----:B------:R-:W-:Y:S01]  /*4e80*/  F2FP.F16.F32.PACK_AB R136, R11, R136 ;  /* 0x000000880b88723e */ /* 0x000fe200000000ff */
[----:B------:R-:W-:Y:S01]  /*4e90*/  IMAD.MOV.U32 R11, RZ, RZ, R3 ;  /* 0x000000ffff0b7224 */ /* 0x000fe200078e0003 */
        /* <DEDUP_REMOVED lines=24> */
[----:B------:R-:W-:Y:S02]  /*5020*/  IADD3 R8, R8, -0x1, RZ ;  /* 0xffffffff08087810 */ /* 0x000fe40007ffe0ff */
[----:B------:R-:W-:Y:S01]  /*5030*/  F2FP.F16.F32.PACK_AB R159, R121, R159 ;  /* 0x0000009f799f723e */ /* 0x000fe200000000ff */
[----:B------:R-:W-:Y:S06]  /*5040*/  @P1 BRA `(.L_x_209) ;  /* 0xffffffe400241947 */ /* 0x000fec000383ffff */
.L_x_198:
        /* <DEDUP_REMOVED lines=67> */
.L_x_210:
        /* <DEDUP_REMOVED lines=9> */
.L_x_211:
[----:B-1----:R-:W-:Y:S05]  /*5510*/  @P1 BRA `(.L_x_212) ;  /* 0x0000000000081947 */ /* 0x002fea0003800000 */
[----:B------:R-:W1:Y:S02]  /*5520*/  SYNCS.PHASECHK.TRANS64.TRYWAIT P1, [UR5+0x2a850], R7 ;  /* 0x02a85007ff0075a7 */ /* 0x000e640008020145 */
[----:B-1----:R-:W-:Y:S05]  /*5530*/  @!P1 BRA `(.L_x_213) ;  /* 0x0000007c006c9947 */ /* 0x002fea0003800000 */
.L_x_212:
[----:B------:R-:W-:Y:S01]  /*5540*/  UIADD3 UR4, UR4, 0x400, URZ ;  /* 0x0000040004047890 */ /* 0x000fe2000fffe03f */
[----:B------:R-:W-:Y:S01]  /*5550*/  WARPGROUP.ARRIVE ;  /* 0x00000000000079c5 */ /* 0x000fe20000000000 */
[----:B------:R-:W-:Y:S01]  /*5560*/  UMOV UR11, 0x40000040 ;  /* 0x40000040000b7882 */ /* 0x000fe20000000000 */
[----:B01----:R-:W0:Y:S01]  /*5570*/  SHFL.BFLY PT, R7, R6, 0x2, 0x1f ;  /* 0x0c401f0006077f89 */ /* 0x003e2200000e0000 */
[----:B------:R-:W-:Y:S01]  /*5580*/  USHF.R.U32.HI UR4, URZ, 0x4, UR4 ;  /* 0x000000043f047899 */ /* 0x000fe20008011604 */
[----:B------:R-:W-:Y:S01]  /*5590*/  IMAD.MOV.U32 R11, RZ, RZ, RZ ;  /* 0x000000ffff0b7224 */ /* 0x000fe200078e00ff */
[----:B------:R-:W-:Y:S01]  /*55a0*/  MOV R20, 0xff800000 ;  /* 0xff80000000147802 */ /* 0x000fe20000000f00 */
[----:B------:R-:W1:Y:S01]  /*55b0*/  SHFL.BFLY PT, R9, R4, 0x2, 0x1f ;  /* 0x0c401f0004097f89 */ /* 0x000e6200000e0000 */
[----:B------:R-:W-:Y:S01]  /*55c0*/  ULOP3.LUT UR4, UR4, 0x3fff, URZ, 0xc0, !UPT ;  /* 0x00003fff04047892 */ /* 0x000fe2000f8ec03f */
[----:B------:R-:W-:-:S03]  /*55d0*/  IMAD.MOV.U32 R21, RZ, RZ, -0x800000 ;  /* 0xff800000ff157424 */ /* 0x000fc600078e00ff */
[----:B------:R-:W-:-:S04]  /*55e0*/  ULOP3.LUT UR4, UR4, 0x3000000, URZ, 0xfc, !UPT ;  /* 0x0300000004047892 */ /* 0x000fc8000f8efc3f */
[----:B------:R-:W-:-:S04]  /*55f0*/  UIMAD UR4, UR37, 0x600, UR4 ;  /* 0x00000600250478a4 */ /* 0x000fc8000f8e0204 */
[----:B------:R-:W-:-:S03]  /*5600*/  UIADD3 UR6, UR4, 0x80, URZ ;  /* 0x0000008004067890 */ /* 0x000fc6000fffe03f */
[----:B------:R-:W-:Y:S02]  /*5610*/  UMOV UR10, UR4 ;  /* 0x00000004000a7c82 */ /* 0x000fe40008000000 */
[----:B------:R-:W-:Y:S01]  /*5620*/  HGMMA.64x128x16.F32 R24, R136, gdesc[UR8].tnspB, R24, gsb0 ;  /* 0x41e0000888187df0 */ /* 0x000fe20008000818 */
[----:B------:R-:W-:Y:S01]  /*5630*/  UMOV UR11, 0x40000040 ;  /* 0x40000040000b7882 */ /* 0x000fe20000000000 */
[----:B------:R-:W-:Y:S01]  /*5640*/  UMOV UR10, UR6 ;  /* 0x00000006000a7c82 */ /* 0x000fe20008000000 */
[----:B------:R-:W-:Y:S01]  /*5650*/  UIADD3 UR6, UR4, 0x100, URZ ;  /* 0x0000010004067890 */ /* 0x000fe2000fffe03f */
[----:B0-----:R-:W-:Y:S01]  /*5660*/  FADD.FTZ R7, R7, R6 ;  /* 0x0000000607077221 */ /* 0x001fe20000010000 */
[----:B-1----:R-:W-:Y:S01]  /*5670*/  FADD.FTZ R9, R9, R4 ;  /* 0x0000000409097221 */ /* 0x002fe20000010000 */
[----:B------:R-:W-:-:S03]  /*5680*/  IMAD.MOV.U32 R4, RZ, RZ, RZ ;  /* 0x000000ffff047224 */ /* 0x000fc600078e00ff */
[----:B------:R-:W0:Y:S04]  /*5690*/  SHFL.BFLY PT, R8, R7, 0x1, 0x1f ;  /* 0x0c201f0007087f89 */ /* 0x000e2800000e0000 */
[----:B------:R-:W1:Y:S01]  /*56a0*/  SHFL.BFLY PT, R10, R9, 0x1, 0x1f ;  /* 0x0c201f00090a7f89 */ /* 0x000e6200000e0000 */
[----:B0-----:R-:W-:Y:S01]  /*56b0*/  FADD.FTZ R12, R7, R8 ;  /* 0x00000008070c7221 */ /* 0x001fe20000010000 */
[----:B-1----:R-:W-:-:S04]  /*56c0*/  FADD.FTZ R13, R9, R10 ;  /* 0x0000000a090d7221 */ /* 0x002fc80000010000 */
[----:B------:R-:W-:Y:S02]  /*56d0*/  FSETP.NE.FTZ.AND P1, PT, R12, RZ, PT ;  /* 0x000000ff0c00720b */ /* 0x000fe40003f35000 */
[----:B------:R-:W-:-:S11]  /*56e0*/  FSETP.NE.FTZ.AND P2, PT, R13, RZ, PT ;  /* 0x000000ff0d00720b */ /* 0x000fd60003f55000 */
[----:B------:R-:W0:Y:S01]  /*56f0*/  @P1 MUFU.LG2 R8, R12 ;  /* 0x0000000c00081308 */ /* 0x000e220000000c00 */
[C---:B------:R-:W-:Y:S01]  /*5700*/  @P1 FMUL.FTZ R6, R0.reuse, 0.69314718246459960938 ;  /* 0x3f31721800061820 */ /* 0x040fe20000410000 */
[----:B------:R-:W-:-:S06]  /*5710*/  @P2 FMUL.FTZ R9, R0, 0.69314718246459960938 ;  /* 0x3f31721800092820 */ /* 0x000fcc0000410000 */
        /* <DEDUP_REMOVED lines=27> */
[----:B------:R-:W-:Y:S01]  /*58d0*/  HGMMA.64x128x16.F32 R24, R152, gdesc[UR8].tnspB, R24, gsb0 ;  /* 0x41e0000898187df0 */ /* 0x000fe20008000818 */
[----:B------:R-:W-:Y:S01]  /*58e0*/  UMOV UR10, UR4 ;  /* 0x00000004000a7c82 */ /* 0x000fe20008000000 */
[----:B------:R-:W-:Y:S01]  /*58f0*/  UMOV UR11, 0x40000040 ;  /* 0x40000040000b7882 */ /* 0x000fe20000000000 */
[----:B------:R-:W-:Y:S02]  /*5900*/  WARPGROUP.DEPBAR.LE gsb0, 0x0 ;  /* 0x00008000000079c5 */ /* 0x000fe40000010000 */
[----:B------:R-:W-:-:S07]  /*5910*/  WARPGROUP.ARRIVE ;  /* 0x00000000000079c5 */ /* 0x000fce0000000000 */
[----:B------:R-:W-:Y:S03]  /*5920*/  HGMMA.64x128x16.F32 R24, R156, gdesc[UR8].tnspB, R24, gsb0 ;  /* 0x41e000089c187df0 */ /* 0x000fe60008000818 */
[----:B------:R-:W-:Y:S02]  /*5930*/  WARPGROUP.DEPBAR.LE gsb0, 0x0 ;  /* 0x00008000000079c5 */ /* 0x000fe40000010000 */
[----:B0-23--:R-:W-:Y:S05]  /*5940*/  @!P0 BRA `(.L_x_214) ;  /* 0x0000000000048947 */ /* 0x00dfea0003800000 */
[----:B------:R-:W-:Y:S01]  /*5950*/  BPT.TRAP 0x1 ;  /* 0x000000040000795c */ /* 0x000fe20000300000 */
.L_x_214:
[----:B------:R-:W-:Y:S01]  /*5960*/  UIADD3 UR4, UR5, 0x2a860, URZ ;  /* 0x0002a86005047890 */ /* 0x000fe2000fffe03f */
[-C--:B------:R-:W-:Y:S01]  /*5970*/  FMUL.FTZ R94, R32, R4.reuse ;  /* 0x00000004205e7220 */ /* 0x080fe20000410000 */
[----:B------:R-:W-:Y:S01]  /*5980*/  UIADD3 UR37, UR37, 0x1, URZ ;  /* 0x0000000125257890 */ /* 0x000fe2000fffe03f */
[-C--:B------:R-:W-:Y:S01]  /*5990*/  FMUL.FTZ R3, R64, R4.reuse ;  /* 0x0000000440037220 */ /* 0x080fe20000410000 */
[----:B------:R-:W-:Y:S01]  /*59a0*/  UPRMT UR4, UR7, 0x654, UR4 ;  /* 0x0000065407047896 */ /* 0x000fe20008000004 */
[-C--:B------:R-:W-:Y:S01]  /*59b0*/  FMUL.FTZ R32, R65, R4.reuse ;  /* 0x0000000441207220 */ /* 0x080fe20000410000 */
[----:B------:R-:W-:Y:S01]  /*59c0*/  UISETP.NE.AND UP0, UPT, UR37, 0x2, UPT ;  /* 0x000000022500788c */ /* 0x000fe2000bf05270 */
[-C--:B------:R-:W-:Y:S01]  /*59d0*/  FMUL.FTZ R93, R33, R4.reuse ;  /* 0x00000004215d7220 */ /* 0x080fe20000410000 */
[-C--:B------:R-:W-:Y:S01]  /*59e0*/  FMUL.FTZ R92, R36, R4.reuse ;  /* 0x00000004245c7220 */ /* 0x080fe20000410000 */
[-C--:B------:R-:W-:Y:S01]  /*59f0*/  FMUL.FTZ R91, R37, R4.reuse ;  /* 0x00000004255b7220 */ /* 0x080fe20000410000 */
[-C--:B------:R-:W-:Y:S01]  /*5a00*/  FMUL.FTZ R90, R40, R4.reuse ;  /* 0x00000004285a7220 */ /* 0x080fe20000410000 */
[-C--:B------:R-:W-:Y:S01]  /*5a10*/  FMUL.FTZ R89, R41, R4.reuse ;  /* 0x0000000429597220 */ /* 0x080fe20000410000 */
[-C--:B------:R-:W-:Y:S01]  /*5a20*/  FMUL.FTZ R65, R34, R11.reuse ;  /* 0x0000000b22417220 */ /* 0x080fe20000410000 */
[----:B------:R-:W-:Y:S01]  /*5a30*/  SYNCS.ARRIVE.TRANS64.RED.A1T0 RZ, [UR4], RZ ;  /* 0x000000ffffff79a7 */ /* 0x000fe20008100404 */
[-C--:B------:R-:W-:Y:S01]  /*5a40*/  FMUL.FTZ R64, R35, R11.reuse ;  /* 0x0000000b23407220 */ /* 0x080fe20000410000 */
[----:B------:R-:W-:Y:S01]  /*5a50*/  USEL UR4, URZ, 0x1, UP0 ;  /* 0x000000013f047887 */ /* 0x000fe20008000000 */
        /* <DEDUP_REMOVED lines=50> */
[----:B------:R-:W-:Y:S01]  /*5d80*/  PLOP3.LUT P0, PT, PT, PT, PT, 0x8, 0x0 ;  /* 0x000000000000781c */ /* 0x000fe20003f0e170 */
[-C--:B------:R-:W-:Y:S01]  /*5d90*/  FMUL.FTZ R82, R82, R11.reuse ;  /* 0x0000000b52527220 */ /* 0x080fe20000410000 */
[-C--:B------:R-:W-:Y:S01]  /*5da0*/  FMUL.FTZ R83, R83, R11.reuse ;  /* 0x0000000b53537220 */ /* 0x080fe20000410000 */
[-C--:B------:R-:W-:Y:S01]  /*5db0*/  FMUL.FTZ R86, R86, R11.reuse ;  /* 0x0000000b56567220 */ /* 0x080fe20000410000 */
[----:B------:R-:W-:Y:S01]  /*5dc0*/  FMUL.FTZ R87, R87, R11 ;  /* 0x0000000b57577220 */ /* 0x000fe20000410000 */
[----:B------:R-:W-:Y:S01]  /*5dd0*/  VIADD R162, R162, 0x1 ;  /* 0x00000001a2a27836 */ /* 0x000fe20000000000 */
[----:B------:R-:W-:-:S02]  /*5de0*/  USEL UR37, UR37, URZ, UP0 ;  /* 0x0000003f25257287 */ /* 0x000fc40008000000 */
[----:B------:R-:W-:-:S12]  /*5df0*/  ULOP3.LUT UR36, UR36, UR4, URZ, 0x3c, !UPT ;  /* 0x0000000424247292 */ /* 0x000fd8000f8e3c3f */
.L_x_190:
[----:B------:R-:W0:Y:S01]  /*5e00*/  S2R R5, SR_CgaCtaId ;  /* 0x0000000000057919 */ /* 0x000e220000008800 */
[----:B------:R-:W-:Y:S01]  /*5e10*/  MOV R0, 0x400 ;  /* 0x0000040000007802 */ /* 0x000fe20000000f00 */
[----:B------:R-:W-:Y:S01]  /*5e20*/  BSSY B0, `(.L_x_215) ;  /* 0x00001f4000007945 */ /* 0x000fe20003800000 */
[----:B------:R-:W-:Y:S02]  /*5e30*/  BAR.SYNC.DEFER_BLOCKING 0x5, 0x180 ;  /* 0x0146000000007b1d */ /* 0x000fe40000010000 */
[----:B0-----:R-:W-:-:S05]  /*5e40*/  LEA R0, R5, R0, 0x18 ;  /* 0x0000000005007211 */ /* 0x001fca00078ec0ff */
[----:B------:R0:W1:Y:S01]  /*5e50*/  LDS.128 R44, [R0+0x2a8d0] ;  /* 0x02a8d000002c7984 */ /* 0x0000620000000c00 */
[----:B------:R-:W-:Y:S06]  /*5e60*/  BAR.ARV 0x4, 0x180 ;  /* 0x0106000000007b1d */ /* 0x000fec0000002000 */
[----:B------:R-:W-:Y:S05]  /*5e70*/  @P0 BRA `(.L_x_216) ;  /* 0x0000001400080947 */ /* 0x000fea0003800000 */
[----:B------:R-:W2:Y:S01]  /*5e80*/  S2R R5, SR_SWINHI ;  /* 0x0000000000057919 */ /* 0x000ea20000002f00 */
[----:B------:R-:W-:Y:S01]  /*5e90*/  F2FP.F16.F32.PACK_AB R6, R6, R95 ;  /* 0x0000005f0606723e */ /* 0x000fe200000000ff */
[----:B------:R-:W-:Y:S01]  /*5ea0*/  ULDC.64 UR4, c[0x0][0xc08] ;  /* 0x0003020000047ab9 */ /* 0x000fe20000000a00 */
        /* <DEDUP_REMOVED lines=9> */
[----:B------:R-:W-:Y:S02]  /*5f40*/  MOV R28, R0 ;  /* 0x00000000001c7202 */ /* 0x000fe40000000f00 */
[----:B--2---:R-:W-:-:S03]  /*5f50*/  MOV R29, R5 ;  /* 0x00000005001d7202 */ /* 0x004fc60000000f00 */
[----:B------:R-:W-:-:S03]  /*5f60*/  IMAD.WIDE R4, R168, 0x2, R28 ;  /* 0x00000002a8047825 */ /* 0x000fc600078e021c */
[C---:B------:R-:W-:Y:S02]  /*5f70*/  LOP3.LUT R9, R4.reuse, 0x380, RZ, 0xc0, !PT ;  /* 0x0000038004097812 */ /* 0x040fe400078ec0ff */
[C---:B------:R-:W-:Y:S02]  /*5f80*/  IADD3 R67, P6, R4.reuse, 0x20, RZ ;  /* 0x0000002004437810 */ /* 0x040fe40007fde0ff */
[C---:B------:R-:W-:Y:S02]  /*5f90*/  IADD3 R101, P4, R4.reuse, 0x60, RZ ;  /* 0x0000006004657810 */ /* 0x040fe40007f9e0ff */
[----:B------:R-:W-:Y:S01]  /*5fa0*/  SHF.R.U64 R9, R9, 0x3, RZ ;  /* 0x0000000309097819 */ /* 0x000fe200000012ff */
[--C-:B------:R-:W-:Y:S01]  /*5fb0*/  IMAD.X R27, RZ, RZ, R5.reuse, P6 ;  /* 0x000000ffff1b7224 */ /* 0x100fe200030e0605 */
[----:B------:R-:W-:Y:S01]  /*5fc0*/  LOP3.LUT R12, R67, 0x380, RZ, 0xc0, !PT ;  /* 0x00000380430c7812 */ /* 0x000fe200078ec0ff */
[----:B------:R-:W-:Y:S01]  /*5fd0*/  IMAD.X R13, RZ, RZ, R5, P4 ;  /* 0x000000ffff0d7224 */ /* 0x000fe200020e0605 */
[----:B-1----:R-:W-:Y:S01]  /*5fe0*/  LOP3.LUT R44, R101, 0x380, RZ, 0xc0, !PT ;  /* 0x00000380652c7812 */ /* 0x002fe200078ec0ff */
[----:B------:R-:W-:Y:S01]  /*5ff0*/  BAR.SYNC.DEFER_BLOCKING 0x1, 0x100 ;  /* 0x0044000000007b1d */ /* 0x000fe20000010000 */
[----:B------:R-:W-:-:S02]  /*6000*/  IADD3 R71, P5, R4, 0x40, RZ ;  /* 0x0000004004477810 */ /* 0x000fc40007fbe0ff */
[C---:B------:R-:W-:Y:S02]  /*6010*/  IADD3 R103, P3, R4.reuse, 0x4000, RZ ;  /* 0x0000400004677810 */ /* 0x040fe40007f7e0ff */
[C---:B------:R-:W-:Y:S01]  /*6020*/  IADD3 R105, P2, R4.reuse, 0x4020, RZ ;  /* 0x0000402004697810 */ /* 0x040fe20007f5e0ff */
[--C-:B------:R-:W-:Y:S01]  /*6030*/  IMAD.X R25, RZ, RZ, R5.reuse, P5 ;  /* 0x000000ffff197224 */ /* 0x100fe200028e0605 */
[C---:B------:R-:W-:Y:S02]  /*6040*/  IADD3 R107, P1, R4.reuse, 0x4040, RZ ;  /* 0x00004040046b7810 */ /* 0x040fe40007f3e0ff */
[----:B------:R-:W-:Y:S01]  /*6050*/  IADD3 R88, P0, R4, 0x4060, RZ ;  /* 0x0000406004587810 */ /* 0x000fe20007f1e0ff */
[--C-:B------:R-:W-:Y:S01]  /*6060*/  IMAD.X R11, RZ, RZ, R5.reuse, P2 ;  /* 0x000000ffff0b7224 */ /* 0x100fe200010e0605 */
[----:B------:R-:W-:Y:S01]  /*6070*/  LOP3.LUT R4, R9, R4, RZ, 0x3c, !PT ;  /* 0x0000000409047212 */ /* 0x000fe200078e3cff */
[--C-:B------:R-:W-:Y:S01]  /*6080*/  IMAD.X R9, RZ, RZ, R5.reuse, P1 ;  /* 0x000000ffff097224 */ /* 0x100fe200008e0605 */
[----:B------:R-:W-:Y:S01]  /*6090*/  SHF.R.U64 R12, R12, 0x3, RZ ;  /* 0x000000030c0c7819 */ /* 0x000fe200000012ff */
[----:B------:R-:W-:Y:S01]  /*60a0*/  IMAD.X R31, RZ, RZ, R5, P0 ;  /* 0x000000ffff1f7224 */ /* 0x000fe200000e0605 */
[----:B------:R-:W-:-:S02]  /*60b0*/  SHF.R.U64 R44, R44, 0x3, RZ ;  /* 0x000000032c2c7819 */ /* 0x000fc400000012ff */
[-C--:B------:R-:W-:Y:S02]  /*60c0*/  IADD3.X R15, RZ, R5.reuse, RZ, P3, !PT ;  /* 0x00000005ff0f7210 */ /* 0x080fe40001ffe4ff */
[----:B------:R-:W-:Y:S02]  /*60d0*/  MOV R96, R4 ;  /* 0x0000000400607202 */ /* 0x000fe40000000f00 */
[----:B------:R-:W-:Y:S02]  /*60e0*/  LOP3.LUT R26, R12, R67, RZ, 0x3c, !PT ;  /* 0x000000430c1a7212 */ /* 0x000fe400078e3cff */
[----:B------:R-:W-:Y:S02]  /*60f0*/  F2FP.F16.F32.PACK_AB R5, R8, R97 ;  /* 0x000000610805723e */ /* 0x000fe400000000ff */
[----:B------:R-:W-:Y:S02]  /*6100*/  LOP3.LUT R12, R44, R101, RZ, 0x3c, !PT ;  /* 0x000000652c0c7212 */ /* 0x000fe400078e3cff */
[----:B------:R-:W-:-:S02]  /*6110*/  LOP3.LUT R8, R105, 0x380, RZ, 0xc0, !PT ;  /* 0x0000038069087812 */ /* 0x000fc400078ec0ff */
[----:B------:R-:W-:Y:S02]  /*6120*/  LOP3.LUT R44, R107, 0x380, RZ, 0xc0, !PT ;  /* 0x000003806b2c7812 */ /* 0x000fe400078ec0ff */
[----:B------:R-:W-:Y:S02]  /*6130*/  LOP3.LUT R14, R71, 0x380, RZ, 0xc0, !PT ;  /* 0x00000380470e7812 */ /* 0x000fe400078ec0ff */
[----:B------:R-:W-:Y:S02]  /*6140*/  F2FP.F16.F32.PACK_AB R4, R10, R99 ;  /* 0x000000630a04723e */ /* 0x000fe400000000ff */
[----:B------:R-:W-:Y:S02]  /*6150*/  LOP3.LUT R72, R103, 0x380, RZ, 0xc0, !PT ;  /* 0x0000038067487812 */ /* 0x000fe400078ec0ff */
[----:B------:R-:W-:Y:S01]  /*6160*/  LOP3.LUT R67, R88, 0x380, RZ, 0xc0, !PT ;  /* 0x0000038058437812 */ /* 0x000fe200078ec0ff */
[----:B------:R1:W-:Y:S01]  /*6170*/  STSM.16.M88.4 [R96], R4 ;  /* 0x0000000460007844 */ /* 0x0003e20000000200 */
[----:B------:R-:W-:-:S02]  /*6180*/  SHF.R.U64 R8, R8, 0x3, RZ ;  /* 0x0000000308087819 */ /* 0x000fc400000012ff */
[----:B------:R-:W-:Y:S02]  /*6190*/  SHF.R.U64 R44, R44, 0x3, RZ ;  /* 0x000000032c2c7819 */ /* 0x000fe400000012ff */
[----:B------:R-:W-:Y:S02]  /*61a0*/  SHF.R.U64 R14, R14, 0x3, RZ ;  /* 0x000000030e0e7819 */ /* 0x000fe400000012ff */
[----:B------:R-:W-:Y:S02]  /*61b0*/  SHF.R.U64 R72, R72, 0x3, RZ ;  /* 0x0000000348487819 */ /* 0x000fe400000012ff */
[----:B------:R-:W-:Y:S02]  /*61c0*/  SHF.R.U64 R67, R67, 0x3, RZ ;  /* 0x0000000343437819 */ /* 0x000fe400000012ff */
[----:B------:R-:W-:Y:S02]  /*61d0*/  LOP3.LUT R10, R8, R105, RZ, 0x3c, !PT ;  /* 0x00000069080a7212 */ /* 0x000fe400078e3cff */
[----:B------:R-:W-:-:S02]  /*61e0*/  LOP3.LUT R8, R44, R107, RZ, 0x3c, !PT ;  /* 0x0000006b2c087212 */ /* 0x000fc400078e3cff */
[----:B------:R-:W-:Y:S02]  /*61f0*/  LOP3.LUT R24, R14, R71, RZ, 0x3c, !PT ;  /* 0x000000470e187212 */ /* 0x000fe400078e3cff */
[----:B-1----:R-:W-:Y:S02]  /*6200*/  F2FP.F16.F32.PACK_AB R5, R43, R42 ;  /* 0x0000002a2b05723e */ /* 0x002fe400000000ff */
[----:B------:R-:W1:Y:S01]  /*6210*/  LDC.64 R42, c[0x0][0xc00] ;  /* 0x00030000ff2a7b82 */ /* 0x000e620000000a00 */
[----:B------:R-:W-:Y:S02]  /*6220*/  LOP3.LUT R14, R72, R103, RZ, 0x3c, !PT ;  /* 0x00000067480e7212 */ /* 0x000fe400078e3cff */
[----:B------:R-:W-:Y:S02]  /*6230*/  LOP3.LUT R30, R67, R88, RZ, 0x3c, !PT ;  /* 0x00000058431e7212 */ /* 0x000fe400078e3cff */
[----:B------:R-:W-:Y:S02]  /*6240*/  MOV R67, R10 ;  /* 0x0000000a00437202 */ /* 0x000fe40000000f00 */
[----:B------:R-:W-:-:S02]  /*6250*/  MOV R44, R8 ;  /* 0x00000008002c7202 */ /* 0x000fc40000000f00 */
[----:B------:R-:W-:Y:S02]  /*6260*/  MOV R95, R26 ;  /* 0x0000001a005f7202 */ /* 0x000fe40000000f00 */
[----:B------:R-:W-:Y:S02]  /*6270*/  F2FP.F16.F32.PACK_AB R8, R93, R94 ;  /* 0x0000005e5d08723e */ /* 0x000fe400000000ff */
[----:B------:R-:W-:Y:S02]  /*6280*/  F2FP.F16.F32.PACK_AB R9, R64, R65 ;  /* 0x000000414009723e */ /* 0x000fe400000000ff */
[----:B------:R-:W-:Y:S02]  /*6290*/  F2FP.F16.F32.PACK_AB R10, R91, R92 ;  /* 0x0000005c5b0a723e */ /* 0x000fe400000000ff */
[----:B------:R-:W-:Y:S02]  /*62a0*/  F2FP.F16.F32.PACK_AB R11, R39, R38 ;  /* 0x00000026270b723e */ /* 0x000fe400000000ff */
[----:B------:R-:W-:-:S02]  /*62b0*/  MOV R88, R24 ;  /* 0x0000001800587202 */ /* 0x000fc40000000f00 */
[----:B------:R-:W-:Y:S01]  /*62c0*/  MOV R72, R12 ;  /* 0x0000000c00487202 */ /* 0x000fe20000000f00 */
[----:B------:R-:W-:Y:S01]  /*62d0*/  STSM.16.M88.4 [R95], R8 ;  /* 0x000000085f007844 */ /* 0x000fe20000000200 */
[----:B------:R-:W-:Y:S02]  /*62e0*/  MOV R71, R14 ;  /* 0x0000000e00477202 */ /* 0x000fe40000000f00 */
[----:B------:R-:W-:Y:S02]  /*62f0*/  F2FP.F16.F32.PACK_AB R4, R89, R90 ;  /* 0x0000005a5904723e */ /* 0x000fe400000000ff */
[----:B------:R-:W-:Y:S02]  /*6300*/  F2FP.F16.F32.PACK_AB R6, R40, R41 ;  /* 0x000000292806723e */ /* 0x000fe400000000ff */
[----:B------:R-:W-:Y:S02]  /*6310*/  F2FP.F16.F32.PACK_AB R7, R34, R37 ;  /* 0x000000252207723e */ /* 0x000fe400000000ff */
[----:B------:R-:W-:-:S02]  /*6320*/  F2FP.F16.F32.PACK_AB R12, R49, R48 ;  /* 0x00000030310c723e */ /* 0x000fc400000000ff */
[----:B------:R-:W-:Y:S01]  /*6330*/  F2FP.F16.F32.PACK_AB R13, R51, R50 ;  /* 0x00000032330d723e */ /* 0x000fe200000000ff */
[----:B------:R2:W-:Y:S01]  /*6340*/  STSM.16.M88.4 [R88], R4 ;  /* 0x0000000458007844 */ /* 0x0005e20000000200 */
[----:B------:R-:W-:Y:S02]  /*6350*/  F2FP.F16.F32.PACK_AB R14, R53, R52 ;  /* 0x00000034350e723e */ /* 0x000fe400000000ff */
[----:B------:R-:W-:Y:S02]  /*6360*/  F2FP.F16.F32.PACK_AB R15, R55, R54 ;  /* 0x00000036370f723e */ /* 0x000fe400000000ff */
[----:B------:R-:W-:Y:S01]  /*6370*/  F2FP.F16.F32.PACK_AB R24, R57, R56 ;  /* 0x000000383918723e */ /* 0x000fe200000000ff */
[----:B------:R-:W3:Y:S01]  /*6380*/  LDC R54, c[0x0][0xbe8] ;  /* 0x0002fa00ff367b82 */ /* 0x000ee20000000800 */
[----:B------:R-:W-:Y:S01]  /*6390*/  F2FP.F16.F32.PACK_AB R25, R59, R58 ;  /* 0x0000003a3b19723e */ /* 0x000fe200000000ff */
[----:B------:R4:W-:Y:S01]  /*63a0*/  STSM.16.M88.4 [R72], R12 ;  /* 0x0000000c48007844 */ /* 0x0009e20000000200 */
[----:B------:R-:W-:-:S02]  /*63b0*/  F2FP.F16.F32.PACK_AB R26, R61, R60 ;  /* 0x0000003c3d1a723e */ /* 0x000fc400000000ff */
[----:B------:R-:W-:Y:S02]  /*63c0*/  F2FP.F16.F32.PACK_AB R27, R63, R62 ;  /* 0x0000003e3f1b723e */ /* 0x000fe400000000ff */
[----:B------:R-:W-:Y:S02]  /*63d0*/  F2FP.F16.F32.PACK_AB R34, R69, R68 ;  /* 0x000000444522723e */ /* 0x000fe400000000ff */
[----:B------:R-:W-:Y:S01]  /*63e0*/  F2FP.F16.F32.PACK_AB R37, R75, R74 ;  /* 0x0000004a4b25723e */ /* 0x000fe200000000ff */
[----:B------:R4:W-:Y:S01]  /*63f0*/  STSM.16.M88.4 [R71], R24 ;  /* 0x0000001847007844 */ /* 0x0009e20000000200 */
[----:B------:R-:W-:Y:S01]  /*6400*/  F2FP.F16.F32.PACK_AB R38, R77, R76 ;  /* 0x0000004c4d26723e */ /* 0x000fe200000000ff */
[----:B--2---:R-:W-:Y:S01]  /*6410*/  IMAD.SHL.U32 R5, R18, 0x4, RZ ;  /* 0x0000000412057824 */ /* 0x004fe200078e00ff */
[----:B------:R-:W-:Y:S01]  /*6420*/  F2FP.F16.F32.PACK_AB R39, R79, R78 ;  /* 0x0000004e4f27723e */ /* 0x000fe200000000ff */
[----:B------:R4:W-:Y:S01]  /*6430*/  STSM.16.M88.4 [R67], R32 ;  /* 0x0000002043007844 */ /* 0x0009e20000000200 */
[----:B------:R-:W-:-:S02]  /*6440*/  MOV R30, R30 ;  /* 0x0000001e001e7202 */ /* 0x000fc40000000f00 */
[----:B------:R-:W-:Y:S01]  /*6450*/  ISETP.NE.U32.AND P2, PT, RZ, UR4, PT ;  /* 0x00000004ff007c0c */ /* 0x000fe2000bf45070 */
[----:B------:R4:W-:Y:S01]  /*6460*/  STSM.16.M88.4 [R44], R36 ;  /* 0x000000242c007844 */ /* 0x0009e20000000200 */
[----:B-1----:R-:W-:Y:S02]  /*6470*/  ISETP.NE.U32.AND P0, PT, R42, RZ, PT ;  /* 0x000000ff2a00720c */ /* 0x002fe40003f05070 */
[----:B------:R-:W-:Y:S01]  /*6480*/  SHF.L.U64.HI R10, R18, 0x2, R160 ;  /* 0x00000002120a7819 */ /* 0x000fe200000102a0 */
[----:B------:R4:W-:Y:S01]  /*6490*/  STSM.16.M88.4 [R30], R80 ;  /* 0x000000501e007844 */ /* 0x0009e20000000200 */
[----:B------:R-:W-:Y:S01]  /*64a0*/  BAR.SYNC.DEFER_BLOCKING 0x1, 0x100 ;  /* 0x0044000000007b1d */ /* 0x000fe20000010000 */
[----:B------:R-:W-:Y:S02]  /*64b0*/  ISETP.NE.AND.EX P2, PT, RZ, UR5, PT, P2 ;  /* 0x00000005ff007c0c */ /* 0x000fe4000bf45320 */
[----:B------:R-:W-:Y:S02]  /*64c0*/  ISETP.NE.AND.EX P0, PT, R43, RZ, PT, P0 ;  /* 0x000000ff2b00720c */ /* 0x000fe40003f05300 */
[----:B------:R-:W-:-:S02]  /*64d0*/  IADD3 R6, P1, R5, R42, RZ ;  /* 0x0000002a05067210 */ /* 0x000fc40007f3e0ff */
[----:B------:R-:W-:-:S03]  /*64e0*/  MOV R48, RZ ;  /* 0x000000ff00307202 */ /* 0x000fc60000000f00 */
[----:B------:R-:W-:-:S04]  /*64f0*/  IMAD.X R7, R10, 0x1, R43, P1 ;  /* 0x000000010a077824 */ /* 0x000fc800008e062b */
[----:B------:R-:W-:Y:S01]  /*6500*/  @P2 IADD3 R4, P3, R5, UR4, RZ ;  /* 0x0000000405042c10 */ /* 0x000fe2000ff7e0ff */
[----:B------:R-:W-:Y:S02]  /*6510*/  ULDC UR4, c[0x0][0xa88] ;  /* 0x0002a20000047ab9 */ /* 0x000fe40000000800 */
[----:B------:R-:W-:Y:S01]  /*6520*/  IMAD.U32 R3, RZ, RZ, UR4 ;  /* 0x00000004ff037e24 */ /* 0x000fe2000f8e00ff */
[----:B------:R-:W-:Y:S01]  /*6530*/  @P2 IADD3.X R5, R10, UR5, RZ, P3, !PT ;  /* 0x000000050a052c10 */ /* 0x000fe20009ffe4ff */
[----:B------:R4:W5:Y:S01]  /*6540*/  @P0 LDG.E R48, desc[UR56][R6.64] ;  /* 0x0000003806300981 */ /* 0x000962000c1e1900 */
[----:B---3--:R-:W-:-:S03]  /*6550*/  ISETP.NE.AND P1, PT, R54, 0x1, PT ;  /* 0x000000013600780c */ /* 0x008fc60003f25270 */
[----:B------:R4:W5:Y:S10]  /*6560*/  @P2 LDG.E R3, desc[UR56][R4.64] ;  /* 0x0000003804032981 */ /* 0x000974000c1e1900 */
[----:B------:R-:W1:Y:S08]  /*6570*/  @P1 LDC R8, c[0x0][0xbec] ;  /* 0x0002fb00ff081b82 */ /* 0x000e700000000800 */
[----:B------:R-:W2:Y:S01]  /*6580*/  @P1 LDC R9, c[0x0][0xbf0] ;  /* 0x0002fc00ff091b82 */ /* 0x000ea20000000800 */
[----:B----4-:R-:W-:Y:S05]  /*6590*/  @P2 BRA `(.L_x_217) ;  /* 0x0000000000102947 */ /* 0x010fea0003800000 */
[----:B------:R-:W-:Y:S05]  /*65a0*/  @!P0 BRA `(.L_x_217) ;  /* 0x00000000000c8947 */ /* 0x000fea0003800000 */
[----:B------:R-:W3:Y:S04]  /*65b0*/  LDG.E R4, desc[UR56][R6.64] ;  /* 0x0000003806047981 */ /* 0x000ee8000c1e1900 */
[----:B-----5:R-:W3:Y:S02]  /*65c0*/  LDG.E R3, desc[UR56][R6.64+0x4] ;  /* 0x0000043806037981 */ /* 0x020ee4000c1e1900 */
[----:B---3--:R-:W-:-:S07]  /*65d0*/  IMAD.IADD R3, R3, 0x1, -R4 ;  /* 0x0000000103037824 */ /* 0x008fce00078e0a04 */
.L_x_217:
[----:B------:R-:W-:Y:S01]  /*65e0*/  SHF.R.S32.HI R44, RZ, 0x1f, R22 ;  /* 0x0000001fff2c7819 */ /* 0x000fe20000011416 */
[----:B------:R-:W-:Y:S01]  /*65f0*/  IMAD R13, R23, 0x80, R166 ;  /* 0x00000080170d7824 */ /* 0x000fe200078e02a6 */
[----:B------:R-:W-:Y:S01]  /*6600*/  ULDC.64 UR4, c[0x0][0xb90] ;  /* 0x0002e40000047ab9 */ /* 0x000fe20000000a00 */
[----:B-----5:R-:W-:Y:S01]  /*6610*/  SHF.R.S32.HI R49, RZ, 0x1f, R48 ;  /* 0x0000001fff317819 */ /* 0x020fe20000011430 */
[----:B------:R-:W-:Y:S01]  /*6620*/  IMAD R56, R3, R54, RZ ;  /* 0x0000003603387224 */ /* 0x000fe200078e02ff */
[----:B------:R-:W-:Y:S01]  /*6630*/  SEL R160, R160, RZ, !P0 ;  /* 0x000000ffa0a07207 */ /* 0x000fe20004000000 */
[----:B------:R-:W-:Y:S01]  /*6640*/  IMAD R5, R44, UR4, RZ ;  /* 0x000000042c057c24 */ /* 0x000fe2000f8e02ff */
[----:B------:R-:W-:Y:S01]  /*6650*/  SEL R55, R18, RZ, !P0 ;  /* 0x000000ff12377207 */ /* 0x000fe20004000000 */
[----:B-1----:R-:W-:-:S04]  /*6660*/  @P1 IMAD.HI.U32 R6, R13, R8, RZ ;  /* 0x000000080d061227 */ /* 0x002fc800078e00ff */
[C---:B------:R-:W-:Y:S02]  /*6670*/  IMAD R11, R22.reuse, UR5, R5 ;  /* 0x00000005160b7c24 */ /* 0x040fe4000f8e0205 */
[----:B------:R-:W-:Y:S01]  /*6680*/  IMAD.MOV.U32 R7, RZ, RZ, R13 ;  /* 0x000000ffff077224 */ /* 0x000fe200078e000d */
[----:B--2---:R-:W-:Y:S01]  /*6690*/  @P1 SHF.R.U32.HI R7, RZ, R9, R6 ;  /* 0x00000009ff071219 */ /* 0x004fe20000011606 */
[----:B------:R-:W-:Y:S01]  /*66a0*/  IMAD.WIDE.U32 R4, R22, UR4, R48 ;  /* 0x0000000416047c25 */ /* 0x000fe2000f8e0030 */
[----:B------:R-:W-:-:S03]  /*66b0*/  ULDC.64 UR4, c[0x0][0xb98] ;  /* 0x0002e60000047ab9 */ /* 0x000fc60000000a00 */
[----:B------:R-:W-:Y:S01]  /*66c0*/  IMAD R9, R161, 0x40, R2 ;  /* 0x00000040a1097824 */ /* 0x000fe200078e0202 */
[----:B------:R-:W-:Y:S01]  /*66d0*/  IADD3 R5, R5, R11, RZ ;  /* 0x0000000b05057210 */ /* 0x000fe20007ffe0ff */
[----:B------:R-:W-:Y:S02]  /*66e0*/  IMAD.MOV R11, RZ, RZ, -R7 ;  /* 0x000000ffff0b7224 */ /* 0x000fe400078e0a07 */
[----:B------:R-:W-:-:S04]  /*66f0*/  IMAD.WIDE R28, R9, 0x2, R28 ;  /* 0x00000002091c7825 */ /* 0x000fc800078e021c */
[----:B------:R-:W-:Y:S01]  /*6700*/  IMAD R6, R160, UR4, RZ ;  /* 0x00000004a0067c24 */ /* 0x000fe2000f8e02ff */
[C---:B------:R-:W-:Y:S01]  /*6710*/  IADD3 R15, P0, R28.reuse, 0x1000, RZ ;  /* 0x000010001c0f7810 */ /* 0x040fe20007f1e0ff */
[----:B------:R-:W-:Y:S01]  /*6720*/  IMAD.WIDE.U32 R4, R55, UR4, R4 ;  /* 0x0000000437047c25 */ /* 0x000fe2000f8e0004 */
[----:B------:R-:W-:Y:S02]  /*6730*/  IADD3 R41, P6, R28, 0x4000, RZ ;  /* 0x000040001c297810 */ /* 0x000fe40007fde0ff */
[----:B------:R-:W-:Y:S01]  /*6740*/  LOP3.LUT R12, R15, 0x380, RZ, 0xc0, !PT ;  /* 0x000003800f0c7812 */ /* 0x000fe200078ec0ff */
[----:B------:R-:W-:Y:S01]  /*6750*/  IMAD R9, R54, R11, R13 ;  /* 0x0000000b36097224 */ /* 0x000fe200078e020d */
[----:B------:R-:W-:Y:S01]  /*6760*/  SHF.R.S32.HI R11, RZ, 0x1f, R7 ;  /* 0x0000001fff0b7819 */ /* 0x000fe20000011407 */
[----:B------:R-:W-:Y:S01]  /*6770*/  IMAD R8, R55, UR5, R6 ;  /* 0x0000000537087c24 */ /* 0x000fe2000f8e0206 */
[----:B------:R-:W-:Y:S01]  /*6780*/  IADD3 R4, P2, R7, R4, RZ ;  /* 0x0000000407047210 */ /* 0x000fe20007f5e0ff */
[----:B------:R-:W-:Y:S01]  /*6790*/  ULDC.64 UR4, c[0x0][0xb88] ;  /* 0x0002e20000047ab9 */ /* 0x000fe20000000a00 */
[----:B------:R-:W-:-:S02]  /*67a0*/  IADD3 R13, P3, R28, 0x2000, RZ ;  /* 0x000020001c0d7810 */ /* 0x000fc40007f7e0ff */
[----:B------:R-:W-:Y:S02]  /*67b0*/  SHF.R.S32.HI R6, RZ, 0x1f, R9 ;  /* 0x0000001fff067819 */ /* 0x000fe40000011409 */
[----:B------:R-:W-:Y:S02]  /*67c0*/  IADD3.X R5, R11, R5, R8, P2, !PT ;  /* 0x000000050b057210 */ /* 0x000fe400017fe408 */
[----:B------:R-:W-:Y:S01]  /*67d0*/  LOP3.LUT R7, R13, 0x380, RZ, 0xc0, !PT ;  /* 0x000003800d077812 */ /* 0x000fe200078ec0ff */
[----:B------:R-:W-:Y:S01]  /*67e0*/  IMAD R8, R6, UR4, RZ ;  /* 0x0000000406087c24 */ /* 0x000fe2000f8e02ff */
[----:B------:R-:W-:Y:S01]  /*67f0*/  SHF.R.U64 R12, R12, 0x3, RZ ;  /* 0x000000030c0c7819 */ /* 0x000fe200000012ff */
[----:B------:R-:W-:Y:S01]  /*6800*/  IMAD.WIDE.U32 R4, R9, UR4, R4 ;  /* 0x0000000409047c25 */ /* 0x000fe2000f8e0004 */
[----:B------:R-:W-:Y:S02]  /*6810*/  SHF.R.U64 R6, R7, 0x3, RZ ;  /* 0x0000000307067819 */ /* 0x000fe400000012ff */
[----:B------:R-:W-:Y:S01]  /*6820*/  LOP3.LUT R12, R12, R15, RZ, 0x3c, !PT ;  /* 0x0000000f0c0c7212 */ /* 0x000fe200078e3cff */
[----:B------:R-:W-:Y:S01]  /*6830*/  IMAD R7, R9, UR5, R8 ;  /* 0x0000000509077c24 */ /* 0x000fe2000f8e0208 */
[----:B------:R-:W-:Y:S01]  /*6840*/  ULDC.64 UR4, c[0x0][0xb50] ;  /* 0x0002d40000047ab9 */ /* 0x000fe20000000a00 */
[----:B------:R-:W-:Y:S01]  /*6850*/  IADD3 R9, P2, R28, 0x3000, RZ ;  /* 0x000030001c097810 */ /* 0x000fe20007f5e0ff */
[----:B------:R-:W-:Y:S01]  /*6860*/  IMAD R15, R23, 0x80, R165 ;  /* 0x00000080170f7824 */ /* 0x000fe200078e02a5 */
[----:B------:R-:W-:Y:S01]  /*6870*/  LEA R11, P4, R4, UR4, 0x2 ;  /* 0x00000004040b7c11 */ /* 0x000fe2000f8810ff */
[----:B------:R-:W-:Y:S01]  /*6880*/  IMAD.IADD R5, R5, 0x1, R7 ;  /* 0x0000000105057824 */ /* 0x000fe200078e0207 */
[----:B------:R-:W-:-:S02]  /*6890*/  LOP3.LUT R8, R9, 0x380, RZ, 0xc0, !PT ;  /* 0x0000038009087812 */ /* 0x000fc400078ec0ff */
[----:B------:R-:W-:Y:S01]  /*68a0*/  LOP3.LUT R6, R6, R13, RZ, 0x3c, !PT ;  /* 0x0000000d06067212 */ /* 0x000fe200078e3cff */
[----:B------:R-:W-:Y:S01]  /*68b0*/  SHFL.IDX PT, R50, R11, RZ, 0x1c1f ;  /* 0x001c1fff0b327589 */ /* 0x000fe200000e0000 */
[----:B------:R-:W-:Y:S01]  /*68c0*/  LEA.HI.X R5, R4, UR5, R5, 0x2, P4 ;  /* 0x0000000504057c11 */ /* 0x000fe2000a0f1405 */
[--C-:B------:R-:W-:Y:S01]  /*68d0*/  IMAD.X R13, RZ, RZ, R29.reuse, P0 ;  /* 0x000000ffff0d7224 */ /* 0x100fe200000e061d */
[----:B------:R-:W-:Y:S01]  /*68e0*/  SHF.R.U64 R8, R8, 0x3, RZ ;  /* 0x0000000308087819 */ /* 0x000fe200000012ff */
[----:B------:R-:W-:Y:S01]  /*68f0*/  SHFL.IDX PT, R52, R11, 0x1, 0x1c1f ;  /* 0x003c1f000b347f89 */ /* 0x000fe200000e0000 */
[----:B------:R-:W-:Y:S01]  /*6900*/  LOP3.LUT P0, RZ, R163, 0x3, RZ, 0xc0, !PT ;  /* 0x00000003a3ff7812 */ /* 0x000fe2000780c0ff */
[C---:B------:R-:W-:Y:S01]  /*6910*/  VIADD R4, R15.reuse, 0x8 ;  /* 0x000000080f047836 */ /* 0x040fe20000000000 */
[----:B------:R-:W-:Y:S01]  /*6920*/  LOP3.LUT R8, R8, R9, RZ, 0x3c, !PT ;  /* 0x0000000908087212 */ /* 0x000fe200078e3cff */
[----:B------:R-:W1:Y:S01]  /*6930*/  SHFL.IDX PT, R51, R5, RZ, 0x1c1f ;  /* 0x001c1fff05337589 */ /* 0x000e6200000e0000 */
[----:B------:R-:W-:Y:S01]  /*6940*/  IMAD.X R9, RZ, RZ, R29, P2 ;  /* 0x000000ffff097224 */ /* 0x000fe200010e061d */
[----:B------:R-:W-:Y:S01]  /*6950*/  ISETP.GE.OR P2, PT, R15, R56, P0 ;  /* 0x000000380f00720c */ /* 0x000fe20000746670 */
[----:B------:R-:W-:Y:S01]  /*6960*/  ULDC.64 UR4, c[0x0][0xaa0] ;  /* 0x0002a80000047ab9 */ /* 0x000fe20000000a00 */
[----:B------:R-:W2:Y:S01]  /*6970*/  SHFL.IDX PT, R53, R5, 0x1, 0x1c1f ;  /* 0x003c1f0005357f89 */ /* 0x000ea200000e0000 */
[----:B------:R-:W-:-:S02]  /*6980*/  IADD3.X R7, RZ, R29, RZ, P3, !PT ;  /* 0x0000001dff077210 */ /* 0x000fc40001ffe4ff */
[----:B------:R-:W-:Y:S02]  /*6990*/  IADD3 R10, P3, R28, 0x7000, RZ ;  /* 0x000070001c0a7810 */ /* 0x000fe40007f7e0ff */
[----:B------:R-:W-:Y:S02]  /*69a0*/  ISETP.GE.OR P0, PT, R4, R56, P0 ;  /* 0x000000380400720c */ /* 0x000fe40000706670 */
[----:B------:R-:W-:Y:S01]  /*69b0*/  LOP3.LUT R3, R10, 0x380, RZ, 0xc0, !PT ;  /* 0x000003800a037812 */ /* 0x000fe200078ec0ff */
[----:B------:R-:W-:Y:S01]  /*69c0*/  IMAD R18, R19, 0x20, R161 ;  /* 0x0000002013127824 */ /* 0x000fe200078e02a1 */
[C---:B------:R-:W-:Y:S01]  /*69d0*/  IADD3 R37, P5, R28.reuse, 0x5000, RZ ;  /* 0x000050001c257810 */ /* 0x040fe20007fbe0ff */
[----:B------:R-:W-:Y:S01]  /*69e0*/  IMAD.X R31, RZ, RZ, R29, P3 ;  /* 0x000000ffff1f7224 */ /* 0x000fe200018e061d */
[----:B------:R-:W-:Y:S02]  /*69f0*/  SHF.R.U64 R3, R3, 0x3, RZ ;  /* 0x0000000303037819 */ /* 0x000fe400000012ff */
[----:B------:R-:W-:-:S02]  /*6a00*/  IADD3 R33, P4, R28, 0x6000, RZ ;  /* 0x000060001c217810 */ /* 0x000fc40007f9e0ff */
[----:B------:R-:W-:Y:S02]  /*6a10*/  LOP3.LUT R30, R3, R10, RZ, 0x3c, !PT ;  /* 0x0000000a031e7212 */ /* 0x000fe400078e3cff */
[----:B------:R-:W-:Y:S02]  /*6a20*/  LOP3.LUT R40, R41, 0x380, RZ, 0xc0, !PT ;  /* 0x0000038029287812 */ /* 0x000fe400078ec0ff */
[----:B------:R-:W-:Y:S01]  /*6a30*/  LOP3.LUT R25, R28, 0x380, RZ, 0xc0, !PT ;  /* 0x000003801c197812 */ /* 0x000fe200078ec0ff */
[----:B-1----:R1:W-:Y:S01]  /*6a40*/  @!P2 ST.E desc[UR56][R50.64], R20 ;  /* 0x000000143200a985 */ /* 0x0023e2000c101938 */
[----:B------:R-:W-:Y:S01]  /*6a50*/  IMAD R3, R49, UR4, RZ ;  /* 0x0000000431037c24 */ /* 0x000fe2000f8e02ff */
[----:B------:R-:W-:Y:S01]  /*6a60*/  LOP3.LUT R36, R37, 0x380, RZ, 0xc0, !PT ;  /* 0x0000038025247812 */ /* 0x000fe200078ec0ff */
[----:B------:R-:W3:Y:S01]  /*6a70*/  @P1 LDC R49, c[0x0][0xbf0] ;  /* 0x0002fc00ff311b82 */ /* 0x000ee20000000800 */
[----:B--2---:R2:W-:Y:S01]  /*6a80*/  @!P0 ST.E desc[UR56][R52.64], R21 ;  /* 0x0000001534008985 */ /* 0x0045e2000c101938 */
[----:B------:R-:W-:-:S02]  /*6a90*/  LOP3.LUT R32, R33, 0x380, RZ, 0xc0, !PT ;  /* 0x0000038021207812 */ /* 0x000fc400078ec0ff */
[----:B------:R-:W-:Y:S02]  /*6aa0*/  SHF.R.U64 R40, R40, 0x3, RZ ;  /* 0x0000000328287819 */ /* 0x000fe400000012ff */
[----:B------:R-:W-:Y:S02]  /*6ab0*/  SHF.R.U64 R25, R25, 0x3, RZ ;  /* 0x0000000319197819 */ /* 0x000fe400000012ff */
[----:B-1----:R-:W1:Y:S01]  /*6ac0*/  @P1 LDC R51, c[0x0][0xbec] ;  /* 0x0002fb00ff331b82 */ /* 0x002e620000000800 */
[----:B------:R-:W-:Y:S01]  /*6ad0*/  IMAD R3, R48, UR5, R3 ;  /* 0x0000000530037c24 */ /* 0x000fe2000f8e0203 */
[----:B------:R-:W-:Y:S01]  /*6ae0*/  SHF.R.U64 R36, R36, 0x3, RZ ;  /* 0x0000000324247819 */ /* 0x000fe200000012ff */
[----:B------:R-:W5:Y:S01]  /*6af0*/  LD.E.128 R12, desc[UR56][R12.64] ;  /* 0x000000380c0c7980 */ /* 0x000f62000c101d00 */
[----:B--2---:R-:W-:Y:S01]  /*6b00*/  IMAD.WIDE.U32 R20, R48, UR4, RZ ;  /* 0x0000000430147c25 */ /* 0x004fe2000f8e00ff */
[----:B------:R-:W-:Y:S01]  /*6b10*/  ULDC.64 UR4, c[0x0][0xae8] ;  /* 0x0002ba0000047ab9 */ /* 0x000fe20000000a00 */
[----:B------:R-:W-:Y:S01]  /*6b20*/  SHF.R.U64 R32, R32, 0x3, RZ ;  /* 0x0000000320207819 */ /* 0x000fe200000012ff */
[----:B------:R-:W5:Y:S01]  /*6b30*/  LD.E.128 R4, desc[UR56][R6.64] ;  /* 0x0000003806047980 */ /* 0x000f62000c101d00 */
[----:B------:R-:W-:Y:S01]  /*6b40*/  IMAD.IADD R21, R21, 0x1, R3 ;  /* 0x0000000115157824 */ /* 0x000fe200078e0203 */
[----:B------:R-:W-:Y:S01]  /*6b50*/  LOP3.LUT R40, R40, R41, RZ, 0x3c, !PT ;  /* 0x0000002928287212 */ /* 0x000fe200078e3cff */
[----:B------:R-:W-:Y:S01]  /*6b60*/  IMAD R3, R44, UR4, RZ ;  /* 0x000000042c037c24 */ /* 0x000fe2000f8e02ff */
[----:B------:R-:W-:Y:S01]  /*6b70*/  LOP3.LUT R36, R36, R37, RZ, 0x3c, !PT ;  /* 0x0000002524247212 */ /* 0x000fe200078e3cff */
[----:B------:R-:W-:Y:S01]  /*6b80*/  IMAD R44, R23, 0x80, R18 ;  /* 0x00000080172c7824 */ /* 0x000fe200078e0212 */
[----:B------:R-:W-:Y:S01]  /*6b90*/  LOP3.LUT R32, R32, R33, RZ, 0x3c, !PT ;  /* 0x0000002120207212 */ /* 0x000fe200078e3cff */
[C---:B------:R-:W-:Y:S01]  /*6ba0*/  IMAD R3, R22.reuse, UR5, R3 ;  /* 0x0000000516037c24 */ /* 0x040fe2000f8e0203 */
[----:B------:R-:W-:Y:S01]  /*6bb0*/  LOP3.LUT R24, R25, R28, RZ, 0x3c, !PT ;  /* 0x0000001c19187212 */ /* 0x000fe200078e3cff */
[----:B------:R-:W-:Y:S01]  /*6bc0*/  IMAD.WIDE.U32 R20, R22, UR4, R20 ;  /* 0x0000000416147c25 */ /* 0x000fe2000f8e0014 */
[----:B------:R-:W-:Y:S01]  /*6bd0*/  ULDC.64 UR4, c[0x0][0xaf0] ;  /* 0x0002bc0000047ab9 */ /* 0x000fe20000000a00 */
[----:B------:R-:W-:Y:S01]  /*6be0*/  MOV R25, R29 ;  /* 0x0000001d00197202 */ /* 0x000fe20000000f00 */
[----:B------:R-:W5:Y:S01]  /*6bf0*/  LD.E.128 R8, desc[UR56][R8.64] ;  /* 0x0000003808087980 */ /* 0x000f62000c101d00 */
[----:B------:R-:W-:-:S02]  /*6c00*/  IMAD.IADD R21, R21, 0x1, R3 ;  /* 0x0000000115157824 */ /* 0x000fc400078e0203 */
[----:B------:R-:W-:Y:S02]  /*6c10*/  IMAD.X R41, RZ, RZ, R29, P6 ;  /* 0x000000ffff297224 */ /* 0x000fe400030e061d */
[----:B-1----:R-:W-:Y:S01]  /*6c20*/  @P1 IMAD.HI.U32 R18, R44, R51, RZ ;  /* 0x000000332c121227 */ /* 0x002fe200078e00ff */
[----:B------:R-:W5:Y:S03]  /*6c30*/  LD.E.128 R24, desc[UR56][R24.64] ;  /* 0x0000003818187980 */ /* 0x000f66000c101d00 */
[----:B------:R-:W-:Y:S01]  /*6c40*/  IMAD.MOV.U32 R3, RZ, RZ, R44 ;  /* 0x000000ffff037224 */ /* 0x000fe200078e002c */
[----:B---3--:R-:W-:Y:S01]  /*6c50*/  @P1 SHF.R.U32.HI R3, RZ, R49, R18 ;  /* 0x00000031ff031219 */ /* 0x008fe20000011612 */
[----:B------:R-:W-:Y:S01]  /*6c60*/  IMAD R22, R160, UR4, RZ ;  /* 0x00000004a0167c24 */ /* 0x000fe2000f8e02ff */
[----:B------:R-:W5:Y:S01]  /*6c70*/  LD.E.128 R40, desc[UR56][R40.64] ;  /* 0x0000003828287980 */ /* 0x000f62000c101d00 */
[----:B------:R-:W-:Y:S01]  /*6c80*/  IMAD.WIDE.U32 R20, R55, UR4, R20 ;  /* 0x0000000437147c25 */ /* 0x000fe2000f8e0014 */
[----:B------:R-:W-:-:S02]  /*6c90*/  SHF.R.S32.HI R18, RZ, 0x1f, R3 ;  /* 0x0000001fff127819 */ /* 0x000fc40000011403 */
[----:B------:R-:W-:Y:S01]  /*6ca0*/  IADD3 R51, -R3, RZ, RZ ;  /* 0x000000ff03337210 */ /* 0x000fe20007ffe1ff */
[----:B------:R-:W-:Y:S01]  /*6cb0*/  IMAD R49, R55, UR5, R22 ;  /* 0x0000000537317c24 */ /* 0x000fe2000f8e0216 */
[----:B------:R-:W-:Y:S01]  /*6cc0*/  ULDC.64 UR4, c[0x0][0xae0] ;  /* 0x0002b80000047ab9 */ /* 0x000fe20000000a00 */
[--C-:B------:R-:W-:Y:S02]  /*6cd0*/  IMAD.X R37, RZ, RZ, R29.reuse, P5 ;  /* 0x000000ffff257224 */ /* 0x100fe400028e061d */
[----:B------:R-:W-:Y:S02]  /*6ce0*/  IMAD.X R33, RZ, RZ, R29, P4 ;  /* 0x000000ffff217224 */ /* 0x000fe400020e061d */
[----:B------:R-:W-:Y:S01]  /*6cf0*/  IMAD.IADD R21, R21, 0x1, R49 ;  /* 0x0000000115157824 */ /* 0x000fe200078e0231 */
[----:B------:R-:W5:Y:S01]  /*6d00*/  LD.E.128 R28, desc[UR56][R30.64] ;  /* 0x000000381e1c7980 */ /* 0x000f62000c101d00 */
[----:B------:R-:W-:Y:S02]  /*6d10*/  IMAD R18, R18, UR4, RZ ;  /* 0x0000000412127c24 */ /* 0x000fe4000f8e02ff */
[----:B------:R-:W-:Y:S01]  /*6d20*/  IMAD R49, R54, R51, R44 ;  /* 0x0000003336317224 */ /* 0x000fe200078e022c */
[----:B------:R-:W5:Y:S01]  /*6d30*/  LD.E.128 R36, desc[UR56][R36.64] ;  /* 0x0000003824247980 */ /* 0x000f62000c101d00 */
[----:B------:R-:W-:-:S03]  /*6d40*/  IMAD R51, R3, UR5, R18 ;  /* 0x0000000503337c24 */ /* 0x000fc6000f8e0212 */
[----:B------:R-:W5:Y:S01]  /*6d50*/  LD.E.128 R32, desc[UR56][R32.64] ;  /* 0x0000003820207980 */ /* 0x000f62000c101d00 */
[----:B------:R-:W-:Y:S01]  /*6d60*/  IMAD.WIDE.U32 R20, R3, UR4, R20 ;  /* 0x0000000403147c25 */ /* 0x000fe2000f8e0014 */
[----:B------:R-:W-:Y:S01]  /*6d70*/  SHF.R.S32.HI R3, RZ, 0x1f, R49 ;  /* 0x0000001fff037819 */ /* 0x000fe20000011431 */
[----:B------:R-:W-:Y:S01]  /*6d80*/  ULDC.64 UR4, c[0x0][0xad8] ;  /* 0x0002b60000047ab9 */ /* 0x000fe20000000a00 */
[----:B------:R-:W-:Y:S01]  /*6d90*/  @!PT LDS RZ, [RZ] ;  /* 0x00000000fffff984 */ /* 0x000fe20000000800 */
[----:B------:R-:W-:Y:S01]  /*6da0*/  @!PT LDS RZ, [RZ] ;  /* 0x00000000fffff984 */ /* 0x000fe20000000800 */
[----:B------:R-:W-:Y:S01]  /*6db0*/  @!PT LDS RZ, [RZ] ;  /* 0x00000000fffff984 */ /* 0x000fe20000000800 */
[----:B------:R-:W-:Y:S01]  /*6dc0*/  @!PT LDS RZ, [RZ] ;  /* 0x00000000fffff984 */ /* 0x000fe20000000800 */
[----:B------:R1:W-:Y:S06]  /*6dd0*/  MEMBAR.ALL.CTA ;  /* 0x0000000000007992 */ /* 0x0003ec0000008000 */
[----:B-1----:R-:W1:Y:S01]  /*6de0*/  FENCE.VIEW.ASYNC.S ;  /* 0x00000000000073c6 */ /* 0x002e620000000000 */
[----:B------:R-:W-:-:S02]  /*6df0*/  IMAD R53, R23, 0x80, R161 ;  /* 0x0000008017357824 */ /* 0x000fc400078e02a1 */
[----:B------:R-:W-:Y:S02]  /*6e00*/  IMAD.IADD R21, R21, 0x1, R51 ;  /* 0x0000000115157824 */ /* 0x000fe400078e0233 */
[----:B------:R-:W-:Y:S02]  /*6e10*/  IMAD R18, R3, UR4, RZ ;  /* 0x0000000403127c24 */ /* 0x000fe4000f8e02ff */
[----:B------:R-:W-:Y:S02]  /*6e20*/  VIADD R3, R53, 0x20 ;  /* 0x0000002035037836 */ /* 0x000fe40000000000 */
[C---:B------:R-:W-:Y:S02]  /*6e30*/  IMAD R23, R49.reuse, UR5, R18 ;  /* 0x0000000531177c24 */ /* 0x040fe4000f8e0212 */
[----:B------:R-:W-:Y:S01]  /*6e40*/  IMAD.WIDE.U32 R20, R49, UR4, R20 ;  /* 0x0000000431147c25 */ /* 0x000fe2000f8e0014 */
[-C--:B------:R-:W-:Y:S01]  /*6e50*/  ISETP.GE.AND P2, PT, R53, R56.reuse, PT ;  /* 0x000000383500720c */ /* 0x080fe20003f46270 */
[----:B------:R-:W-:Y:S01]  /*6e60*/  ULDC.64 UR4, c[0x0][0xa80] ;  /* 0x0002a00000047ab9 */ /* 0x000fe20000000a00 */
[----:B------:R-:W-:Y:S01]  /*6e70*/  ISETP.GE.AND P0, PT, R3, R56, PT ;  /* 0x000000380300720c */ /* 0x000fe20003f06270 */
[----:B0-----:R-:W-:Y:S01]  /*6e80*/  VIADD R0, R0, 0x2a820 ;  /* 0x0002a82000007836 */ /* 0x001fe20000000000 */
[----:B------:R-:W-:Y:S01]  /*6e90*/  IADD3 R3, R53, 0x40, RZ ;  /* 0x0000004035037810 */ /* 0x000fe20007ffe0ff */
[----:B------:R-:W-:Y:S01]  /*6ea0*/  IMAD.IADD R21, R21, 0x1, R23 ;  /* 0x0000000115157824 */ /* 0x000fe200078e0217 */
[----:B------:R-:W-:-:S02]  /*6eb0*/  LEA R18, P3, R20, UR4, 0x1 ;  /* 0x0000000414127c11 */ /* 0x000fc4000f8608ff */
[----:B------:R-:W-:Y:S02]  /*6ec0*/  ISETP.GE.AND P1, PT, R3, R56, PT ;  /* 0x000000380300720c */ /* 0x000fe40003f26270 */
[----:B------:R-:W-:Y:S02]  /*6ed0*/  PRMT R0, RZ, 0x654, R0 ;  /* 0x00000654ff007816 */ /* 0x000fe40000000000 */
[----:B------:R-:W-:Y:S01]  /*6ee0*/  LEA.HI.X R3, R20, UR5, R21, 0x1, P3 ;  /* 0x0000000514037c11 */ /* 0x000fe200098f0c15 */
[----:B-1----:R0:W1:Y:S01]  /*6ef0*/  SHFL.IDX PT, R22, R18, RZ, 0x181f ;  /* 0x00181fff12167589 */ /* 0x00206200000e0000 */
[----:B------:R2:W-:Y:S01]  /*6f00*/  SYNCS.ARRIVE.TRANS64.RED.A1T0 RZ, [R0+URZ], RZ ;  /* 0x000000ff00ff79a7 */ /* 0x0005e2000810043f */
[----:B------:R-:W-:Y:S02]  /*6f10*/  BSSY B1, `(.L_x_218) ;  /* 0x000000c000017945 */ /* 0x000fe40003800000 */
[----:B--2---:R0:W2:Y:S02]  /*6f20*/  SHFL.IDX PT, R0, R3, RZ, 0x181f ;  /* 0x00181fff03007589 */ /* 0x0040a400000e0000 */
[----:B------:R-:W-:Y:S05]  /*6f30*/  @P2 BRA `(.L_x_219) ;  /* 0x0000000000242947 */ /* 0x000fea0003800000 */
[----:B------:R-:W-:Y:S02]  /*6f40*/  ULDC UR4, c[0x0][0xac8] ;  /* 0x0002b20000047ab9 */ /* 0x000fe40000000800 */
[----:B------:R-:W-:Y:S02]  /*6f50*/  ISETP.GE.AND P2, PT, R2, UR4, PT ;  /* 0x0000000402007c0c */ /* 0x000fe4000bf46270 */
[----:B------:R-:W-:-:S11]  /*6f60*/  ISETP.GE.AND P3, PT, R17, UR4, PT ;  /* 0x0000000411007c0c */ /* 0x000fd6000bf66270 */
[CC--:B-1----:R-:W-:Y:S02]  /*6f70*/  @!P2 LEA R20, P4, R2.reuse, R22.reuse, 0x1 ;  /* 0x000000160214a211 */ /* 0x0c2fe400078808ff */
[C---:B------:R-:W-:Y:S02]  /*6f80*/  @!P3 LEA R22, P5, R17.reuse, R22, 0x1 ;  /* 0x000000161116b211 */ /* 0x040fe400078a08ff */
[-C--:B--2---:R-:W-:Y:S02]  /*6f90*/  @!P2 LEA.HI.X R21, R2, R0.reuse, R170, 0x1, P4 ;  /* 0x000000000215a211 */ /* 0x084fe400020f0caa */
[----:B------:R-:W-:-:S03]  /*6fa0*/  @!P3 LEA.HI.X R23, R17, R0, R169, 0x1, P5 ;  /* 0x000000001117b211 */ /* 0x000fc600028f0ca9 */
[----:B-----5:R3:W-:Y:S04]  /*6fb0*/  @!P2 ST.E.128 desc[UR56][R20.64], R24 ;  /* 0x000000181400a985 */ /* 0x0207e8000c101d38 */
[----:B------:R3:W-:Y:S02]  /*6fc0*/  @!P3 ST.E.128 desc[UR56][R22.64], R40 ;  /* 0x000000281600b985 */ /* 0x0007e4000c101d38 */
.L_x_219:
[----:B------:R-:W-:Y:S05]  /*6fd0*/  BSYNC B1 ;  /* 0x0000000000017941 */ /* 0x000fea0003800000 */
.L_x_218:
[----:B--2---:R2:W4:Y:S01]  /*6fe0*/  SHFL.IDX PT, R0, R3, 0x1, 0x181f ;  /* 0x00381f0003007f89 */ /* 0x00452200000e0000 */
[----:B------:R-:W-:Y:S03]  /*6ff0*/  BSSY B1, `(.L_x_220) ;  /* 0x000000c000017945 */ /* 0x000fe60003800000 */
[----:B-1-3--:R2:W1:Y:S01]  /*7000*/  SHFL.IDX PT, R22, R18, 0x1, 0x181f ;  /* 0x00381f0012167f89 */ /* 0x00a46200000e0000 */
[----:B------:R-:W-:Y:S05]  /*7010*/  @P0 BRA `(.L_x_221) ;  /* 0x0000000000240947 */ /* 0x000fea0003800000 */
[----:B------:R-:W-:Y:S02]  /*7020*/  ULDC UR4, c[0x0][0xac8] ;  /* 0x0002b20000047ab9 */ /* 0x000fe40000000800 */
[----:B------:R-:W-:Y:S02]  /*7030*/  ISETP.GE.AND P3, PT, R2, UR4, PT ;  /* 0x0000000402007c0c */ /* 0x000fe4000bf66270 */
[----:B------:R-:W-:-:S11]  /*7040*/  ISETP.GE.AND P4, PT, R17, UR4, PT ;  /* 0x0000000411007c0c */ /* 0x000fd6000bf86270 */
[CC--:B-1----:R-:W-:Y:S02]  /*7050*/  @!P3 LEA R20, P0, R2.reuse, R22.reuse, 0x1 ;  /* 0x000000160214b211 */ /* 0x0c2fe400078008ff */
[C---:B------:R-:W-:Y:S02]  /*7060*/  @!P4 LEA R22, P2, R17.reuse, R22, 0x1 ;  /* 0x000000161116c211 */ /* 0x040fe400078408ff */
[-C--:B----4-:R-:W-:Y:S02]  /*7070*/  @!P3 LEA.HI.X R21, R2, R0.reuse, R170, 0x1, P0 ;  /* 0x000000000215b211 */ /* 0x090fe400000f0caa */
[----:B------:R-:W-:-:S03]  /*7080*/  @!P4 LEA.HI.X R23, R17, R0, R169, 0x1, P2 ;  /* 0x000000001117c211 */ /* 0x000fc600010f0ca9 */
[----:B-----5:R3:W-:Y:S04]  /*7090*/  @!P3 ST.E.128 desc[UR56][R20.64], R12 ;  /* 0x0000000c1400b985 */ /* 0x0207e8000c101d38 */
[----:B------:R3:W-:Y:S02]  /*70a0*/  @!P4 ST.E.128 desc[UR56][R22.64], R36 ;  /* 0x000000241600c985 */ /* 0x0007e4000c101d38 */
.L_x_221:
[----:B------:R-:W-:Y:S05]  /*70b0*/  BSYNC B1 ;  /* 0x0000000000017941 */ /* 0x000fea0003800000 */
.L_x_220:
[----:B----4-:R4:W0:Y:S01]  /*70c0*/  SHFL.IDX PT, R0, R3, 0x2, 0x181f ;  /* 0x00581f0003007f89 */ /* 0x01082200000e0000 */
[----:B------:R-:W-:Y:S03]  /*70d0*/  BSSY B1, `(.L_x_222) ;  /* 0x000000c000017945 */ /* 0x000fe60003800000 */
[----:B---3-5:R4:W3:Y:S01]  /*70e0*/  SHFL.IDX PT, R14, R18, 0x2, 0x181f ;  /* 0x00581f00120e7f89 */ /* 0x0288e200000e0000 */
[----:B------:R-:W-:Y:S05]  /*70f0*/  @P1 BRA `(.L_x_223) ;  /* 0x0000000000241947 */ /* 0x000fea0003800000 */
[----:B------:R-:W-:Y:S02]  /*7100*/  ULDC UR4, c[0x0][0xac8] ;  /* 0x0002b20000047ab9 */ /* 0x000fe40000000800 */
[----:B------:R-:W-:Y:S02]  /*7110*/  ISETP.GE.AND P2, PT, R2, UR4, PT ;  /* 0x0000000402007c0c */ /* 0x000fe4000bf46270 */
[----:B------:R-:W-:-:S11]  /*7120*/  ISETP.GE.AND P3, PT, R17, UR4, PT ;  /* 0x0000000411007c0c */ /* 0x000fd6000bf66270 */
[CC--:B---3--:R-:W-:Y:S02]  /*7130*/  @!P2 LEA R12, P0, R2.reuse, R14.reuse, 0x1 ;  /* 0x0000000e020ca211 */ /* 0x0c8fe400078008ff */
[C---:B------:R-:W-:Y:S02]  /*7140*/  @!P3 LEA R14, P1, R17.reuse, R14, 0x1 ;  /* 0x0000000e110eb211 */ /* 0x040fe400078208ff */
[-C--:B0-----:R-:W-:Y:S02]  /*7150*/  @!P2 LEA.HI.X R13, R2, R0.reuse, R170, 0x1, P0 ;  /* 0x00000000020da211 */ /* 0x081fe400000f0caa */
[----:B------:R-:W-:-:S03]  /*7160*/  @!P3 LEA.HI.X R15, R17, R0, R169, 0x1, P1 ;  /* 0x00000000110fb211 */ /* 0x000fc600008f0ca9 */
[----:B------:R0:W-:Y:S04]  /*7170*/  @!P2 ST.E.128 desc[UR56][R12.64], R4 ;  /* 0x000000040c00a985 */ /* 0x0001e8000c101d38 */
[----:B------:R0:W-:Y:S02]  /*7180*/  @!P3 ST.E.128 desc[UR56][R14.64], R32 ;  /* 0x000000200e00b985 */ /* 0x0001e4000c101d38 */
.L_x_223:
[----:B------:R-:W-:Y:S05]  /*7190*/  BSYNC B1 ;  /* 0x0000000000017941 */ /* 0x000fea0003800000 */
.L_x_222:
[----:B0-----:R-:W-:Y:S01]  /*71a0*/  VIADD R0, R53, 0x60 ;  /* 0x0000006035007836 */ /* 0x001fe20000000000 */
[----:B--2-4-:R-:W0:Y:S04]  /*71b0*/  SHFL.IDX PT, R3, R3, 0x3, 0x181f ;  /* 0x00781f0003037f89 */ /* 0x014e2800000e0000 */
[----:B------:R-:W-:Y:S01]  /*71c0*/  ISETP.GE.AND P0, PT, R0, R56, PT ;  /* 0x000000380000720c */ /* 0x000fe20003f06270 */
[----:B------:R-:W2:-:S12]  /*71d0*/  SHFL.IDX PT, R18, R18, 0x3, 0x181f ;  /* 0x00781f0012127f89 */ /* 0x000e9800000e0000 */
[----:B------:R-:W-:Y:S05]  /*71e0*/  @P0 BRA `(.L_x_224) ;  /* 0x0000000800dc0947 */ /* 0x000fea0003800000 */
[----:B------:R-:W-:Y:S02]  /*71f0*/  ULDC UR4, c[0x0][0xac8] ;  /* 0x0002b20000047ab9 */ /* 0x000fe40000000800 */
[----:B------:R-:W-:-:S13]  /*7200*/  ISETP.GE.AND P1, PT, R2, UR4, PT ;  /* 0x0000000402007c0c */ /* 0x000fda000bf26270 */
[----:B--2---:R-:W-:-:S04]  /*7210*/  @!P1 LEA R4, P0, R2, R18, 0x1 ;  /* 0x0000001202049211 */ /* 0x004fc800078008ff */
[----:B0-----:R-:W-:Y:S02]  /*7220*/  @!P1 LEA.HI.X R5, R2, R3, R170, 0x1, P0 ;  /* 0x0000000302059211 */ /* 0x001fe400000f0caa */
[----:B------:R-:W-:-:S03]  /*7230*/  ISETP.GE.AND P0, PT, R17, UR4, PT ;  /* 0x0000000411007c0c */ /* 0x000fc6000bf06270 */
[----:B------:R0:W-:Y:S10]  /*7240*/  @!P1 ST.E.128 desc[UR56][R4.64], R8 ;  /* 0x0000000804009985 */ /* 0x0001f4000c101d38 */
[----:B------:R-:W-:Y:S05]  /*7250*/  @P0 BRA `(.L_x_224) ;  /* 0x0000000800c00947 */ /* 0x000fea0003800000 */
[----:B0-----:R-:W-:-:S04]  /*7260*/  LEA R4, P0, R17, R18, 0x1 ;  /* 0x0000001211047211 */ /* 0x001fc800078008ff */
[----:B------:R-:W-:-:S05]  /*7270*/  LEA.HI.X R5, R17, R3, R169, 0x1, P0 ;  /* 0x0000000311057211 */ /* 0x000fca00000f0ca9 */
[----:B------:R0:W-:Y:S01]  /*7280*/  ST.E.128 desc[UR56][R4.64], R28 ;  /* 0x0000001c04007985 */ /* 0x0001e2000c101d38 */
[----:B------:R-:W-:Y:S05]  /*7290*/  BRA `(.L_x_224) ;  /* 0x0000000800b07947 */ /* 0x000fea0003800000 */
.L_x_216:
[----:B------:R-:W2:Y:S01]  /*72a0*/  LDC.64 R6, c[0x0][0xc00] ;  /* 0x00030000ff067b82 */ /* 0x000ea20000000a00 */
[----:B------:R-:W-:Y:S01]  /*72b0*/  ULDC.64 UR4, c[0x0][0xc08] ;  /* 0x0003020000047ab9 */ /* 0x000fe20000000a00 */
[----:B------:R-:W-:-:S06]  /*72c0*/  IMAD.MOV.U32 R3, RZ, RZ, RZ ;  /* 0x000000ffff037224 */ /* 0x000fcc00078e00ff */
[----:B------:R-:W3:Y:S01]  /*72d0*/  LDC.64 R4, c[0x0][0xc00] ;  /* 0x00030000ff047b82 */ /* 0x000ee20000000a00 */
[----:B------:R-:W-:-:S04]  /*72e0*/  ISETP.NE.U32.AND P1, PT, RZ, UR4, PT ;  /* 0x00000004ff007c0c */ /* 0x000fc8000bf25070 */
[----:B------:R-:W-:-:S03]  /*72f0*/  ISETP.NE.AND.EX P1, PT, RZ, UR5, PT, P1 ;  /* 0x00000005ff007c0c */ /* 0x000fc6000bf25310 */
[----:B------:R-:W4:Y:S01]  /*7300*/  LDC R25, c[0x0][0xbe8] ;  /* 0x0002fa00ff197b82 */ /* 0x000f220000000800 */
[----:B--2---:R-:W-:-:S04]  /*7310*/  ISETP.NE.U32.AND P0, PT, R6, RZ, PT ;  /* 0x000000ff0600720c */ /* 0x004fc80003f05070 */
[----:B------:R-:W-:Y:S01]  /*7320*/  ISETP.NE.AND.EX P0, PT, R7, RZ, PT, P0 ;  /* 0x000000ff0700720c */ /* 0x000fe20003f05300 */
[----:B---3--:R-:W-:-:S04]  /*7330*/  IMAD.WIDE R6, R18, 0x4, R4 ;  /* 0x0000000412067825 */ /* 0x008fc800078e0204 */
[----:B------:R-:W2:Y:S01]  /*7340*/  @P1 LDC.64 R4, c[0x0][0xc08] ;  /* 0x00030200ff041b82 */ /* 0x000ea20000000a00 */
[----:B------:R-:W-:Y:S02]  /*7350*/  ULDC UR4, c[0x0][0xa88] ;  /* 0x0002a20000047ab9 */ /* 0x000fe40000000800 */
[----:B0-----:R-:W-:-:S05]  /*7360*/  IMAD.U32 R0, RZ, RZ, UR4 ;  /* 0x00000004ff007e24 */ /* 0x001fca000f8e00ff */
[----:B------:R0:W5:Y:S01]  /*7370*/  @P0 LDG.E R3, desc[UR56][R6.64] ;  /* 0x0000003806030981 */ /* 0x000162000c1e1900 */
[----:B--2---:R-:W-:-:S05]  /*7380*/  @P1 IMAD.WIDE R4, R18, 0x4, R4 ;  /* 0x0000000412041825 */ /* 0x004fca00078e0204 */
[----:B------:R0:W5:Y:S01]  /*7390*/  @P1 LDG.E R0, desc[UR56][R4.64] ;  /* 0x0000003804001981 */ /* 0x000162000c1e1900 */
[----:B----4-:R-:W-:Y:S02]  /*73a0*/  ISETP.NE.AND P2, PT, R25, 0x1, PT ;  /* 0x000000011900780c */ /* 0x010fe40003f45270 */
[----:B------:R-:W-:-:S11]  /*73b0*/  ISETP.GE.AND P3, PT, R171, 0x80, PT ;  /* 0x00000080ab00780c */ /* 0x000fd60003f66270 */
[----:B------:R-:W2:Y:S08]  /*73c0*/  @P2 LDC R14, c[0x0][0xbec] ;  /* 0x0002fb00ff0e2b82 */ /* 0x000eb00000000800 */
[----:B------:R-:W3:Y:S01]  /*73d0*/  @P2 LDC R27, c[0x0][0xbf0] ;  /* 0x0002fc00ff1b2b82 */ /* 0x000ee20000000800 */
[----:B0-----:R-:W-:Y:S05]  /*73e0*/  @P1 BRA `(.L_x_225) ;  /* 0x0000000000101947 */ /* 0x001fea0003800000 */
[----:B------:R-:W-:Y:S05]  /*73f0*/  @!P0 BRA `(.L_x_225) ;  /* 0x00000000000c8947 */ /* 0x000fea0003800000 */
[----:B------:R-:W4:Y:S04]  /*7400*/  LDG.E R5, desc[UR56][R6.64] ;  /* 0x0000003806057981 */ /* 0x000f28000c1e1900 */
[----:B-----5:R-:W4:Y:S02]  /*7410*/  LDG.E R0, desc[UR56][R6.64+0x4] ;  /* 0x0000043806007981 */ /* 0x020f24000c1e1900 */
[----:B----4-:R-:W-:-:S07]  /*7420*/  IMAD.IADD R0, R0, 0x1, -R5 ;  /* 0x0000000100007824 */ /* 0x010fce00078e0a05 */
.L_x_225:
[----:B------:R-:W-:Y:S01]  /*7430*/  BSSY B1, `(.L_x_226) ;  /* 0x000002e000017945 */ /* 0x000fe20003800000 */
[----:B------:R-:W-:Y:S02]  /*7440*/  SHF.R.S32.HI R12, RZ, 0x1f, R22 ;  /* 0x0000001fff0c7819 */ /* 0x000fe40000011416 */
[----:B------:R-:W-:Y:S02]  /*7450*/  SEL R13, R18, RZ, !P0 ;  /* 0x000000ff120d7207 */ /* 0x000fe40004000000 */
[----:B------:R-:W-:Y:S02]  /*7460*/  SEL R160, R160, RZ, !P0 ;  /* 0x000000ffa0a07207 */ /* 0x000fe40004000000 */
[----:B-----5:R-:W-:Y:S01]  /*7470*/  SHF.R.S32.HI R10, RZ, 0x1f, R3 ;  /* 0x0000001fff0a7819 */ /* 0x020fe20000011403 */
[----:B------:R-:W-:Y:S06]  /*7480*/  @P3 BRA `(.L_x_227) ;  /* 0x0000000000a03947 */ /* 0x000fec0003800000 */
[----:B------:R-:W0:Y:S01]  /*7490*/  S2R R4, SR_TID.X ;  /* 0x0000000000047919 */ /* 0x000e220000002100 */
[----:B------:R-:W4:Y:S02]  /*74a0*/  LDC R11, c[0x0][0xbe8] ;  /* 0x0002fa00ff0b7b82 */ /* 0x000f240000000800 */
[----:B----4-:R-:W-:Y:S01]  /*74b0*/  IMAD R5, R0, R11, RZ ;  /* 0x0000000b00057224 */ /* 0x010fe200078e02ff */
[----:B0-----:R-:W-:-:S05]  /*74c0*/  LEA R4, R23, R4, 0x7 ;  /* 0x0000000417047211 */ /* 0x001fca00078e38ff */
[----:B------:R-:W-:-:S05]  /*74d0*/  VIADD R8, R4, 0xffffff80 ;  /* 0xffffff8004087836 */ /* 0x000fca0000000000 */
[----:B------:R-:W-:-:S13]  /*74e0*/  ISETP.GE.AND P0, PT, R8, R5, PT ;  /* 0x000000050800720c */ /* 0x000fda0003f06270 */
[----:B------:R-:W-:Y:S05]  /*74f0*/  @P0 BRA `(.L_x_227) ;  /* 0x0000000000840947 */ /* 0x000fea0003800000 */
[----:B------:R-:W-:Y:S01]  /*7500*/  ISETP.NE.AND P0, PT, R11, 0x1, PT ;  /* 0x000000010b00780c */ /* 0x000fe20003f05270 */
[----:B------:R-:W-:Y:S01]  /*7510*/  ULDC.64 UR4, c[0x0][0xb90] ;  /* 0x0002e40000047ab9 */ /* 0x000fe20000000a00 */
[----:B------:R-:W-:Y:S02]  /*7520*/  IMAD.MOV.U32 R4, RZ, RZ, R3 ;  /* 0x000000ffff047224 */ /* 0x000fe400078e0003 */
[----:B------:R-:W-:Y:S02]  /*7530*/  IMAD R9, R12, UR4, RZ ;  /* 0x000000040c097c24 */ /* 0x000fe4000f8e02ff */
[----:B------:R-:W-:Y:S02]  /*7540*/  IMAD.MOV.U32 R5, RZ, RZ, R10 ;  /* 0x000000ffff057224 */ /* 0x000fe400078e000a */
[----:B------:R-:W-:Y:S02]  /*7550*/  IMAD.MOV.U32 R7, RZ, RZ, R8 ;  /* 0x000000ffff077224 */ /* 0x000fe400078e0008 */
[----:B------:R-:W-:-:S03]  /*7560*/  IMAD.WIDE.U32 R4, R22, UR4, R4 ;  /* 0x0000000416047c25 */ /* 0x000fc6000f8e0004 */
[----:B------:R-:W0:Y:S01]  /*7570*/  @P0 LDC R15, c[0x0][0xbec] ;  /* 0x0002fb00ff0f0b82 */ /* 0x000e220000000800 */
[----:B------:R-:W-:Y:S01]  /*7580*/  IMAD R9, R22, UR5, R9 ;  /* 0x0000000516097c24 */ /* 0x000fe2000f8e0209 */
[----:B------:R-:W-:-:S03]  /*7590*/  ULDC.64 UR4, c[0x0][0xb98] ;  /* 0x0002e60000047ab9 */ /* 0x000fc60000000a00 */
[----:B------:R-:W-:-:S03]  /*75a0*/  IMAD.IADD R5, R5, 0x1, R9 ;  /* 0x0000000105057824 */ /* 0x000fc600078e0209 */
[----:B------:R-:W4:Y:S01]  /*75b0*/  @P0 LDC R21, c[0x0][0xbf0] ;  /* 0x0002fc00ff150b82 */ /* 0x000f220000000800 */
[----:B------:R-:W-:-:S04]  /*75c0*/  IMAD.WIDE.U32 R4, R13, UR4, R4 ;  /* 0x000000040d047c25 */ /* 0x000fc8000f8e0004 */
[----:B0-----:R-:W-:-:S05]  /*75d0*/  @P0 IMAD.HI.U32 R6, R8, R15, RZ ;  /* 0x0000000f08060227 */ /* 0x001fca00078e00ff */
[----:B----4-:R-:W-:Y:S01]  /*75e0*/  @P0 SHF.R.U32.HI R7, RZ, R21, R6 ;  /* 0x00000015ff070219 */ /* 0x010fe20000011606 */
[----:B------:R-:W-:-:S03]  /*75f0*/  IMAD R6, R160, UR4, RZ ;  /* 0x00000004a0067c24 */ /* 0x000fc6000f8e02ff */
[C---:B------:R-:W-:Y:S02]  /*7600*/  IADD3 R9, -R7.reuse, RZ, RZ ;  /* 0x000000ff07097210 */ /* 0x040fe40007ffe1ff */
[----:B------:R-:W-:-:S03]  /*7610*/  IADD3 R4, P0, R7, R4, RZ ;  /* 0x0000000407047210 */ /* 0x000fc60007f1e0ff */
[----:B------:R-:W-:Y:S01]  /*7620*/  IMAD R9, R11, R9, R8 ;  /* 0x000000090b097224 */ /* 0x000fe200078e0208 */
[----:B------:R-:W-:Y:S01]  /*7630*/  SHF.R.S32.HI R11, RZ, 0x1f, R7 ;  /* 0x0000001fff0b7819 */ /* 0x000fe20000011407 */
[----:B------:R-:W-:Y:S01]  /*7640*/  IMAD R8, R13, UR5, R6 ;  /* 0x000000050d087c24 */ /* 0x000fe2000f8e0206 */
[----:B------:R-:W-:Y:S02]  /*7650*/  ULDC.64 UR4, c[0x0][0xb88] ;  /* 0x0002e20000047ab9 */ /* 0x000fe40000000a00 */
[----:B------:R-:W-:Y:S02]  /*7660*/  SHF.R.S32.HI R6, RZ, 0x1f, R9 ;  /* 0x0000001fff067819 */ /* 0x000fe40000011409 */
[----:B------:R-:W-:-:S03]  /*7670*/  IADD3.X R5, R11, R5, R8, P0, !PT ;  /* 0x000000050b057210 */ /* 0x000fc600007fe408 */
[----:B------:R-:W-:Y:S02]  /*7680*/  IMAD R6, R6, UR4, RZ ;  /* 0x0000000406067c24 */ /* 0x000fe4000f8e02ff */
[----:B------:R-:W-:-:S04]  /*7690*/  IMAD.WIDE.U32 R4, R9, UR4, R4 ;  /* 0x0000000409047c25 */ /* 0x000fc8000f8e0004 */
[----:B------:R-:W-:Y:S01]  /*76a0*/  IMAD R7, R9, UR5, R6 ;  /* 0x0000000509077c24 */ /* 0x000fe2000f8e0206 */
[----:B------:R-:W-:Y:S02]  /*76b0*/  ULDC.64 UR4, c[0x0][0xb50] ;  /* 0x0002d40000047ab9 */ /* 0x000fe40000000a00 */
[----:B------:R-:W-:Y:S01]  /*76c0*/  LEA R6, P0, R4, UR4, 0x2 ;  /* 0x0000000404067c11 */ /* 0x000fe2000f8010ff */
[----:B------:R-:W-:-:S05]  /*76d0*/  IMAD.IADD R5, R5, 0x1, R7 ;  /* 0x0000000105057824 */ /* 0x000fca00078e0207 */
[----:B------:R-:W-:Y:S01]  /*76e0*/  LEA.HI.X R7, R4, UR5, R5, 0x2, P0 ;  /* 0x0000000504077c11 */ /* 0x000fe200080f1405 */
[----:B------:R-:W-:-:S05]  /*76f0*/  IMAD.MOV.U32 R5, RZ, RZ, -0x800000 ;  /* 0xff800000ff057424 */ /* 0x000fca00078e00ff */
[----:B------:R0:W-:Y:S02]  /*7700*/  STG.E desc[UR56][R6.64], R5 ;  /* 0x0000000506007986 */ /* 0x0001e4000c101938 */
.L_x_227:
[----:B------:R-:W-:Y:S05]  /*7710*/  BSYNC B1 ;  /* 0x0000000000017941 */ /* 0x000fea0003800000 */
.L_x_226:
[----:B------:R-:W-:Y:S01]  /*7720*/  ULDC.64 UR4, c[0x0][0xaa0] ;  /* 0x0002a80000047ab9 */ /* 0x000fe20000000a00 */
[----:B0-----:R-:W-:Y:S01]  /*7730*/  IMAD R6, R19, 0x20, R161 ;  /* 0x0000002013067824 */ /* 0x001fe200078e02a1 */
[----:B------:R-:W-:Y:S01]  /*7740*/  BSSY B1, `(.L_x_228) ;  /* 0x0000037000017945 */ /* 0x000fe20003800000 */
[----:B------:R-:W-:Y:S02]  /*7750*/  IMAD R4, R10, UR4, RZ ;  /* 0x000000040a047c24 */ /* 0x000fe4000f8e02ff */
[----:B------:R-:W-:Y:S02]  /*7760*/  IMAD R9, R23, 0x80, R6 ;  /* 0x0000008017097824 */ /* 0x000fe400078e0206 */
[C---:B------:R-:W-:Y:S02]  /*7770*/  IMAD R7, R3.reuse, UR5, R4 ;  /* 0x0000000503077c24 */ /* 0x040fe4000f8e0204 */
[----:B------:R-:W-:Y:S01]  /*7780*/  IMAD.WIDE.U32 R4, R3, UR4, RZ ;  /* 0x0000000403047c25 */ /* 0x000fe2000f8e00ff */
[----:B------:R-:W-:Y:S01]  /*7790*/  ULDC.64 UR4, c[0x0][0xae8] ;  /* 0x0002ba0000047ab9 */ /* 0x000fe20000000a00 */
[----:B------:R-:W-:-:S02]  /*77a0*/  MOV R3, R9 ;  /* 0x0000000900037202 */ /* 0x000fc40000000f00 */
[----:B------:R-:W-:Y:S02]  /*77b0*/  IMAD.IADD R5, R5, 0x1, R7 ;  /* 0x0000000105057824 */ /* 0x000fe400078e0207 */
[----:B------:R-:W-:Y:S02]  /*77c0*/  IMAD R7, R12, UR4, RZ ;  /* 0x000000040c077c24 */ /* 0x000fe4000f8e02ff */
[----:B--2---:R-:W-:-:S04]  /*77d0*/  @P2 IMAD.HI.U32 R6, R9, R14, RZ ;  /* 0x0000000e09062227 */ /* 0x004fc800078e00ff */
[C---:B------:R-:W-:Y:S01]  /*77e0*/  IMAD R7, R22.reuse, UR5, R7 ;  /* 0x0000000516077c24 */ /* 0x040fe2000f8e0207 */
[----:B---3--:R-:W-:Y:S01]  /*77f0*/  @P2 SHF.R.U32.HI R3, RZ, R27, R6 ;  /* 0x0000001bff032219 */ /* 0x008fe20000011606 */
[----:B------:R-:W-:Y:S01]  /*7800*/  IMAD.WIDE.U32 R4, R22, UR4, R4 ;  /* 0x0000000416047c25 */ /* 0x000fe2000f8e0004 */
[----:B------:R-:W-:Y:S02]  /*7810*/  ULDC.64 UR4, c[0x0][0xaf0] ;  /* 0x0002bc0000047ab9 */ /* 0x000fe40000000a00 */
[----:B------:R-:W-:Y:S01]  /*7820*/  SHF.R.S32.HI R6, RZ, 0x1f, R3 ;  /* 0x0000001fff067819 */ /* 0x000fe20000011403 */
[----:B------:R-:W-:Y:S02]  /*7830*/  IMAD R8, R160, UR4, RZ ;  /* 0x00000004a0087c24 */ /* 0x000fe4000f8e02ff */
[----:B------:R-:W-:Y:S02]  /*7840*/  IMAD.IADD R5, R5, 0x1, R7 ;  /* 0x0000000105057824 */ /* 0x000fe400078e0207 */
[----:B------:R-:W-:-:S02]  /*7850*/  IMAD R7, R13, UR5, R8 ;  /* 0x000000050d077c24 */ /* 0x000fc4000f8e0208 */
[----:B------:R-:W-:Y:S01]  /*7860*/  IMAD.WIDE.U32 R4, R13, UR4, R4 ;  /* 0x000000040d047c25 */ /* 0x000fe2000f8e0004 */
[----:B------:R-:W-:-:S03]  /*7870*/  ULDC.64 UR4, c[0x0][0xae0] ;  /* 0x0002b80000047ab9 */ /* 0x000fc60000000a00 */
[----:B------:R-:W-:Y:S02]  /*7880*/  IMAD.MOV R8, RZ, RZ, -R3 ;  /* 0x000000ffff087224 */ /* 0x000fe400078e0a03 */
[----:B------:R-:W-:Y:S02]  /*7890*/  IMAD.IADD R5, R5, 0x1, R7 ;  /* 0x0000000105057824 */ /* 0x000fe400078e0207 */
[----:B------:R-:W-:Y:S02]  /*78a0*/  IMAD R6, R6, UR4, RZ ;  /* 0x0000000406067c24 */ /* 0x000fe4000f8e02ff */
[----:B------:R-:W-:Y:S02]  /*78b0*/  IMAD R7, R25, R8, R9 ;  /* 0x0000000819077224 */ /* 0x000fe400078e0209 */
[C---:B------:R-:W-:Y:S02]  /*78c0*/  IMAD R9, R3.reuse, UR5, R6 ;  /* 0x0000000503097c24 */ /* 0x040fe4000f8e0206 */
[----:B------:R-:W-:Y:S01]  /*78d0*/  IMAD.WIDE.U32 R4, R3, UR4, R4 ;  /* 0x0000000403047c25 */ /* 0x000fe2000f8e0004 */
[----:B------:R-:W-:Y:S01]  /*78e0*/  SHF.R.S32.HI R3, RZ, 0x1f, R7 ;  /* 0x0000001fff037819 */ /* 0x000fe20000011407 */
[----:B------:R-:W-:-:S02]  /*78f0*/  ULDC.64 UR4, c[0x0][0xad8] ;  /* 0x0002b60000047ab9 */ /* 0x000fc40000000a00 */
[----:B------:R-:W-:Y:S02]  /*7900*/  IMAD.IADD R5, R5, 0x1, R9 ;  /* 0x0000000105057824 */ /* 0x000fe400078e0209 */
[----:B------:R-:W-:Y:S02]  /*7910*/  IMAD R6, R3, UR4, RZ ;  /* 0x0000000403067c24 */ /* 0x000fe4000f8e02ff */
[----:B------:R-:W-:Y:S02]  /*7920*/  IMAD R8, R23, 0x80, R161 ;  /* 0x0000008017087824 */ /* 0x000fe400078e02a1 */
[----:B------:R-:W-:Y:S02]  /*7930*/  IMAD R25, R0, R25, RZ ;  /* 0x0000001900197224 */ /* 0x000fe400078e02ff */
[C---:B------:R-:W-:Y:S01]  /*7940*/  IMAD R3, R7.reuse, UR5, R6 ;  /* 0x0000000507037c24 */ /* 0x040fe2000f8e0206 */
[C---:B------:R-:W-:Y:S01]  /*7950*/  IADD3 R0, R8.reuse, 0x20, RZ ;  /* 0x0000002008007810 */ /* 0x040fe20007ffe0ff */
[----:B------:R-:W-:Y:S01]  /*7960*/  IMAD.WIDE.U32 R4, R7, UR4, R4 ;  /* 0x0000000407047c25 */ /* 0x000fe2000f8e0004 */
[-C--:B------:R-:W-:Y:S01]  /*7970*/  ISETP.GE.AND P2, PT, R8, R25.reuse, PT ;  /* 0x000000190800720c */ /* 0x080fe20003f46270 */
[----:B------:R-:W-:Y:S01]  /*7980*/  ULDC.64 UR4, c[0x0][0xa80] ;  /* 0x0002a00000047ab9 */ /* 0x000fe20000000a00 */
[----:B------:R-:W-:Y:S01]  /*7990*/  ISETP.GE.AND P1, PT, R0, R25, PT ;  /* 0x000000190000720c */ /* 0x000fe20003f26270 */
[----:B------:R-:W-:Y:S01]  /*79a0*/  IMAD.IADD R3, R5, 0x1, R3 ;  /* 0x0000000105037824 */ /* 0x000fe200078e0203 */
[----:B------:R-:W-:Y:S01]  /*79b0*/  LEA R6, P3, R4, UR4, 0x1 ;  /* 0x0000000404067c11 */ /* 0x000fe2000f8608ff */
[----:B------:R-:W-:-:S03]  /*79c0*/  VIADD R0, R8, 0x40 ;  /* 0x0000004008007836 */ /* 0x000fc60000000000 */
[----:B------:R-:W-:Y:S02]  /*79d0*/  LEA.HI.X R3, R4, UR5, R3, 0x1, P3 ;  /* 0x0000000504037c11 */ /* 0x000fe400098f0c03 */
[----:B------:R-:W-:Y:S01]  /*79e0*/  ISETP.GE.AND P0, PT, R0, R25, PT ;  /* 0x000000190000720c */ /* 0x000fe20003f06270 */
[----:B------:R0:W2:Y:S04]  /*79f0*/  SHFL.IDX PT, R4, R6, RZ, 0x181f ;  /* 0x00181fff06047589 */ /* 0x0000a800000e0000 */
[----:B------:R0:W3:Y:S01]  /*7a00*/  SHFL.IDX PT, R0, R3, RZ, 0x181f ;  /* 0x00181fff03007589 */ /* 0x0000e200000e0000 */
[----:B------:R-:W-:Y:S07]  /*7a10*/  @P2 BRA `(.L_x_229) ;  /* 0x0000000000242947 */ /* 0x000fee0003800000 */
[----:B------:R-:W-:Y:S02]  /*7a20*/  ULDC UR4, c[0x0][0xac8] ;  /* 0x0002b20000047ab9 */ /* 0x000fe40000000800 */
[----:B------:R-:W-:Y:S02]  /*7a30*/  ISETP.GE.AND P4, PT, R2, UR4, PT ;  /* 0x0000000402007c0c */ /* 0x000fe4000bf86270 */
[----:B------:R-:W-:-:S11]  /*7a40*/  ISETP.GE.AND P5, PT, R17, UR4, PT ;  /* 0x0000000411007c0c */ /* 0x000fd6000bfa6270 */
[CC--:B--2---:R-:W-:Y:S02]  /*7a50*/  @!P4 LEA R10, P2, R2.reuse, R4.reuse, 0x1 ;  /* 0x00000004020ac211 */ /* 0x0c4fe400078408ff */
[C---:B------:R-:W-:Y:S02]  /*7a60*/  @!P5 LEA R4, P3, R17.reuse, R4, 0x1 ;  /* 0x000000041104d211 */ /* 0x040fe400078608ff */
[-C--:B---3--:R-:W-:Y:S02]  /*7a70*/  @!P4 LEA.HI.X R11, R2, R0.reuse, R170, 0x1, P2 ;  /* 0x00000000020bc211 */ /* 0x088fe400010f0caa */
[----:B------:R-:W-:-:S03]  /*7a80*/  @!P5 LEA.HI.X R5, R17, R0, R169, 0x1, P3 ;  /* 0x000000001105d211 */ /* 0x000fc600018f0ca9 */
[----:B------:R4:W-:Y:S04]  /*7a90*/  @!P4 ST.E.128 desc[UR56][R10.64], RZ ;  /* 0x000000ff0a00c985 */ /* 0x0009e8000c101d38 */
[----:B------:R4:W-:Y:S02]  /*7aa0*/  @!P5 ST.E.128 desc[UR56][R4.64], RZ ;  /* 0x000000ff0400d985 */ /* 0x0009e4000c101d38 */
.L_x_229:
[----:B------:R-:W-:Y:S05]  /*7ab0*/  BSYNC B1 ;  /* 0x0000000000017941 */ /* 0x000fea0003800000 */
.L_x_228:
[----:B---3--:R3:W0:Y:S01]  /*7ac0*/  SHFL.IDX PT, R0, R3, 0x1, 0x181f ;  /* 0x00381f0003007f89 */ /* 0x00862200000e0000 */
[----:B------:R-:W-:Y:S03]  /*7ad0*/  BSSY B1, `(.L_x_230) ;  /* 0x000000c000017945 */ /* 0x000fe60003800000 */
[----:B--2-4-:R3:W2:Y:S01]  /*7ae0*/  SHFL.IDX PT, R4, R6, 0x1, 0x181f ;  /* 0x00381f0006047f89 */ /* 0x0146a200000e0000 */
[----:B------:R-:W-:Y:S05]  /*7af0*/  @P1 BRA `(.L_x_231) ;  /* 0x0000000000241947 */ /* 0x000fea0003800000 */
[----:B------:R-:W-:Y:S02]  /*7b00*/  ULDC UR4, c[0x0][0xac8] ;  /* 0x0002b20000047ab9 */ /* 0x000fe40000000800 */
[----:B------:R-:W-:Y:S02]  /*7b10*/  ISETP.GE.AND P3, PT, R2, UR4, PT ;  /* 0x0000000402007c0c */ /* 0x000fe4000bf66270 */
[----:B------:R-:W-:-:S11]  /*7b20*/  ISETP.GE.AND P4, PT, R17, UR4, PT ;  /* 0x0000000411007c0c */ /* 0x000fd6000bf86270 */
[CC--:B--2---:R-:W-:Y:S02]  /*7b30*/  @!P3 LEA R10, P1, R2.reuse, R4.reuse, 0x1 ;  /* 0x00000004020ab211 */ /* 0x0c4fe400078208ff */
[C---:B------:R-:W-:Y:S02]  /*7b40*/  @!P4 LEA R4, P2, R17.reuse, R4, 0x1 ;  /* 0x000000041104c211 */ /* 0x040fe400078408ff */
[-C--:B0-----:R-:W-:Y:S02]  /*7b50*/  @!P3 LEA.HI.X R11, R2, R0.reuse, R170, 0x1, P1 ;  /* 0x00000000020bb211 */ /* 0x081fe400008f0caa */
[----:B------:R-:W-:-:S03]  /*7b60*/  @!P4 LEA.HI.X R5, R17, R0, R169, 0x1, P2 ;  /* 0x000000001105c211 */ /* 0x000fc600010f0ca9 */
[----:B------:R4:W-:Y:S04]  /*7b70*/  @!P3 ST.E.128 desc[UR56][R10.64], RZ ;  /* 0x000000ff0a00b985 */ /* 0x0009e8000c101d38 */
[----:B------:R4:W-:Y:S02]  /*7b80*/  @!P4 ST.E.128 desc[UR56][R4.64], RZ ;  /* 0x000000ff0400c985 */ /* 0x0009e4000c101d38 */
.L_x_231:
[----:B------:R-:W-:Y:S05]  /*7b90*/  BSYNC B1 ;  /* 0x0000000000017941 */ /* 0x000fea0003800000 */
.L_x_230:
[----:B0-----:R0:W0:Y:S01]  /*7ba0*/  SHFL.IDX PT, R0, R3, 0x2, 0x181f ;  /* 0x00581f0003007f89 */ /* 0x00102200000e0000 */
[----:B------:R-:W-:Y:S03]  /*7bb0*/  BSSY B1, `(.L_x_232) ;  /* 0x000000c000017945 */ /* 0x000fe60003800000 */
[----:B--2-4-:R2:W4:Y:S01]  /*7bc0*/  SHFL.IDX PT, R4, R6, 0x2, 0x181f ;  /* 0x00581f0006047f89 */ /* 0x01452200000e0000 */
[----:B------:R-:W-:Y:S05]  /*7bd0*/  @P0 BRA `(.L_x_233) ;  /* 0x0000000000240947 */ /* 0x000fea0003800000 */
[----:B------:R-:W-:Y:S02]  /*7be0*/  ULDC UR4, c[0x0][0xac8] ;  /* 0x0002b20000047ab9 */ /* 0x000fe40000000800 */
[----:B------:R-:W-:Y:S02]  /*7bf0*/  ISETP.GE.AND P2, PT, R2, UR4, PT ;  /* 0x0000000402007c0c */ /* 0x000fe4000bf46270 */
[----:B------:R-:W-:-:S11]  /*7c00*/  ISETP.GE.AND P3, PT, R17, UR4, PT ;  /* 0x0000000411007c0c */ /* 0x000fd6000bf66270 */
[CC--:B----4-:R-:W-:Y:S02]  /*7c10*/  @!P2 LEA R10, P0, R2.reuse, R4.reuse, 0x1 ;  /* 0x00000004020aa211 */ /* 0x0d0fe400078008ff */
[C---:B------:R-:W-:Y:S02]  /*7c20*/  @!P3 LEA R4, P1, R17.reuse, R4, 0x1 ;  /* 0x000000041104b211 */ /* 0x040fe400078208ff */
[-C--:B0-----:R-:W-:Y:S02]  /*7c30*/  @!P2 LEA.HI.X R11, R2, R0.reuse, R170, 0x1, P0 ;  /* 0x00000000020ba211 */ /* 0x081fe400000f0caa */
[----:B------:R-:W-:-:S03]  /*7c40*/  @!P3 LEA.HI.X R5, R17, R0, R169, 0x1, P1 ;  /* 0x000000001105b211 */ /* 0x000fc600008f0ca9 */
[----:B------:R0:W-:Y:S04]  /*7c50*/  @!P2 ST.E.128 desc[UR56][R10.64], RZ ;  /* 0x000000ff0a00a985 */ /* 0x0001e8000c101d38 */
[----:B------:R0:W-:Y:S02]  /*7c60*/  @!P3 ST.E.128 desc[UR56][R4.64], RZ ;  /* 0x000000ff0400b985 */ /* 0x0001e4000c101d38 */
.L_x_233:
[----:B------:R-:W-:Y:S05]  /*7c70*/  BSYNC B1 ;  /* 0x0000000000017941 */ /* 0x000fea0003800000 */
.L_x_232:
[----:B0-----:R-:W-:Y:S01]  /*7c80*/  VIADD R0, R8, 0x60 ;  /* 0x0000006008007836 */ /* 0x001fe20000000000 */
[----:B---3--:R-:W0:Y:S04]  /*7c90*/  SHFL.IDX PT, R3, R3, 0x3, 0x181f ;  /* 0x00781f0003037f89 */ /* 0x008e2800000e0000 */
[----:B------:R-:W-:Y:S01]  /*7ca0*/  ISETP.GE.AND P0, PT, R0, R25, PT ;  /* 0x000000190000720c */ /* 0x000fe20003f06270 */
[----:B----4-:R3:W4:-:S12]  /*7cb0*/  SHFL.IDX PT, R4, R6, 0x3, 0x181f ;  /* 0x00781f0006047f89 */ /* 0x01071800000e0000 */
[----:B---3--:R-:W-:Y:S05]  /*7cc0*/  @P0 BRA `(.L_x_224) ;  /* 0x0000000000240947 */ /* 0x008fea0003800000 */
[----:B------:R-:W-:Y:S02]  /*7cd0*/  ULDC UR4, c[0x0][0xac8] ;  /* 0x0002b20000047ab9 */ /* 0x000fe40000000800 */
[----:B------:R-:W-:Y:S02]  /*7ce0*/  ISETP.GE.AND P2, PT, R2, UR4, PT ;  /* 0x0000000402007c0c */ /* 0x000fe4000bf46270 */
[----:B------:R-:W-:-:S11]  /*7cf0*/  ISETP.GE.AND P3, PT, R17, UR4, PT ;  /* 0x0000000411007c0c */ /* 0x000fd6000bf66270 */
[CC--:B--2-4-:R-:W-:Y:S02]  /*7d00*/  @!P2 LEA R6, P0, R2.reuse, R4.reuse, 0x1 ;  /* 0x000000040206a211 */ /* 0x0d4fe400078008ff */
[C---:B------:R-:W-:Y:S02]  /*7d10*/  @!P3 LEA R4, P1, R17.reuse, R4, 0x1 ;  /* 0x000000041104b211 */ /* 0x040fe400078208ff */
[-C--:B0-----:R-:W-:Y:S02]  /*7d20*/  @!P2 LEA.HI.X R7, R2, R3.reuse, R170, 0x1, P0 ;  /* 0x000000030207a211 */ /* 0x081fe400000f0caa */
[----:B------:R-:W-:-:S03]  /*7d30*/  @!P3 LEA.HI.X R5, R17, R3, R169, 0x1, P1 ;  /* 0x000000031105b211 */ /* 0x000fc600008f0ca9 */
[----:B------:R3:W-:Y:S04]  /*7d40*/  @!P2 ST.E.128 desc[UR56][R6.64], RZ ;  /* 0x000000ff0600a985 */ /* 0x0007e8000c101d38 */
[----:B------:R3:W-:Y:S02]  /*7d50*/  @!P3 ST.E.128 desc[UR56][R4.64], RZ ;  /* 0x000000ff0400b985 */ /* 0x0007e4000c101d38 */
.L_x_224:
[----:B------:R-:W-:Y:S05]  /*7d60*/  BSYNC B0 ;  /* 0x0000000000007941 */ /* 0x000fea0003800000 */
.L_x_215:
[----:B------:R-:W-:Y:S02]  /*7d70*/  ULDC UR4, c[0x0][0xc3c] ;  /* 0x00030f0000047ab9 */ /* 0x000fe40000000800 */
[----:B-1----:R-:W-:-:S13]  /*7d80*/  ISETP.GE.AND P0, PT, R47, UR4, PT ;  /* 0x000000042f007c0c */ /* 0x002fda000bf06270 */
[----:B------:R-:W-:Y:S05]  /*7d90*/  @!P0 BRA `(.L_x_234) ;  /* 0xffffff8c00d88947 */ /* 0x000fea000383ffff */
[----:B------:R-:W-:Y:S05]  /*7da0*/  EXIT ;  /* 0x000000000000794d */ /* 0x000fea0003800000 */
.L_x_187:
[----:B------:R-:W-:-:S08]  /*7db0*/  NOP ;  /* 0x0000000000007918 */ /* 0x000fd00000000000 */
[----:B------:R-:W0:-:S00]  /*7dc0*/  USETMAXREG.DEALLOC.CTAPOOL 0x28 ;  /* 0x00000028000079c8 */ /* 0x000e0000080e0500 */
[----:B0-----:R-:W-:Y:S02]  /*7dd0*/  LOP3.LUT R0, R0, 0x3, RZ, 0xc0, !PT ;  /* 0x0000000300007812 */ /* 0x001fe400078ec0ff */
[----:B------:R-:W-:-:S04]  /*7de0*/  LOP3.LUT R25, R25, 0xffffff7f, RZ, 0xc0, !PT ;  /* 0xffffff7f19197812 */ /* 0x000fc800078ec0ff */
[----:B------:R-:W0:Y:S02]  /*7df0*/  SHFL.IDX PT, R0, R0, RZ, 0x1f ;  /* 0x00001fff00007589 */ /* 0x000e2400000e0000 */
[----:B0-----:R-:W-:Y:S01]  /*7e00*/  ISETP.NE.AND P0, PT, R0, RZ, PT ;  /* 0x000000ff0000720c */ /* 0x001fe20003f05270 */
[----:B------:R-:W-:-:S12]  /*7e10*/  IMAD.MOV.U32 R0, RZ, RZ, RZ ;  /* 0x000000ffff007224 */ /* 0x000fd800078e00ff */
[----:B------:R-:W-:Y:S01]  /*7e20*/  @P0 LOP3.LUT R25, R25, 0x80, RZ, 0xfc, !PT ;  /* 0x0000008019190812 */ /* 0x000fe200078efcff */
[----:B------:R-:W-:Y:S06]  /*7e30*/  @!P0 BRA `(.L_x_235) ;  /* 0x00000000001c8947 */ /* 0x000fec0003800000 */
[----:B------:R-:W0:Y:S08]  /*7e40*/  S2UR UR5, SR_CgaCtaId ;  /* 0x00000000000579c3 */ /* 0x000e300000008800 */
[----:B------:R-:W-:Y:S06]  /*7e50*/  BAR.SYNC.DEFER_BLOCKING 0x5, 0x180 ;  /* 0x0146000000007b1d */ /* 0x000fec0000010000 */
[----:B------:R-:W-:-:S02]  /*7e60*/  UMOV UR4, 0x400 ;  /* 0x0000040000047882 */ /* 0x000fc40000000000 */
[----:B0-----:R-:W-:-:S09]  /*7e70*/  ULEA UR4, UR5, UR4, 0x18 ;  /* 0x0000000405047291 */ /* 0x001fd2000f8ec03f */
[----:B------:R-:W1:Y:S01]  /*7e80*/  LDS.128 R16, [UR4+0x2a8d0] ;  /* 0x02a8d004ff107984 */ /* 0x000e620008000c00 */
[----:B------:R-:W-:Y:S06]  /*7e90*/  BAR.ARV 0x4, 0x180 ;  /* 0x0106000000007b1d */ /* 0x000fec0000002000 */
[----:B------:R-:W-:Y:S05]  /*7ea0*/  BRA `(.L_x_236) ;  /* 0x0000000800007947 */ /* 0x000fea0003800000 */
.L_x_235:
[----:B------:R-:W0:Y:S01]  /*7eb0*/  S2R R2, SR_TID.X ;  /* 0x0000000000027919 */ /* 0x000e220000002100 */
[----:B------:R-:W-:Y:S01]  /*7ec0*/  ULDC UR4, c[0x0][0xc3c] ;  /* 0x00030f0000047ab9 */ /* 0x000fe20000000800 */
[----:B------:R-:W1:Y:S01]  /*7ed0*/  S2UR UR6, SR_CTAID.X ;  /* 0x00000000000679c3 */ /* 0x000e620000002500 */
[----:B------:R-:W-:Y:S01]  /*7ee0*/  ULDC UR5, c[0x0][0xc38] ;  /* 0x00030e0000057ab9 */ /* 0x000fe20000000800 */
[----:B0-----:R-:W-:-:S04]  /*7ef0*/  LOP3.LUT R5, R2, 0x1f, RZ, 0xc0, !PT ;  /* 0x0000001f02057812 */ /* 0x001fc800078ec0ff */
[----:B------:R-:W-:-:S04]  /*7f00*/  ISETP.NE.AND P0, PT, R5, 0x1f, PT ;  /* 0x0000001f0500780c */ /* 0x000fc80003f05270 */
[----:B------:R-:W-:-:S13]  /*7f10*/  ISETP.GE.OR P1, PT, R5, UR4, !P0 ;  /* 0x0000000405007c0c */ /* 0x000fda000c726670 */
[----:B------:R-:W0:Y:S02]  /*7f20*/  @!P1 LDC.64 R2, c[0x0][0xc80] ;  /* 0x00032000ff029b82 */ /* 0x000e240000000a00 */
[----:B0-----:R-:W-:-:S05]  /*7f30*/  @!P1 IMAD.WIDE.U32 R2, R5, 0x4, R2 ;  /* 0x0000000405029825 */ /* 0x001fca00078e0002 */
[----:B------:R-:W2:Y:S01]  /*7f40*/  @!P1 LDG.E R0, desc[UR56][R2.64] ;  /* 0x0000003802009981 */ /* 0x000ea2000c1e1900 */
[C---:B------:R-:W-:Y:S01]  /*7f50*/  ISETP.NE.AND P1, PT, R5.reuse, RZ, PT ;  /* 0x000000ff0500720c */ /* 0x040fe20003f25270 */
[----:B------:R-:W-:Y:S01]  /*7f60*/  UMOV UR4, URZ ;  /* 0x0000003f00047c82 */ /* 0x000fe20008000000 */
[C---:B------:R-:W-:Y:S01]  /*7f70*/  ISETP.GE.U32.AND P2, PT, R5.reuse, 0x2, PT ;  /* 0x000000020500780c */ /* 0x040fe20003f46070 */
[----:B------:R-:W-:Y:S01]  /*7f80*/  IMAD.MOV.U32 R16, RZ, RZ, RZ ;  /* 0x000000ffff107224 */ /* 0x000fe200078e00ff */
[C---:B------:R-:W-:Y:S02]  /*7f90*/  ISETP.GE.U32.AND P3, PT, R5.reuse, 0x4, PT ;  /* 0x000000040500780c */ /* 0x040fe40003f66070 */
[C---:B------:R-:W-:Y:S02]  /*7fa0*/  ISETP.GE.U32.AND P4, PT, R5.reuse, 0x8, PT ;  /* 0x000000080500780c */ /* 0x040fe40003f86070 */
[----:B------:R-:W-:Y:S01]  /*7fb0*/  ISETP.GE.U32.AND P5, PT, R5, 0x10, PT ;  /* 0x000000100500780c */ /* 0x000fe20003fa6070 */
[----:B--2---:R-:W0:Y:S02]  /*7fc0*/  SHFL.UP PT, R4, R0, 0x1, RZ ;  /* 0x0420000000047989 */ /* 0x004e2400000e00ff */
[----:B0-----:R-:W-:-:S05]  /*7fd0*/  SEL R7, R4, RZ, P1 ;  /* 0x000000ff04077207 */ /* 0x001fca0000800000 */
[----:B------:R-:W-:-:S05]  /*7fe0*/  IMAD.IADD R7, R0, 0x1, R7 ;  /* 0x0000000100077824 */ /* 0x000fca00078e0207 */
[----:B------:R-:W0:Y:S02]  /*7ff0*/  SHFL.UP PT, R4, R7, 0x2, RZ ;  /* 0x0440000007047989 */ /* 0x000e2400000e00ff */
[----:B0-----:R-:W-:-:S04]  /*8000*/  SEL R4, R4, RZ, P2 ;  /* 0x000000ff04047207 */ /* 0x001fc80001000000 */
[----:B------:R-:W-:-:S05]  /*8010*/  IADD3 R4, R7, R4, RZ ;  /* 0x0000000407047210 */ /* 0x000fca0007ffe0ff */
[----:B------:R-:W0:Y:S02]  /*8020*/  SHFL.UP PT, R6, R4, 0x4, RZ ;  /* 0x0480000004067989 */ /* 0x000e2400000e00ff */
[----:B0-----:R-:W-:-:S05]  /*8030*/  SEL R3, R6, RZ, P3 ;  /* 0x000000ff06037207 */ /* 0x001fca0001800000 */
[----:B------:R-:W-:-:S05]  /*8040*/  IMAD.IADD R3, R4, 0x1, R3 ;  /* 0x0000000104037824 */ /* 0x000fca00078e0203 */
[----:B------:R-:W0:Y:S02]  /*8050*/  SHFL.UP PT, R2, R3, 0x8, RZ ;  /* 0x0500000003027989 */ /* 0x000e2400000e00ff */
[----:B0-----:R-:W-:-:S05]  /*8060*/  SEL R2, R2, RZ, P4 ;  /* 0x000000ff02027207 */ /* 0x001fca0002000000 */
[----:B------:R-:W-:-:S05]  /*8070*/  IMAD.IADD R2, R3, 0x1, R2 ;  /* 0x0000000103027824 */ /* 0x000fca00078e0202 */
[----:B------:R-:W0:Y:S02]  /*8080*/  SHFL.UP PT, R6, R2, 0x10, RZ ;  /* 0x0600000002067989 */ /* 0x000e2400000e00ff */
[----:B0-----:R-:W-:-:S05]  /*8090*/  SEL R7, R6, RZ, P5 ;  /* 0x000000ff06077207 */ /* 0x001fca0002800000 */
[----:B------:R-:W-:-:S05]  /*80a0*/  IMAD.IADD R7, R2, 0x1, R7 ;  /* 0x0000000102077824 */ /* 0x000fca00078e0207 */
[----:B------:R-:W0:Y:S02]  /*80b0*/  SHFL.IDX PT, R4, R7, 0x1f, 0x1f ;  /* 0x03e01f0007047f89 */ /* 0x000e2400000e0000 */
[----:B0-----:R-:W-:-:S04]  /*80c0*/  IMAD R4, R4, UR5, RZ ;  /* 0x0000000504047c24 */ /* 0x001fc8000f8e02ff */
[----:B------:R-:W-:Y:S01]  /*80d0*/  IMAD.MOV.U32 R3, RZ, RZ, R4 ;  /* 0x000000ffff037224 */ /* 0x000fe200078e0004 */
[----:B-1----:R-:W-:-:S13]  /*80e0*/  ISETP.GT.AND P6, PT, R4, UR6, PT ;  /* 0x0000000604007c0c */ /* 0x002fda000bfc4270 */
[----:B------:R-:W-:Y:S05]  /*80f0*/  @P6 BRA `(.L_x_237) ;  /* 0x0000000000946947 */ /* 0x000fea0003800000 */
[----:B------:R-:W-:Y:S01]  /*8100*/  MOV R4, R3 ;  /* 0x0000000300047202 */ /* 0x000fe20000000f00 */
[----:B------:R-:W-:Y:S01]  /*8110*/  UMOV UR4, URZ ;  /* 0x0000003f00047c82 */ /* 0x000fe20008000000 */
[----:B------:R-:W-:-:S05]  /*8120*/  ULDC UR5, c[0x0][0xc38] ;  /* 0x00030e0000057ab9 */ /* 0x000fca0000000800 */
.L_x_241:
[----:B------:R-:W0:Y:S01]  /*8130*/  LDC R2, c[0x0][0xc3c] ;  /* 0x00030f00ff027b82 */ /* 0x000e220000000800 */
[----:B------:R-:W-:-:S06]  /*8140*/  UIADD3 UR4, UR4, 0x1f, URZ ;  /* 0x0000001f04047890 */ /* 0x000fcc000fffe03f */
[----:B0-----:R-:W-:-:S13]  /*8150*/  ISETP.LE.AND P6, PT, R2, UR4, PT ;  /* 0x0000000402007c0c */ /* 0x001fda000bfc3270 */
[----:B------:R-:W-:Y:S05]  /*8160*/  @P6 BRA `(.L_x_238) ;  /* 0x0000000400246947 */ /* 0x000fea0003800000 */
[----:B------:R-:W-:Y:S01]  /*8170*/  VIADD R7, R5, UR4 ;  /* 0x0000000405077c36 */ /* 0x000fe20008000000 */
[----:B------:R-:W-:Y:S01]  /*8180*/  BSSY B0, `(.L_x_239) ;  /* 0x0000007000007945 */ /* 0x000fe20003800000 */
[----:B------:R-:W-:-:S03]  /*8190*/  IMAD.MOV.U32 R0, RZ, RZ, RZ ;  /* 0x000000ffff007224 */ /* 0x000fc600078e00ff */
[----:B------:R-:W-:-:S13]  /*81a0*/  ISETP.GE.OR P6, PT, R7, R2, !P0 ;  /* 0x000000020700720c */ /* 0x000fda00047c6670 */
[----:B------:R-:W-:Y:S05]  /*81b0*/  @P6 BRA `(.L_x_240) ;  /* 0x00000000000c6947 */ /* 0x000fea0003800000 */
[----:B------:R-:W0:Y:S02]  /*81c0*/  LDC.64 R2, c[0x0][0xc80] ;  /* 0x00032000ff027b82 */ /* 0x000e240000000a00 */
[----:B0-----:R-:W-:-:S05]  /*81d0*/  IMAD.WIDE R2, R7, 0x4, R2 ;  /* 0x0000000407027825 */ /* 0x001fca00078e0202 */
[----:B------:R0:W5:Y:S02]  /*81e0*/  LDG.E R0, desc[UR56][R2.64] ;  /* 0x0000003802007981 */ /* 0x000164000c1e1900 */
.L_x_240:
[----:B------:R-:W-:Y:S05]  /*81f0*/  BSYNC B0 ;  /* 0x0000000000007941 */ /* 0x000fea0003800000 */
.L_x_239:
[----:B0----5:R-:W0:Y:S02]  /*8200*/  SHFL.UP PT, R2, R0, 0x1, RZ ;  /* 0x0420000000027989 */ /* 0x021e2400000e00ff */
        /* <DEDUP_REMOVED lines=14> */
[----:B------:R-:W0:Y:S02]  /*82f0*/  SHFL.IDX PT, R3, R9, 0x1f, 0x1f ;  /* 0x03e01f0009037f89 */ /* 0x000e2400000e0000 */
[----:B0-----:R-:W-:-:S04]  /*8300*/  IMAD R3, R3, UR5, RZ ;  /* 0x0000000503037c24 */ /* 0x001fc8000f8e02ff */
[----:B------:R-:W-:-:S05]  /*8310*/  IMAD.IADD R4, R3, 0x1, R4 ;  /* 0x0000000103047824 */ /* 0x000fca00078e0204 */
[----:B------:R-:W-:-:S13]  /*8320*/  ISETP.GT.AND P6, PT, R4, UR6, PT ;  /* 0x0000000604007c0c */ /* 0x000fda000bfc4270 */
[----:B------:R-:W-:Y:S05]  /*8330*/  @!P6 BRA `(.L_x_241) ;  /* 0xfffffffc007ce947 */ /* 0x000fea000383ffff */
[----:B------:R-:W-:-:S07]  /*8340*/  IMAD.MOV.U32 R7, RZ, RZ, R9 ;  /* 0x000000ffff077224 */ /* 0x000fce00078e0009 */
.L_x_237:
[----:B------:R-:W-:-:S04]  /*8350*/  IMAD.IADD R8, R4, 0x1, -R3 ;  /* 0x0000000104087824 */ /* 0x000fc800078e0a03 */
[----:B------:R-:W-:-:S05]  /*8360*/  IMAD R2, R7, UR5, R8 ;  /* 0x0000000507027c24 */ /* 0x000fca000f8e0208 */
[----:B------:R-:W-:-:S13]  /*8370*/  ISETP.GT.AND P0, PT, R2, UR6, PT ;  /* 0x0000000602007c0c */ /* 0x000fda000bf04270 */
[----:B------:R-:W-:-:S04]  /*8380*/  VOTE.ANY R4, PT, !P0 ;  /* 0x0000000000047806 */ /* 0x000fc800040e0100 */
[----:B------:R-:W0:Y:S01]  /*8390*/  POPC R19, R4 ;  /* 0x0000000400137309 */ /* 0x000e220000000000 */
[----:B------:R-:W-:Y:S01]  /*83a0*/  ISETP.NE.AND P0, PT, R4, RZ, PT ;  /* 0x000000ff0400720c */ /* 0x000fe20003f05270 */
[----:B0-----:R-:W0:Y:S02]  /*83b0*/  SHFL.IDX PT, R10, R0, R19, 0x1f ;  /* 0x00001f13000a7589 */ /* 0x001e2400000e0000 */
[----:B0-----:R-:W-:-:S04]  /*83c0*/  IABS R9, R10 ;  /* 0x0000000a00097213 */ /* 0x001fc80000000000 */
[----:B------:R-:W0:Y:S08]  /*83d0*/  I2F.RP R6, R9 ;  /* 0x0000000900067306 */ /* 0x000e300000209400 */
[----:B0-----:R-:W0:Y:S02]  /*83e0*/  MUFU.RCP R6, R6 ;  /* 0x0000000600067308 */ /* 0x001e240000001000 */
[----:B0-----:R-:W-:-:S06]  /*83f0*/  VIADD R2, R6, 0xffffffe ;  /* 0x0ffffffe06027836 */ /* 0x001fcc0000000000 */
[----:B------:R0:W1:Y:S01]  /*8400*/  F2I.FTZ.U32.TRUNC.NTZ R3, R2 ;  /* 0x0000000200037305 */ /* 0x000062000021f000 */
[----:B------:R-:W-:Y:S05]  /*8410*/  @!P0 BRA `(.L_x_242) ;  /* 0x0000000000088947 */ /* 0x000fea0003800000 */
[----:B------:R-:W-:-:S06]  /*8420*/  IADD3 R16, R19, -0x1, RZ ;  /* 0xffffffff13107810 */ /* 0x000fcc0007ffe0ff */
[----:B------:R2:W3:Y:S02]  /*8430*/  SHFL.IDX PT, R16, R7, R16, 0x1f ;  /* 0x00001f1007107589 */ /* 0x0004e400000e0000 */
.L_x_242:
[----:B---3--:R-:W-:Y:S01]  /*8440*/  IMAD R16, R16, UR5, R8 ;  /* 0x0000000510107c24 */ /* 0x008fe2000f8e0208 */
[----:B0-----:R-:W-:Y:S01]  /*8450*/  IABS R2, R10 ;  /* 0x0000000a00027213 */ /* 0x001fe20000000000 */
[----:B-1----:R-:W-:Y:S02]  /*8460*/  IMAD.MOV R0, RZ, RZ, -R3 ;  /* 0x000000ffff007224 */ /* 0x002fe400078e0a03 */
[----:B------:R-:W-:Y:S01]  /*8470*/  VIADD R19, R19, UR4 ;  /* 0x0000000413137c36 */ /* 0x000fe20008000000 */
[----:B------:R-:W-:Y:S01]  /*8480*/  IADD3 R11, -R16, UR6, RZ ;  /* 0x00000006100b7c10 */ /* 0x000fe2000fffe1ff */
[----:B------:R-:W-:Y:S02]  /*8490*/  IMAD.MOV R4, RZ, RZ, -R2 ;  /* 0x000000ffff047224 */ /* 0x000fe400078e0a02 */
[----:B--2---:R-:W-:Y:S01]  /*84a0*/  IMAD R7, R0, R9, RZ ;  /* 0x0000000900077224 */ /* 0x004fe200078e02ff */
[----:B------:R-:W-:Y:S01]  /*84b0*/  IABS R0, R11 ;  /* 0x0000000b00007213 */ /* 0x000fe20000000000 */
[----:B------:R-:W-:-:S04]  /*84c0*/  IMAD.MOV.U32 R2, RZ, RZ, RZ ;  /* 0x000000ffff027224 */ /* 0x000fc800078e00ff */
[----:B------:R-:W-:-:S04]  /*84d0*/  IMAD.HI.U32 R2, R3, R7, R2 ;  /* 0x0000000703027227 */ /* 0x000fc800078e0002 */
[----:B------:R-:W-:Y:S02]  /*84e0*/  IMAD.MOV.U32 R3, RZ, RZ, R0 ;  /* 0x000000ffff037224 */ /* 0x000fe400078e0000 */
[----:B------:R-:W-:Y:S02]  /*84f0*/  IMAD.MOV.U32 R0, RZ, RZ, R4 ;  /* 0x000000ffff007224 */ /* 0x000fe400078e0004 */
[----:B------:R-:W-:-:S04]  /*8500*/  IMAD.HI.U32 R2, R2, R3, RZ ;  /* 0x0000000302027227 */ /* 0x000fc800078e00ff */
[----:B------:R-:W-:-:S05]  /*8510*/  IMAD R0, R2, R0, R3 ;  /* 0x0000000002007224 */ /* 0x000fca00078e0203 */
[----:B------:R-:W-:-:S13]  /*8520*/  ISETP.GT.U32.AND P1, PT, R9, R0, PT ;  /* 0x000000000900720c */ /* 0x000fda0003f24070 */
[-C--:B------:R-:W-:Y:S01]  /*8530*/  @!P1 IADD3 R0, R0, -R9.reuse, RZ ;  /* 0x8000000900009210 */ /* 0x080fe20007ffe0ff */
[----:B------:R-:W-:Y:S01]  /*8540*/  @!P1 VIADD R2, R2, 0x1 ;  /* 0x0000000102029836 */ /* 0x000fe20000000000 */
[----:B------:R-:W-:Y:S02]  /*8550*/  ISETP.NE.AND P1, PT, R10, RZ, PT ;  /* 0x000000ff0a00720c */ /* 0x000fe40003f25270 */
[----:B------:R-:W-:Y:S02]  /*8560*/  ISETP.GE.U32.AND P0, PT, R0, R9, PT ;  /* 0x000000090000720c */ /* 0x000fe40003f06070 */
[----:B------:R-:W-:-:S04]  /*8570*/  LOP3.LUT R0, R11, R10, RZ, 0x3c, !PT ;  /* 0x0000000a0b007212 */ /* 0x000fc800078e3cff */
[----:B------:R-:W-:-:S07]  /*8580*/  ISETP.GE.AND P2, PT, R0, RZ, PT ;  /* 0x000000ff0000720c */ /* 0x000fce0003f46270 */
[----:B------:R-:W-:-:S06]  /*8590*/  @P0 VIADD R2, R2, 0x1 ;  /* 0x0000000102020836 */ /* 0x000fcc0000000000 */
[----:B------:R-:W-:Y:S01]  /*85a0*/  @!P2 IMAD.MOV R2, RZ, RZ, -R2 ;  /* 0x000000ffff02a224 */ /* 0x000fe200078e0a02 */
[----:B------:R-:W-:-:S04]  /*85b0*/  @!P1 LOP3.LUT R2, RZ, R10, RZ, 0x33, !PT ;  /* 0x0000000aff029212 */ /* 0x000fc800078e33ff */
[----:B------:R-:W-:Y:S01]  /*85c0*/  MOV R18, R2 ;  /* 0x0000000200127202 */ /* 0x000fe20000000f00 */
[----:B------:R-:W-:-:S04]  /*85d0*/  IMAD.MOV R17, RZ, RZ, -R2 ;  /* 0x000000ffff117224 */ /* 0x000fc800078e0a02 */
[----:B------:R-:W-:Y:S01]  /*85e0*/  IMAD R17, R10, R17, R11 ;  /* 0x000000110a117224 */ /* 0x000fe200078e020b */
[----:B------:R-:W-:Y:S06]  /*85f0*/  BRA `(.L_x_243) ;  /* 0x0000000000147947 */ /* 0x000fec0003800000 */
.L_x_238:
[----:B------:R-:W-:Y:S01]  /*8600*/  ULDC UR4, c[0x0][0xc3c] ;  /* 0x00030f0000047ab9 */ /* 0x000fe20000000800 */
[----:B------:R-:W-:Y:S02]  /*8610*/  IMAD.MOV.U32 R17, RZ, RZ, RZ ;  /* 0x000000ffff117224 */ /* 0x000fe400078e00ff */
[----:B------:R-:W-:Y:S02]  /*8620*/  IMAD.U32 R16, RZ, RZ, UR6 ;  /* 0x00000006ff107e24 */ /* 0x000fe4000f8e00ff */
[----:B------:R-:W-:Y:S02]  /*8630*/  IMAD.MOV.U32 R18, RZ, RZ, RZ ;  /* 0x000000ffff127224 */ /* 0x000fe400078e00ff */
[----:B------:R-:W-:-:S07]  /*8640*/  IMAD.U32 R19, RZ, RZ, UR4 ;  /* 0x00000004ff137e24 */ /* 0x000fce000f8e00ff */
.L_x_243:
[----:B------:R-:W-:-:S13]  /*8650*/  ISETP.NE.AND P0, PT, R5, RZ, PT ;  /* 0x000000ff0500720c */ /* 0x000fda0003f05270 */
[----:B------:R-:W0:Y:S01]  /*8660*/  @!P0 S2R R3, SR_CgaCtaId ;  /* 0x0000000000038919 */ /* 0x000e220000008800 */
[----:B------:R-:W-:-:S04]  /*8670*/  @!P0 MOV R0, 0x400 ;  /* 0x0000040000008802 */ /* 0x000fc80000000f00 */
[----:B0-----:R-:W-:-:S05]  /*8680*/  @!P0 LEA R0, R3, R0, 0x18 ;  /* 0x0000000003008211 */ /* 0x001fca00078ec0ff */
[----:B------:R0:W-:Y:S01]  /*8690*/  @!P0 STS.128 [R0+0x2a8d0], R16 ;  /* 0x02a8d01000008388 */ /* 0x0001e20000000c00 */
[----:B------:R-:W-:Y:S06]  /*86a0*/  BAR.ARV 0x5, 0x180 ;  /* 0x0146000000007b1d */ /* 0x000fec0000002000 */
.L_x_236:
[----:B------:R2:W-:Y:S01]  /*86b0*/  STL [R1+0x14], RZ ;  /* 0x000014ff01007387 */ /* 0x0005e20000100800 */
[----:B------:R-:W-:Y:S01]  /*86c0*/  ULDC UR4, c[0x0][0xc3c] ;  /* 0x00030f0000047ab9 */ /* 0x000fe20000000800 */
[----:B------:R-:W-:Y:S01]  /*86d0*/  IMAD.MOV.U32 R28, RZ, RZ, 0x1 ;  /* 0x00000001ff1c7424 */ /* 0x000fe200078e00ff */
[----:B-1----:R-:W-:Y:S02]  /*86e0*/  ISETP.GE.AND P0, PT, R19, UR4, PT ;  /* 0x0000000413007c0c */ /* 0x002fe4000bf06270 */
[----:B------:R-:W-:-:S11]  /*86f0*/  MOV R27, RZ ;  /* 0x000000ff001b7202 */ /* 0x000fd60000000f00 */
[----:B--2---:R-:W-:Y:S05]  /*8700*/  @P0 BRA `(.L_x_244) ;  /* 0x0000004400b40947 */ /* 0x004fea0003800000 */
[----:B------:R-:W2:Y:S01]  /*8710*/  LDL R4, [R1+0x4] ;  /* 0x0000040001047983 */ /* 0x000ea20000100800 */
[----:B------:R-:W0:Y:S01]  /*8720*/  S2R R5, SR_TID.X ;  /* 0x0000000000057919 */ /* 0x000e220000002100 */
[----:B------:R-:W1:Y:S01]  /*8730*/  S2UR UR5, SR_CgaCtaId ;  /* 0x00000000000579c3 */ /* 0x000e620000008800 */
[----:B------:R-:W-:Y:S01]  /*8740*/  UMOV UR4, 0x400 ;  /* 0x0000040000047882 */ /* 0x000fe20000000000 */
[----:B------:R-:W-:Y:S01]  /*8750*/  BSSY B8, `(.L_x_244) ;  /* 0x0000468000087945 */ /* 0x000fe20003800000 */
[----:B------:R-:W-:Y:S02]  /*8760*/  IMAD.MOV.U32 R28, RZ, RZ, 0x1 ;  /* 0x00000001ff1c7424 */ /* 0x000fe400078e00ff */
[----:B------:R-:W-:Y:S01]  /*8770*/  IMAD.MOV.U32 R27, RZ, RZ, RZ ;  /* 0x000000ffff1b7224 */ /* 0x000fe200078e00ff */
[----:B------:R-:W-:Y:S01]  /*8780*/  ULDC UR36, c[0x0][0xc] ;  /* 0x0000030000247ab9 */ /* 0x000fe20000000800 */
[----:B-1----:R-:W-:Y:S01]  /*8790*/  ULEA UR4, UR5, UR4, 0x18 ;  /* 0x0000000405047291 */ /* 0x002fe2000f8ec03f */
[C---:B0-----:R-:W-:Y:S01]  /*87a0*/  IMAD.SHL.U32 R0, R5.reuse, 0x8, RZ ;  /* 0x0000000805007824 */ /* 0x041fe200078e00ff */
[----:B------:R-:W-:-:S04]  /*87b0*/  LOP3.LUT R3, R5, 0x7f, RZ, 0xc0, !PT ;  /* 0x0000007f05037812 */ /* 0x000fc800078ec0ff */
[----:B------:R-:W-:Y:S01]  /*87c0*/  LOP3.LUT R2, R0, 0x1f8, RZ, 0xc0, !PT ;  /* 0x000001f800027812 */ /* 0x000fe200078ec0ff */
[----:B------:R-:W-:-:S03]  /*87d0*/  IMAD.U32 R22, RZ, RZ, UR4 ;  /* 0x00000004ff167e24 */ /* 0x000fc6000f8e00ff */
[----:B------:R-:W-:Y:S01]  /*87e0*/  LOP3.LUT R33, R2, 0x38, R5, 0x78, !PT ;  /* 0x0000003802217812 */ /* 0x000fe200078e7805 */
[----:B------:R-:W-:-:S03]  /*87f0*/  IMAD.SHL.U32 R2, R5, 0x10, RZ ;  /* 0x0000001005027824 */ /* 0x000fc600078e00ff */
[----:B------:R-:W-:-:S04]  /*8800*/  LOP3.LUT R33, R33, 0x200, R0, 0xf8, !PT ;  /* 0x0000020021217812 */ /* 0x000fc800078ef800 */
[----:B------:R-:W-:Y:S02]  /*8810*/  LEA R34, R33, R22, 0x1 ;  /* 0x0000001621227211 */ /* 0x000fe400078e08ff */
[----:B--2---:R-:W-:-:S05]  /*8820*/  LOP3.LUT R4, R4, 0x2, RZ, 0xfc, !PT ;  /* 0x0000000204047812 */ /* 0x004fca00078efcff */
[----:B------:R0:W-:Y:S04]  /*8830*/  STL [R1+0x20], R4 ;  /* 0x0000200401007387 */ /* 0x0001e80000100800 */
[----:B------:R1:W-:Y:S01]  /*8840*/  STL [R1+0x14], RZ ;  /* 0x000014ff01007387 */ /* 0x0003e20000100800 */
[----:B0-----:R-:W-:Y:S02]  /*8850*/  SHF.R.U32.HI R4, RZ, 0x3, R3 ;  /* 0x00000003ff047819 */ /* 0x001fe40000011603 */
[----:B------:R-:W-:Y:S02]  /*8860*/  LOP3.LUT R3, R0, 0x38, RZ, 0xc0, !PT ;  /* 0x0000003800037812 */ /* 0x000fe400078ec0ff */
[----:B------:R-:W-:Y:S02]  /*8870*/  LOP3.LUT R4, R4, 0x70, R2, 0xf8, !PT ;  /* 0x0000007004047812 */ /* 0x000fe400078ef802 */
[----:B------:R-:W-:-:S02]  /*8880*/  LOP3.LUT R2, R3, 0x40, RZ, 0xfc, !PT ;  /* 0x0000004003027812 */ /* 0x000fc400078efcff */
[----:B-1----:R-:W-:-:S07]  /*8890*/  LOP3.LUT R0, R3, 0x80, RZ, 0xfc, !PT ;  /* 0x0000008003007812 */ /* 0x002fce00078efcff */
.L_x_307:
[----:B0-----:R-:W0:Y:S02]  /*88a0*/  LDC.64 R30, c[0x0][0xc88] ;  /* 0x00032200ff1e7b82 */ /* 0x001e240000000a00 */
[----:B0-----:R-:W-:-:S06]  /*88b0*/  IMAD.WIDE R30, R19, 0x4, R30 ;  /* 0x00000004131e7825 */ /* 0x001fcc00078e021e */
[----:B------:R-:W2:Y:S01]  /*88c0*/  LDG.E R30, desc[UR56][R30.64] ;  /* 0x000000381e1e7981 */ /* 0x000ea2000c1e1900 */
[----:B------:R-:W-:Y:S05]  /*88d0*/  YIELD ;  /* 0x0000000000007946 */ /* 0x000fea0003800000 */
[----:B------:R-:W-:Y:S01]  /*88e0*/  ULDC.64 UR4, c[0x0][0xa28] ;  /* 0x00028a0000047ab9 */ /* 0x000fe20000000a00 */
[----:B------:R-:W-:Y:S01]  /*88f0*/  IMAD.MOV.U32 R37, RZ, RZ, RZ ;  /* 0x000000ffff257224 */ /* 0x000fe200078e00ff */
[----:B------:R-:W-:Y:S01]  /*8900*/  ISETP.NE.U32.AND P0, PT, RZ, UR4, PT ;  /* 0x00000004ff007c0c */ /* 0x000fe2000bf05070 */
[----:B------:R-:W-:-:S03]  /*8910*/  ULDC.64 UR6, c[0x0][0xa18] ;  /* 0x0002860000067ab9 */ /* 0x000fc60000000a00 */
[----:B------:R-:W-:Y:S01]  /*8920*/  ISETP.NE.AND.EX P0, PT, RZ, UR5, PT, P0 ;  /* 0x00000005ff007c0c */ /* 0x000fe2000bf05300 */
[----:B------:R-:W-:Y:S01]  /*8930*/  IMAD.MOV.U32 R35, RZ, RZ, RZ ;  /* 0x000000ffff237224 */ /* 0x000fe200078e00ff */
[----:B--2---:R-:W-:-:S11]  /*8940*/  SHF.R.S32.HI R0, RZ, 0x1f, R30 ;  /* 0x0000001fff007819 */ /* 0x004fd6000001141e */
[C---:B------:R-:W-:Y:S01]  /*8950*/  @P0 LEA R2, P1, R30.reuse, UR4, 0x2 ;  /* 0x000000041e020c11 */ /* 0x040fe2000f8210ff */
[C---:B------:R-:W-:Y:S01]  /*8960*/  IMAD.SHL.U32 R23, R30.reuse, 0x4, RZ ;  /* 0x000000041e177824 */ /* 0x040fe200078e00ff */
[C-C-:B------:R-:W-:Y:S01]  /*8970*/  SHF.L.U64.HI R24, R30.reuse, 0x2, R0.reuse ;  /* 0x000000021e187819 */ /* 0x140fe20000010200 */
[----:B------:R0:W-:Y:S01]  /*8980*/  STL [R1+0x8], R0 ;  /* 0x0000080001007387 */ /* 0x0001e20000100800 */
[----:B------:R-:W-:Y:S01]  /*8990*/  @P0 LEA.HI.X R3, R30, UR5, R0, 0x2, P1 ;  /* 0x000000051e030c11 */ /* 0x000fe200088f1400 */
[----:B------:R-:W-:-:S04]  /*89a0*/  ULDC.64 UR4, c[0x0][0xa00] ;  /* 0x0002800000047ab9 */ /* 0x000fc80000000a00 */
[----:B-1----:R1:W5:Y:S01]  /*89b0*/  @P0 LDG.E R37, desc[UR56][R2.64] ;  /* 0x0000003802250981 */ /* 0x002362000c1e1900 */
[----:B------:R-:W-:Y:S02]  /*89c0*/  ISETP.NE.U32.AND P0, PT, RZ, UR4, PT ;  /* 0x00000004ff007c0c */ /* 0x000fe4000bf05070 */
[----:B------:R-:W-:Y:S02]  /*89d0*/  LOP3.LUT R25, R25, 0xffffffbf, RZ, 0xc0, !PT ;  /* 0xffffffbf19197812 */ /* 0x000fe400078ec0ff */
[----:B------:R-:W-:Y:S02]  /*89e0*/  ISETP.NE.AND.EX P2, PT, RZ, UR5, PT, P0 ;  /* 0x00000005ff007c0c */ /* 0x000fe4000bf45300 */
[----:B------:R-:W-:Y:S02]  /*89f0*/  ISETP.NE.U32.AND P0, PT, RZ, UR6, PT ;  /* 0x00000006ff007c0c */ /* 0x000fe4000bf05070 */
[----:B-1----:R-:W-:Y:S02]  /*8a00*/  IADD3 R2, P1, R23, UR4, RZ ;  /* 0x0000000417027c10 */ /* 0x002fe4000ff3e0ff */
[----:B------:R-:W-:-:S02]  /*8a10*/  ISETP.NE.AND.EX P0, PT, RZ, UR7, PT, P0 ;  /* 0x00000007ff007c0c */ /* 0x000fc4000bf05300 */
[----:B------:R-:W-:Y:S01]  /*8a20*/  IADD3.X R3, R24, UR5, RZ, P1, !PT ;  /* 0x0000000518037c10 */ /* 0x000fe20008ffe4ff */
[----:B------:R-:W-:-:S04]  /*8a30*/  ULDC.64 UR4, c[0x0][0x418] ;  /* 0x0001060000047ab9 */ /* 0x000fc80000000a00 */
[----:B------:R-:W-:Y:S01]  /*8a40*/  @P2 LOP3.LUT R25, R25, 0x40, RZ, 0xfc, !PT ;  /* 0x0000004019192812 */ /* 0x000fe200078efcff */
[----:B------:R1:W5:Y:S05]  /*8a50*/  @P2 LDG.E R35, desc[UR56][R2.64] ;  /* 0x0000003802232981 */ /* 0x00036a000c1e1900 */
[----:B------:R-:W-:-:S04]  /*8a60*/  @P0 IADD3 R4, P1, R23, UR6, RZ ;  /* 0x0000000617040c10 */ /* 0x000fc8000ff3e0ff */
[----:B------:R-:W-:-:S05]  /*8a70*/  @P0 IADD3.X R5, R24, UR7, RZ, P1, !PT ;  /* 0x0000000718050c10 */ /* 0x000fca0008ffe4ff */
[----:B0-----:R-:W2:Y:S01]  /*8a80*/  @P0 LDG.E R0, desc[UR56][R4.64] ;  /* 0x0000003804000981 */ /* 0x001ea2000c1e1900 */
[----:B------:R-:W-:-:S03]  /*8a90*/  UISETP.NE.U32.AND UP0, UPT, UR4, URZ, UPT ;  /* 0x0000003f0400728c */ /* 0x000fc6000bf05070 */
[----:B------:R-:W-:Y:S01]  /*8aa0*/  ULDC UR4, c[0x0][0x424] ;  /* 0x0001090000047ab9 */ /* 0x000fe20000000800 */
[----:B------:R-:W-:-:S03]  /*8ab0*/  UISETP.NE.AND.EX UP0, UPT, UR5, URZ, UPT, UP0 ;  /* 0x0000003f0500728c */ /* 0x000fc6000bf05300 */
[----:B------:R-:W-:Y:S01]  /*8ac0*/  ULDC UR5, c[0x0][0x2f0] ;  /* 0x0000bc0000057ab9 */ /* 0x000fe20000000800 */
[----:B------:R-:W-:-:S04]  /*8ad0*/  USEL UR4, UR4, 0x1, UP0 ;  /* 0x0000000104047887 */ /* 0x000fc80008000000 */
[----:B------:R-:W-:-:S06]  /*8ae0*/  UIMAD UR4, UR4, UR5, URZ ;  /* 0x00000005040472a4 */ /* 0x000fcc000f8e023f */
[----:B------:R-:W-:Y:S01]  /*8af0*/  IMAD.U32 R36, RZ, RZ, UR4 ;  /* 0x00000004ff247e24 */ /* 0x000fe2000f8e00ff */
[----:B--2---:R1:W-:Y:S01]  /*8b00*/  @P0 STL [R1+0x10], R0 ;  /* 0x0000100001000387 */ /* 0x0043e20000100800 */
[----:B---3--:R-:W-:Y:S05]  /*8b10*/  @P0 BRA `(.L_x_245) ;  /* 0x0000000000200947 */ /* 0x008fea0003800000 */
[----:B------:R-:W-:Y:S02]  /*8b20*/  ULDC UR4, c[0x0][0x288] ;  /* 0x0000a20000047ab9 */ /* 0x000fe40000000800 */
[----:B-1----:R-:W-:-:S05]  /*8b30*/  IMAD.U32 R0, RZ, RZ, UR4 ;  /* 0x00000004ff007e24 */ /* 0x002fca000f8e00ff */
[----:B------:R0:W-:Y:S01]  /*8b40*/  STL [R1+0x10], R0 ;  /* 0x0000100001007387 */ /* 0x0001e20000100800 */
[----:B------:R-:W-:Y:S05]  /*8b50*/  @!P2 BRA `(.L_x_245) ;  /* 0x000000000010a947 */ /* 0x000fea0003800000 */
[----:B------:R-:W2:Y:S04]  /*8b60*/  LDG.E R5, desc[UR56][R2.64] ;  /* 0x0000003802057981 */ /* 0x000ea8000c1e1900 */
[----:B0-----:R-:W2:Y:S02]  /*8b70*/  LDG.E R0, desc[UR56][R2.64+0x4] ;  /* 0x0000043802007981 */ /* 0x001ea4000c1e1900 */
[----:B--2---:R-:W-:-:S05]  /*8b80*/  IADD3 R0, -R5, R0, RZ ;  /* 0x0000000005007210 */ /* 0x004fca0007ffe1ff */
[----:B------:R2:W-:Y:S02]  /*8b90*/  STL [R1+0x10], R0 ;  /* 0x0000100001007387 */ /* 0x0005e40000100800 */
.L_x_245:
[----:B------:R-:W-:Y:S01]  /*8ba0*/  ULDC.64 UR4, c[0x0][0xa20] ;  /* 0x0002880000047ab9 */ /* 0x000fe20000000a00 */
[----:B------:R-:W-:Y:S01]  /*8bb0*/  IMAD.MOV.U32 R31, RZ, RZ, R30 ;  /* 0x000000ffff1f7224 */ /* 0x000fe200078e001e */
[----:B------:R-:W-:-:S04]  /*8bc0*/  ISETP.NE.U32.AND P0, PT, RZ, UR4, PT ;  /* 0x00000004ff007c0c */ /* 0x000fc8000bf05070 */
[----:B------:R-:W-:-:S13]  /*8bd0*/  ISETP.NE.AND.EX P0, PT, RZ, UR5, PT, P0 ;  /* 0x00000005ff007c0c */ /* 0x000fda000bf05300 */
[----:B------:R-:W-:Y:S05]  /*8be0*/  @!P0 BRA `(.L_x_246) ;  /* 0x0000000000108947 */ /* 0x000fea0003800000 */
[----:B-1----:R-:W-:-:S04]  /*8bf0*/  IADD3 R2, P0, R23, UR4, RZ ;  /* 0x0000000417027c10 */ /* 0x002fc8000ff1e0ff */
[----:B------:R-:W-:-:S05]  /*8c00*/  IADD3.X R3, R24, UR5, RZ, P0, !PT ;  /* 0x0000000518037c10 */ /* 0x000fca00087fe4ff */
[----:B------:R3:W5:Y:S01]  /*8c10*/  LDG.E R36, desc[UR56][R2.64] ;  /* 0x0000003802247981 */ /* 0x000762000c1e1900 */
[----:B------:R-:W-:Y:S05]  /*8c20*/  BRA `(.L_x_247) ;  /* 0x0000000000247947 */ /* 0x000fea0003800000 */
.L_x_246:
[----:B------:R-:W-:Y:S02]  /*8c30*/  ULDC.64 UR4, c[0x0][0xa08] ;  /* 0x0002820000047ab9 */ /* 0x000fe40000000a00 */
[----:B------:R-:W-:-:S04]  /*8c40*/  ISETP.NE.U32.AND P0, PT, RZ, UR4, PT ;  /* 0x00000004ff007c0c */ /* 0x000fc8000bf05070 */
[----:B------:R-:W-:-:S13]  /*8c50*/  ISETP.NE.AND.EX P0, PT, RZ, UR5, PT, P0 ;  /* 0x00000005ff007c0c */ /* 0x000fda000bf05300 */
[----:B------:R-:W-:Y:S05]  /*8c60*/  @!P0 BRA `(.L_x_247) ;  /* 0x0000000000148947 */ /* 0x000fea0003800000 */
[----:B-1----:R-:W1:Y:S02]  /*8c70*/  LDC.64 R2, c[0x0][0xa08] ;  /* 0x00028200ff027b82 */ /* 0x002e640000000a00 */
[----:B-1----:R-:W-:-:S05]  /*8c80*/  IMAD.WIDE R2, R31, 0x4, R2 ;  /* 0x000000041f027825 */ /* 0x002fca00078e0202 */
[----:B------:R-:W3:Y:S04]  /*8c90*/  LDG.E R36, desc[UR56][R2.64] ;  /* 0x0000003802247981 */ /* 0x000ee8000c1e1900 */
[----:B------:R-:W3:Y:S02]  /*8ca0*/  LDG.E R5, desc[UR56][R2.64+0x4] ;  /* 0x0000043802057981 */ /* 0x000ee4000c1e1900 */
[----:B---3--:R-:W-:-:S07]  /*8cb0*/  IMAD.IADD R36, R5, 0x1, -R36 ;  /* 0x0000000105247824 */ /* 0x008fce00078e0a24 */
.L_x_247:
[----:B-----5:R-:W-:Y:S01]  /*8cc0*/  IMAD.IADD R36, R36, 0x1, -R37 ;  /* 0x0000000124247824 */ /* 0x020fe200078e0a25 */
[----:B------:R-:W-:Y:S03]  /*8cd0*/  BSSY B7, `(.L_x_248) ;  /* 0x0000371000077945 */ /* 0x000fe60003800000 */
[C---:B012---:R-:W-:Y:S01]  /*8ce0*/  VIADD R0, R36.reuse, 0x5f ;  /* 0x0000005f24007836 */ /* 0x047fe20000000000 */
[----:B------:R-:W-:-:S03]  /*8cf0*/  ISETP.GT.AND P0, PT, R36, RZ, PT ;  /* 0x000000ff2400720c */ /* 0x000fc60003f04270 */
[----:B------:R-:W-:-:S05]  /*8d00*/  IMAD.HI R0, R0, 0x2aaaaaab, RZ ;  /* 0x2aaaaaab00007827 */ /* 0x000fca00078e02ff */
[----:B---3--:R-:W-:-:S04]  /*8d10*/  SHF.R.U32.HI R3, RZ, 0x1f, R0 ;  /* 0x0000001fff037819 */ /* 0x008fc80000011600 */
[----:B------:R-:W-:-:S05]  /*8d20*/  LEA.HI.SX32 R29, R0, R3, 0x1c ;  /* 0x00000003001d7211 */ /* 0x000fca00078fe2ff */
[----:B------:R0:W-:Y:S01]  /*8d30*/  STL [R1+0x18], R29 ;  /* 0x0000181d01007387 */ /* 0x0001e20000100800 */
[----:B------:R-:W-:Y:S05]  /*8d40*/  @P0 BRA `(.L_x_249) ;  /* 0x0000000000440947 */ /* 0x000fea0003800000 */
[----:B------:R-:W1:Y:S02]  /*8d50*/  S2R R2, SR_TID.X ;  /* 0x0000000000027919 */ /* 0x000e640000002100 */
[----:B-1----:R-:W-:-:S04]  /*8d60*/  LOP3.LUT R2, R2, 0x7f, RZ, 0xc0, !PT ;  /* 0x0000007f02027812 */ /* 0x002fc800078ec0ff */
[----:B------:R-:W-:-:S13]  /*8d70*/  ISETP.NE.AND P0, PT, R2, RZ, PT ;  /* 0x000000ff0200720c */ /* 0x000fda0003f05270 */
[----:B------:R-:W-:Y:S05]  /*8d80*/  @P0 BRA `(.L_x_250) ;  /* 0x0000003400940947 */ /* 0x000fea0003800000 */
[----:B------:R-:W1:Y:S01]  /*8d90*/  S2R R5, SR_LANEID ;  /* 0x0000000000057919 */ /* 0x000e620000000000 */
[----:B------:R-:W-:Y:S01]  /*8da0*/  VOTEU.ANY UR4, UPT, PT ;  /* 0x0000000000047886 */ /* 0x000fe200038e0100 */
[----:B------:R-:W2:Y:S01]  /*8db0*/  LDC.64 R2, c[0x0][0xc60] ;  /* 0x00031800ff027b82 */ /* 0x000ea20000000a00 */
[----:B------:R-:W1:Y:S02]  /*8dc0*/  FLO.U32 R0, UR4 ;  /* 0x0000000400007d00 */ /* 0x000e6400080e0000 */
[----:B-1----:R-:W-:-:S06]  /*8dd0*/  ISETP.EQ.U32.AND P0, PT, R0, R5, PT ;  /* 0x000000050000720c */ /* 0x002fcc0003f02070 */
[----:B------:R-:W2:Y:S07]  /*8de0*/  POPC R5, UR4 ;  /* 0x0000000400057d09 */ /* 0x000eae0008000000 */
[----:B--2---:R-:W2:Y:S01]  /*8df0*/  @P0 ATOMG.E.ADD.STRONG.GPU PT, R3, desc[UR56][R2.64], R5 ;  /* 0x00000005020309a8 */ /* 0x004ea200081ee1f8 */
[----:B------:R-:W1:Y:S02]  /*8e00*/  S2R R4, SR_LTMASK ;  /* 0x0000000000047919 */ /* 0x000e640000003900 */
[----:B-1----:R-:W-:-:S04]  /*8e10*/  LOP3.LUT R4, R4, UR4, RZ, 0xc0, !PT ;  /* 0x0000000404047c12 */ /* 0x002fc8000f8ec0ff */
[----:B------:R-:W1:Y:S01]  /*8e20*/  POPC R7, R4 ;  /* 0x0000000400077309 */ /* 0x000e620000000000 */
[----:B--2---:R-:W1:Y:S02]  /*8e30*/  SHFL.IDX PT, R0, R3, R0, 0x1f ;  /* 0x00001f0003007589 */ /* 0x004e6400000e0000 */
[----:B-1----:R-:W-:Y:S01]  /*8e40*/  IADD3 R16, R0, UR36, R7 ;  /* 0x0000002400107c10 */ /* 0x002fe2000fffe007 */
[----:B------:R-:W-:Y:S06]  /*8e50*/  BRA `(.L_x_250) ;  /* 0x0000003400607947 */ /* 0x000fec0003800000 */
.L_x_249:
[----:B------:R-:W-:Y:S01]  /*8e60*/  VIADD R0, R22, 0x18400 ;  /* 0x0001840016007836 */ /* 0x000fe20000000000 */
[----:B------:R-:W-:Y:S04]  /*8e70*/  BSSY B6, `(.L_x_251) ;  /* 0x0000013000067945 */ /* 0x000fe80003800000 */
[----:B------:R-:W-:-:S13]  /*8e80*/  LOP3.LUT P0, RZ, R0, 0x3ff, RZ, 0xc0, !PT ;  /* 0x000003ff00ff7812 */ /* 0x000fda000780c0ff */
[----:B------:R-:W-:Y:S05]  /*8e90*/  @!P0 BRA `(.L_x_252) ;  /* 0x0000000000408947 */ /* 0x000fea0003800000 */
[----:B------:R-:W-:Y:S01]  /*8ea0*/  MOV R2, 0x0 ;  /* 0x0000000000027802 */ /* 0x000fe20000000f00 */
[----:B------:R-:W-:Y:S01]  /*8eb0*/  ULDC.64 UR6, c[0x4][0x90] ;  /* 0x0100240000067ab9 */ /* 0x000fe20000000a00 */
[----:B------:R-:W-:Y:S01]  /*8ec0*/  ULDC.64 UR8, c[0x4][0x98] ;  /* 0x0100260000087ab9 */ /* 0x000fe20000000a00 */
[----:B------:R-:W-:Y:S01]  /*8ed0*/  ULDC.64 UR4, c[0x4][0x8] ;  /* 0x0100020000047ab9 */ /* 0x000fe20000000a00 */
[----:B------:R-:W-:Y:S01]  /*8ee0*/  MOV R4, UR6 ;  /* 0x0000000600047c02 */ /* 0x000fe20008000f00 */
[----:B------:R-:W-:Y:S01]  /*8ef0*/  IMAD.U32 R5, RZ, RZ, UR7 ;  /* 0x00000007ff057e24 */ /* 0x000fe2000f8e00ff */
[----:B------:R-:W1:Y:S01]  /*8f00*/  LDC.64 R2, c[0x4][R2] ;  /* 0x0100000002027b82 */ /* 0x000e620000000a00 */
[----:B------:R-:W-:Y:S01]  /*8f10*/  IMAD.U32 R6, RZ, RZ, UR8 ;  /* 0x00000008ff067e24 */ /* 0x000fe2000f8e00ff */
[----:B------:R-:W-:Y:S01]  /*8f20*/  MOV R8, 0x70 ;  /* 0x0000007000087802 */ /* 0x000fe20000000f00 */
[----:B------:R-:W-:Y:S02]  /*8f30*/  IMAD.U32 R7, RZ, RZ, UR9 ;  /* 0x00000009ff077e24 */ /* 0x000fe4000f8e00ff */
[----:B------:R-:W-:-:S02]  /*8f40*/  IMAD.U32 R10, RZ, RZ, UR4 ;  /* 0x00000004ff0a7e24 */ /* 0x000fc4000f8e00ff */
[----:B------:R-:W-:Y:S02]  /*8f50*/  IMAD.U32 R11, RZ, RZ, UR5 ;  /* 0x00000005ff0b7e24 */ /* 0x000fe4000f8e00ff */
[----:B------:R-:W-:Y:S02]  /*8f60*/  IMAD.MOV.U32 R12, RZ, RZ, 0x1 ;  /* 0x00000001ff0c7424 */ /* 0x000fe400078e00ff */
[----:B------:R-:W-:-:S07]  /*8f70*/  IMAD.MOV.U32 R13, RZ, RZ, RZ ;  /* 0x000000ffff0d7224 */ /* 0x000fce00078e00ff */
[----:B------:R-:W-:-:S07]  /*8f80*/  LEPC R20, `(.L_x_252) ;  /* 0x000000001014794e */ /* 0x000fce0000000000 */
[----:B01----:R-:W-:Y:S05]  /*8f90*/  CALL.ABS.NOINC R2 ;  /* 0x0000000002007343 */ /* 0x003fea0003c00000 */
.L_x_252:
[----:B------:R-:W-:Y:S05]  /*8fa0*/  BSYNC B6 ;  /* 0x0000000000067941 */ /* 0x000fea0003800000 */
.L_x_251:
        /* <DEDUP_REMOVED lines=8> */
[----:B------:R1:W2:Y:S01]  /*9030*/  LDC.64 R2, c[0x4][R26] ;  /* 0x010000001a027b82 */ /* 0x0002a20000000a00 */
[----:B------:R-:W-:Y:S01]  /*9040*/  IMAD.U32 R4, RZ, RZ, UR6 ;  /* 0x00000006ff047e24 */ /* 0x000fe2000f8e00ff */
[----:B------:R-:W-:Y:S01]  /*9050*/  MOV R6, UR8 ;  /* 0x0000000800067c02 */ /* 0x000fe20008000f00 */
[----:B------:R-:W-:Y:S01]  /*9060*/  IMAD.U32 R5, RZ, RZ, UR7 ;  /* 0x00000007ff057e24 */ /* 0x000fe2000f8e00ff */
[----:B------:R-:W-:Y:S01]  /*9070*/  MOV R13, RZ ;  /* 0x000000ff000d7202 */ /* 0x000fe20000000f00 */
[----:B------:R-:W-:Y:S02]  /*9080*/  IMAD.U32 R7, RZ, RZ, UR9 ;  /* 0x00000009ff077e24 */ /* 0x000fe4000f8e00ff */
[----:B------:R-:W-:-:S02]  /*9090*/  IMAD.U32 R10, RZ, RZ, UR4 ;  /* 0x00000004ff0a7e24 */ /* 0x000fc4000f8e00ff */
[----:B------:R-:W-:Y:S02]  /*90a0*/  IMAD.U32 R11, RZ, RZ, UR5 ;  /* 0x00000005ff0b7e24 */ /* 0x000fe4000f8e00ff */
[----:B------:R-:W-:Y:S02]  /*90b0*/  IMAD.MOV.U32 R8, RZ, RZ, 0x70 ;  /* 0x00000070ff087424 */ /* 0x000fe400078e00ff */
[----:B-1----:R-:W-:-:S07]  /*90c0*/  IMAD.MOV.U32 R12, RZ, RZ, 0x1 ;  /* 0x00000001ff0c7424 */ /* 0x002fce00078e00ff */
[----:B------:R-:W-:-:S07]  /*90d0*/  LEPC R20, `(.L_x_255) ;  /* 0x000000001014794e */ /* 0x000fce0000000000 */
[----:B0-2---:R-:W-:Y:S05]  /*90e0*/  CALL.ABS.NOINC R2 ;  /* 0x0000000002007343 */ /* 0x005fea0003c00000 */
.L_x_255:
[----:B------:R0:W1:Y:S01]  /*90f0*/  LDC.64 R2, c[0x4][R26] ;  /* 0x010000001a027b82 */ /* 0x0000620000000a00 */
[----:B------:R-:W-:Y:S01]  /*9100*/  ULDC.64 UR6, c[0x4][0x90] ;  /* 0x0100240000067ab9 */ /* 0x000fe20000000a00 */
[----:B------:R-:W-:Y:S01]  /*9110*/  ULDC.64 UR8, c[0x4][0x98] ;  /* 0x0100260000087ab9 */ /* 0x000fe20000000a00 */
[----:B------:R-:W-:Y:S01]  /*9120*/  ULDC.64 UR4, c[0x4][0x18] ;  /* 0x0100060000047ab9 */ /* 0x000fe20000000a00 */
[----:B------:R-:W-:Y:S01]  /*9130*/  IMAD.U32 R4, RZ, RZ, UR6 ;  /* 0x00000006ff047e24 */ /* 0x000fe2000f8e00ff */
[----:B------:R-:W-:Y:S01]  /*9140*/  MOV R11, UR5 ;  /* 0x00000005000b7c02 */ /* 0x000fe20008000f00 */
[----:B------:R-:W-:Y:S02]  /*9150*/  IMAD.U32 R5, RZ, RZ, UR7 ;  /* 0x00000007ff057e24 */ /* 0x000fe4000f8e00ff */
[----:B------:R-:W-:Y:S02]  /*9160*/  IMAD.U32 R6, RZ, RZ, UR8 ;  /* 0x00000008ff067e24 */ /* 0x000fe4000f8e00ff */
[----:B------:R-:W-:-:S02]  /*9170*/  IMAD.U32 R7, RZ, RZ, UR9 ;  /* 0x00000009ff077e24 */ /* 0x000fc4000f8e00ff */
[----:B------:R-:W-:Y:S02]  /*9180*/  IMAD.U32 R10, RZ, RZ, UR4 ;  /* 0x00000004ff0a7e24 */ /* 0x000fe4000f8e00ff */
[----:B------:R-:W-:Y:S02]  /*9190*/  IMAD.MOV.U32 R8, RZ, RZ, 0x70 ;  /* 0x00000070ff087424 */ /* 0x000fe400078e00ff */
[----:B------:R-:W-:Y:S02]  /*91a0*/  IMAD.MOV.U32 R12, RZ, RZ, 0x1 ;  /* 0x00000001ff0c7424 */ /* 0x000fe400078e00ff */
[----:B0-----:R-:W-:-:S07]  /*91b0*/  IMAD.MOV.U32 R13, RZ, RZ, RZ ;  /* 0x000000ffff0d7224 */ /* 0x001fce00078e00ff */
[----:B------:R-:W-:-:S07]  /*91c0*/  LEPC R20, `(.L_x_254) ;  /* 0x000000001014794e */ /* 0x000fce0000000000 */
[----:B-1----:R-:W-:Y:S05]  /*91d0*/  CALL.ABS.NOINC R2 ;  /* 0x0000000002007343 */ /* 0x002fea0003c00000 */
.L_x_254:
[----:B------:R-:W-:Y:S05]  /*91e0*/  BSYNC B6 ;  /* 0x0000000000067941 */ /* 0x000fea0003800000 */
.L_x_253:
[----:B------:R-:W1:Y:S01]  /*91f0*/  S2R R2, SR_TID.X ;  /* 0x0000000000027919 */ /* 0x000e620000002100 */
[----:B------:R-:W-:Y:S01]  /*9200*/  ULDC.64 UR4, c[0x0][0x9f8] ;  /* 0x00027e0000047ab9 */ /* 0x000fe20000000a00 */
[----:B------:R-:W2:Y:S01]  /*9210*/  LDC R8, c[0x0][0x430] ;  /* 0x00010c00ff087b82 */ /* 0x000ea20000000800 */
[----:B------:R-:W-:Y:S01]  /*9220*/  ISETP.NE.U32.AND P0, PT, RZ, UR4, PT ;  /* 0x00000004ff007c0c */ /* 0x000fe2000bf05070 */
[----:B------:R-:W3:Y:S03]  /*9230*/  S2R R20, SR_TID.X ;  /* 0x0000000000147919 */ /* 0x000ee60000002100 */
[----:B------:R-:W-:Y:S02]  /*9240*/  ISETP.NE.AND.EX P0, PT, RZ, UR5, PT, P0 ;  /* 0x00000005ff007c0c */ /* 0x000fe4000bf05300 */
[----:B-1----:R-:W-:-:S11]  /*9250*/  LOP3.LUT R21, R2, 0x7f, RZ, 0xc0, !PT ;  /* 0x0000007f02157812 */ /* 0x002fd600078ec0ff */
[----:B------:R-:W-:Y:S01]  /*9260*/  @P0 IADD3 R2, P1, R23, UR4, RZ ;  /* 0x0000000417020c10 */ /* 0x000fe2000ff3e0ff */
[----:B------:R-:W-:Y:S01]  /*9270*/  VIADD R26, R29, 0xffffffff ;  /* 0xffffffff1d1a7836 */ /* 0x000fe20000000000 */
[----:B--2---:R-:W-:Y:S01]  /*9280*/  ISETP.NE.AND P2, PT, R8, 0x1, PT ;  /* 0x000000010800780c */ /* 0x004fe20003f45270 */
[----:B---3--:R-:W-:Y:S01]  /*9290*/  IMAD.SHL.U32 R32, R20, 0x10, RZ ;  /* 0x0000001014207824 */ /* 0x008fe200078e00ff */
[----:B------:R-:W-:Y:S01]  /*92a0*/  @P0 IADD3.X R3, R24, UR5, RZ, P1, !PT ;  /* 0x0000000518030c10 */ /* 0x000fe20008ffe4ff */
[----:B------:R-:W-:Y:S01]  /*92b0*/  ULDC UR4, c[0x0][0x320] ;  /* 0x0000c80000047ab9 */ /* 0x000fe20000000800 */
[----:B------:R-:W-:-:S03]  /*92c0*/  SHF.R.U32.HI R21, RZ, 0x3, R21 ;  /* 0x00000003ff157819 */ /* 0x000fc60000011615 */
[----:B------:R1:W2:Y:S01]  /*92d0*/  @P0 LDG.E R31, desc[UR56][R2.64] ;  /* 0x00000038021f0981 */ /* 0x0002a2000c1e1900 */
[----:B------:R-:W-:Y:S01]  /*92e0*/  LOP3.LUT R32, R21, 0x70, R32, 0xf8, !PT ;  /* 0x0000007015207812 */ /* 0x000fe200078ef820 */
[----:B------:R-:W-:Y:S01]  /*92f0*/  IMAD.SHL.U32 R21, R20, 0x8, RZ ;  /* 0x0000000814157824 */ /* 0x000fe200078e00ff */
[----:B------:R-:W-:-:S03]  /*9300*/  LOP3.LUT R25, R25, 0xffffffdf, RZ, 0xc0, !PT ;  /* 0xffffffdf19197812 */ /* 0x000fc600078ec0ff */
[----:B------:R-:W-:Y:S01]  /*9310*/  IMAD R6, R26, 0x60, R32 ;  /* 0x000000601a067824 */ /* 0x000fe200078e0220 */
[----:B------:R-:W3:Y:S01]  /*9320*/  @P2 LDC R7, c[0x0][0x434] ;  /* 0x00010d00ff072b82 */ /* 0x000ee20000000800 */
[----:B------:R-:W-:Y:S02]  /*9330*/  LOP3.LUT R21, R21, 0x38, RZ, 0xc0, !PT ;  /* 0x0000003815157812 */ /* 0x000fe400078ec0ff */
[----:B------:R-:W-:Y:S02]  /*9340*/  @P2 LOP3.LUT R25, R25, 0x20, RZ, 0xfc, !PT ;  /* 0x0000002019192812 */ /* 0x000fe400078efcff */
[C---:B------:R-:W-:Y:S02]  /*9350*/  ISETP.GE.AND P0, PT, R6.reuse, R36, PT ;  /* 0x000000240600720c */ /* 0x040fe40003f06270 */
[----:B------:R-:W-:Y:S01]  /*9360*/  IADD3 R6, R6, R37, RZ ;  /* 0x0000002506067210 */ /* 0x000fe20007ffe0ff */
[----:B------:R-:W4:Y:S01]  /*9370*/  @P2 LDC R0, c[0x0][0x438] ;  /* 0x00010e00ff002b82 */ /* 0x000f220000000800 */
[----:B------:R-:W-:-:S02]  /*9380*/  ISETP.GT.U32.OR P0, PT, R32, 0x5f, P0 ;  /* 0x0000005f2000780c */ /* 0x000fc40000704470 */
[C---:B------:R-:W-:Y:S01]  /*9390*/  LOP3.LUT R20, R21.reuse, 0x40, RZ, 0xfc, !PT ;  /* 0x0000004015147812 */ /* 0x040fe200078efcff */
[----:B-1----:R-:W-:Y:S01]  /*93a0*/  IMAD.MOV.U32 R2, RZ, RZ, R6 ;  /* 0x000000ffff027224 */ /* 0x002fe200078e0006 */
[----:B------:R-:W-:-:S09]  /*93b0*/  ISETP.GE.AND P1, PT, R21, UR4, PT ;  /* 0x0000000415007c0c */ /* 0x000fd2000bf26270 */
[----:B------:R-:W1:Y:S01]  /*93c0*/  @!P0 LDC.64 R4, c[0x0][0x428] ;  /* 0x00010a00ff048b82 */ /* 0x000e620000000a00 */
[----:B---3--:R-:W-:-:S05]  /*93d0*/  @P2 IMAD.HI.U32 R3, R6, R7, RZ ;  /* 0x0000000706032227 */ /* 0x008fca00078e00ff */
[----:B----4-:R-:W-:Y:S02]  /*93e0*/  @P2 SHF.R.U32.HI R2, RZ, R0, R3 ;  /* 0x00000000ff022219 */ /* 0x010fe40000011603 */
[----:B------:R-:W-:Y:S01]  /*93f0*/  ISETP.GE.AND P2, PT, R20, UR4, PT ;  /* 0x0000000414007c0c */ /* 0x000fe2000bf46270 */
[----:B------:R-:W-:Y:S02]  /*9400*/  ULDC UR4, c[0x0][0x2f4] ;  /* 0x0000bd0000047ab9 */ /* 0x000fe40000000800 */
[----:B------:R-:W-:Y:S01]  /*9410*/  IMAD.MOV R3, RZ, RZ, -R2 ;  /* 0x000000ffff037224 */ /* 0x000fe200078e0a02 */
[----:B0-----:R-:W-:-:S03]  /*9420*/  SEL R29, RZ, 0xffffffff, P2 ;  /* 0xffffffffff1d7807 */ /* 0x001fc60001000000 */
[----:B------:R-:W-:Y:S01]  /*9430*/  IMAD R0, R8, R3, R6 ;  /* 0x0000000308007224 */ /* 0x000fe200078e0206 */
[----:B------:R-:W-:Y:S01]  /*9440*/  @!P0 SHF.R.S32.HI R3, RZ, 0x1f, R2 ;  /* 0x0000001fff038819 */ /* 0x000fe20000011402 */
[----:B------:R-:W-:Y:S01]  /*9450*/  IMAD.SHL.U32 R29, R29, 0x2, RZ ;  /* 0x000000021d1d7824 */ /* 0x000fe200078e00ff */
[----:B------:R-:W-:Y:S02]  /*9460*/  ISETP.GE.AND P2, PT, R21, UR4, PT ;  /* 0x0000000415007c0c */ /* 0x000fe4000bf46270 */
[----:B------:R-:W-:Y:S02]  /*9470*/  LOP3.LUT R25, R25, 0xfffffff7, RZ, 0xc0, !PT ;  /* 0xfffffff719197812 */ /* 0x000fe400078ec0ff */
[----:B------:R-:W-:Y:S01]  /*9480*/  LOP3.LUT R9, R21, 0x80, RZ, 0xfc, !PT ;  /* 0x0000008015097812 */ /* 0x000fe200078efcff */
[----:B------:R-:W-:Y:S01]  /*9490*/  UMOV UR5, 0xffffffff ;  /* 0xffffffff00057882 */ /* 0x000fe20000000000 */
[----:B--2---:R-:W-:-:S05]  /*94a0*/  SHF.R.S32.HI R7, RZ, 0x1f, R31 ;  /* 0x0000001fff077819 */ /* 0x004fca000001141f */
[----:B------:R0:W-:Y:S01]  /*94b0*/  STL [R1], R7 ;  /* 0x0000000701007387 */ /* 0x0001e20000100800 */
[----:B-1----:R-:W-:-:S04]  /*94c0*/  @!P0 IMAD R8, R7, R4, RZ ;  /* 0x0000000407088224 */ /* 0x002fc800078e02ff */
[C---:B------:R-:W-:Y:S02]  /*94d0*/  @!P0 IMAD R5, R31.reuse, R5, R8 ;  /* 0x000000051f058224 */ /* 0x040fe400078e0208 */
[----:B0-----:R-:W-:Y:S01]  /*94e0*/  @!P0 IMAD.WIDE.U32 R6, R31, R4, R2 ;  /* 0x000000041f068225 */ /* 0x001fe200078e0002 */
[----:B------:R-:W-:Y:S02]  /*94f0*/  SEL R2, RZ, 0x1, P1 ;  /* 0x00000001ff027807 */ /* 0x000fe40000800000 */
[----:B------:R-:W-:Y:S01]  /*9500*/  MOV R4, RZ ;  /* 0x000000ff00047202 */ /* 0x000fe20000000f00 */
[----:B------:R-:W-:Y:S01]  /*9510*/  @!P0 IMAD.IADD R5, R7, 0x1, R5 ;  /* 0x0000000107058824 */ /* 0x000fe200078e0205 */
[----:B------:R-:W-:Y:S02]  /*9520*/  LOP3.LUT R29, R29, 0x2, R2, 0xe2, !PT ;  /* 0x000000021d1d7812 */ /* 0x000fe400078ee202 */
[----:B------:R-:W0:Y:S02]  /*9530*/  @!P0 LDC.64 R2, c[0x0][0x418] ;  /* 0x00010600ff028b82 */ /* 0x000e240000000a00 */
[----:B0-----:R-:W-:-:S04]  /*9540*/  @!P0 LEA R2, P1, R6, R2, 0x2 ;  /* 0x0000000206028211 */ /* 0x001fc800078210ff */
[----:B------:R-:W-:-:S05]  /*9550*/  @!P0 LEA.HI.X R3, R6, R3, R5, 0x2, P1 ;  /* 0x0000000306038211 */ /* 0x000fca00008f1405 */
[----:B------:R0:W5:Y:S01]  /*9560*/  @!P0 LDG.E R4, desc[UR56][R2.64] ;  /* 0x0000003802048981 */ /* 0x000162000c1e1900 */
[----:B------:R-:W-:Y:S02]  /*9570*/  ISETP.GT.U32.AND P0, PT, R32, 0x5f, PT ;  /* 0x0000005f2000780c */ /* 0x000fe40003f04070 */
[----:B------:R-:W-:-:S11]  /*9580*/  ISETP.GE.AND P1, PT, R20, UR4, PT ;  /* 0x0000000414007c0c */ /* 0x000fd6000bf26270 */
[----:B------:R-:W-:Y:S02]  /*9590*/  @P0 LOP3.LUT R25, R25, 0x8, RZ, 0xfc, !PT ;  /* 0x0000000819190812 */ /* 0x000fe400078efcff */
[----:B------:R-:W-:Y:S02]  /*95a0*/  ISETP.GE.AND P0, PT, R9, UR4, PT ;  /* 0x0000000409007c0c */ /* 0x000fe4000bf06270 */
[----:B------:R-:W-:-:S04]  /*95b0*/  LOP3.LUT R25, R25, 0xfffffffb, RZ, 0xc0, !PT ;  /* 0xfffffffb19197812 */ /* 0x000fc800078ec0ff */
[----:B------:R-:W-:-:S04]  /*95c0*/  @P2 LOP3.LUT R25, R25, 0x4, RZ, 0xfc, !PT ;  /* 0x0000000419192812 */ /* 0x000fc800078efcff */
[----:B------:R-:W-:-:S04]  /*95d0*/  LOP3.LUT R25, R25, 0xfffffffe, RZ, 0xc0, !PT ;  /* 0xfffffffe19197812 */ /* 0x000fc800078ec0ff */
[----:B------:R-:W-:-:S04]  /*95e0*/  LOP3.LUT R25, R25, 0xfffffffd, RZ, 0xc0, !PT ;  /* 0xfffffffd19197812 */ /* 0x000fc800078ec0ff */
[----:B------:R-:W-:-:S04]  /*95f0*/  @P1 LOP3.LUT R25, R25, 0x2, RZ, 0xfc, !PT ;  /* 0x0000000219191812 */ /* 0x000fc800078efcff */
[----:B------:R-:W-:Y:S01]  /*9600*/  @P0 LOP3.LUT R25, R25, 0x1, RZ, 0xfc, !PT ;  /* 0x0000000119190812 */ /* 0x000fe200078efcff */
[----:B0-----:R-:W-:Y:S06]  /*9610*/  BRA.DIV UR5, `(.L_x_256) ;  /* 0x0000003e054c7947 */ /* 0x001fec000b800000 */
.L_x_324:
[----:B------:R-:W2:Y:S01]  /*9620*/  LDL R2, [R1+0x20] ;  /* 0x0000200001027983 */ /* 0x000ea20000100800 */
[----:B------:R-:W-:Y:S02]  /*9630*/  LOP3.LUT R25, R25, 0xffffffef, RZ, 0xc0, !PT ;  /* 0xffffffef19197812 */ /* 0x000fe400078ec0ff */
[----:B------:R-:W-:Y:S02]  /*9640*/  SHF.R.S32.HI R32, RZ, 0x1f, R18 ;  /* 0x0000001fff207819 */ /* 0x000fe40000011412 */
[----:B--2---:R-:W-:-:S13]  /*9650*/  ISETP.NE.AND P0, PT, R2, 0x3, PT ;  /* 0x000000030200780c */ /* 0x004fda0003f05270 */
[----:B------:R-:W-:Y:S01]  /*9660*/  @P0 LOP3.LUT R25, R25, 0x10, RZ, 0xfc, !PT ;  /* 0x0000001019190812 */ /* 0x000fe200078efcff */
[----:B------:R-:W-:Y:S06]  /*9670*/  @!P0 BRA `(.L_x_257) ;  /* 0x0000000000048947 */ /* 0x000fec0003800000 */
[----:B------:R-:W-:Y:S01]  /*9680*/  BPT.TRAP 0x1 ;  /* 0x000000040000795c */ /* 0x000fe20000300000 */
.L_x_257:
[----:B------:R-:W-:Y:S01]  /*9690*/  SHF.R.S32.HI R5, RZ, 0x1f, R0 ;  /* 0x0000001fff057819 */ /* 0x000fe20000011400 */
[----:B------:R-:W-:Y:S01]  /*96a0*/  ULDC.64 UR4, c[0x0][0x328] ;  /* 0x0000ca0000047ab9 */ /* 0x000fe20000000a00 */
[----:B------:R-:W-:Y:S01]  /*96b0*/  BSSY B0, `(.L_x_258) ;  /* 0x0000017000007945 */ /* 0x000fe20003800000 */
[----:B------:R-:W-:-:S04]  /*96c0*/  IMAD.WIDE.U32 R2, R0, UR4, RZ ;  /* 0x0000000400027c25 */ /* 0x000fc8000f8e00ff */
[----:B------:R-:W-:-:S04]  /*96d0*/  IMAD R6, R5, UR4, RZ ;  /* 0x0000000405067c24 */ /* 0x000fc8000f8e02ff */
[----:B------:R-:W-:Y:S01]  /*96e0*/  IMAD R6, R0, UR5, R6 ;  /* 0x0000000500067c24 */ /* 0x000fe2000f8e0206 */
[----:B------:R-:W-:-:S03]  /*96f0*/  ULDC.64 UR4, c[0x0][0x338] ;  /* 0x0000ce0000047ab9 */ /* 0x000fc60000000a00 */
[----:B------:R-:W-:Y:S01]  /*9700*/  IMAD.IADD R3, R3, 0x1, R6 ;  /* 0x0000000103037824 */ /* 0x000fe200078e0206 */
[----:B-----5:R-:W-:Y:S01]  /*9710*/  SHF.R.S32.HI R6, RZ, 0x1f, R4 ;  /* 0x0000001fff067819 */ /* 0x020fe20000011404 */
[----:B------:R-:W-:-:S04]  /*9720*/  IMAD.WIDE.U32 R2, R4, UR4, R2 ;  /* 0x0000000404027c25 */ /* 0x000fc8000f8e0002 */
        /* <DEDUP_REMOVED lines=8> */
[----:B------:R-:W-:Y:S01]  /*97b0*/  LEA R23, P0, R2, UR4, 0x1 ;  /* 0x0000000402177c11 */ /* 0x000fe2000f8008ff */
[----:B------:R-:W-:-:S05]  /*97c0*/  IMAD.IADD R7, R3, 0x1, R7 ;  /* 0x0000000103077824 */ /* 0x000fca00078e0207 */
[----:B------:R-:W-:Y:S01]  /*97d0*/  LEA.HI.X R24, R2, UR5, R7, 0x1, P0 ;  /* 0x0000000502187c11 */ /* 0x000fe200080f0c07 */
[----:B------:R-:W-:Y:S01]  /*97e0*/  IMAD R7, R27, 0x8, R22 ;  /* 0x000000081b077824 */ /* 0x000fe200078e0216 */
[----:B------:R-:W-:-:S04]  /*97f0*/  SHF.L.U32 R2, R28, 0x1f, RZ ;  /* 0x0000001f1c027819 */ /* 0x000fc800000006ff */
[----:B------:R-:W0:Y:S02]  /*9800*/  SYNCS.PHASECHK.TRANS64.TRYWAIT P0, [R7+URZ+0x2a840], R2 ;  /* 0x02a84002070075a7 */ /* 0x000e24000800017f */
[----:B0-----:R-:W-:Y:S05]  /*9810*/  @!P0 BRA `(.L_x_259) ;  /* 0x0000003c00008947 */ /* 0x001fea0003800000 */
.L_x_325:
[----:B------:R-:W-:Y:S05]  /*9820*/  BSYNC B0 ;  /* 0x0000000000007941 */ /* 0x000fea0003800000 */
.L_x_258:
[----:B------:R-:W1:Y:S01]  /*9830*/  S2R R8, SR_TID.X ;  /* 0x0000000000087919 */ /* 0x000e620000002100 */
[----:B------:R-:W-:Y:S01]  /*9840*/  ULDC.64 UR4, c[0x0][0x300] ;  /* 0x0000c00000047ab9 */ /* 0x000fe20000000a00 */
[----:B------:R-:W-:Y:S01]  /*9850*/  LOP3.LUT P4, RZ, R25, 0x4, RZ, 0xc0, !PT ;  /* 0x0000000419ff7812 */ /* 0x000fe2000788c0ff */
[----:B------:R-:W-:Y:S01]  /*9860*/  IMAD R5, R5, UR4, RZ ;  /* 0x0000000405057c24 */ /* 0x000fe2000f8e02ff */
[C---:B------:R-:W-:Y:S01]  /*9870*/  LOP3.LUT P3, RZ, R25.reuse, 0x2, RZ, 0xc0, !PT ;  /* 0x0000000219ff7812 */ /* 0x040fe2000786c0ff */
[----:B0-----:R-:W-:Y:S01]  /*9880*/  IMAD.WIDE.U32 R2, R0, UR4, RZ ;  /* 0x0000000400027c25 */ /* 0x001fe2000f8e00ff */
[----:B------:R-:W-:-:S03]  /*9890*/  LOP3.LUT P2, RZ, R25, 0x1, RZ, 0xc0, !PT ;  /* 0x0000000119ff7812 */ /* 0x000fc6000784c0ff */
[----:B------:R-:W-:Y:S01]  /*98a0*/  IMAD R5, R0, UR5, R5 ;  /* 0x0000000500057c24 */ /* 0x000fe2000f8e0205 */
[----:B------:R-:W-:Y:S02]  /*98b0*/  ULDC.64 UR4, c[0x0][0x310] ;  /* 0x0000c40000047ab9 */ /* 0x000fe40000000a00 */
[----:B------:R-:W-:Y:S02]  /*98c0*/  IMAD R6, R6, UR4, RZ ;  /* 0x0000000406067c24 */ /* 0x000fe4000f8e02ff */
[----:B------:R-:W-:Y:S02]  /*98d0*/  IMAD.IADD R3, R3, 0x1, R5 ;  /* 0x0000000103037824 */ /* 0x000fe400078e0205 */
[C---:B------:R-:W-:Y:S02]  /*98e0*/  IMAD R6, R4.reuse, UR5, R6 ;  /* 0x0000000504067c24 */ /* 0x040fe4000f8e0206 */
[----:B------:R-:W-:Y:S01]  /*98f0*/  IMAD.WIDE.U32 R2, R4, UR4, R2 ;  /* 0x0000000404027c25 */ /* 0x000fe2000f8e0002 */
[----:B------:R-:W-:-:S03]  /*9900*/  ULDC.64 UR4, c[0x0][0x308] ;  /* 0x0000c20000047ab9 */ /* 0x000fc60000000a00 */
[----:B------:R-:W-:Y:S01]  /*9910*/  IMAD R0, R32, UR4, RZ ;  /* 0x0000000420007c24 */ /* 0x000fe2000f8e02ff */
[----:B------:R-:W-:Y:S01]  /*9920*/  IADD3 R3, R3, R6, RZ ;  /* 0x0000000603037210 */ /* 0x000fe20007ffe0ff */
[----:B------:R-:W-:Y:S02]  /*9930*/  IMAD R6, R26, -0x60, R36 ;  /* 0xffffffa01a067824 */ /* 0x000fe400078e0224 */
[C---:B------:R-:W-:Y:S02]  /*9940*/  IMAD R0, R18.reuse, UR5, R0 ;  /* 0x0000000512007c24 */ /* 0x040fe4000f8e0200 */
[----:B------:R-:W-:Y:S01]  /*9950*/  IMAD.WIDE.U32 R2, R18, UR4, R2 ;  /* 0x0000000412027c25 */ /* 0x000fe2000f8e0002 */
[----:B------:R-:W-:Y:S01]  /*9960*/  ULDC.64 UR4, c[0x0][0x2e8] ;  /* 0x0000ba0000047ab9 */ /* 0x000fe20000000a00 */
[----:B-1----:R-:W-:Y:S02]  /*9970*/  LOP3.LUT R8, R8, 0x7f, RZ, 0xc0, !PT ;  /* 0x0000007f08087812 */ /* 0x002fe400078ec0ff */
[----:B------:R-:W-:Y:S01]  /*9980*/  IMAD.IADD R0, R3, 0x1, R0 ;  /* 0x0000000103007824 */ /* 0x000fe200078e0200 */
[C---:B------:R-:W-:Y:S01]  /*9990*/  LEA R4, P0, R2.reuse, UR4, 0x1 ;  /* 0x0000000402047c11 */ /* 0x040fe2000f8008ff */
[----:B------:R-:W-:Y:S01]  /*99a0*/  UMOV UR4, 0xffffffff ;  /* 0xffffffff00047882 */ /* 0x000fe20000000000 */
[----:B------:R-:W-:Y:S01]  /*99b0*/  SHF.R.U32.HI R9, RZ, 0x3, R8 ;  /* 0x00000003ff097819 */ /* 0x000fe20000011608 */
[----:B------:R-:W-:Y:S01]  /*99c0*/  IMAD R5, R27, 0x4800, R33 ;  /* 0x000048001b057824 */ /* 0x000fe200078e0221 */
[----:B------:R-:W0:Y:S01]  /*99d0*/  S2R R8, SR_TID.X ;  /* 0x0000000000087919 */ /* 0x000e220000002100 */
[----:B------:R-:W-:-:S02]  /*99e0*/  LEA.HI.X R0, R2, UR5, R0, 0x1, P0 ;  /* 0x0000000502007c11 */ /* 0x000fc400080f0c00 */
[----:B------:R-:W-:-:S05]  /*99f0*/  IMAD.IADD R6, R6, 0x1, -R9 ;  /* 0x0000000106067824 */ /* 0x000fca00078e0a09 */
[----:B------:R-:W-:Y:S01]  /*9a00*/  ISETP.GE.AND P0, PT, R6, 0x1, PT ;  /* 0x000000010600780c */ /* 0x000fe20003f06270 */
[----:B0-----:R-:W-:-:S05]  /*9a10*/  IMAD.SHL.U32 R9, R8, 0x8, RZ ;  /* 0x0000000808097824 */ /* 0x001fca00078e00ff */
[----:B------:R-:W-:Y:S01]  /*9a20*/  LOP3.LUT R9, R9, 0x38, RZ, 0xc0, !PT ;  /* 0x0000003809097812 */ /* 0x000fe200078ec0ff */
[----:B------:R-:W-:Y:S06]  /*9a30*/  BRA.DIV UR4, `(.L_x_260) ;  /* 0x0000003a048c7947 */ /* 0x000fec000b800000 */
[----:B------:R-:W0:Y:S01]  /*9a40*/  SHFL.IDX PT, R3, R4, RZ, 0x181f ;  /* 0x00181fff04037589 */ /* 0x000e2200000e0000 */
[----:B------:R-:W-:-:S03]  /*9a50*/  @P0 IMAD R8, R5, 0x2, R22 ;  /* 0x0000000205080824 */ /* 0x000fc600078e0216 */
[----:B------:R-:W1:Y:S01]  /*9a60*/  SHFL.IDX PT, R2, R0, RZ, 0x181f ;  /* 0x00181fff00027589 */ /* 0x000e6200000e0000 */
[----:B0-----:R-:W-:-:S05]  /*9a70*/  @P0 LEA R3, P1, R9, R3, 0x1 ;  /* 0x0000000309030211 */ /* 0x001fca00078208ff */
[----:B-1----:R-:W-:Y:S01]  /*9a80*/  @P0 IMAD.X R2, RZ, RZ, R2, P1 ;  /* 0x000000ffff020224 */ /* 0x002fe200008e0602 */
[----:B------:R-:W-:-:S04]  /*9a90*/  ISETP.GE.AND P1, PT, R6, 0x11, PT ;  /* 0x000000110600780c */ /* 0x000fc80003f26270 */
[----:B------:R-:W-:-:S04]  /*9aa0*/  @P0 LOP3.LUT R3, R3, R2, RZ, 0x3c, !PT ;  /* 0x0000000203030212 */ /* 0x000fc800078e3cff */
[----:B------:R-:W-:-:S04]  /*9ab0*/  @P0 LOP3.LUT R2, R3, R2, RZ, 0x3c, !PT ;  /* 0x0000000203020212 */ /* 0x000fc800078e3cff */
[----:B------:R-:W-:-:S05]  /*9ac0*/  @P0 LOP3.LUT R3, R3, R2, RZ, 0x3c, !PT ;  /* 0x0000000203030212 */ /* 0x000fca00078e3cff */
[----:B------:R-:W-:Y:S01]  /*9ad0*/  @!PT LDS RZ, [RZ] ;  /* 0x00000000fffff984 */ /* 0x000fe20000000800 */
[----:B------:R-:W-:Y:S04]  /*9ae0*/  @P0 LDGSTS.E.BYPASS.LTC128B.128 [R8+0x18400], desc[UR56][R2.64], !P4 ;  /* 0x1840000002080fae */ /* 0x000fe8000e101d78 */
[----:B------:R-:W-:Y:S04]  /*9af0*/  @P0 LDGSTS.E.BYPASS.LTC128B.128 [R8+0x1b400], desc[UR56][R2.64+0x80], !P3 ;  /* 0x1b40008002080fae */ /* 0x000fe8000d901d78 */
[----:B------:R0:W-:Y:S04]  /*9b00*/  @P0 LDGSTS.E.BYPASS.LTC128B.128 [R8+0x1e400], desc[UR56][R2.64+0x100], !P2 ;  /* 0x1e40010002080fae */ /* 0x0001e8000d101d78 */
[----:B0-----:R-:W0:Y:S01]  /*9b10*/  SHFL.IDX PT, R3, R4, 0x1, 0x181f ;  /* 0x00381f0004037f89 */ /* 0x001e2200000e0000 */
[----:B------:R-:W-:-:S03]  /*9b20*/  @P1 IMAD R8, R5, 0x2, R22 ;  /* 0x0000000205081824 */ /* 0x000fc600078e0216 */
[----:B------:R-:W1:Y:S01]  /*9b30*/  SHFL.IDX PT, R2, R0, 0x1, 0x181f ;  /* 0x00381f0000027f89 */ /* 0x000e6200000e0000 */
[----:B0-----:R-:W-:-:S04]  /*9b40*/  @P1 LEA R3, P0, R9, R3, 0x1 ;  /* 0x0000000309031211 */ /* 0x001fc800078008ff */
[----:B-1----:R-:W-:-:S04]  /*9b50*/  @P1 IADD3.X R2, RZ, R2, RZ, P0, !PT ;  /* 0x00000002ff021210 */ /* 0x002fc800007fe4ff */
[----:B------:R-:W-:-:S04]  /*9b60*/  @P1 LOP3.LUT R3, R3, R2, RZ, 0x3c, !PT ;  /* 0x0000000203031212 */ /* 0x000fc800078e3cff */
[----:B------:R-:W-:-:S04]  /*9b70*/  @P1 LOP3.LUT R2, R3, R2, RZ, 0x3c, !PT ;  /* 0x0000000203021212 */ /* 0x000fc800078e3cff */
[----:B------:R-:W-:-:S05]  /*9b80*/  @P1 LOP3.LUT R3, R3, R2, RZ, 0x3c, !PT ;  /* 0x0000000203031212 */ /* 0x000fca00078e3cff */
[----:B------:R-:W-:Y:S04]  /*9b90*/  @P1 LDGSTS.E.BYPASS.LTC128B.128 [R8+0x18c00], desc[UR56][R2.64], !P4 ;  /* 0x18c0000002081fae */ /* 0x000fe8000e101d78 */
[----:B------:R-:W-:Y:S04]  /*9ba0*/  @P1 LDGSTS.E.BYPASS.LTC128B.128 [R8+0x1bc00], desc[UR56][R2.64+0x80], !P3 ;  /* 0x1bc0008002081fae */ /* 0x000fe8000d901d78 */
[----:B------:R0:W-:Y:S01]  /*9bb0*/  @P1 LDGSTS.E.BYPASS.LTC128B.128 [R8+0x1ec00], desc[UR56][R2.64+0x100], !P2 ;  /* 0x1ec0010002081fae */ /* 0x0001e2000d101d78 */
[----:B------:R-:W-:-:S03]  /*9bc0*/  ISETP.GE.AND P1, PT, R6, 0x21, PT ;  /* 0x000000210600780c */ /* 0x000fc60003f26270 */
[----:B0-----:R-:W0:Y:S10]  /*9bd0*/  SHFL.IDX PT, R3, R4, 0x2, 0x181f ;  /* 0x00581f0004037f89 */ /* 0x001e3400000e0000 */
[----:B------:R-:W-:Y:S01]  /*9be0*/  @P1 IMAD R8, R5, 0x2, R22 ;  /* 0x0000000205081824 */ /* 0x000fe200078e0216 */
[----:B------:R-:W1:Y:S01]  /*9bf0*/  SHFL.IDX PT, R2, R0, 0x2, 0x181f ;  /* 0x00581f0000027f89 */ /* 0x000e6200000e0000 */
[----:B0-----:R-:W-:-:S05]  /*9c00*/  @P1 LEA R3, P0, R9, R3, 0x1 ;  /* 0x0000000309031211 */ /* 0x001fca00078008ff */
[----:B-1----:R-:W-:-:S05]  /*9c10*/  @P1 IMAD.X R2, RZ, RZ, R2, P0 ;  /* 0x000000ffff021224 */ /* 0x002fca00000e0602 */
        /* <DEDUP_REMOVED lines=21> */
[----:B------:R-:W1:Y:S04]  /*9d70*/  SHFL.IDX PT, R2, R0, 0x4, 0x181f ;  /* 0x00981f0000027f89 */ /* 0x000e6800000e0000 */
[----:B------:R-:W2:Y:S01]  /*9d80*/  SHFL.IDX PT, R0, R0, 0x5, 0x181f ;  /* 0x00b81f0000007f89 */ /* 0x000ea200000e0000 */
[----:B0-----:R-:W-:-:S04]  /*9d90*/  @P1 LEA R3, P0, R9, R3, 0x1 ;  /* 0x0000000309031211 */ /* 0x001fc800078008ff */
[----:B-1----:R-:W-:-:S04]  /*9da0*/  @P1 IADD3.X R2, RZ, R2, RZ, P0, !PT ;  /* 0x00000002ff021210 */ /* 0x002fc800007fe4ff */
[----:B------:R-:W-:-:S04]  /*9db0*/  @P1 LOP3.LUT R3, R3, R2, RZ, 0x3c, !PT ;  /* 0x0000000203031212 */ /* 0x000fc800078e3cff */
[----:B------:R-:W-:-:S04]  /*9dc0*/  @P1 LOP3.LUT R2, R3, R2, RZ, 0x3c, !PT ;  /* 0x0000000203021212 */ /* 0x000fc800078e3cff */
[----:B------:R-:W-:-:S05]  /*9dd0*/  @P1 LOP3.LUT R3, R3, R2, RZ, 0x3c, !PT ;  /* 0x0000000203031212 */ /* 0x000fca00078e3cff */
[----:B------:R-:W-:Y:S04]  /*9de0*/  @P1 LDGSTS.E.BYPASS.LTC128B.128 [R8+0x1a400], desc[UR56][R2.64], !P4 ;  /* 0x1a40000002081fae */ /* 0x000fe8000e101d78 */
[----:B------:R-:W-:Y:S04]  /*9df0*/  @P1 LDGSTS.E.BYPASS.LTC128B.128 [R8+0x1d400], desc[UR56][R2.64+0x80], !P3 ;  /* 0x1d40008002081fae */ /* 0x000fe8000d901d78 */
[----:B------:R0:W-:Y:S04]  /*9e00*/  @P1 LDGSTS.E.BYPASS.LTC128B.128 [R8+0x20400], desc[UR56][R2.64+0x100], !P2 ;  /* 0x2040010002081fae */ /* 0x0001e8000d101d78 */
[----:B0-2---:R0:W1:Y:S02]  /*9e10*/  SHFL.IDX PT, R2, R4, 0x5, 0x181f ;  /* 0x00b81f0004027f89 */ /* 0x00506400000e0000 */
.L_x_339:
[----:B------:R-:W-:-:S13]  /*9e20*/  ISETP.GE.AND P0, PT, R6, 0x51, PT ;  /* 0x000000510600780c */ /* 0x000fda0003f06270 */
[----:B-1----:R-:W-:Y:S01]  /*9e30*/  @P0 LEA R2, P1, R9, R2, 0x1 ;  /* 0x0000000209020211 */ /* 0x002fe200078208ff */
[----:B------:R-:W-:-:S04]  /*9e40*/  @P0 IMAD R5, R5, 0x2, R22 ;  /* 0x0000000205050824 */ /* 0x000fc800078e0216 */
[----:B------:R-:W-:-:S05]  /*9e50*/  @P0 IMAD.X R3, RZ, RZ, R0, P1 ;  /* 0x000000ffff030224 */ /* 0x000fca00008e0600 */
        /* <DEDUP_REMOVED lines=8> */
.L_x_261:
[----:B------:R-:W-:Y:S02]  /*9ee0*/  PLOP3.LUT P1, PT, P1, P0, PT, 0xa2, 0x0 ;  /* 0x000000000000781c */ /* 0x000fe40000f21472 */
[----:B------:R-:W-:-:S08]  /*9ef0*/  @P0 R2UR P1, UR4, R7 ;  /* 0x00000000070402ca */ /* 0x000fd00000020000 */
[----:B------:R-:W-:-:S05]  /*9f00*/  @P0 PLOP3.LUT P0, PT, P1, PT, PT, 0x80, 0x0 ;  /* 0x000000000000081c */ /* 0x000fca0000f0f070 */
[----:B------:R-:W-:Y:S01]  /*9f10*/  @!P1 SYNCS.ARRIVE.TRANS64.RED.A0T1 RZ, [UR4+0x2a830], RZ ;  /* 0x02a830ffffff99a7 */ /* 0x000fe20008200404 */
[----:B------:R-:W-:Y:S07]  /*9f20*/  @!P1 ARRIVES.LDGSTSBAR.64.TRANSCNT [UR4+0x2a830] ;  /* 0x02a83000ff0099b0 */ /* 0x000fee0008000a84 */
[----:B------:R-:W-:Y:S05]  /*9f30*/  @P0 BRA.U.ANY `(.L_x_261) ;  /* 0xfffffffd00e80947 */ /* 0x000fea000393ffff */
[----:B------:R-:W-:Y:S01]  /*9f40*/  NOP ;  /* 0x0000000000007918 */ /* 0x000fe20000000000 */
[----:B------:R-:W2:Y:S02]  /*9f50*/  LDL R0, [R1+0x20] ;  /* 0x0000200001007983 */ /* 0x000ea40000100800 */
[----:B--2---:R-:W-:-:S13]  /*9f60*/  ISETP.NE.AND P2, PT, R0, 0x3, PT ;  /* 0x000000030000780c */ /* 0x004fda0003f45270 */
[----:B------:R-:W-:Y:S05]  /*9f70*/  @!P2 BRA `(.L_x_262) ;  /* 0x000000000004a947 */ /* 0x000fea0003800000 */
[----:B------:R-:W-:Y:S01]  /*9f80*/  BPT.TRAP 0x1 ;  /* 0x000000040000795c */ /* 0x000fe20000300000 */
.L_x_262:
[----:B------:R2:W5:Y:S01]  /*9f90*/  LDL.LU R0, [R1+0x8] ;  /* 0x0000080001007983 */ /* 0x0005620000300800 */
[----:B------:R-:W-:Y:S01]  /*9fa0*/  LOP3.LUT P0, RZ, R25, 0x40, RZ, 0xc0, !PT ;  /* 0x0000004019ff7812 */ /* 0x000fe2000780c0ff */
[----:B------:R2:W-:-:S12]  /*9fb0*/  SYNCS.ARRIVE.TRANS64.A1T0 RZ, [R7+URZ+0x2a830], RZ ;  /* 0x02a830ff07ff79a7 */ /* 0x0005d8000810003f */
[----:B------:R-:W-:Y:S05]  /*9fc0*/  WARPSYNC.ALL ;  /* 0x0000000000007948 */ /* 0x000fea0003800000 */
[----:B------:R-:W-:Y:S01]  /*9fd0*/  ULDC.64 UR4, c[0x0][0x298] ;  /* 0x0000a60000047ab9 */ /* 0x000fe20000000a00 */
[----:B-1----:R-:W-:Y:S01]  /*9fe0*/  VIADD R2, R22, 0xc400 ;  /* 0x0000c40016027836 */ /* 0x002fe20000000000 */
[----:B------:R-:W-:Y:S01]  /*9ff0*/  SEL R30, R30, RZ, !P0 ;  /* 0x000000ff1e1e7207 */ /* 0x000fe20004000000 */
[----:B0-----:R-:W-:Y:S01]  /*a000*/  IMAD.WIDE.U32 R4, R35, UR4, RZ ;  /* 0x0000000423047c25 */ /* 0x001fe2000f8e00ff */
[----:B------:R-:W-:Y:S01]  /*a010*/  BSSY B6, `(.L_x_263) ;  /* 0x000001b000067945 */ /* 0x000fe20003800000 */
[----:B------:R-:W-:Y:S01]  /*a020*/  BAR.SYNC.DEFER_BLOCKING 0x8, 0x180 ;  /* 0x0206000000007b1d */ /* 0x000fe20000010000 */
[----:B-----5:R-:W-:-:S02]  /*a030*/  SEL R0, R0, RZ, !P0 ;  /* 0x000000ff00007207 */ /* 0x020fc40004000000 */
[----:B------:R-:W-:-:S03]  /*a040*/  LOP3.LUT P0, RZ, R2, 0x3ff, RZ, 0xc0, !PT ;  /* 0x000003ff02ff7812 */ /* 0x000fc6000780c0ff */
[----:B------:R0:W-:Y:S04]  /*a050*/  STL [R1+0x1c], R0 ;  /* 0x00001c0001007387 */ /* 0x0001e80000100800 */
[----:B------:R1:W-:Y:S01]  /*a060*/  STL.64 [R1+0x8], R4 ;  /* 0x0000080401007387 */ /* 0x0003e20000100a00 */
[----:B0-----:R-:W-:-:S05]  /*a070*/  SHF.R.S32.HI R0, RZ, 0x1f, R35 ;  /* 0x0000001fff007819 */ /* 0x001fca0000011423 */
[----:B------:R-:W-:-:S04]  /*a080*/  IMAD R0, R0, UR4, RZ ;  /* 0x0000000400007c24 */ /* 0x000fc8000f8e02ff */
[----:B------:R-:W-:-:S04]  /*a090*/  IMAD R0, R35, UR5, R0 ;  /* 0x0000000523007c24 */ /* 0x000fc8000f8e0200 */
[----:B------:R-:W-:Y:S01]  /*a0a0*/  IMAD.IADD R35, R5, 0x1, R0 ;  /* 0x0000000105237824 */ /* 0x000fe200078e0200 */
[----:B-1----:R-:W-:Y:S06]  /*a0b0*/  @!P0 BRA `(.L_x_264) ;  /* 0x0000000000408947 */ /* 0x002fec0003800000 */
[----:B------:R-:W-:Y:S01]  /*a0c0*/  MOV R2, 0x0 ;  /* 0x0000000000027802 */ /* 0x000fe20000000f00 */
[----:B------:R-:W-:Y:S01]  /*a0d0*/  ULDC.64 UR6, c[0x4][0x90] ;  /* 0x0100240000067ab9 */ /* 0x000fe20000000a00 */
[----:B------:R-:W-:Y:S01]  /*a0e0*/  ULDC.64 UR8, c[0x4][0x98] ;  /* 0x0100260000087ab9 */ /* 0x000fe20000000a00 */
[----:B------:R-:W-:Y:S01]  /*a0f0*/  ULDC.64 UR4, c[0x4][0x20] ;  /* 0x0100080000047ab9 */ /* 0x000fe20000000a00 */
[----:B------:R-:W-:Y:S01]  /*a100*/  MOV R4, UR6 ;  /* 0x0000000600047c02 */ /* 0x000fe20008000f00 */
[----:B------:R-:W-:Y:S01]  /*a110*/  IMAD.U32 R5, RZ, RZ, UR7 ;  /* 0x00000007ff057e24 */ /* 0x000fe2000f8e00ff */
[----:B------:R-:W0:Y:S01]  /*a120*/  LDC.64 R2, c[0x4][R2] ;  /* 0x0100000002027b82 */ /* 0x000e220000000a00 */
[----:B------:R-:W-:Y:S01]  /*a130*/  IMAD.U32 R6, RZ, RZ, UR8 ;  /* 0x00000008ff067e24 */ /* 0x000fe2000f8e00ff */
[----:B------:R-:W-:Y:S01]  /*a140*/  MOV R8, 0x70 ;  /* 0x0000007000087802 */ /* 0x000fe20000000f00 */
[----:B--2---:R-:W-:Y:S02]  /*a150*/  IMAD.U32 R7, RZ, RZ, UR9 ;  /* 0x00000009ff077e24 */ /* 0x004fe4000f8e00ff */
[----:B------:R-:W-:-:S02]  /*a160*/  IMAD.U32 R10, RZ, RZ, UR4 ;  /* 0x00000004ff0a7e24 */ /* 0x000fc4000f8e00ff */
[----:B------:R-:W-:Y:S02]  /*a170*/  IMAD.U32 R11, RZ, RZ, UR5 ;  /* 0x00000005ff0b7e24 */ /* 0x000fe4000f8e00ff */
[----:B------:R-:W-:Y:S02]  /*a180*/  IMAD.MOV.U32 R12, RZ, RZ, 0x1 ;  /* 0x00000001ff0c7424 */ /* 0x000fe400078e00ff */
[----:B------:R-:W-:-:S07]  /*a190*/  IMAD.MOV.U32 R13, RZ, RZ, RZ ;  /* 0x000000ffff0d7224 */ /* 0x000fce00078e00ff */
[----:B------:R-:W-:-:S07]  /*a1a0*/  LEPC R20, `(.L_x_264) ;  /* 0x000000001014794e */ /* 0x000fce0000000000 */
[----:B0-----:R-:W-:Y:S05]  /*a1b0*/  CALL.ABS.NOINC R2 ;  /* 0x0000000002007343 */ /* 0x001fea0003c00000 */
.L_x_264:
[----:B------:R-:W-:Y:S05]  /*a1c0*/  BSYNC B6 ;  /* 0x0000000000067941 */ /* 0x000fea0003800000 */
.L_x_263:
[----:B------:R-:W3:Y:S01]  /*a1d0*/  LDL.LU R20, [R1+0x1c] ;  /* 0x00001c0001147983 */ /* 0x000ee20000300800 */
[----:B------:R-:W0:Y:S01]  /*a1e0*/  LDC R8, c[0x0][0x448] ;  /* 0x00011200ff087b82 */ /* 0x000e220000000800 */
[----:B------:R-:W-:Y:S02]  /*a1f0*/  ULDC.64 UR4, c[0x0][0x2d8] ;  /* 0x0000b60000047ab9 */ /* 0x000fe40000000a00 */
[----:B------:R-:W4:Y:S01]  /*a200*/  LDL.LU.64 R2, [R1+0x8] ;  /* 0x0000080001027983 */ /* 0x000f220000300a00 */
[----:B------:R-:W-:Y:S02]  /*a210*/  IMAD.SHL.U32 R4, R17, 0x80, RZ ;  /* 0x0000008011047824 */ /* 0x000fe400078e00ff */
[----:B------:R-:W-:Y:S01]  /*a220*/  IMAD R0, R32, UR4, RZ ;  /* 0x0000000420007c24 */ /* 0x000fe2000f8e02ff */
[----:B------:R1:W5:Y:S03]  /*a230*/  LDL R17, [R1+0x10] ;  /* 0x0000100001117983 */ /* 0x0003660000100800 */
[----:B------:R-:W-:Y:S01]  /*a240*/  IMAD R0, R18, UR5, R0 ;  /* 0x0000000512007c24 */ /* 0x000fe2000f8e0200 */
[----:B0-----:R-:W-:Y:S01]  /*a250*/  ISETP.NE.AND P0, PT, R8, 0x1, PT ;  /* 0x000000010800780c */ /* 0x001fe20003f05270 */
[----:B------:R-:W0:Y:S02]  /*a260*/  S2R R11, SR_TID.X ;  /* 0x00000000000b7919 */ /* 0x000e240000002100 */
[----:B0-----:R-:W-:-:S05]  /*a270*/  IMAD.SHL.U32 R9, R11, 0x8, RZ ;  /* 0x000000080b097824 */ /* 0x001fca00078e00ff */
[----:B------:R-:W-:Y:S01]  /*a280*/  LOP3.LUT R9, R9, 0x38, RZ, 0xc0, !PT ;  /* 0x0000003809097812 */ /* 0x000fe200078ec0ff */
[----:B---3--:R-:W-:Y:S02]  /*a290*/  IMAD.MOV.U32 R21, RZ, RZ, R20 ;  /* 0x000000ffff157224 */ /* 0x008fe400078e0014 */
[----:B------:R-:W0:Y:S01]  /*a2a0*/  S2R R20, SR_TID.X ;  /* 0x0000000000147919 */ /* 0x000e220000002100 */
[----:B----4-:R-:W-:Y:S02]  /*a2b0*/  IMAD.MOV.U32 R3, RZ, RZ, R35 ;  /* 0x000000ffff037224 */ /* 0x010fe400078e0023 */
[----:B------:R-:W-:Y:S01]  /*a2c0*/  IMAD.WIDE.U32 R2, R18, UR4, R2 ;  /* 0x0000000412027c25 */ /* 0x000fe2000f8e0002 */
[----:B------:R-:W-:-:S03]  /*a2d0*/  ULDC.64 UR4, c[0x0][0x2e0] ;  /* 0x0000b80000047ab9 */ /* 0x000fc60000000a00 */
[----:B------:R-:W-:Y:S02]  /*a2e0*/  IMAD R5, R21, UR4, RZ ;  /* 0x0000000415057c24 */ /* 0x000fe4000f8e02ff */
[----:B------:R-:W-:Y:S02]  /*a2f0*/  IMAD.IADD R3, R3, 0x1, R0 ;  /* 0x0000000103037824 */ /* 0x000fe400078e0200 */
[C---:B------:R-:W-:Y:S02]  /*a300*/  IMAD R0, R30.reuse, UR5, R5 ;  /* 0x000000051e007c24 */ /* 0x040fe4000f8e0205 */
[----:B------:R-:W-:Y:S01]  /*a310*/  IMAD.WIDE.U32 R2, R30, UR4, R2 ;  /* 0x000000041e027c25 */ /* 0x000fe2000f8e0002 */
[----:B------:R-:W2:Y:S01]  /*a320*/  @P0 LDC R5, c[0x0][0x44c] ;  /* 0x00011300ff050b82 */ /* 0x000ea20000000800 */
[----:B------:R-:W-:-:S03]  /*a330*/  ULDC.64 UR4, c[0x0][0x2d0] ;  /* 0x0000b40000047ab9 */ /* 0x000fc60000000a00 */
[----:B------:R-:W-:-:S04]  /*a340*/  IADD3 R3, R3, R0, RZ ;  /* 0x0000000003037210 */ /* 0x000fc80007ffe0ff */
[----:B------:R-:W3:Y:S01]  /*a350*/  @P0 LDC R0, c[0x0][0x450] ;  /* 0x00011400ff000b82 */ /* 0x000ee20000000800 */
[C---:B0-----:R-:W-:Y:S01]  /*a360*/  LOP3.LUT R21, R20.reuse, 0x7f, RZ, 0xc0, !PT ;  /* 0x0000007f14157812 */ /* 0x041fe200078ec0ff */
[----:B------:R-:W-:-:S03]  /*a370*/  IMAD.SHL.U32 R20, R20, 0x10, RZ ;  /* 0x0000001014147824 */ /* 0x000fc600078e00ff */
[----:B------:R-:W-:-:S04]  /*a380*/  SHF.R.U32.HI R21, RZ, 0x3, R21 ;  /* 0x00000003ff157819 */ /* 0x000fc80000011615 */
[----:B------:R-:W-:-:S04]  /*a390*/  LOP3.LUT R20, R21, 0x70, R20, 0xf8, !PT ;  /* 0x0000007015147812 */ /* 0x000fc800078ef814 */
[----:B------:R-:W-:-:S05]  /*a3a0*/  LOP3.LUT R6, R20, R4, RZ, 0xfc, !PT ;  /* 0x0000000414067212 */ /* 0x000fca00078efcff */
[----:B--2---:R-:W-:-:S04]  /*a3b0*/  @P0 IMAD.HI.U32 R7, R6, R5, RZ ;  /* 0x0000000506070227 */ /* 0x004fc800078e00ff */
[----:B------:R-:W-:Y:S01]  /*a3c0*/  IMAD.MOV.U32 R5, RZ, RZ, R6 ;  /* 0x000000ffff057224 */ /* 0x000fe200078e0006 */
[----:B---3--:R-:W-:-:S05]  /*a3d0*/  @P0 SHF.R.U32.HI R5, RZ, R0, R7 ;  /* 0x00000000ff050219 */ /* 0x008fca0000011607 */
[----:B------:R-:W-:-:S04]  /*a3e0*/  IMAD.MOV R0, RZ, RZ, -R5 ;  /* 0x000000ffff007224 */ /* 0x000fc800078e0a05 */
[----:B------:R-:W-:Y:S01]  /*a3f0*/  IMAD R0, R8, R0, R6 ;  /* 0x0000000008007224 */ /* 0x000fe200078e0206 */
[----:B------:R-:W-:Y:S01]  /*a400*/  SHF.R.S32.HI R6, RZ, 0x1f, R5 ;  /* 0x0000001fff067819 */ /* 0x000fe20000011405 */
[----:B------:R-:W-:-:S04]  /*a410*/  IMAD.WIDE.U32 R2, R5, UR4, R2 ;  /* 0x0000000405027c25 */ /* 0x000fc8000f8e0002 */
[----:B------:R-:W-:-:S04]  /*a420*/  IMAD R6, R6, UR4, RZ ;  /* 0x0000000406067c24 */ /* 0x000fc8000f8e02ff */
[----:B------:R-:W-:Y:S01]  /*a430*/  IMAD R6, R5, UR5, R6 ;  /* 0x0000000505067c24 */ /* 0x000fe2000f8e0206 */
[----:B------:R-:W-:Y:S01]  /*a440*/  SHF.R.S32.HI R5, RZ, 0x1f, R0 ;  /* 0x0000001fff057819 */ /* 0x000fe20000011400 */
[----:B------:R-:W-:Y:S02]  /*a450*/  ULDC.64 UR4, c[0x0][0x2c8] ;  /* 0x0000b20000047ab9 */ /* 0x000fe40000000a00 */
[----:B------:R-:W-:Y:S02]  /*a460*/  IMAD.IADD R3, R3, 0x1, R6 ;  /* 0x0000000103037824 */ /* 0x000fe400078e0206 */
[----:B------:R-:W-:Y:S02]  /*a470*/  IMAD R5, R5, UR4, RZ ;  /* 0x0000000405057c24 */ /* 0x000fe4000f8e02ff */
[----:B------:R-:W-:Y:S02]  /*a480*/  IMAD.SHL.U32 R21, R11, 0x8, RZ ;  /* 0x000000080b157824 */ /* 0x000fe400078e00ff */
[----:B------:R-:W-:-:S04]  /*a490*/  IMAD.WIDE.U32 R2, R0, UR4, R2 ;  /* 0x0000000400027c25 */ /* 0x000fc8000f8e0002 */
[----:B------:R-:W-:Y:S01]  /*a4a0*/  IMAD R5, R0, UR5, R5 ;  /* 0x0000000500057c24 */ /* 0x000fe2000f8e0205 */
[----:B------:R-:W-:Y:S01]  /*a4b0*/  ULDC.64 UR4, c[0x0][0x280] ;  /* 0x0000a00000047ab9 */ /* 0x000fe20000000a00 */
[----:B------:R-:W-:Y:S02]  /*a4c0*/  LOP3.LUT R21, R21, 0x38, RZ, 0xc0, !PT ;  /* 0x0000003815157812 */ /* 0x000fe400078ec0ff */
[----:B------:R-:W-:Y:S01]  /*a4d0*/  LEA R0, P0, R2, UR4, 0x1 ;  /* 0x0000000402007c11 */ /* 0x000fe2000f8008ff */
[----:B------:R-:W-:Y:S01]  /*a4e0*/  ULDC UR4, c[0x0][0x2b8] ;  /* 0x0000ae0000047ab9 */ /* 0x000fe20000000800 */
[----:B------:R-:W-:Y:S02]  /*a4f0*/  IADD3 R5, R3, R5, RZ ;  /* 0x0000000503057210 */ /* 0x000fe40007ffe0ff */
[----:B------:R-:W-:Y:S02]  /*a500*/  LOP3.LUT R20, R11, 0x7f, RZ, 0xc0, !PT ;  /* 0x0000007f0b147812 */ /* 0x000fe400078ec0ff */
[----:B------:R-:W-:-:S02]  /*a510*/  LOP3.LUT R10, R21, 0x40, RZ, 0xfc, !PT ;  /* 0x00000040150a7812 */ /* 0x000fc400078efcff */
[----:B------:R-:W-:Y:S02]  /*a520*/  LOP3.LUT R11, R21, 0x80, RZ, 0xfc, !PT ;  /* 0x00000080150b7812 */ /* 0x000fe400078efcff */
[----:B------:R-:W-:Y:S01]  /*a530*/  LEA.HI.X R5, R2, UR5, R5, 0x1, P0 ;  /* 0x0000000502057c11 */ /* 0x000fe200080f0c05 */
[----:B------:R-:W-:Y:S01]  /*a540*/  UMOV UR5, 0xffffffff ;  /* 0xffffffff00057882 */ /* 0x000fe20000000000 */
[----:B------:R-:W-:Y:S02]  /*a550*/  ISETP.GE.AND P3, PT, R9, UR4, PT ;  /* 0x0000000409007c0c */ /* 0x000fe4000bf66270 */
[----:B------:R-:W-:Y:S02]  /*a560*/  ISETP.GE.AND P2, PT, R10, UR4, PT ;  /* 0x000000040a007c0c */ /* 0x000fe4000bf46270 */
[----:B------:R-:W-:Y:S02]  /*a570*/  ISETP.GE.AND P0, PT, R11, UR4, PT ;  /* 0x000000040b007c0c */ /* 0x000fe4000bf06270 */
[----:B------:R-:W-:Y:S01]  /*a580*/  SHF.R.U32.HI R10, RZ, 0x3, R20 ;  /* 0x00000003ff0a7819 */ /* 0x000fe20000011614 */
[----:B-1----:R-:W-:Y:S10]  /*a590*/  BRA.DIV UR5, `(.L_x_265) ;  /* 0x0000003605dc7947 */ /* 0x002ff4000b800000 */
[----:B------:R-:W0:Y:S01]  /*a5a0*/  SHFL.IDX PT, R3, R0, RZ, 0x181f ;  /* 0x00181fff00037589 */ /* 0x000e2200000e0000 */
[----:B-----5:R-:W-:Y:S02]  /*a5b0*/  IMAD R6, R17, R8, RZ ;  /* 0x0000000811067224 */ /* 0x020fe400078e02ff */
[----:B------:R-:W-:Y:S01]  /*a5c0*/  IMAD.IADD R4, R10, 0x1, R4 ;  /* 0x000000010a047824 */ /* 0x000fe200078e0204 */
[----:B------:R-:W1:Y:S04]  /*a5d0*/  SHFL.IDX PT, R2, R5, RZ, 0x181f ;  /* 0x00181fff05027589 */ /* 0x000e6800000e0000 */
[----:B------:R-:W-:Y:S01]  /*a5e0*/  ISETP.GE.AND P1, PT, R4, R6, PT ;  /* 0x000000060400720c */ /* 0x000fe20003f26270 */
[----:B------:R-:W-:-:S12]  /*a5f0*/  SHFL.IDX PT, R14, R0, 0x7, 0x181f ;  /* 0x00f81f00000e7f89 */ /* 0x000fd800000e0000 */
[----:B0-----:R-:W-:-:S05]  /*a600*/  @!P1 LEA R7, P4, R9, R3, 0x1 ;  /* 0x0000000309079211 */ /* 0x001fca00078808ff */
[----:B-1----:R-:W-:Y:S02]  /*a610*/  @!P1 IMAD.X R3, RZ, RZ, R2, P4 ;  /* 0x000000ffff039224 */ /* 0x002fe400020e0602 */
[----:B------:R-:W-:Y:S01]  /*a620*/  @!P1 IMAD.MOV.U32 R2, RZ, RZ, R7 ;  /* 0x000000ffff029224 */ /* 0x000fe200078e0007 */
[----:B------:R-:W-:-:S04]  /*a630*/  IADD3 R7, R4, 0x10, RZ ;  /* 0x0000001004077810 */ /* 0x000fc80007ffe0ff */
[----:B------:R-:W-:Y:S04]  /*a640*/  @!P1 LDGSTS.E.BYPASS.LTC128B.128 [R34+0xc400], desc[UR56][R2.64], !P3 ;  /* 0x0c40000002229fae */ /* 0x000fe8000d901d78 */
[----:B------:R-:W-:Y:S04]  /*a650*/  @!P1 LDGSTS.E.BYPASS.LTC128B.128 [R34+0x10400], desc[UR56][R2.64+0x80], !P2 ;  /* 0x1040008002229fae */ /* 0x000fe8000d101d78 */
[----:B------:R0:W-:Y:S01]  /*a660*/  @!P1 LDGSTS.E.BYPASS.LTC128B.128 [R34+0x14400], desc[UR56][R2.64+0x100], !P0 ;  /* 0x1440010002229fae */ /* 0x0001e2000c101d78 */
[----:B------:R-:W-:-:S03]  /*a670*/  ISETP.GE.AND P1, PT, R7, R6, PT ;  /* 0x000000060700720c */ /* 0x000fc60003f26270 */
[----:B0-----:R-:W0:Y:S04]  /*a680*/  SHFL.IDX PT, R3, R0, 0x1, 0x181f ;  /* 0x00381f0000037f89 */ /* 0x001e2800000e0000 */
[----:B------:R-:W1:Y:S06]  /*a690*/  SHFL.IDX PT, R2, R5, 0x1, 0x181f ;  /* 0x00381f0005027f89 */ /* 0x000e6c00000e0000 */
[----:B0-----:R-:W-:-:S05]  /*a6a0*/  @!P1 LEA R7, P4, R9, R3, 0x1 ;  /* 0x0000000309079211 */ /* 0x001fca00078808ff */
[----:B-1----:R-:W-:Y:S02]  /*a6b0*/  @!P1 IMAD.X R8, RZ, RZ, R2, P4 ;  /* 0x000000ffff089224 */ /* 0x002fe400020e0602 */
[----:B------:R-:W-:Y:S02]  /*a6c0*/  @!P1 IMAD.MOV.U32 R2, RZ, RZ, R7 ;  /* 0x000000ffff029224 */ /* 0x000fe400078e0007 */
[----:B------:R-:W-:Y:S02]  /*a6d0*/  @!P1 IMAD.MOV.U32 R3, RZ, RZ, R8 ;  /* 0x000000ffff039224 */ /* 0x000fe400078e0008 */
[----:B------:R-:W-:-:S03]  /*a6e0*/  VIADD R7, R4, 0x20 ;  /* 0x0000002004077836 */ /* 0x000fc60000000000 */
[----:B------:R-:W-:Y:S04]  /*a6f0*/  @!P1 LDGSTS.E.BYPASS.LTC128B.128 [R34+0xcc00], desc[UR56][R2.64], !P3 ;  /* 0x0cc0000002229fae */ /* 0x000fe8000d901d78 */
[----:B------:R-:W-:Y:S04]  /*a700*/  @!P1 LDGSTS.E.BYPASS.LTC128B.128 [R34+0x10c00], desc[UR56][R2.64+0x80], !P2 ;  /* 0x10c0008002229fae */ /* 0x000fe8000d101d78 */
[----:B------:R0:W-:Y:S01]  /*a710*/  @!P1 LDGSTS.E.BYPASS.LTC128B.128 [R34+0x14c00], desc[UR56][R2.64+0x100], !P0 ;  /* 0x14c0010002229fae */ /* 0x0001e2000c101d78 */
[----:B------:R-:W-:-:S03]  /*a720*/  ISETP.GE.AND P1, PT, R7, R6, PT ;  /* 0x000000060700720c */ /* 0x000fc60003f26270 */
[----:B0-----:R-:W0:Y:S04]  /*a730*/  SHFL.IDX PT, R3, R0, 0x2, 0x181f ;  /* 0x00581f0000037f89 */ /* 0x001e2800000e0000 */
[----:B------:R-:W1:Y:S06]  /*a740*/  SHFL.IDX PT, R2, R5, 0x2, 0x181f ;  /* 0x00581f0005027f89 */ /* 0x000e6c00000e0000 */
[----:B0-----:R-:W-:-:S05]  /*a750*/  @!P1 LEA R7, P4, R9, R3, 0x1 ;  /* 0x0000000309079211 */ /* 0x001fca00078808ff */
[----:B-1----:R-:W-:Y:S01]  /*a760*/  @!P1 IMAD.X R8, RZ, RZ, R2, P4 ;  /* 0x000000ffff089224 */ /* 0x002fe200020e0602 */
[----:B------:R-:W-:Y:S01]  /*a770*/  @!P1 MOV R2, R7 ;  /* 0x0000000700029202 */ /* 0x000fe20000000f00 */
[----:B------:R-:W-:Y:S02]  /*a780*/  VIADD R7, R4, 0x30 ;  /* 0x0000003004077836 */ /* 0x000fe40000000000 */
[----:B------:R-:W-:-:S05]  /*a790*/  @!P1 IMAD.MOV.U32 R3, RZ, RZ, R8 ;  /* 0x000000ffff039224 */ /* 0x000fca00078e0008 */
        /* <DEDUP_REMOVED lines=8> */
[----:B------:R-:W-:Y:S01]  /*a820*/  @!P1 IMAD.MOV.U32 R2, RZ, RZ, R7 ;  /* 0x000000ffff029224 */ /* 0x000fe200078e0007 */
[----:B------:R-:W-:Y:S01]  /*a830*/  IADD3 R7, R4, 0x40, RZ ;  /* 0x0000004004077810 */ /* 0x000fe20007ffe0ff */
        /* <DEDUP_REMOVED lines=28> */
[----:B------:R-:W1:Y:S04]  /*aa00*/  SHFL.IDX PT, R2, R5, 0x6, 0x181f ;  /* 0x00d81f0005027f89 */ /* 0x000e6800000e0000 */
[----:B------:R-:W2:Y:S02]  /*aa10*/  SHFL.IDX PT, R5, R5, 0x7, 0x181f ;  /* 0x00f81f0005057f89 */ /* 0x000ea400000e0000 */
[----:B0-----:R-:W-:-:S05]  /*aa20*/  @!P1 LEA R7, P4, R9, R3, 0x1 ;  /* 0x0000000309079211 */ /* 0x001fca00078808ff */
[----:B-1----:R-:W-:Y:S02]  /*aa30*/  @!P1 IMAD.X R8, RZ, RZ, R2, P4 ;  /* 0x000000ffff089224 */ /* 0x002fe400020e0602 */
[----:B------:R-:W-:Y:S02]  /*aa40*/  @!P1 IMAD.MOV.U32 R2, RZ, RZ, R7 ;  /* 0x000000ffff029224 */ /* 0x000fe400078e0007 */
[----:B------:R-:W-:-:S05]  /*aa50*/  @!P1 IMAD.MOV.U32 R3, RZ, RZ, R8 ;  /* 0x000000ffff039224 */ /* 0x000fca00078e0008 */
[----:B------:R0:W-:Y:S04]  /*aa60*/  @!P1 LDGSTS.E.BYPASS.LTC128B.128 [R34+0xf400], desc[UR56][R2.64], !P3 ;  /* 0x0f40000002229fae */ /* 0x0001e8000d901d78 */
[----:B------:R0:W-:Y:S04]  /*aa70*/  @!P1 LDGSTS.E.BYPASS.LTC128B.128 [R34+0x13400], desc[UR56][R2.64+0x80], !P2 ;  /* 0x1340008002229fae */ /* 0x0001e8000d101d78 */
[----:B--2---:R0:W-:Y:S02]  /*aa80*/  @!P1 LDGSTS.E.BYPASS.LTC128B.128 [R34+0x17400], desc[UR56][R2.64+0x100], !P0 ;  /* 0x1740010002229fae */ /* 0x0041e4000c101d78 */
.L_x_356:
[----:B0-----:R-:W-:Y:S01]  /*aa90*/  IADD3 R3, R4, 0x70, RZ ;  /* 0x0000007004037810 */ /* 0x001fe20007ffe0ff */
[----:B------:R-:W-:Y:S03]  /*aaa0*/  BSSY B0, `(.L_x_266) ;  /* 0x000000b000007945 */ /* 0x000fe60003800000 */
[----:B------:R-:W-:-:S13]  /*aab0*/  ISETP.GE.AND P1, PT, R3, R6, PT ;  /* 0x000000060300720c */ /* 0x000fda0003f26270 */
[----:B------:R-:W-:Y:S05]  /*aac0*/  @P1 BRA `(.L_x_267) ;  /* 0x0000000000201947 */ /* 0x000fea0003800000 */
[----:B------:R-:W-:-:S05]  /*aad0*/  LEA R2, P1, R9, R14, 0x1 ;  /* 0x0000000e09027211 */ /* 0x000fca00078208ff */
[----:B------:R-:W-:-:S05]  /*aae0*/  IMAD.X R3, RZ, RZ, R5, P1 ;  /* 0x000000ffff037224 */ /* 0x000fca00008e0605 */
[----:B------:R-:W-:Y:S01]  /*aaf0*/  @!PT LDS RZ, [RZ] ;  /* 0x00000000fffff984 */ /* 0x000fe20000000800 */
[----:B------:R-:W-:Y:S01]  /*ab00*/  @!PT LDS RZ, [RZ] ;  /* 0x00000000fffff984 */ /* 0x000fe20000000800 */
[----:B------:R-:W-:Y:S01]  /*ab10*/  @!PT LDS RZ, [RZ] ;  /* 0x00000000fffff984 */ /* 0x000fe20000000800 */
[----:B------:R0:W-:Y:S04]  /*ab20*/  LDGSTS.E.BYPASS.LTC128B.128 [R34+0xfc00], desc[UR56][R2.64], !P3 ;  /* 0x0fc0000002227fae */ /* 0x0001e8000d901d78 */
[----:B------:R0:W-:Y:S04]  /*ab30*/  LDGSTS.E.BYPASS.LTC128B.128 [R34+0x13c00], desc[UR56][R2.64+0x80], !P2 ;  /* 0x13c0008002227fae */ /* 0x0001e8000d101d78 */
[----:B------:R0:W-:Y:S02]  /*ab40*/  LDGSTS.E.BYPASS.LTC128B.128 [R34+0x17c00], desc[UR56][R2.64+0x100], !P0 ;  /* 0x17c0010002227fae */ /* 0x0001e4000c101d78 */
.L_x_267:
[----:B------:R-:W-:Y:S05]  /*ab50*/  BSYNC B0 ;  /* 0x0000000000007941 */ /* 0x000fea0003800000 */
.L_x_266:
[----:B------:R-:W-:Y:S01]  /*ab60*/  NOP ;  /* 0x0000000000007918 */ /* 0x000fe20000000000 */
[----:B------:R-:W-:-:S13]  /*ab70*/  PLOP3.LUT P0, PT, PT, PT, PT, 0x80, 0x0 ;  /* 0x000000000000781c */ /* 0x000fda0003f0f070 */
.L_x_268:
[----:B------:R-:W-:Y:S02]  /*ab80*/  PLOP3.LUT P1, PT, P1, P0, PT, 0xa2, 0x0 ;  /* 0x000000000000781c */ /* 0x000fe40000f21472 */
[----:B------:R-:W-:-:S08]  /*ab90*/  @P0 R2UR P1, UR4, R22 ;  /* 0x00000000160402ca */ /* 0x000fd00000020000 */
[----:B------:R-:W-:-:S05]  /*aba0*/  @P0 PLOP3.LUT P0, PT, P1, PT, PT, 0x80, 0x0 ;  /* 0x000000000000081c */ /* 0x000fca0000f0f070 */
[----:B------:R-:W-:Y:S01]  /*abb0*/  @!P1 SYNCS.ARRIVE.TRANS64.RED.A0T1 RZ, [UR4+0x2a800], RZ ;  /* 0x02a800ffffff99a7 */ /* 0x000fe20008200404 */
[----:B------:R-:W-:Y:S07]  /*abc0*/  @!P1 ARRIVES.LDGSTSBAR.64.TRANSCNT [UR4+0x2a800] ;  /* 0x02a80000ff0099b0 */ /* 0x000fee0008000a84 */
[----:B------:R-:W-:Y:S05]  /*abd0*/  @P0 BRA.U.ANY `(.L_x_268) ;  /* 0xfffffffd00e80947 */ /* 0x000fea000393ffff */
[----:B0-----:R-:W2:Y:S02]  /*abe0*/  LDL.LU R2, [R1+0x14] ;  /* 0x0000140001027983 */ /* 0x001ea40000300800 */
[----:B--2---:R-:W-:-:S05]  /*abf0*/  VIADD R2, R2, 0x1 ;  /* 0x0000000102027836 */ /* 0x004fca0000000000 */
[----:B------:R0:W-:Y:S01]  /*ac00*/  STL [R1+0x14], R2 ;  /* 0x0000140201007387 */ /* 0x0001e20000100800 */
[----:B------:R-:W-:-:S04]  /*ac10*/  LEA.HI R0, R2, R2, RZ, 0x1 ;  /* 0x0000000202007211 */ /* 0x000fc800078f08ff */
[----:B------:R-:W-:-:S05]  /*ac20*/  LOP3.LUT R0, R0, 0xfffffffe, RZ, 0xc0, !PT ;  /* 0xfffffffe00007812 */ /* 0x000fca00078ec0ff */
[----:B------:R-:W-:-:S05]  /*ac30*/  IMAD.IADD R0, R2, 0x1, -R0 ;  /* 0x0000000102007824 */ /* 0x000fca00078e0a00 */
[----:B------:R-:W-:Y:S01]  /*ac40*/  SHF.L.U32 R3, R0, 0x1f, RZ ;  /* 0x0000001f00037819 */ /* 0x000fe200000006ff */
[----:B------:R-:W-:Y:S01]  /*ac50*/  NOP ;  /* 0x0000000000007918 */ /* 0x000fe20000000000 */
[----:B------:R0:W-:Y:S01]  /*ac60*/  SYNCS.ARRIVE.TRANS64.A1T0 RZ, [R22+URZ+0x2a800], RZ ;  /* 0x02a800ff16ff79a7 */ /* 0x0001e2000810003f */
[----:B------:R-:W-:Y:S01]  /*ac70*/  BSSY B0, `(.L_x_269) ;  /* 0x0000003000007945 */ /* 0x000fe20003800000 */
[----:B------:R-:W1:Y:S03]  /*ac80*/  SYNCS.PHASECHK.TRANS64.TRYWAIT P0, [R22+URZ+0x2a820], R3 ;  /* 0x02a82003160075a7 */ /* 0x000e66000800017f */
[----:B01----:R-:W-:Y:S05]  /*ac90*/  @!P0 BRA `(.L_x_270) ;  /* 0x0000003800d48947 */ /* 0x003fea0003800000 */
.L_x_357:
[----:B------:R-:W-:Y:S05]  /*aca0*/  BSYNC B0 ;  /* 0x0000000000007941 */ /* 0x000fea0003800000 */
.L_x_269:
[----:B------:R-:W-:Y:S01]  /*acb0*/  ISETP.GE.AND P0, PT, R36, 0x61, PT ;  /* 0x000000612400780c */ /* 0x000fe20003f06270 */
[----:B------:R-:W-:-:S12]  /*acc0*/  BSSY B0, `(.L_x_271) ;  /* 0x00000ff000007945 */ /* 0x000fd80003800000 */
[----:B------:R-:W-:Y:S05]  /*acd0*/  @!P0 BRA `(.L_x_272) ;  /* 0x0000000c00f48947 */ /* 0x000fea0003800000 */
[----:B------:R-:W2:Y:S01]  /*ace0*/  LDL.LU R0, [R1+0x18] ;  /* 0x0000180001007983 */ /* 0x000ea20000300800 */
[----:B------:R-:W-:Y:S01]  /*acf0*/  IMAD.MOV.U32 R17, RZ, RZ, R28 ;  /* 0x000000ffff117224 */ /* 0x000fe200078e001c */
[----:B------:R-:W-:Y:S01]  /*ad00*/  MOV R10, R27 ;  /* 0x0000001b000a7202 */ /* 0x000fe20000000f00 */
[----:B------:R-:W-:Y:S02]  /*ad10*/  IMAD.MOV.U32 R30, RZ, RZ, R26 ;  /* 0x000000ffff1e7224 */ /* 0x000fe400078e001a */
[----:B--2---:R-:W-:-:S07]  /*ad20*/  VIADD R0, R0, 0xfffffffe ;  /* 0xfffffffe00007836 */ /* 0x004fce0000000000 */
.L_x_285:
[----:B------:R-:W2:Y:S01]  /*ad30*/  LDL R7, [R1] ;  /* 0x0000000001077983 */ /* 0x000ea20000100800 */
[----:B------:R-:W1:Y:S01]  /*ad40*/  LDC R4, c[0x0][0x430] ;  /* 0x00010c00ff047b82 */ /* 0x000e620000000800 */
[----:B------:R-:W0:Y:S02]  /*ad50*/  S2R R2, SR_TID.X ;  /* 0x0000000000027919 */ /* 0x000e240000002100 */
[----:B------:R-:W3:Y:S01]  /*ad60*/  LDL R9, [R1+0x20] ;  /* 0x0000200001097983 */ /* 0x000ee20000100800 */
[----:B-1----:R-:W-:Y:S02]  /*ad70*/  ISETP.NE.AND P0, PT, R4, 0x1, PT ;  /* 0x000000010400780c */ /* 0x002fe40003f05270 */
[C---:B0-----:R-:W-:Y:S01]  /*ad80*/  LOP3.LUT R3, R2.reuse, 0x7f, RZ, 0xc0, !PT ;  /* 0x0000007f02037812 */ /* 0x041fe200078ec0ff */
[----:B------:R-:W-:-:S10]  /*ad90*/  IMAD.SHL.U32 R2, R2, 0x10, RZ ;  /* 0x0000001002027824 */ /* 0x000fd400078e00ff */
[----:B------:R-:W0:Y:S01]  /*ada0*/  @P0 LDC R5, c[0x0][0x438] ;  /* 0x00010e00ff050b82 */ /* 0x000e220000000800 */
[----:B------:R-:W-:-:S04]  /*adb0*/  SHF.R.U32.HI R3, RZ, 0x3, R3 ;  /* 0x00000003ff037819 */ /* 0x000fc80000011603 */
[----:B------:R-:W-:-:S03]  /*adc0*/  LOP3.LUT R2, R3, 0x70, R2, 0xf8, !PT ;  /* 0x0000007003027812 */ /* 0x000fc600078ef802 */
[----:B------:R-:W1:Y:S01]  /*add0*/  @P0 LDC R3, c[0x0][0x434] ;  /* 0x00010d00ff030b82 */ /* 0x000e620000000800 */
[----:B------:R-:W-:Y:S01]  /*ade0*/  IMAD R8, R0, 0x60, R37 ;  /* 0x0000006000087824 */ /* 0x000fe200078e0225 */
[----:B------:R-:W-:-:S03]  /*adf0*/  ISETP.GT.U32.AND P2, PT, R2, 0x5f, PT ;  /* 0x0000005f0200780c */ /* 0x000fc60003f44070 */
[----:B------:R-:W-:-:S04]  /*ae00*/  IMAD.IADD R8, R2, 0x1, R8 ;  /* 0x0000000102087824 */ /* 0x000fc800078e0208 */
[----:B------:R-:W-:Y:S02]  /*ae10*/  IMAD.MOV.U32 R6, RZ, RZ, R8 ;  /* 0x000000ffff067224 */ /* 0x000fe400078e0008 */
[----:B-1----:R-:W-:-:S05]  /*ae20*/  @P0 IMAD.HI.U32 R2, R8, R3, RZ ;  /* 0x0000000308020227 */ /* 0x002fca00078e00ff */
[----:B0-----:R-:W-:Y:S02]  /*ae30*/  @P0 SHF.R.U32.HI R6, RZ, R5, R2 ;  /* 0x00000005ff060219 */ /* 0x001fe40000011602 */
[----:B------:R-:W0:Y:S02]  /*ae40*/  @!P2 LDC.64 R4, c[0x0][0x428] ;  /* 0x00010a00ff04ab82 */ /* 0x000e240000000a00 */
[--C-:B------:R-:W-:Y:S01]  /*ae50*/  @!P2 SHF.R.S32.HI R3, RZ, 0x1f, R6.reuse ;  /* 0x0000001fff03a819 */ /* 0x100fe20000011406 */
[----:B------:R-:W-:-:S04]  /*ae60*/  @!P2 IMAD.MOV.U32 R2, RZ, RZ, R6 ;  /* 0x000000ffff02a224 */ /* 0x000fc800078e0006 */
[----:B0-----:R-:W-:-:S04]  /*ae70*/  @!P2 IMAD.WIDE.U32 R2, R31, R4, R2 ;  /* 0x000000041f02a225 */ /* 0x001fc800078e0002 */
[----:B--2---:R-:W-:-:S04]  /*ae80*/  @!P2 IMAD R4, R7, R4, RZ ;  /* 0x000000040704a224 */ /* 0x004fc800078e02ff */
[----:B------:R-:W-:Y:S02]  /*ae90*/  @!P2 IMAD R7, R31, R5, R4 ;  /* 0x000000051f07a224 */ /* 0x000fe400078e0204 */
[----:B------:R-:W0:Y:S03]  /*aea0*/  @!P2 LDC.64 R4, c[0x0][0x418] ;  /* 0x00010600ff04ab82 */ /* 0x000e260000000a00 */
[----:B------:R-:W-:Y:S01]  /*aeb0*/  @!P2 IADD3 R3, R7, R3, RZ ;  /* 0x000000030703a210 */ /* 0x000fe20007ffe0ff */
[----:B------:R-:W-:Y:S01]  /*aec0*/  IMAD.MOV.U32 R7, RZ, RZ, RZ ;  /* 0x000000ffff077224 */ /* 0x000fe200078e00ff */
[----:B0-----:R-:W-:-:S04]  /*aed0*/  @!P2 LEA R4, P0, R2, R4, 0x2 ;  /* 0x000000040204a211 */ /* 0x001fc800078010ff */
[----:B------:R-:W-:-:S05]  /*aee0*/  @!P2 LEA.HI.X R5, R2, R5, R3, 0x2, P0 ;  /* 0x000000050205a211 */ /* 0x000fca00000f1403 */
[----:B------:R0:W5:Y:S01]  /*aef0*/  @!P2 LDG.E R7, desc[UR56][R4.64] ;  /* 0x000000380407a981 */ /* 0x000162000c1e1900 */
[----:B---3--:R-:W-:Y:S01]  /*af00*/  ISETP.NE.AND P1, PT, R9, 0x3, PT ;  /* 0x000000030900780c */ /* 0x008fe20003f25270 */
[----:B------:R-:W-:Y:S01]  /*af10*/  VIADD R27, R10, 0x1 ;  /* 0x000000010a1b7836 */ /* 0x000fe20000000000 */
[----:B------:R-:W-:Y:S05]  /*af20*/  YIELD ;  /* 0x0000000000007946 */ /* 0x000fea0003800000 */
[----:B------:R-:W-:Y:S01]  /*af30*/  ISETP.NE.AND P0, PT, R27, 0x2, PT ;  /* 0x000000021b00780c */ /* 0x000fe20003f05270 */
[----:B------:R-:W-:Y:S01]  /*af40*/  IMAD.MOV R3, RZ, RZ, -R6 ;  /* 0x000000ffff037224 */ /* 0x000fe200078e0a06 */
[----:B------:R-:W-:-:S02]  /*af50*/  ULDC UR4, c[0x0][0x430] ;  /* 0x00010c0000047ab9 */ /* 0x000fc40000000800 */
[----:B------:R-:W-:Y:S01]  /*af60*/  SEL R28, RZ, 0x1, P0 ;  /* 0x00000001ff1c7807 */ /* 0x000fe20000000000 */
[----:B------:R-:W-:Y:S01]  /*af70*/  IMAD R8, R3, UR4, R8 ;  /* 0x0000000403087c24 */ /* 0x000fe2000f8e0208 */
[----:B------:R-:W-:Y:S01]  /*af80*/  SEL R27, R27, RZ, P0 ;  /* 0x000000ff1b1b7207 */ /* 0x000fe20000000000 */
[----:B------:R-:W-:Y:S01]  /*af90*/  IMAD.MOV.U32 R26, RZ, RZ, R0 ;  /* 0x000000ffff1a7224 */ /* 0x000fe200078e0000 */
[----:B------:R-:W-:Y:S01]  /*afa0*/  LOP3.LUT R28, R17, R28, RZ, 0x3c, !PT ;  /* 0x0000001c111c7212 */ /* 0x000fe200078e3cff */
[----:B0-----:R-:W-:Y:S06]  /*afb0*/  @!P1 BRA `(.L_x_273) ;  /* 0x0000000000049947 */ /* 0x001fec0003800000 */
[----:B------:R-:W-:Y:S01]  /*afc0*/  BPT.TRAP 0x1 ;  /* 0x000000040000795c */ /* 0x000fe20000300000 */
.L_x_273:
[----:B------:R-:W-:Y:S01]  /*afd0*/  IMAD R6, R27, 0x8, R22 ;  /* 0x000000081b067824 */ /* 0x000fe200078e0216 */
[----:B------:R-:W-:Y:S01]  /*afe0*/  SHF.L.U32 R3, R28, 0x1f, RZ ;  /* 0x0000001f1c037819 */ /* 0x000fe200000006ff */
[----:B------:R-:W-:Y:S03]  /*aff0*/  BSSY B1, `(.L_x_274) ;  /* 0x0000003000017945 */ /* 0x000fe60003800000 */
[----:B------:R-:W0:Y:S02]  /*b000*/  SYNCS.PHASECHK.TRANS64.TRYWAIT P0, [R6+URZ+0x2a840], R3 ;  /* 0x02a84003060075a7 */ /* 0x000e24000800017f */
[----:B0-----:R-:W-:Y:S05]  /*b010*/  @!P0 BRA `(.L_x_275) ;  /* 0x0000003800088947 */ /* 0x001fea0003800000 */
.L_x_358:
[----:B------:R-:W-:Y:S05]  /*b020*/  BSYNC B1 ;  /* 0x0000000000017941 */ /* 0x000fea0003800000 */
.L_x_274:
[----:B------:R-:W-:Y:S01]  /*b030*/  SHF.R.S32.HI R20, RZ, 0x1f, R8 ;  /* 0x0000001fff147819 */ /* 0x000fe20000011408 */
[----:B------:R-:W-:Y:S01]  /*b040*/  ULDC.64 UR4, c[0x0][0x300] ;  /* 0x0000c00000047ab9 */ /* 0x000fe20000000a00 */
[----:B-----5:R-:W-:Y:S01]  /*b050*/  SHF.R.S32.HI R21, RZ, 0x1f, R7 ;  /* 0x0000001fff157819 */ /* 0x020fe20000011407 */
[----:B0-----:R-:W-:Y:S01]  /*b060*/  IMAD.WIDE.U32 R2, R8, UR4, RZ ;  /* 0x0000000408027c25 */ /* 0x001fe2000f8e00ff */
[C---:B------:R-:W-:Y:S02]  /*b070*/  LOP3.LUT P3, RZ, R25.reuse, 0x4, RZ, 0xc0, !PT ;  /* 0x0000000419ff7812 */ /* 0x040fe4000786c0ff */
[C---:B------:R-:W-:Y:S01]  /*b080*/  LOP3.LUT P2, RZ, R25.reuse, 0x2, RZ, 0xc0, !PT ;  /* 0x0000000219ff7812 */ /* 0x040fe2000784c0ff */
[----:B------:R-:W-:Y:S01]  /*b090*/  IMAD R0, R20, UR4, RZ ;  /* 0x0000000414007c24 */ /* 0x000fe2000f8e02ff */
[----:B------:R-:W-:Y:S01]  /*b0a0*/  LOP3.LUT P1, RZ, R25, 0x1, RZ, 0xc0, !PT ;  /* 0x0000000119ff7812 */ /* 0x000fe2000782c0ff */
[----:B------:R-:W-:Y:S02]  /*b0b0*/  IMAD R4, R27, 0x4800, R33 ;  /* 0x000048001b047824 */ /* 0x000fe400078e0221 */
[----:B------:R-:W-:Y:S01]  /*b0c0*/  IMAD R0, R8, UR5, R0 ;  /* 0x0000000508007c24 */ /* 0x000fe2000f8e0200 */
[----:B------:R-:W-:-:S04]  /*b0d0*/  ULDC.64 UR4, c[0x0][0x310] ;  /* 0x0000c40000047ab9 */ /* 0x000fc80000000a00 */
[----:B------:R-:W-:Y:S01]  /*b0e0*/  IADD3 R3, R3, R0, RZ ;  /* 0x0000000003037210 */ /* 0x000fe20007ffe0ff */
[----:B------:R-:W-:-:S04]  /*b0f0*/  IMAD R0, R21, UR4, RZ ;  /* 0x0000000415007c24 */ /* 0x000fc8000f8e02ff */
[C---:B------:R-:W-:Y:S02]  /*b100*/  IMAD R0, R7.reuse, UR5, R0 ;  /* 0x0000000507007c24 */ /* 0x040fe4000f8e0200 */
[----:B------:R-:W-:Y:S01]  /*b110*/  IMAD.WIDE.U32 R2, R7, UR4, R2 ;  /* 0x0000000407027c25 */ /* 0x000fe2000f8e0002 */
[----:B------:R-:W-:-:S03]  /*b120*/  ULDC.64 UR4, c[0x0][0x308] ;  /* 0x0000c20000047ab9 */ /* 0x000fc60000000a00 */
[----:B------:R-:W-:Y:S02]  /*b130*/  IMAD.IADD R3, R3, 0x1, R0 ;  /* 0x0000000103037824 */ /* 0x000fe400078e0200 */
[----:B------:R-:W-:Y:S02]  /*b140*/  IMAD R0, R32, UR4, RZ ;  /* 0x0000000420007c24 */ /* 0x000fe4000f8e02ff */
[----:B------:R-:W-:-:S04]  /*b150*/  IMAD.WIDE.U32 R2, R18, UR4, R2 ;  /* 0x0000000412027c25 */ /* 0x000fc8000f8e0002 */
[----:B------:R-:W-:Y:S01]  /*b160*/  IMAD R0, R18, UR5, R0 ;  /* 0x0000000512007c24 */ /* 0x000fe2000f8e0200 */
[----:B------:R-:W-:Y:S02]  /*b170*/  ULDC.64 UR4, c[0x0][0x2e8] ;  /* 0x0000ba0000047ab9 */ /* 0x000fe40000000a00 */
[----:B------:R-:W-:Y:S01]  /*b180*/  LEA R9, P0, R2, UR4, 0x1 ;  /* 0x0000000402097c11 */ /* 0x000fe2000f8008ff */
[----:B------:R-:W-:Y:S01]  /*b190*/  IMAD.IADD R0, R0, 0x1, R3 ;  /* 0x0000000100007824 */ /* 0x000fe200078e0203 */
[----:B------:R-:W-:-:S04]  /*b1a0*/  UMOV UR4, 0xffffffff ;  /* 0xffffffff00047882 */ /* 0x000fc80000000000 */
[----:B------:R-:W-:Y:S01]  /*b1b0*/  LEA.HI.X R5, R2, UR5, R0, 0x1, P0 ;  /* 0x0000000502057c11 */ /* 0x000fe200080f0c00 */
[----:B------:R-:W-:Y:S06]  /*b1c0*/  BRA.DIV UR4, `(.L_x_276) ;  /* 0x0000003604b07947 */ /* 0x000fec000b800000 */
[----:B------:R-:W0:Y:S01]  /*b1d0*/  S2R R3, SR_TID.X ;  /* 0x0000000000037919 */ /* 0x000e220000002100 */
[----:B------:R-:W-:Y:S01]  /*b1e0*/  LEA R4, R4, R22, 0x1 ;  /* 0x0000001604047211 */ /* 0x000fe200078e08ff */
[----:B------:R-:W1:Y:S04]  /*b1f0*/  SHFL.IDX PT, R2, R9, RZ, 0x181f ;  /* 0x00181fff09027589 */ /* 0x000e6800000e0000 */
[----:B------:R-:W-:Y:S01]  /*b200*/  SHFL.IDX PT, R35, R5, 0x2, 0x181f ;  /* 0x00581f0005237f89 */ /* 0x000fe200000e0000 */
[----:B0-----:R-:W-:-:S03]  /*b210*/  IMAD.SHL.U32 R11, R3, 0x8, RZ ;  /* 0x00000008030b7824 */ /* 0x001fc600078e00ff */
[----:B------:R-:W0:Y:S02]  /*b220*/  SHFL.IDX PT, R3, R5, RZ, 0x181f ;  /* 0x00181fff05037589 */ /* 0x000e2400000e0000 */
[----:B------:R-:W-:-:S05]  /*b230*/  LOP3.LUT R11, R11, 0x38, RZ, 0xc0, !PT ;  /* 0x000000380b0b7812 */ /* 0x000fca00078ec0ff */
[----:B------:R-:W-:-:S05]  /*b240*/  IMAD.SHL.U32 R0, R11, 0x2, RZ ;  /* 0x000000020b007824 */ /* 0x000fca00078e00ff */
[----:B-1----:R-:W-:-:S05]  /*b250*/  IADD3 R2, P0, R2, R0, RZ ;  /* 0x0000000002027210 */ /* 0x002fca0007f1e0ff */
[----:B0-----:R-:W-:-:S05]  /*b260*/  IMAD.X R3, RZ, RZ, R3, P0 ;  /* 0x000000ffff037224 */ /* 0x001fca00000e0603 */
[----:B------:R-:W-:Y:S04]  /*b270*/  LDGSTS.E.BYPASS.LTC128B.128 [R4+0x18400], desc[UR56][R2.64], !P3 ;  /* 0x1840000002047fae */ /* 0x000fe8000d901d78 */
[----:B------:R-:W-:Y:S04]  /*b280*/  LDGSTS.E.BYPASS.LTC128B.128 [R4+0x1b400], desc[UR56][R2.64+0x80], !P2 ;  /* 0x1b40008002047fae */ /* 0x000fe8000d101d78 */
[----:B------:R0:W-:Y:S04]  /*b290*/  LDGSTS.E.BYPASS.LTC128B.128 [R4+0x1e400], desc[UR56][R2.64+0x100], !P1 ;  /* 0x1e40010002047fae */ /* 0x0001e8000c901d78 */
[----:B0-----:R-:W0:Y:S04]  /*b2a0*/  SHFL.IDX PT, R2, R9, 0x1, 0x181f ;  /* 0x00381f0009027f89 */ /* 0x001e2800000e0000 */
[----:B------:R-:W1:Y:S01]  /*b2b0*/  SHFL.IDX PT, R3, R5, 0x1, 0x181f ;  /* 0x00381f0005037f89 */ /* 0x000e6200000e0000 */
[----:B0-----:R-:W-:-:S05]  /*b2c0*/  IADD3 R2, P0, R2, R0, RZ ;  /* 0x0000000002027210 */ /* 0x001fca0007f1e0ff */
[----:B-1----:R-:W-:-:S05]  /*b2d0*/  IMAD.X R3, RZ, RZ, R3, P0 ;  /* 0x000000ffff037224 */ /* 0x002fca00000e0603 */
[----:B------:R-:W-:Y:S04]  /*b2e0*/  LDGSTS.E.BYPASS.LTC128B.128 [R4+0x18c00], desc[UR56][R2.64], !P3 ;  /* 0x18c0000002047fae */ /* 0x000fe8000d901d78 */
[----:B------:R-:W-:Y:S04]  /*b2f0*/  LDGSTS.E.BYPASS.LTC128B.128 [R4+0x1bc00], desc[UR56][R2.64+0x80], !P2 ;  /* 0x1bc0008002047fae */ /* 0x000fe8000d101d78 */
[----:B------:R0:W-:Y:S04]  /*b300*/  LDGSTS.E.BYPASS.LTC128B.128 [R4+0x1ec00], desc[UR56][R2.64+0x100], !P1 ;  /* 0x1ec0010002047fae */ /* 0x0001e8000c901d78 */
[----:B0-----:R-:W0:Y:S02]  /*b310*/  SHFL.IDX PT, R2, R9, 0x2, 0x181f ;  /* 0x00581f0009027f89 */ /* 0x001e2400000e0000 */
[----:B0-----:R-:W-:-:S05]  /*b320*/  IADD3 R2, P0, R2, R0, RZ ;  /* 0x0000000002027210 */ /* 0x001fca0007f1e0ff */
[----:B------:R-:W-:Y:S02]  /*b330*/  IMAD.X R3, RZ, RZ, R35, P0 ;  /* 0x000000ffff037224 */ /* 0x000fe400000e0623 */
[----:B------:R-:W-:Y:S04]  /*b340*/  SHFL.IDX PT, R35, R5, 0x3, 0x181f ;  /* 0x00781f0005237f89 */ /* 0x000fe800000e0000 */
        /* <DEDUP_REMOVED lines=13> */
[----:B------:R0:W1:Y:S04]  /*b420*/  SHFL.IDX PT, R35, R5, 0x5, 0x181f ;  /* 0x00b81f0005237f89 */ /* 0x00006800000e0000 */
[----:B------:R-:W-:Y:S04]  /*b430*/  LDGSTS.E.BYPASS.LTC128B.128 [R4+0x1a400], desc[UR56][R2.64], !P3 ;  /* 0x1a40000002047fae */ /* 0x000fe8000d901d78 */
[----:B------:R-:W-:Y:S04]  /*b440*/  LDGSTS.E.BYPASS.LTC128B.128 [R4+0x1d400], desc[UR56][R2.64+0x80], !P2 ;  /* 0x1d40008002047fae */ /* 0x000fe8000d101d78 */
[----:B------:R2:W-:Y:S04]  /*b450*/  LDGSTS.E.BYPASS.LTC128B.128 [R4+0x20400], desc[UR56][R2.64+0x100], !P1 ;  /* 0x2040010002047fae */ /* 0x0005e8000c901d78 */
[----:B-12---:R0:W2:Y:S02]  /*b460*/  SHFL.IDX PT, R2, R9, 0x5, 0x181f ;  /* 0x00b81f0009027f89 */ /* 0x0060a400000e0000 */
.L_x_372:
[----:B--2---:R-:W-:-:S05]  /*b470*/  IADD3 R2, P0, R2, R0, RZ ;  /* 0x0000000002027210 */ /* 0x004fca0007f1e0ff */
[----:B------:R-:W-:Y:S01]  /*b480*/  IMAD.X R3, RZ, RZ, R35, P0 ;  /* 0x000000ffff037224 */ /* 0x000fe200000e0623 */
[----:B------:R-:W-:-:S04]  /*b490*/  PLOP3.LUT P0, PT, PT, PT, PT, 0x80, 0x0 ;  /* 0x000000000000781c */ /* 0x000fc80003f0f070 */
[----:B------:R-:W-:Y:S01]  /*b4a0*/  @!PT LDS RZ, [RZ] ;  /* 0x00000000fffff984 */ /* 0x000fe20000000800 */
[----:B------:R-:W-:Y:S01]  /*b4b0*/  @!PT LDS RZ, [RZ] ;  /* 0x00000000fffff984 */ /* 0x000fe20000000800 */
[----:B------:R-:W-:Y:S01]  /*b4c0*/  @!PT LDS RZ, [RZ] ;  /* 0x00000000fffff984 */ /* 0x000fe20000000800 */
[----:B------:R1:W-:Y:S04]  /*b4d0*/  LDGSTS.E.BYPASS.LTC128B.128 [R4+0x1ac00], desc[UR56][R2.64], !P3 ;  /* 0x1ac0000002047fae */ /* 0x0003e8000d901d78 */
[----:B------:R1:W-:Y:S04]  /*b4e0*/  LDGSTS.E.BYPASS.LTC128B.128 [R4+0x1dc00], desc[UR56][R2.64+0x80], !P2 ;  /* 0x1dc0008002047fae */ /* 0x0003e8000d101d78 */
[----:B------:R1:W-:Y:S01]  /*b4f0*/  LDGSTS.E.BYPASS.LTC128B.128 [R4+0x20c00], desc[UR56][R2.64+0x100], !P1 ;  /* 0x20c0010002047fae */ /* 0x0003e2000c901d78 */
[----:B------:R-:W-:Y:S01]  /*b500*/  NOP ;  /* 0x0000000000007918 */ /* 0x000fe20000000000 */
.L_x_277:
[----:B------:R-:W-:Y:S02]  /*b510*/  PLOP3.LUT P1, PT, P1, P0, PT, 0xa2, 0x0 ;  /* 0x000000000000781c */ /* 0x000fe40000f21472 */
[----:B------:R-:W-:-:S08]  /*b520*/  @P0 R2UR P1, UR4, R6 ;  /* 0x00000000060402ca */ /* 0x000fd00000020000 */
[----:B------:R-:W-:-:S05]  /*b530*/  @P0 PLOP3.LUT P0, PT, P1, PT, PT, 0x80, 0x0 ;  /* 0x000000000000081c */ /* 0x000fca0000f0f070 */
[----:B------:R-:W-:Y:S01]  /*b540*/  @!P1 SYNCS.ARRIVE.TRANS64.RED.A0T1 RZ, [UR4+0x2a830], RZ ;  /* 0x02a830ffffff99a7 */ /* 0x000fe20008200404 */
[----:B------:R-:W-:Y:S07]  /*b550*/  @!P1 ARRIVES.LDGSTSBAR.64.TRANSCNT [UR4+0x2a830] ;  /* 0x02a83000ff0099b0 */ /* 0x000fee0008000a84 */
[----:B------:R-:W-:Y:S05]  /*b560*/  @P0 BRA.U.ANY `(.L_x_277) ;  /* 0xfffffffd00e80947 */ /* 0x000fea000393ffff */
[----:B------:R-:W-:Y:S01]  /*b570*/  NOP ;  /* 0x0000000000007918 */ /* 0x000fe20000000000 */
[----:B-1----:R-:W2:Y:S02]  /*b580*/  LDL R2, [R1+0x20] ;  /* 0x0000200001027983 */ /* 0x002ea40000100800 */
[----:B--2---:R-:W-:-:S13]  /*b590*/  ISETP.NE.AND P2, PT, R2, 0x3, PT ;  /* 0x000000030200780c */ /* 0x004fda0003f45270 */
[----:B------:R-:W-:Y:S05]  /*b5a0*/  @!P2 BRA `(.L_x_278) ;  /* 0x000000000004a947 */ /* 0x000fea0003800000 */
[----:B------:R-:W-:Y:S01]  /*b5b0*/  BPT.TRAP 0x1 ;  /* 0x000000040000795c */ /* 0x000fe20000300000 */
.L_x_278:
[----:B------:R1:W-:Y:S01]  /*b5c0*/  SYNCS.ARRIVE.TRANS64.A1T0 RZ, [R6+URZ+0x2a830], RZ ;  /* 0x02a830ff06ff79a7 */ /* 0x0003e2000810003f */
[----:B------:R-:W-:Y:S05]  /*b5d0*/  @!P2 BRA `(.L_x_279) ;  /* 0x000000000004a947 */ /* 0x000fea0003800000 */
[----:B------:R-:W-:Y:S01]  /*b5e0*/  BPT.TRAP 0x1 ;  /* 0x000000040000795c */ /* 0x000fe20000300000 */
.L_x_279:
[----:B------:R-:W-:Y:S01]  /*b5f0*/  SHF.L.U32 R2, R17, 0x1f, RZ ;  /* 0x0000001f11027819 */ /* 0x000fe200000006ff */
[----:B------:R-:W-:Y:S01]  /*b600*/  BSSY B1, `(.L_x_280) ;  /* 0x0000004000017945 */ /* 0x000fe20003800000 */
[----:B------:R-:W-:-:S04]  /*b610*/  LEA R4, R10, R22, 0x3 ;  /* 0x000000160a047211 */ /* 0x000fc800078e18ff */
[----:B------:R-:W2:Y:S02]  /*b620*/  SYNCS.PHASECHK.TRANS64.TRYWAIT P0, [R4+URZ+0x2a860], R2 ;  /* 0x02a86002040075a7 */ /* 0x000ea4000800017f */
[----:B--2---:R-:W-:Y:S05]  /*b630*/  @!P0 BRA `(.L_x_281) ;  /* 0x0000003800708947 */ /* 0x004fea0003800000 */
.L_x_373:
[----:B------:R-:W-:Y:S05]  /*b640*/  BSYNC B1 ;  /* 0x0000000000017941 */ /* 0x000fea0003800000 */
.L_x_280:
[----:B------:R-:W3:Y:S01]  /*b650*/  S2R R3, SR_TID.X ;  /* 0x0000000000037919 */ /* 0x000ee20000002100 */
[----:B------:R-:W-:Y:S01]  /*b660*/  UMOV UR4, 0xffffffff ;  /* 0xffffffff00047882 */ /* 0x000fe20000000000 */
[----:B-1----:R-:W-:Y:S01]  /*b670*/  IMAD R6, R30, -0x60, R36 ;  /* 0xffffffa01e067824 */ /* 0x002fe200078e0224 */
[----:B------:R-:W-:Y:S01]  /*b680*/  LOP3.LUT P0, RZ, R29, 0x2, RZ, 0xc0, !PT ;  /* 0x000000021dff7812 */ /* 0x000fe2000780c0ff */
[----:B0-----:R-:W-:Y:S01]  /*b690*/  IMAD R5, R10, 0x3000, R33 ;  /* 0x000030000a057824 */ /* 0x001fe200078e0221 */
[----:B---3--:R-:W-:-:S04]  /*b6a0*/  LOP3.LUT R3, R3, 0x7f, RZ, 0xc0, !PT ;  /* 0x0000007f03037812 */ /* 0x008fc800078ec0ff */
[----:B------:R-:W-:-:S05]  /*b6b0*/  SHF.R.U32.HI R3, RZ, 0x3, R3 ;  /* 0x00000003ff037819 */ /* 0x000fca0000011603 */
[----:B------:R-:W-:Y:S01]  /*b6c0*/  IMAD.IADD R6, R6, 0x1, -R3 ;  /* 0x0000000106067824 */ /* 0x000fe200078e0a03 */
[----:B------:R-:W-:Y:S06]  /*b6d0*/  BRA.DIV UR4, `(.L_x_282) ;  /* 0x0000003a045c7947 */ /* 0x000fec000b800000 */
[----:B--2---:R-:W0:Y:S01]  /*b6e0*/  SHFL.IDX PT, R2, R23, RZ, 0x181f ;  /* 0x00181fff17027589 */ /* 0x004e2200000e0000 */
[----:B------:R-:W-:-:S03]  /*b6f0*/  IMAD R5, R5, 0x2, R22 ;  /* 0x0000000205057824 */ /* 0x000fc600078e0216 */
[----:B------:R-:W1:Y:S01]  /*b700*/  SHFL.IDX PT, R3, R24, RZ, 0x181f ;  /* 0x00181fff18037589 */ /* 0x000e6200000e0000 */
[----:B0-----:R-:W-:-:S05]  /*b710*/  IADD3 R2, P1, R2, R0, RZ ;  /* 0x0000000002027210 */ /* 0x001fca0007f3e0ff */
[----:B-1----:R-:W-:Y:S01]  /*b720*/  IMAD.X R3, RZ, RZ, R3, P1 ;  /* 0x000000ffff037224 */ /* 0x002fe200008e0603 */
[----:B------:R-:W-:-:S04]  /*b730*/  LOP3.LUT P1, RZ, R29, 0x1, RZ, 0xc0, !PT ;  /* 0x000000011dff7812 */ /* 0x000fc8000782c0ff */
[----:B------:R-:W-:-:S13]  /*b740*/  ISETP.LT.OR P2, PT, R6, 0x1, !P1 ;  /* 0x000000010600780c */ /* 0x000fda0004f41670 */
[----:B------:R-:W-:Y:S01]  /*b750*/  @!PT LDS RZ, [RZ] ;  /* 0x00000000fffff984 */ /* 0x000fe20000000800 */
[----:B------:R-:W-:Y:S01]  /*b760*/  LDGSTS.E.BYPASS.LTC128B.128 [R5+0x400], desc[UR56][R2.64], !P2 ;  /* 0x0040000002057fae */ /* 0x000fe2000d101d78 */
[----:B------:R-:W-:-:S13]  /*b770*/  ISETP.LT.OR P2, PT, R6, 0x1, !P0 ;  /* 0x000000010600780c */ /* 0x000fda0004741670 */
[----:B------:R0:W-:Y:S04]  /*b780*/  LDGSTS.E.BYPASS.LTC128B.128 [R5+0x3400], desc[UR56][R2.64+0x80], !P2 ;  /* 0x0340008002057fae */ /* 0x0001e8000d101d78 */
[----:B0-----:R-:W0:Y:S04]  /*b790*/  SHFL.IDX PT, R2, R23, 0x1, 0x181f ;  /* 0x00381f0017027f89 */ /* 0x001e2800000e0000 */
[----:B------:R-:W1:Y:S01]  /*b7a0*/  SHFL.IDX PT, R3, R24, 0x1, 0x181f ;  /* 0x00381f0018037f89 */ /* 0x000e6200000e0000 */
[----:B0-----:R-:W-:-:S05]  /*b7b0*/  IADD3 R2, P2, R2, R0, RZ ;  /* 0x0000000002027210 */ /* 0x001fca0007f5e0ff */
[----:B-1----:R-:W-:Y:S01]  /*b7c0*/  IMAD.X R3, RZ, RZ, R3, P2 ;  /* 0x000000ffff037224 */ /* 0x002fe200010e0603 */
[----:B------:R-:W-:-:S13]  /*b7d0*/  ISETP.LT.OR P2, PT, R6, 0x11, !P1 ;  /* 0x000000110600780c */ /* 0x000fda0004f41670 */
        /* <DEDUP_REMOVED lines=13> */
[----:B0-----:R-:W-:-:S04]  /*b8b0*/  IADD3 R2, P2, R2, R0, RZ ;  /* 0x0000000002027210 */ /* 0x001fc80007f5e0ff */
[----:B-1----:R-:W-:Y:S02]  /*b8c0*/  IADD3.X R3, RZ, R3, RZ, P2, !PT ;  /* 0x00000003ff037210 */ /* 0x002fe400017fe4ff */
[----:B------:R-:W-:-:S13]  /*b8d0*/  ISETP.LT.OR P2, PT, R6, 0x31, !P1 ;  /* 0x000000310600780c */ /* 0x000fda0004f41670 */
[----:B------:R-:W-:Y:S01]  /*b8e0*/  LDGSTS.E.BYPASS.LTC128B.128 [R5+0x1c00], desc[UR56][R2.64], !P2 ;  /* 0x01c0000002057fae */ /* 0x000fe2000d101d78 */
[----:B------:R-:W-:-:S13]  /*b8f0*/  ISETP.LT.OR P2, PT, R6, 0x31, !P0 ;  /* 0x000000310600780c */ /* 0x000fda0004741670 */
[----:B------:R0:W-:Y:S04]  /*b900*/  LDGSTS.E.BYPASS.LTC128B.128 [R5+0x4c00], desc[UR56][R2.64+0x80], !P2 ;  /* 0x04c0008002057fae */ /* 0x0001e8000d101d78 */
[----:B0-----:R-:W0:Y:S04]  /*b910*/  SHFL.IDX PT, R2, R23, 0x4, 0x181f ;  /* 0x00981f0017027f89 */ /* 0x001e2800000e0000 */
[----:B------:R-:W1:Y:S04]  /*b920*/  SHFL.IDX PT, R3, R24, 0x4, 0x181f ;  /* 0x00981f0018037f89 */ /* 0x000e6800000e0000 */
[----:B------:R-:W2:Y:S01]  /*b930*/  SHFL.IDX PT, R24, R24, 0x5, 0x181f ;  /* 0x00b81f0018187f89 */ /* 0x000ea200000e0000 */
[----:B0-----:R-:W-:-:S05]  /*b940*/  IADD3 R2, P2, R2, R0, RZ ;  /* 0x0000000002027210 */ /* 0x001fca0007f5e0ff */
[----:B-1----:R-:W-:Y:S01]  /*b950*/  IMAD.X R3, RZ, RZ, R3, P2 ;  /* 0x000000ffff037224 */ /* 0x002fe200010e0603 */
[----:B------:R-:W-:-:S13]  /*b960*/  ISETP.LT.OR P2, PT, R6, 0x41, !P1 ;  /* 0x000000410600780c */ /* 0x000fda0004f41670 */
[----:B------:R-:W-:Y:S01]  /*b970*/  LDGSTS.E.BYPASS.LTC128B.128 [R5+0x2400], desc[UR56][R2.64], !P2 ;  /* 0x0240000002057fae */ /* 0x000fe2000d101d78 */
[----:B------:R-:W-:-:S13]  /*b980*/  ISETP.LT.OR P2, PT, R6, 0x41, !P0 ;  /* 0x000000410600780c */ /* 0x000fda0004741670 */
[----:B------:R0:W-:Y:S04]  /*b990*/  LDGSTS.E.BYPASS.LTC128B.128 [R5+0x5400], desc[UR56][R2.64+0x80], !P2 ;  /* 0x0540008002057fae */ /* 0x0001e8000d101d78 */
[----:B0-2---:R0:W1:Y:S02]  /*b9a0*/  SHFL.IDX PT, R2, R23, 0x5, 0x181f ;  /* 0x00b81f0017027f89 */ /* 0x00506400000e0000 */
.L_x_387:
[C---:B------:R-:W-:Y:S01]  /*b9b0*/  ISETP.LT.OR P1, PT, R6.reuse, 0x51, !P1 ;  /* 0x000000510600780c */ /* 0x040fe20004f21670 */
[----:B------:R-:W-:Y:S01]  /*b9c0*/  ULDC.64 UR4, c[0x0][0x328] ;  /* 0x0000ca0000047ab9 */ /* 0x000fe20000000a00 */
[----:B------:R-:W-:Y:S01]  /*b9d0*/  ISETP.LT.OR P0, PT, R6, 0x51, !P0 ;  /* 0x000000510600780c */ /* 0x000fe20004701670 */
[----:B------:R-:W-:Y:S01]  /*b9e0*/  IMAD R9, R20, UR4, RZ ;  /* 0x0000000414097c24 */ /* 0x000fe2000f8e02ff */
[----:B-1----:R-:W-:-:S03]  /*b9f0*/  IADD3 R2, P2, R2, R0, RZ ;  /* 0x0000000002027210 */ /* 0x002fc60007f5e0ff */
[----:B------:R-:W-:Y:S02]  /*ba00*/  IMAD R9, R8, UR5, R9 ;  /* 0x0000000508097c24 */ /* 0x000fe4000f8e0209 */
[----:B------:R-:W-:-:S05]  /*ba10*/  IMAD.X R3, RZ, RZ, R24, P2 ;  /* 0x000000ffff037224 */ /* 0x000fca00010e0618 */
[----:B------:R-:W-:Y:S01]  /*ba20*/  @!PT LDS RZ, [RZ] ;  /* 0x00000000fffff984 */ /* 0x000fe20000000800 */
[----:B------:R-:W-:Y:S01]  /*ba30*/  @!PT LDS RZ, [RZ] ;  /* 0x00000000fffff984 */ /* 0x000fe20000000800 */
[----:B------:R-:W-:Y:S01]  /*ba40*/  @!PT LDS RZ, [RZ] ;  /* 0x00000000fffff984 */ /* 0x000fe20000000800 */
[----:B------:R-:W-:Y:S04]  /*ba50*/  LDGSTS.E.BYPASS.LTC128B.128 [R5+0x2c00], desc[UR56][R2.64], !P1 ;  /* 0x02c0000002057fae */ /* 0x000fe8000c901d78 */
[----:B------:R1:W-:Y:S01]  /*ba60*/  LDGSTS.E.BYPASS.LTC128B.128 [R5+0x5c00], desc[UR56][R2.64+0x80], !P0 ;  /* 0x05c0008002057fae */ /* 0x0003e2000c101d78 */
[----:B------:R-:W-:Y:S01]  /*ba70*/  PLOP3.LUT P0, PT, PT, PT, PT, 0x80, 0x0 ;  /* 0x000000000000781c */ /* 0x000fe20003f0f070 */
[----:B------:R-:W-:Y:S01]  /*ba80*/  NOP ;  /* 0x0000000000007918 */ /* 0x000fe20000000000 */
[----:B-1----:R-:W-:Y:S01]  /*ba90*/  IMAD.WIDE.U32 R2, R8, UR4, RZ ;  /* 0x0000000408027c25 */ /* 0x002fe2000f8e00ff */
[----:B------:R-:W-:-:S03]  /*baa0*/  ULDC.64 UR4, c[0x0][0x338] ;  /* 0x0000ce0000047ab9 */ /* 0x000fc60000000a00 */
[----:B------:R-:W-:Y:S02]  /*bab0*/  IMAD.IADD R3, R3, 0x1, R9 ;  /* 0x0000000103037824 */ /* 0x000fe400078e0209 */
[----:B------:R-:W-:Y:S02]  /*bac0*/  IMAD R0, R21, UR4, RZ ;  /* 0x0000000415007c24 */ /* 0x000fe4000f8e02ff */
[----:B------:R-:W-:-:S04]  /*bad0*/  IMAD.WIDE.U32 R2, R7, UR4, R2 ;  /* 0x0000000407027c25 */ /* 0x000fc8000f8e0002 */
[----:B------:R-:W-:-:S04]  /*bae0*/  IMAD R9, R7, UR5, R0 ;  /* 0x0000000507097c24 */ /* 0x000fc8000f8e0200 */
[----:B------:R-:W-:-:S07]  /*baf0*/  IMAD.IADD R9, R3, 0x1, R9 ;  /* 0x0000000103097824 */ /* 0x000fce00078e0209 */
.L_x_283:
        /* <DEDUP_REMOVED lines=11> */
.L_x_284:
[----:B------:R-:W-:Y:S01]  /*bbb0*/  ULDC.64 UR4, c[0x0][0x330] ;  /* 0x0000cc0000047ab9 */ /* 0x000fe20000000a00 */
[----:B------:R-:W-:Y:S01]  /*bbc0*/  IMAD.MOV.U32 R3, RZ, RZ, R9 ;  /* 0x000000ffff037224 */ /* 0x000fe200078e0009 */
[----:B------:R1:W-:Y:S01]  /*bbd0*/  SYNCS.ARRIVE.TRANS64.A1T0 RZ, [R4+URZ+0x2a850], RZ ;  /* 0x02a850ff04ff79a7 */ /* 0x0003e2000810003f */
[----:B------:R-:W-:Y:S02]  /*bbe0*/  IMAD R5, R32, UR4, RZ ;  /* 0x0000000420057c24 */ /* 0x000fe4000f8e02ff */
[----:B------:R-:W-:-:S04]  /*bbf0*/  IMAD.WIDE.U32 R2, R18, UR4, R2 ;  /* 0x0000000412027c25 */ /* 0x000fc8000f8e0002 */
[----:B------:R-:W-:Y:S01]  /*bc00*/  IMAD R5, R18, UR5, R5 ;  /* 0x0000000512057c24 */ /* 0x000fe2000f8e0205 */
[----:B------:R-:W-:Y:S01]  /*bc10*/  ULDC.64 UR4, c[0x0][0x318] ;  /* 0x0000c60000047ab9 */ /* 0x000fe20000000a00 */
[----:B------:R-:W-:Y:S01]  /*bc20*/  VIADD R0, R26, 0xffffffff ;  /* 0xffffffff1a007836 */ /* 0x000fe20000000000 */
[C---:B0-----:R-:W-:Y:S01]  /*bc30*/  LEA R23, P0, R2.reuse, UR4, 0x1 ;  /* 0x0000000402177c11 */ /* 0x041fe2000f8008ff */
[----:B------:R-:W-:Y:S01]  /*bc40*/  IMAD.MOV.U32 R17, RZ, RZ, R28 ;  /* 0x000000ffff117224 */ /* 0x000fe200078e001c */
[----:B------:R-:W-:Y:S01]  /*bc50*/  IADD3 R3, R5, R3, RZ ;  /* 0x0000000305037210 */ /* 0x000fe20007ffe0ff */
[----:B------:R-:W-:Y:S02]  /*bc60*/  IMAD.MOV.U32 R10, RZ, RZ, R27 ;  /* 0x000000ffff0a7224 */ /* 0x000fe400078e001b */
[----:B------:R-:W-:Y:S01]  /*bc70*/  IMAD.MOV.U32 R30, RZ, RZ, R26 ;  /* 0x000000ffff1e7224 */ /* 0x000fe200078e001a */
[----:B------:R-:W-:Y:S02]  /*bc80*/  LEA.HI.X R24, R2, UR5, R3, 0x1, P0 ;  /* 0x0000000502187c11 */ /* 0x000fe400080f0c03 */
[----:B------:R-:W-:-:S13]  /*bc90*/  ISETP.GT.AND P0, PT, R26, RZ, PT ;  /* 0x000000ff1a00720c */ /* 0x000fda0003f04270 */
[----:B-1----:R-:W-:Y:S05]  /*bca0*/  @P0 BRA `(.L_x_285) ;  /* 0xfffffff000200947 */ /* 0x002fea000383ffff */
.L_x_272:
[----:B------:R-:W-:Y:S05]  /*bcb0*/  BSYNC B0 ;  /* 0x0000000000007941 */ /* 0x000fea0003800000 */
.L_x_271:
[----:B------:R-:W1:Y:S01]  /*bcc0*/  S2R R2, SR_TID.X ;  /* 0x0000000000027919 */ /* 0x000e620000002100 */
[----:B------:R-:W-:Y:S01]  /*bcd0*/  BSSY B0, `(.L_x_286) ;  /* 0x0000010000007945 */ /* 0x000fe20003800000 */
[----:B-1----:R-:W-:-:S04]  /*bce0*/  LOP3.LUT R2, R2, 0x7f, RZ, 0xc0, !PT ;  /* 0x0000007f02027812 */ /* 0x002fc800078ec0ff */
[----:B------:R-:W-:-:S13]  /*bcf0*/  ISETP.NE.AND P0, PT, R2, RZ, PT ;  /* 0x000000ff0200720c */ /* 0x000fda0003f05270 */
[----:B------:R-:W-:Y:S05]  /*bd00*/  @P0 BRA `(.L_x_287) ;  /* 0x0000000000300947 */ /* 0x000fea0003800000 */
[----:B------:R-:W1:Y:S01]  /*bd10*/  S2R R5, SR_LANEID ;  /* 0x0000000000057919 */ /* 0x000e620000000000 */
[----:B------:R-:W-:Y:S01]  /*bd20*/  VOTEU.ANY UR4, UPT, PT ;  /* 0x0000000000047886 */ /* 0x000fe200038e0100 */
[----:B0-----:R-:W0:Y:S01]  /*bd30*/  LDC.64 R2, c[0x0][0xc60] ;  /* 0x00031800ff027b82 */ /* 0x001e220000000a00 */
[----:B------:R-:W1:Y:S02]  /*bd40*/  FLO.U32 R0, UR4 ;  /* 0x0000000400007d00 */ /* 0x000e6400080e0000 */
[----:B-1----:R-:W-:-:S06]  /*bd50*/  ISETP.EQ.U32.AND P0, PT, R0, R5, PT ;  /* 0x000000050000720c */ /* 0x002fcc0003f02070 */
[----:B------:R-:W0:Y:S07]  /*bd60*/  POPC R5, UR4 ;  /* 0x0000000400057d09 */ /* 0x000e2e0008000000 */
[----:B0-----:R-:W2:Y:S01]  /*bd70*/  @P0 ATOMG.E.ADD.STRONG.GPU PT, R3, desc[UR56][R2.64], R5 ;  /* 0x00000005020309a8 */ /* 0x001ea200081ee1f8 */
[----:B------:R-:W0:Y:S02]  /*bd80*/  S2R R4, SR_LTMASK ;  /* 0x0000000000047919 */ /* 0x000e240000003900 */
[----:B0-----:R-:W-:-:S04]  /*bd90*/  LOP3.LUT R4, R4, UR4, RZ, 0xc0, !PT ;  /* 0x0000000404047c12 */ /* 0x001fc8000f8ec0ff */
[----:B------:R-:W0:Y:S01]  /*bda0*/  POPC R7, R4 ;  /* 0x0000000400077309 */ /* 0x000e220000000000 */
[----:B--2---:R-:W0:Y:S02]  /*bdb0*/  SHFL.IDX PT, R0, R3, R0, 0x1f ;  /* 0x00001f0003007589 */ /* 0x004e2400000e0000 */
[----:B0-----:R-:W-:-:S07]  /*bdc0*/  IADD3 R16, R0, UR36, R7 ;  /* 0x0000002400107c10 */ /* 0x001fce000fffe007 */
.L_x_287:
[----:B------:R-:W-:Y:S05]  /*bdd0*/  BSYNC B0 ;  /* 0x0000000000007941 */ /* 0x000fea0003800000 */
.L_x_286:
[----:B------:R-:W2:Y:S02]  /*bde0*/  LDL R0, [R1+0x20] ;  /* 0x0000200001007983 */ /* 0x000ea40000100800 */
[----:B--2---:R-:W-:-:S13]  /*bdf0*/  ISETP.NE.AND P0, PT, R0, 0x3, PT ;  /* 0x000000030000780c */ /* 0x004fda0003f05270 */
[----:B------:R-:W-:Y:S05]  /*be00*/  @!P0 BRA `(.L_x_288) ;  /* 0x0000000000048947 */ /* 0x000fea0003800000 */
[----:B------:R-:W-:Y:S01]  /*be10*/  BPT.TRAP 0x1 ;  /* 0x000000040000795c */ /* 0x000fe20000300000 */
.L_x_288:
[----:B------:R-:W-:Y:S01]  /*be20*/  IMAD R0, R27, 0x8, R22 ;  /* 0x000000081b007824 */ /* 0x000fe200078e0216 */
[----:B0-----:R-:W-:Y:S01]  /*be30*/  SHF.L.U32 R3, R28, 0x1f, RZ ;  /* 0x0000001f1c037819 */ /* 0x001fe200000006ff */
[----:B------:R-:W-:Y:S01]  /*be40*/  BSSY B0, `(.L_x_289) ;  /* 0x0000004000007945 */ /* 0x000fe20003800000 */
[----:B------:R-:W-:Y:S02]  /*be50*/  IMAD R5, R26, -0x60, R36 ;  /* 0xffffffa01a057824 */ /* 0x000fe400078e0224 */
[----:B------:R-:W0:Y:S02]  /*be60*/  SYNCS.PHASECHK.TRANS64.TRYWAIT P0, [R0+URZ+0x2a860], R3 ;  /* 0x02a86003000075a7 */ /* 0x000e24000800017f */
[----:B0-----:R-:W-:Y:S05]  /*be70*/  @!P0 BRA `(.L_x_290) ;  /* 0x0000003800648947 */ /* 0x001fea0003800000 */
.L_x_388:
[----:B------:R-:W-:Y:S05]  /*be80*/  BSYNC B0 ;  /* 0x0000000000007941 */ /* 0x000fea0003800000 */
.L_x_289:
[----:B------:R-:W1:Y:S01]  /*be90*/  S2R R2, SR_TID.X ;  /* 0x0000000000027919 */ /* 0x000e620000002100 */
[----:B------:R-:W-:Y:S01]  /*bea0*/  UMOV UR4, 0xffffffff ;  /* 0xffffffff00047882 */ /* 0x000fe20000000000 */
[----:B------:R-:W-:Y:S01]  /*beb0*/  IMAD R7, R27, 0x3000, R33 ;  /* 0x000030001b077824 */ /* 0x000fe200078e0221 */
[----:B-1----:R-:W-:-:S04]  /*bec0*/  LOP3.LUT R2, R2, 0x7f, RZ, 0xc0, !PT ;  /* 0x0000007f02027812 */ /* 0x002fc800078ec0ff */
[----:B------:R-:W-:-:S04]  /*bed0*/  SHF.R.U32.HI R2, RZ, 0x3, R2 ;  /* 0x00000003ff027819 */ /* 0x000fc80000011602 */
[----:B------:R-:W-:Y:S01]  /*bee0*/  IADD3 R5, -R2, R5, RZ ;  /* 0x0000000502057210 */ /* 0x000fe20007ffe1ff */
[----:B------:R-:W-:Y:S06]  /*bef0*/  BRA.DIV UR4, `(.L_x_291) ;  /* 0x0000003a04587947 */ /* 0x000fec000b800000 */
[----:B------:R-:W1:Y:S01]  /*bf00*/  S2R R2, SR_TID.X ;  /* 0x0000000000027919 */ /* 0x000e620000002100 */
[----:B------:R-:W-:Y:S01]  /*bf10*/  LOP3.LUT P0, RZ, R29, 0x2, RZ, 0xc0, !PT ;  /* 0x000000021dff7812 */ /* 0x000fe2000780c0ff */
[----:B------:R-:W-:Y:S01]  /*bf20*/  IMAD R4, R7, 0x2, R22 ;  /* 0x0000000207047824 */ /* 0x000fe200078e0216 */
[----:B------:R-:W2:Y:S02]  /*bf30*/  SHFL.IDX PT, R14, R23, RZ, 0x181f ;  /* 0x00181fff170e7589 */ /* 0x000ea400000e0000 */
[----:B------:R-:W-:Y:S02]  /*bf40*/  ISETP.LT.OR P3, PT, R5, 0x1, !P0 ;  /* 0x000000010500780c */ /* 0x000fe40004761670 */
[----:B0-----:R-:W0:Y:S04]  /*bf50*/  SHFL.IDX PT, R3, R24, RZ, 0x181f ;  /* 0x00181fff18037589 */ /* 0x001e2800000e0000 */
[----:B------:R-:W-:Y:S04]  /*bf60*/  SHFL.IDX PT, R9, R23, 0x2, 0x181f ;  /* 0x00581f0017097f89 */ /* 0x000fe800000e0000 */
[----:B------:R-:W-:Y:S01]  /*bf70*/  SHFL.IDX PT, R7, R24, 0x2, 0x181f ;  /* 0x00581f0018077f89 */ /* 0x000fe200000e0000 */
[----:B-1----:R-:W-:Y:S01]  /*bf80*/  IMAD.SHL.U32 R8, R2, 0x8, RZ ;  /* 0x0000000802087824 */ /* 0x002fe200078e00ff */
[----:B------:R-:W-:-:S04]  /*bf90*/  LOP3.LUT R2, R29, 0x1, RZ, 0xc0, !PT ;  /* 0x000000011d027812 */ /* 0x000fc800078ec0ff */
[----:B------:R-:W-:Y:S02]  /*bfa0*/  LOP3.LUT R8, R8, 0x38, RZ, 0xc0, !PT ;  /* 0x0000003808087812 */ /* 0x000fe400078ec0ff */
[----:B------:R-:W-:-:S03]  /*bfb0*/  ISETP.NE.U32.AND P1, PT, R2, 0x1, PT ;  /* 0x000000010200780c */ /* 0x000fc60003f25070 */
[----:B------:R-:W-:Y:S01]  /*bfc0*/  IMAD.SHL.U32 R6, R8, 0x2, RZ ;  /* 0x0000000208067824 */ /* 0x000fe200078e00ff */
[----:B------:R-:W-:Y:S01]  /*bfd0*/  ISETP.LT.OR P2, PT, R5, 0x1, P1 ;  /* 0x000000010500780c */ /* 0x000fe20000f41670 */
[----:B------:R-:W-:Y:S03]  /*bfe0*/  SHFL.IDX PT, R8, R24, 0x1, 0x181f ;  /* 0x00381f0018087f89 */ /* 0x000fe600000e0000 */
[----:B--2---:R-:W-:Y:S02]  /*bff0*/  IADD3 R2, P4, R14, R6, RZ ;  /* 0x000000060e027210 */ /* 0x004fe40007f9e0ff */
[----:B------:R-:W1:Y:S03]  /*c000*/  SHFL.IDX PT, R14, R23, 0x1, 0x181f ;  /* 0x00381f00170e7f89 */ /* 0x000e6600000e0000 */
[----:B0-----:R-:W-:-:S05]  /*c010*/  IMAD.X R3, RZ, RZ, R3, P4 ;  /* 0x000000ffff037224 */ /* 0x001fca00020e0603 */
[----:B------:R-:W-:Y:S01]  /*c020*/  LDGSTS.E.BYPASS.LTC128B.128 [R4+0x400], desc[UR56][R2.64], !P2 ;  /* 0x0040000002047fae */ /* 0x000fe2000d101d78 */
[----:B------:R-:W-:-:S03]  /*c030*/  ISETP.LT.OR P2, PT, R5, 0x11, P1 ;  /* 0x000000110500780c */ /* 0x000fc60000f41670 */
[----:B------:R1:W-:Y:S01]  /*c040*/  LDGSTS.E.BYPASS.LTC128B.128 [R4+0x3400], desc[UR56][R2.64+0x80], !P3 ;  /* 0x0340008002047fae */ /* 0x0003e2000d901d78 */
[C---:B------:R-:W-:Y:S02]  /*c050*/  ISETP.LT.OR P3, PT, R5.reuse, 0x11, !P0 ;  /* 0x000000110500780c */ /* 0x040fe40004761670 */
[----:B-1----:R-:W-:Y:S02]  /*c060*/  IADD3 R2, P4, R14, R6, RZ ;  /* 0x000000060e027210 */ /* 0x002fe40007f9e0ff */
[----:B------:R-:W0:Y:S03]  /*c070*/  SHFL.IDX PT, R14, R23, 0x3, 0x181f ;  /* 0x00781f00170e7f89 */ /* 0x000e2600000e0000 */
[----:B------:R-:W-:Y:S02]  /*c080*/  IMAD.X R3, RZ, RZ, R8, P4 ;  /* 0x000000ffff037224 */ /* 0x000fe400020e0608 */
[----:B------:R-:W1:Y:S04]  /*c090*/  SHFL.IDX PT, R8, R24, 0x3, 0x181f ;  /* 0x00781f0018087f89 */ /* 0x000e6800000e0000 */
[----:B------:R-:W-:Y:S01]  /*c0a0*/  LDGSTS.E.BYPASS.LTC128B.128 [R4+0xc00], desc[UR56][R2.64], !P2 ;  /* 0x00c0000002047fae */ /* 0x000fe2000d101d78 */
[----:B------:R-:W-:-:S03]  /*c0b0*/  ISETP.LT.OR P2, PT, R5, 0x21, P1 ;  /* 0x000000210500780c */ /* 0x000fc60000f41670 */
[----:B------:R2:W-:Y:S01]  /*c0c0*/  LDGSTS.E.BYPASS.LTC128B.128 [R4+0x3c00], desc[UR56][R2.64+0x80], !P3 ;  /* 0x03c0008002047fae */ /* 0x0005e2000d901d78 */
[----:B------:R-:W-:Y:S02]  /*c0d0*/  ISETP.LT.OR P3, PT, R5, 0x21, !P0 ;  /* 0x000000210500780c */ /* 0x000fe40004761670 */
[----:B--2---:R-:W-:Y:S02]  /*c0e0*/  IADD3 R2, P4, R9, R6, RZ ;  /* 0x0000000609027210 */ /* 0x004fe40007f9e0ff */
[----:B------:R-:W2:Y:S02]  /*c0f0*/  SHFL.IDX PT, R9, R23, 0x4, 0x181f ;  /* 0x00981f0017097f89 */ /* 0x000ea400000e0000 */
[----:B------:R-:W-:Y:S02]  /*c100*/  IADD3.X R3, RZ, R7, RZ, P4, !PT ;  /* 0x00000007ff037210 */ /* 0x000fe400027fe4ff */
[----:B------:R-:W3:Y:S04]  /*c110*/  SHFL.IDX PT, R7, R24, 0x4, 0x181f ;  /* 0x00981f0018077f89 */ /* 0x000ee800000e0000 */
[----:B------:R-:W-:Y:S01]  /*c120*/  LDGSTS.E.BYPASS.LTC128B.128 [R4+0x1400], desc[UR56][R2.64], !P2 ;  /* 0x0140000002047fae */ /* 0x000fe2000d101d78 */
[----:B------:R-:W-:-:S03]  /*c130*/  ISETP.LT.OR P2, PT, R5, 0x31, P1 ;  /* 0x000000310500780c */ /* 0x000fc60000f41670 */
[----:B------:R0:W-:Y:S01]  /*c140*/  LDGSTS.E.BYPASS.LTC128B.128 [R4+0x4400], desc[UR56][R2.64+0x80], !P3 ;  /* 0x0440008002047fae */ /* 0x0001e2000d901d78 */
[----:B------:R-:W-:-:S03]  /*c150*/  ISETP.LT.OR P3, PT, R5, 0x31, !P0 ;  /* 0x000000310500780c */ /* 0x000fc60004761670 */
[----:B------:R-:W4:Y:S01]  /*c160*/  SHFL.IDX PT, R24, R24, 0x5, 0x181f ;  /* 0x00b81f0018187f89 */ /* 0x000f2200000e0000 */
[----:B0-----:R-:W-:-:S03]  /*c170*/  IADD3 R2, P4, R14, R6, RZ ;  /* 0x000000060e027210 */ /* 0x001fc60007f9e0ff */
[----:B------:R0:W0:Y:S02]  /*c180*/  SHFL.IDX PT, R14, R23, 0x5, 0x181f ;  /* 0x00b81f00170e7f89 */ /* 0x00002400000e0000 */
[----:B-1----:R-:W-:-:S05]  /*c190*/  IMAD.X R3, RZ, RZ, R8, P4 ;  /* 0x000000ffff037224 */ /* 0x002fca00020e0608 */
[----:B------:R-:W-:Y:S01]  /*c1a0*/  LDGSTS.E.BYPASS.LTC128B.128 [R4+0x1c00], desc[UR56][R2.64], !P2 ;  /* 0x01c0000002047fae */ /* 0x000fe2000d101d78 */
[----:B------:R-:W-:-:S03]  /*c1b0*/  ISETP.LT.OR P2, PT, R5, 0x41, P1 ;  /* 0x000000410500780c */ /* 0x000fc60000f41670 */
[----:B------:R2:W-:Y:S01]  /*c1c0*/  LDGSTS.E.BYPASS.LTC128B.128 [R4+0x4c00], desc[UR56][R2.64+0x80], !P3 ;  /* 0x04c0008002047fae */ /* 0x0005e2000d901d78 */
[----:B------:R-:W-:Y:S02]  /*c1d0*/  ISETP.LT.OR P3, PT, R5, 0x41, !P0 ;  /* 0x000000410500780c */ /* 0x000fe40004761670 */
[----:B--2---:R-:W-:-:S05]  /*c1e0*/  IADD3 R2, P4, R9, R6, RZ ;  /* 0x0000000609027210 */ /* 0x004fca0007f9e0ff */
[----:B---3--:R-:W-:-:S05]  /*c1f0*/  IMAD.X R3, RZ, RZ, R7, P4 ;  /* 0x000000ffff037224 */ /* 0x008fca00020e0607 */
[----:B------:R1:W-:Y:S04]  /*c200*/  LDGSTS.E.BYPASS.LTC128B.128 [R4+0x2400], desc[UR56][R2.64], !P2 ;  /* 0x0240000002047fae */ /* 0x0003e8000d101d78 */
[----:B0---4-:R1:W-:Y:S02]  /*c210*/  LDGSTS.E.BYPASS.LTC128B.128 [R4+0x5400], desc[UR56][R2.64+0x80], !P3 ;  /* 0x0540008002047fae */ /* 0x0113e4000d901d78 */
.L_x_402:
[C---:B------:R-:W-:Y:S02]  /*c220*/  ISETP.LT.OR P1, PT, R5.reuse, 0x51, P1 ;  /* 0x000000510500780c */ /* 0x040fe40000f21670 */
[----:B------:R-:W-:Y:S02]  /*c230*/  ISETP.LT.OR P0, PT, R5, 0x51, !P0 ;  /* 0x000000510500780c */ /* 0x000fe40004701670 */
[----:B-1----:R-:W-:-:S05]  /*c240*/  IADD3 R2, P2, R14, R6, RZ ;  /* 0x000000060e027210 */ /* 0x002fca0007f5e0ff */
[----:B------:R-:W-:-:S05]  /*c250*/  IMAD.X R3, RZ, RZ, R24, P2 ;  /* 0x000000ffff037224 */ /* 0x000fca00010e0618 */
[----:B------:R-:W-:Y:S01]  /*c260*/  @!PT LDS RZ, [RZ] ;  /* 0x00000000fffff984 */ /* 0x000fe20000000800 */
[----:B------:R-:W-:Y:S01]  /*c270*/  @!PT LDS RZ, [RZ] ;  /* 0x00000000fffff984 */ /* 0x000fe20000000800 */
[----:B------:R-:W-:Y:S01]  /*c280*/  @!PT LDS RZ, [RZ] ;  /* 0x00000000fffff984 */ /* 0x000fe20000000800 */
[----:B------:R0:W-:Y:S04]  /*c290*/  LDGSTS.E.BYPASS.LTC128B.128 [R4+0x2c00], desc[UR56][R2.64], !P1 ;  /* 0x02c0000002047fae */ /* 0x0001e8000c901d78 */
[----:B------:R0:W-:Y:S01]  /*c2a0*/  LDGSTS.E.BYPASS.LTC128B.128 [R4+0x5c00], desc[UR56][R2.64+0x80], !P0 ;  /* 0x05c0008002047fae */ /* 0x0001e2000c101d78 */
[----:B------:R-:W-:Y:S01]  /*c2b0*/  PLOP3.LUT P0, PT, PT, PT, PT, 0x80, 0x0 ;  /* 0x000000000000781c */ /* 0x000fe20003f0f070 */
[----:B------:R-:W-:-:S12]  /*c2c0*/  NOP ;  /* 0x0000000000007918 */ /* 0x000fd80000000000 */
.L_x_292:
[----:B------:R-:W-:Y:S02]  /*c2d0*/  PLOP3.LUT P1, PT, P1, P0, PT, 0xa2, 0x0 ;  /* 0x000000000000781c */ /* 0x000fe40000f21472 */
[----:B------:R-:W-:-:S08]  /*c2e0*/  @P0 R2UR P1, UR4, R0 ;  /* 0x00000000000402ca */ /* 0x000fd00000020000 */
[----:B------:R-:W-:-:S05]  /*c2f0*/  @P0 PLOP3.LUT P0, PT, P1, PT, PT, 0x80, 0x0 ;  /* 0x000000000000081c */ /* 0x000fca0000f0f070 */
[----:B------:R-:W-:Y:S01]  /*c300*/  @!P1 SYNCS.ARRIVE.TRANS64.RED.A0T1 RZ, [UR4+0x2a850], RZ ;  /* 0x02a850ffffff99a7 */ /* 0x000fe20008200404 */
[----:B------:R-:W-:Y:S07]  /*c310*/  @!P1 ARRIVES.LDGSTSBAR.64.TRANSCNT [UR4+0x2a850] ;  /* 0x02a85000ff0099b0 */ /* 0x000fee0008000a84 */
[----:B------:R-:W-:Y:S05]  /*c320*/  @P0 BRA.U.ANY `(.L_x_292) ;  /* 0xfffffffd00e80947 */ /* 0x000fea000393ffff */
[----:B------:R-:W-:Y:S01]  /*c330*/  NOP ;  /* 0x0000000000007918 */ /* 0x000fe20000000000 */
[----:B0-----:R-:W2:Y:S02]  /*c340*/  LDL R2, [R1+0x20] ;  /* 0x0000200001027983 */ /* 0x001ea40000100800 */
[----:B--2---:R-:W-:-:S13]  /*c350*/  ISETP.NE.AND P2, PT, R2, 0x3, PT ;  /* 0x000000030200780c */ /* 0x004fda0003f45270 */
[----:B------:R-:W-:Y:S05]  /*c360*/  @!P2 BRA `(.L_x_293) ;  /* 0x000000000004a947 */ /* 0x000fea0003800000 */
[----:B------:R-:W-:Y:S01]  /*c370*/  BPT.TRAP 0x1 ;  /* 0x000000040000795c */ /* 0x000fe20000300000 */
.L_x_293:
[----:B------:R0:W-:Y:S01]  /*c380*/  SYNCS.ARRIVE.TRANS64.A1T0 RZ, [R0+URZ+0x2a850], RZ ;  /* 0x02a850ff00ff79a7 */ /* 0x0001e2000810003f */
[----:B------:R-:W-:-:S05]  /*c390*/  VIADD R27, R27, 0x1 ;  /* 0x000000011b1b7836 */ /* 0x000fca0000000000 */
[----:B------:R-:W-:-:S04]  /*c3a0*/  ISETP.NE.AND P0, PT, R27, 0x2, PT ;  /* 0x000000021b00780c */ /* 0x000fc80003f05270 */
[----:B------:R-:W-:Y:S02]  /*c3b0*/  SEL R3, RZ, 0x1, P0 ;  /* 0x00000001ff037807 */ /* 0x000fe40000000000 */
[----:B------:R-:W-:Y:S02]  /*c3c0*/  SEL R27, R27, RZ, P0 ;  /* 0x000000ff1b1b7207 */ /* 0x000fe40000000000 */
[----:B0-----:R-:W-:-:S07]  /*c3d0*/  LOP3.LUT R28, R28, R3, RZ, 0x3c, !PT ;  /* 0x000000031c1c7212 */ /* 0x001fce00078e3cff */
.L_x_250:
[----:B------:R-:W-:Y:S05]  /*c3e0*/  BSYNC B7 ;  /* 0x0000000000077941 */ /* 0x000fea0003800000 */
.L_x_248:
[----:B------:R-:W-:-:S13]  /*c3f0*/  LOP3.LUT P0, RZ, R25, 0x80, RZ, 0xc0, !PT ;  /* 0x0000008019ff7812 */ /* 0x000fda000780c0ff */
[----:B------:R-:W-:Y:S05]  /*c400*/  @!P0 BRA `(.L_x_294) ;  /* 0x0000000000248947 */ /* 0x000fea0003800000 */
[----:B------:R-:W-:Y:S05]  /*c410*/  WARPSYNC.ALL ;  /* 0x0000000000007948 */ /* 0x000fea0003800000 */
[----:B------:R-:W1:Y:S08]  /*c420*/  S2UR UR5, SR_CgaCtaId ;  /* 0x00000000000579c3 */ /* 0x000e700000008800 */
[----:B------:R-:W-:Y:S06]  /*c430*/  BAR.SYNC.DEFER_BLOCKING 0x5, 0x180 ;  /* 0x0146000000007b1d */ /* 0x000fec0000010000 */
[----:B------:R-:W-:-:S02]  /*c440*/  UMOV UR4, 0x400 ;  /* 0x0000040000047882 */ /* 0x000fc40000000000 */
[----:B-1----:R-:W-:-:S06]  /*c450*/  ULEA UR4, UR5, UR4, 0x18 ;  /* 0x0000000405047291 */ /* 0x002fcc000f8ec03f */
[----:B------:R-:W-:-:S05]  /*c460*/  IMAD.U32 R22, RZ, RZ, UR4 ;  /* 0x00000004ff167e24 */ /* 0x000fca000f8e00ff */
[----:B------:R1:W2:Y:S01]  /*c470*/  LDS.128 R16, [R22+0x2a8d0] ;  /* 0x02a8d00016107984 */ /* 0x0002a20000000c00 */
[----:B------:R-:W-:Y:S06]  /*c480*/  BAR.ARV 0x4, 0x180 ;  /* 0x0106000000007b1d */ /* 0x000fec0000002000 */
[----:B------:R-:W-:Y:S05]  /*c490*/  BRA `(.L_x_295) ;  /* 0x0000000800407947 */ /* 0x000fea0003800000 */
.L_x_294:
[----:B------:R-:W1:Y:S01]  /*c4a0*/  S2R R0, SR_TID.X ;  /* 0x0000000000007919 */ /* 0x000e620000002100 */
[----:B------:R-:W-:Y:S01]  /*c4b0*/  UMOV UR4, 0xffffffff ;  /* 0xffffffff00047882 */ /* 0x000fe20000000000 */
[----:B-1----:R-:W-:-:S04]  /*c4c0*/  LOP3.LUT R8, R0, 0x1f, RZ, 0xc0, !PT ;  /* 0x0000001f00087812 */ /* 0x002fc800078ec0ff */
[----:B------:R-:W-:Y:S01]  /*c4d0*/  ISETP.NE.AND P0, PT, R8, 0x1f, PT ;  /* 0x0000001f0800780c */ /* 0x000fe20003f05270 */
[----:B------:R-:W-:-:S12]  /*c4e0*/  BRA.DIV UR4, `(.L_x_296) ;  /* 0x0000003a04c87947 */ /* 0x000fd8000b800000 */
[----:B------:R-:W-:Y:S01]  /*c4f0*/  IADD3 R5, R19, R8, RZ ;  /* 0x0000000813057210 */ /* 0x000fe20007ffe0ff */
[----:B------:R-:W-:-:S03]  /*c500*/  ULDC UR4, c[0x0][0xc3c] ;  /* 0x00030f0000047ab9 */ /* 0x000fc60000000800 */
[----:B------:R-:W-:-:S13]  /*c510*/  ISETP.GE.OR P1, PT, R5, UR4, !P0 ;  /* 0x0000000405007c0c */ /* 0x000fda000c726670 */
[----:B------:R-:W1:Y:S02]  /*c520*/  @!P1 LDC.64 R2, c[0x0][0xc80] ;  /* 0x00032000ff029b82 */ /* 0x000e640000000a00 */
[----:B-1----:R-:W-:-:S06]  /*c530*/  @!P1 IMAD.WIDE R2, R5, 0x4, R2 ;  /* 0x0000000405029825 */ /* 0x002fcc00078e0202 */
[----:B------:R-:W2:Y:S01]  /*c540*/  @!P1 LDG.E R2, desc[UR56][R2.64] ;  /* 0x0000003802029981 */ /* 0x000ea2000c1e1900 */
[----:B------:R-:W-:Y:S01]  /*c550*/  IMAD.MOV.U32 R4, RZ, RZ, RZ ;  /* 0x000000ffff047224 */ /* 0x000fe200078e00ff */
[C---:B------:R-:W-:Y:S02]  /*c560*/  ISETP.GE.U32.AND P2, PT, R8.reuse, 0x2, PT ;  /* 0x000000020800780c */ /* 0x040fe40003f46070 */
[C---:B------:R-:W-:Y:S01]  /*c570*/  ISETP.GE.U32.AND P3, PT, R8.reuse, 0x4, PT ;  /* 0x000000040800780c */ /* 0x040fe20003f66070 */
[----:B------:R-:W-:Y:S01]  /*c580*/  SHFL.IDX PT, R0, R16, 0x1, 0x1f ;  /* 0x00201f0010007f89 */ /* 0x000fe200000e0000 */
[C---:B------:R-:W-:Y:S02]  /*c590*/  ISETP.GE.U32.AND P4, PT, R8.reuse, 0x8, PT ;  /* 0x000000080800780c */ /* 0x040fe40003f86070 */
[C---:B------:R-:W-:Y:S01]  /*c5a0*/  ISETP.GE.U32.AND P5, PT, R8.reuse, 0x10, PT ;  /* 0x000000100800780c */ /* 0x040fe20003fa6070 */
[----:B--2---:R-:W-:Y:S01]  /*c5b0*/  @!P1 IMAD.MOV.U32 R4, RZ, RZ, R2 ;  /* 0x000000ffff049224 */ /* 0x004fe200078e0002 */
[----:B------:R-:W-:-:S04]  /*c5c0*/  ISETP.NE.AND P1, PT, R8, RZ, PT ;  /* 0x000000ff0800720c */ /* 0x000fc80003f25270 */
[----:B------:R-:W1:Y:S02]  /*c5d0*/  SHFL.UP PT, R14, R4, 0x1, RZ ;  /* 0x04200000040e7989 */ /* 0x000e6400000e00ff */
[----:B-1----:R-:W-:-:S05]  /*c5e0*/  SEL R5, R14, RZ, P1 ;  /* 0x000000ff0e057207 */ /* 0x002fca0000800000 */
[----:B------:R-:W-:Y:S02]  /*c5f0*/  IMAD.IADD R6, R4, 0x1, R5 ;  /* 0x0000000104067824 */ /* 0x000fe400078e0205 */
[----:B------:R-:W-:Y:S04]  /*c600*/  SHFL.IDX PT, R5, R16, RZ, 0x1f ;  /* 0x00001fff10057589 */ /* 0x000fe800000e0000 */
[----:B------:R-:W1:Y:S02]  /*c610*/  SHFL.UP PT, R14, R6, 0x2, RZ ;  /* 0x04400000060e7989 */ /* 0x000e6400000e00ff */
[----:B-1----:R-:W-:-:S05]  /*c620*/  SEL R7, R14, RZ, P2 ;  /* 0x000000ff0e077207 */ /* 0x002fca0001000000 */
[----:B------:R-:W-:-:S05]  /*c630*/  IMAD.IADD R7, R6, 0x1, R7 ;  /* 0x0000000106077824 */ /* 0x000fca00078e0207 */
[----:B------:R-:W1:Y:S02]  /*c640*/  SHFL.UP PT, R14, R7, 0x4, RZ ;  /* 0x04800000070e7989 */ /* 0x000e6400000e00ff */
[----:B-1----:R-:W-:-:S05]  /*c650*/  SEL R2, R14, RZ, P3 ;  /* 0x000000ff0e027207 */ /* 0x002fca0001800000 */
[----:B------:R-:W-:-:S05]  /*c660*/  IMAD.IADD R2, R7, 0x1, R2 ;  /* 0x0000000107027824 */ /* 0x000fca00078e0202 */
[----:B------:R-:W1:Y:S02]  /*c670*/  SHFL.UP PT, R14, R2, 0x8, RZ ;  /* 0x05000000020e7989 */ /* 0x000e6400000e00ff */
[----:B-1----:R-:W-:-:S04]  /*c680*/  SEL R3, R14, RZ, P4 ;  /* 0x000000ff0e037207 */ /* 0x002fc80002000000 */
[----:B------:R-:W-:-:S05]  /*c690*/  IADD3 R3, R2, R3, RZ ;  /* 0x0000000302037210 */ /* 0x000fca0007ffe0ff */
[----:B------:R-:W1:Y:S02]  /*c6a0*/  SHFL.UP PT, R14, R3, 0x10, RZ ;  /* 0x06000000030e7989 */ /* 0x000e6400000e00ff */
[----:B-1----:R-:W-:-:S05]  /*c6b0*/  SEL R6, R14, RZ, P5 ;  /* 0x000000ff0e067207 */ /* 0x002fca0002800000 */
[----:B------:R-:W-:-:S05]  /*c6c0*/  IMAD.IADD R6, R3, 0x1, R6 ;  /* 0x0000000103067824 */ /* 0x000fca00078e0206 */
[----:B------:R1:W2:Y:S02]  /*c6d0*/  SHFL.IDX PT, R14, R6, 0x1f, 0x1f ;  /* 0x03e01f00060e7f89 */ /* 0x0002a400000e0000 */
.L_x_412:
[----:B------:R-:W-:Y:S02]  /*c6e0*/  ULDC UR4, c[0x0][0xc38] ;  /* 0x00030e0000047ab9 */ /* 0x000fe40000000800 */
[----:B------:R-:W-:-:S04]  /*c6f0*/  IMAD.U32 R7, RZ, RZ, UR4 ;  /* 0x00000004ff077e24 */ /* 0x000fc8000f8e00ff */
[----:B--2---:R-:W-:-:S04]  /*c700*/  IMAD R3, R14, R7, RZ ;  /* 0x000000070e037224 */ /* 0x004fc800078e02ff */
[----:B------:R-:W-:-:S05]  /*c710*/  IMAD.IADD R8, R0, 0x1, R3 ;  /* 0x0000000100087824 */ /* 0x000fca00078e0203 */
[----:B------:R-:W-:-:S13]  /*c720*/  ISETP.GT.AND P6, PT, R8, R5, PT ;  /* 0x000000050800720c */ /* 0x000fda0003fc4270 */
[----:B------:R-:W-:Y:S05]  /*c730*/  @P6 BRA `(.L_x_297) ;  /* 0x00000000009c6947 */ /* 0x000fea0003800000 */
.L_x_302:
[----:B------:R-:W2:Y:S01]  /*c740*/  LDC R0, c[0x0][0xc3c] ;  /* 0x00030f00ff007b82 */ /* 0x000ea20000000800 */
[----:B------:R-:W-:-:S05]  /*c750*/  VIADD R19, R19, 0x1f ;  /* 0x0000001f13137836 */ /* 0x000fca0000000000 */
[----:B--2---:R-:W-:-:S13]  /*c760*/  ISETP.GE.AND P6, PT, R19, R0, PT ;  /* 0x000000001300720c */ /* 0x004fda0003fc6270 */
[----:B------:R-:W-:Y:S05]  /*c770*/  @P6 BRA `(.L_x_298) ;  /* 0x0000000400446947 */ /* 0x000fea0003800000 */
[----:B------:R-:W2:Y:S01]  /*c780*/  S2R R2, SR_TID.X ;  /* 0x0000000000027919 */ /* 0x000ea20000002100 */
[----:B------:R-:W-:Y:S01]  /*c790*/  BSSY B0, `(.L_x_299) ;  /* 0x0000009000007945 */ /* 0x000fe20003800000 */
[----:B------:R-:W-:Y:S02]  /*c7a0*/  MOV R4, RZ ;  /* 0x000000ff00047202 */ /* 0x000fe40000000f00 */
[----:B--2---:R-:W-:-:S05]  /*c7b0*/  LOP3.LUT R2, R2, 0x1f, RZ, 0xc0, !PT ;  /* 0x0000001f02027812 */ /* 0x004fca00078ec0ff */
[----:B------:R-:W-:-:S05]  /*c7c0*/  IMAD.IADD R7, R19, 0x1, R2 ;  /* 0x0000000113077824 */ /* 0x000fca00078e0202 */
[----:B------:R-:W-:-:S13]  /*c7d0*/  ISETP.GE.OR P6, PT, R7, R0, !P0 ;  /* 0x000000000700720c */ /* 0x000fda00047c6670 */
[----:B------:R-:W-:Y:S05]  /*c7e0*/  @P6 BRA `(.L_x_300) ;  /* 0x00000000000c6947 */ /* 0x000fea0003800000 */
[----:B------:R-:W2:Y:S02]  /*c7f0*/  LDC.64 R2, c[0x0][0xc80] ;  /* 0x00032000ff027b82 */ /* 0x000ea40000000a00 */
[----:B--2---:R-:W-:-:S05]  /*c800*/  IMAD.WIDE R2, R7, 0x4, R2 ;  /* 0x0000000407027825 */ /* 0x004fca00078e0202 */
[----:B------:R2:W5:Y:S02]  /*c810*/  LDG.E R4, desc[UR56][R2.64] ;  /* 0x0000003802047981 */ /* 0x000564000c1e1900 */
.L_x_300:
[----:B------:R-:W-:Y:S05]  /*c820*/  BSYNC B0 ;  /* 0x0000000000007941 */ /* 0x000fea0003800000 */
.L_x_299:
[----:B------:R-:W-:-:S03]  /*c830*/  UMOV UR4, 0xffffffff ;  /* 0xffffffff00047882 */ /* 0x000fc60000000000 */
[----:B------:R-:W-:Y:S05]  /*c840*/  BRA.DIV UR4, `(.L_x_301) ;  /* 0x0000003e04147947 */ /* 0x000fea000b800000 */
[----:B-----5:R-:W3:Y:S02]  /*c850*/  SHFL.UP PT, R14, R4, 0x1, RZ ;  /* 0x04200000040e7989 */ /* 0x020ee400000e00ff */
[----:B---3--:R-:W-:-:S05]  /*c860*/  SEL R13, R14, RZ, P1 ;  /* 0x000000ff0e0d7207 */ /* 0x008fca0000800000 */
[----:B------:R-:W-:-:S05]  /*c870*/  IMAD.IADD R13, R4, 0x1, R13 ;  /* 0x00000001040d7824 */ /* 0x000fca00078e020d */
[----:B------:R-:W3:Y:S02]  /*c880*/  SHFL.UP PT, R14, R13, 0x2, RZ ;  /* 0x044000000d0e7989 */ /* 0x000ee400000e00ff */
[----:B---3--:R-:W-:-:S05]  /*c890*/  SEL R0, R14, RZ, P2 ;  /* 0x000000ff0e007207 */ /* 0x008fca0001000000 */
[----:B------:R-:W-:-:S05]  /*c8a0*/  IMAD.IADD R0, R13, 0x1, R0 ;  /* 0x000000010d007824 */ /* 0x000fca00078e0200 */
[----:B------:R-:W2:Y:S02]  /*c8b0*/  SHFL.UP PT, R14, R0, 0x4, RZ ;  /* 0x04800000000e7989 */ /* 0x000ea400000e00ff */
[----:B--2---:R-:W-:-:S05]  /*c8c0*/  SEL R3, R14, RZ, P3 ;  /* 0x000000ff0e037207 */ /* 0x004fca0001800000 */
[----:B------:R-:W-:-:S05]  /*c8d0*/  IMAD.IADD R2, R0, 0x1, R3 ;  /* 0x0000000100027824 */ /* 0x000fca00078e0203 */
[----:B------:R-:W2:Y:S02]  /*c8e0*/  SHFL.UP PT, R14, R2, 0x8, RZ ;  /* 0x05000000020e7989 */ /* 0x000ea400000e00ff */
[----:B--2---:R-:W-:-:S05]  /*c8f0*/  SEL R3, R14, RZ, P4 ;  /* 0x000000ff0e037207 */ /* 0x004fca0002000000 */
[----:B------:R-:W-:-:S05]  /*c900*/  IMAD.IADD R3, R2, 0x1, R3 ;  /* 0x0000000102037824 */ /* 0x000fca00078e0203 */
[----:B------:R-:W1:Y:S02]  /*c910*/  SHFL.UP PT, R14, R3, 0x10, RZ ;  /* 0x06000000030e7989 */ /* 0x000e6400000e00ff */
[----:B-1----:R-:W-:-:S05]  /*c920*/  SEL R6, R14, RZ, P5 ;  /* 0x000000ff0e067207 */ /* 0x002fca0002800000 */
[----:B------:R-:W-:-:S05]  /*c930*/  IMAD.IADD R6, R3, 0x1, R6 ;  /* 0x0000000103067824 */ /* 0x000fca00078e0206 */
[----:B------:R1:W2:Y:S02]  /*c940*/  SHFL.IDX PT, R14, R6, 0x1f, 0x1f ;  /* 0x03e01f00060e7f89 */ /* 0x0002a400000e0000 */
.L_x_420:
[----:B------:R-:W-:Y:S02]  /*c950*/  ULDC UR4, c[0x0][0xc38] ;  /* 0x00030e0000047ab9 */ /* 0x000fe40000000800 */
[----:B------:R-:W-:-:S05]  /*c960*/  MOV R7, UR4 ;  /* 0x0000000400077c02 */ /* 0x000fca0008000f00 */
[----:B--2---:R-:W-:-:S04]  /*c970*/  IMAD R3, R14, R7, RZ ;  /* 0x000000070e037224 */ /* 0x004fc800078e02ff */
[----:B------:R-:W-:-:S05]  /*c980*/  IMAD.IADD R8, R3, 0x1, R8 ;  /* 0x0000000103087824 */ /* 0x000fca00078e0208 */
[----:B------:R-:W-:-:S13]  /*c990*/  ISETP.GT.AND P6, PT, R8, R5, PT ;  /* 0x000000050800720c */ /* 0x000fda0003fc4270 */
[----:B------:R-:W-:Y:S05]  /*c9a0*/  @!P6 BRA `(.L_x_302) ;  /* 0xfffffffc0064e947 */ /* 0x000fea000383ffff */
.L_x_297:
[----:B------:R-:W-:Y:S01]  /*c9b0*/  IMAD.IADD R8, R8, 0x1, -R3 ;  /* 0x0000000108087824 */ /* 0x000fe200078e0a03 */
[----:B------:R-:W-:-:S03]  /*c9c0*/  UMOV UR4, 0xffffffff ;  /* 0xffffffff00047882 */ /* 0x000fc60000000000 */
[----:B------:R-:W-:-:S05]  /*c9d0*/  IMAD R0, R6, R7, R8 ;  /* 0x0000000706007224 */ /* 0x000fca00078e0208 */
[----:B------:R-:W-:Y:S01]  /*c9e0*/  ISETP.GT.AND P6, PT, R0, R5, PT ;  /* 0x000000050000720c */ /* 0x000fe20003fc4270 */
[----:B------:R-:W-:-:S12]  /*c9f0*/  BRA.DIV UR4, `(.L_x_303) ;  /* 0x0000003e04647947 */ /* 0x000fd8000b800000 */
[----:B------:R-:W-:-:S04]  /*ca00*/  VOTE.ANY R2, PT, !P6 ;  /* 0x0000000000027806 */ /* 0x000fc800070e0100 */
[----:B------:R-:W2:Y:S02]  /*ca10*/  POPC R0, R2 ;  /* 0x0000000200007309 */ /* 0x000ea40000000000 */
[----:B--2---:R2:W3:Y:S02]  /*ca20*/  SHFL.IDX PT, R4, R4, R0, 0x1f ;  /* 0x00001f0004047589 */ /* 0x0044e400000e0000 */
.L_x_424:
[----:B------:R-:W-:Y:S01]  /*ca30*/  ISETP.NE.AND P0, PT, R2, RZ, PT ;  /* 0x000000ff0200720c */ /* 0x000fe20003f05270 */
[----:B------:R-:W-:-:S12]  /*ca40*/  IMAD.MOV.U32 R14, RZ, RZ, RZ ;  /* 0x000000ffff0e7224 */ /* 0x000fd800078e00ff */
[----:B------:R-:W-:Y:S05]  /*ca50*/  @!P0 BRA `(.L_x_304) ;  /* 0x0000000000108947 */ /* 0x000fea0003800000 */
[----:B------:R-:W-:Y:S01]  /*ca60*/  UMOV UR4, 0xffffffff ;  /* 0xffffffff00047882 */ /* 0x000fe20000000000 */
[----:B------:R-:W-:Y:S02]  /*ca70*/  VIADD R12, R0, 0xffffffff ;  /* 0xffffffff000c7836 */ /* 0x000fe40000000000 */
[----:B------:R-:W-:Y:S05]  /*ca80*/  BRA.DIV UR4, `(.L_x_305) ;  /* 0x0000003e04887947 */ /* 0x000fea000b800000 */
[----:B------:R4:W0:Y:S02]  /*ca90*/  SHFL.IDX PT, R14, R6, R12, 0x1f ;  /* 0x00001f0c060e7589 */ /* 0x00082400000e0000 */
.L_x_304:
[----:B-1-34-:R-:W-:Y:S01]  /*caa0*/  IABS R6, R4 ;  /* 0x0000000400067213 */ /* 0x01afe20000000000 */
[----:B0-----:R-:W-:Y:S02]  /*cab0*/  IMAD R16, R14, R7, R8 ;  /* 0x000000070e107224 */ /* 0x001fe400078e0208 */
[----:B------:R-:W-:Y:S01]  /*cac0*/  IMAD.IADD R19, R0, 0x1, R19 ;  /* 0x0000000100137824 */ /* 0x000fe200078e0213 */
[----:B------:R-:W0:Y:S08]  /*cad0*/  I2F.RP R9, R6 ;  /* 0x0000000600097306 */ /* 0x000e300000209400 */
[----:B0-----:R-:W0:Y:S02]  /*cae0*/  MUFU.RCP R9, R9 ;  /* 0x0000000900097308 */ /* 0x001e240000001000 */
[----:B0-----:R-:W-:-:S06]  /*caf0*/  VIADD R2, R9, 0xffffffe ;  /* 0x0ffffffe09027836 */ /* 0x001fcc0000000000 */
[----:B------:R0:W1:Y:S02]  /*cb00*/  F2I.FTZ.U32.TRUNC.NTZ R3, R2 ;  /* 0x0000000200037305 */ /* 0x000064000021f000 */
[----:B0-----:R-:W-:Y:S01]  /*cb10*/  IMAD.MOV.U32 R2, RZ, RZ, RZ ;  /* 0x000000ffff027224 */ /* 0x001fe200078e00ff */
[----:B-1----:R-:W-:-:S05]  /*cb20*/  IADD3 R7, RZ, -R3, RZ ;  /* 0x80000003ff077210 */ /* 0x002fca0007ffe0ff */
[----:B------:R-:W-:-:S04]  /*cb30*/  IMAD R7, R7, R6, RZ ;  /* 0x0000000607077224 */ /* 0x000fc800078e02ff */
[----:B------:R-:W-:-:S04]  /*cb40*/  IMAD.HI.U32 R3, R3, R7, R2 ;  /* 0x0000000703037227 */ /* 0x000fc800078e0002 */
[----:B------:R-:W-:Y:S01]  /*cb50*/  IMAD.IADD R7, R5, 0x1, -R16 ;  /* 0x0000000105077824 */ /* 0x000fe200078e0a10 */
[----:B------:R-:W-:-:S04]  /*cb60*/  IABS R5, R4 ;  /* 0x0000000400057213 */ /* 0x000fc80000000000 */
[----:B------:R-:W-:Y:S01]  /*cb70*/  IABS R2, R7 ;  /* 0x0000000700027213 */ /* 0x000fe20000000000 */
[----:B------:R-:W-:-:S04]  /*cb80*/  IMAD.MOV R5, RZ, RZ, -R5 ;  /* 0x000000ffff057224 */ /* 0x000fc800078e0a05 */
[----:B------:R-:W-:-:S04]  /*cb90*/  IMAD.HI.U32 R3, R3, R2, RZ ;  /* 0x0000000203037227 */ /* 0x000fc800078e00ff */
[----:B------:R-:W-:Y:S01]  /*cba0*/  IMAD R5, R3, R5, R2 ;  /* 0x0000000503057224 */ /* 0x000fe200078e0202 */
[----:B------:R-:W-:-:S04]  /*cbb0*/  LOP3.LUT R2, R7, R4, RZ, 0x3c, !PT ;  /* 0x0000000407027212 */ /* 0x000fc800078e3cff */
[----:B------:R-:W-:Y:S02]  /*cbc0*/  ISETP.GT.U32.AND P1, PT, R6, R5, PT ;  /* 0x000000050600720c */ /* 0x000fe40003f24070 */
[----:B------:R-:W-:-:S11]  /*cbd0*/  ISETP.GE.AND P2, PT, R2, RZ, PT ;  /* 0x000000ff0200720c */ /* 0x000fd60003f46270 */
[----:B------:R-:W-:Y:S02]  /*cbe0*/  @!P1 IMAD.IADD R5, R5, 0x1, -R6 ;  /* 0x0000000105059824 */ /* 0x000fe400078e0a06 */
[----:B------:R-:W-:Y:S01]  /*cbf0*/  @!P1 VIADD R3, R3, 0x1 ;  /* 0x0000000103039836 */ /* 0x000fe20000000000 */
[----:B------:R-:W-:Y:S02]  /*cc00*/  ISETP.NE.AND P1, PT, R4, RZ, PT ;  /* 0x000000ff0400720c */ /* 0x000fe40003f25270 */
[----:B------:R-:W-:-:S13]  /*cc10*/  ISETP.GE.U32.AND P0, PT, R5, R6, PT ;  /* 0x000000060500720c */ /* 0x000fda0003f06070 */
[----:B------:R-:W-:-:S05]  /*cc20*/  @P0 IADD3 R3, R3, 0x1, RZ ;  /* 0x0000000103030810 */ /* 0x000fca0007ffe0ff */
[----:B------:R-:W-:Y:S01]  /*cc30*/  @!P2 IMAD.MOV R3, RZ, RZ, -R3 ;  /* 0x000000ffff03a224 */ /* 0x000fe200078e0a03 */
[----:B------:R-:W-:-:S05]  /*cc40*/  @!P1 LOP3.LUT R3, RZ, R4, RZ, 0x33, !PT ;  /* 0x00000004ff039212 */ /* 0x000fca00078e33ff */
[--C-:B------:R-:W-:Y:S02]  /*cc50*/  IMAD.MOV R17, RZ, RZ, -R3.reuse ;  /* 0x000000ffff117224 */ /* 0x100fe400078e0a03 */
[----:B------:R-:W-:Y:S02]  /*cc60*/  IMAD.MOV.U32 R18, RZ, RZ, R3 ;  /* 0x000000ffff127224 */ /* 0x000fe400078e0003 */
[----:B------:R-:W-:Y:S01]  /*cc70*/  IMAD R17, R4, R17, R7 ;  /* 0x0000001104117224 */ /* 0x000fe200078e0207 */
[----:B------:R-:W-:Y:S06]  /*cc80*/  BRA `(.L_x_306) ;  /* 0x00000000001c7947 */ /* 0x000fec0003800000 */
.L_x_298:
[----:B------:R-:W-:Y:S01]  /*cc90*/  UMOV UR4, URZ ;  /* 0x0000003f00047c82 */ /* 0x000fe20008000000 */
[----:B------:R-:W-:Y:S01]  /*cca0*/  UMOV UR5, URZ ;  /* 0x0000003f00057c82 */ /* 0x000fe20008000000 */
[----:B------:R-:W-:Y:S01]  /*ccb0*/  ULDC UR6, c[0x0][0xc3c] ;  /* 0x00030f0000067ab9 */ /* 0x000fe20000000800 */
[----:B------:R-:W-:Y:S01]  /*ccc0*/  IMAD.MOV.U32 R16, RZ, RZ, R5 ;  /* 0x000000ffff107224 */ /* 0x000fe200078e0005 */
[----:B------:R-:W-:Y:S01]  /*ccd0*/  MOV R17, UR4 ;  /* 0x0000000400117c02 */ /* 0x000fe20008000f00 */
[----:B------:R-:W-:Y:S02]  /*cce0*/  IMAD.U32 R18, RZ, RZ, UR5 ;  /* 0x00000005ff127e24 */ /* 0x000fe4000f8e00ff */
[----:B------:R-:W-:-:S07]  /*ccf0*/  IMAD.U32 R19, RZ, RZ, UR6 ;  /* 0x00000006ff137e24 */ /* 0x000fce000f8e00ff */
.L_x_306:
[----:B--2---:R-:W2:Y:S01]  /*cd00*/  S2R R0, SR_TID.X ;  /* 0x0000000000007919 */ /* 0x004ea20000002100 */
[----:B------:R-:W-:Y:S05]  /*cd10*/  WARPSYNC.ALL ;  /* 0x0000000000007948 */ /* 0x000fea0003800000 */
[----:B------:R-:W-:Y:S01]  /*cd20*/  BAR.SYNC.DEFER_BLOCKING 0x4, 0x180 ;  /* 0x0106000000007b1d */ /* 0x000fe20000010000 */
[----:B--2---:R-:W-:-:S04]  /*cd30*/  LOP3.LUT R0, R0, 0x1f, RZ, 0xc0, !PT ;  /* 0x0000001f00007812 */ /* 0x004fc800078ec0ff */
[----:B------:R-:W-:-:S13]  /*cd40*/  ISETP.NE.AND P0, PT, R0, RZ, PT ;  /* 0x000000ff0000720c */ /* 0x000fda0003f05270 */
[----:B------:R-:W2:Y:S01]  /*cd50*/  @!P0 S2R R3, SR_CgaCtaId ;  /* 0x0000000000038919 */ /* 0x000ea20000008800 */
[----:B------:R-:W-:-:S04]  /*cd60*/  @!P0 MOV R0, 0x400 ;  /* 0x0000040000008802 */ /* 0x000fc80000000f00 */
[----:B--2---:R-:W-:-:S05]  /*cd70*/  @!P0 LEA R22, R3, R0, 0x18 ;  /* 0x0000000003168211 */ /* 0x004fca00078ec0ff */
[----:B------:R3:W-:Y:S01]  /*cd80*/  @!P0 STS.128 [R22+0x2a8d0], R16 ;  /* 0x02a8d01016008388 */ /* 0x0007e20000000c00 */
[----:B------:R-:W-:Y:S06]  /*cd90*/  BAR.ARV 0x5, 0x180 ;  /* 0x0146000000007b1d */ /* 0x000fec0000002000 */
.L_x_295:
[----:B------:R-:W-:Y:S02]  /*cda0*/  ULDC UR4, c[0x0][0xc3c] ;  /* 0x00030f0000047ab9 */ /* 0x000fe40000000800 */
[----:B--2---:R-:W-:-:S13]  /*cdb0*/  ISETP.GE.AND P0, PT, R19, UR4, PT ;  /* 0x0000000413007c0c */ /* 0x004fda000bf06270 */
[----:B------:R-:W-:Y:S05]  /*cdc0*/  @!P0 BRA `(.L_x_307) ;  /* 0xffffffb800b48947 */ /* 0x000fea000383ffff */
[----:B------:R-:W-:Y:S05]  /*cdd0*/  BSYNC B8 ;  /* 0x0000000000087941 */ /* 0x000fea0003800000 */
.L_x_244:
[----:B0-----:R-:W2:Y:S01]  /*cde0*/  LDL.LU R0, [R1+0x14] ;  /* 0x0000140001007983 */ /* 0x001ea20000300800 */
[----:B------:R-:W-:Y:S01]  /*cdf0*/  BSSY B0, `(.L_x_308) ;  /* 0x000000b000007945 */ /* 0x000fe20003800000 */
[----:B------:R-:W0:Y:S01]  /*ce00*/  S2R R5, SR_CgaCtaId ;  /* 0x0000000000057919 */ /* 0x000e220000008800 */
[----:B--2---:R-:W-:-:S05]  /*ce10*/  VIADD R0, R0, 0x1 ;  /* 0x0000000100007836 */ /* 0x004fca0000000000 */
[----:B------:R-:W-:-:S04]  /*ce20*/  LEA.HI R2, R0, R0, RZ, 0x1 ;  /* 0x0000000000027211 */ /* 0x000fc800078f08ff */
[----:B------:R-:W-:Y:S02]  /*ce30*/  LOP3.LUT R3, R2, 0xfffffffe, RZ, 0xc0, !PT ;  /* 0xfffffffe02037812 */ /* 0x000fe400078ec0ff */
[----:B------:R-:W-:-:S03]  /*ce40*/  MOV R2, 0x400 ;  /* 0x0000040000027802 */ /* 0x000fc60000000f00 */
[----:B------:R-:W-:Y:S01]  /*ce50*/  IMAD.IADD R0, R0, 0x1, -R3 ;  /* 0x0000000100007824 */ /* 0x000fe200078e0a03 */
[----:B0-----:R-:W-:-:S04]  /*ce60*/  LEA R4, R5, R2, 0x18 ;  /* 0x0000000205047211 */ /* 0x001fc800078ec0ff */
[----:B------:R-:W-:-:S04]  /*ce70*/  SHF.L.U32 R0, R0, 0x1f, RZ ;  /* 0x0000001f00007819 */ /* 0x000fc800000006ff */
[----:B------:R-:W0:Y:S02]  /*ce80*/  SYNCS.PHASECHK.TRANS64.TRYWAIT P0, [R4+URZ+0x2a820], R0 ;  /* 0x02a82000040075a7 */ /* 0x000e24000800017f */
[----:B0-----:R-:W-:Y:S05]  /*ce90*/  @!P0 BRA `(.L_x_309) ;  /* 0x0000003800a88947 */ /* 0x001fea0003800000 */
.L_x_427:
[----:B------:R-:W-:Y:S05]  /*cea0*/  BSYNC B0 ;  /* 0x0000000000007941 */ /* 0x000fea0003800000 */
.L_x_308:
[----:B------:R-:W-:-:S03]  /*ceb0*/  UMOV UR4, 0xffffffff ;  /* 0xffffffff00047882 */ /* 0x000fc60000000000 */
[----:B------:R-:W-:Y:S05]  /*cec0*/  BRA.DIV UR4, `(.L_x_310) ;  /* 0x0000003a04b07947 */ /* 0x000fea000b800000 */
[----:B0-----:R-:W0:Y:S02]  /*ced0*/  S2R R0, SR_TID.X ;  /* 0x0000000000007919 */ /* 0x001e240000002100 */
[----:B0-----:R-:W-:-:S04]  /*cee0*/  SHF.R.U32.HI R0, RZ, 0x5, R0 ;  /* 0x00000005ff007819 */ /* 0x001fc80000011600 */
[----:B------:R-:W-:-:S05]  /*cef0*/  LOP3.LUT R0, R0, 0x3, RZ, 0xc0, !PT ;  /* 0x0000000300007812 */ /* 0x000fca00078ec0ff */
[----:B------:R0:W2:Y:S02]  /*cf00*/  SHFL.IDX PT, R14, R0, RZ, 0x1f ;  /* 0x00001fff000e7589 */ /* 0x0000a400000e0000 */
.L_x_430:
[----:B--2---:R-:W-:Y:S01]  /*cf10*/  ISETP.NE.AND P0, PT, R14, RZ, PT ;  /* 0x000000ff0e00720c */ /* 0x004fe20003f05270 */
[----:B------:R-:W-:-:S12]  /*cf20*/  BSSY B0, `(.L_x_311) ;  /* 0x0000024000007945 */ /* 0x000fd80003800000 */
[----:B------:R-:W-:Y:S05]  /*cf30*/  @P0 BRA `(.L_x_312) ;  /* 0x0000000000880947 */ /* 0x000fea0003800000 */
[----:B------:R-:W-:-:S03]  /*cf40*/  UMOV UR4, 0xffffffff ;  /* 0xffffffff00047882 */ /* 0x000fc60000000000 */
[----:B------:R-:W-:Y:S05]  /*cf50*/  BRA.DIV UR4, `(.L_x_313) ;  /* 0x0000003a04c07947 */ /* 0x000fea000b800000 */
[----:B------:R-:W-:-:S13]  /*cf60*/  ELECT P6, URZ, PT ;  /* 0x00000000003f782f */ /* 0x000fda00038c0000 */
.L_x_433:
[----:B------:R-:W-:Y:S05]  /*cf70*/  @!P6 BRA `(.L_x_312) ;  /* 0x000000000078e947 */ /* 0x000fea0003800000 */
[----:B0-----:R-:W2:Y:S02]  /*cf80*/  LDL.LU R0, [R1+0x4] ;  /* 0x0000040001007983 */ /* 0x001ea40000300800 */
[----:B--2---:R-:W-:-:S04]  /*cf90*/  LOP3.LUT R0, R0, 0x2, RZ, 0xfc, !PT ;  /* 0x0000000200007812 */ /* 0x004fc800078efcff */
[----:B------:R-:W-:-:S13]  /*cfa0*/  ISETP.NE.AND P0, PT, R0, 0x3, PT ;  /* 0x000000030000780c */ /* 0x000fda0003f05270 */
[----:B------:R-:W-:Y:S05]  /*cfb0*/  @!P0 BRA `(.L_x_314) ;  /* 0x0000000000048947 */ /* 0x000fea0003800000 */
[----:B------:R-:W-:Y:S01]  /*cfc0*/  BPT.TRAP 0x1 ;  /* 0x000000040000795c */ /* 0x000fe20000300000 */
.L_x_314:
[C---:B------:R-:W-:Y:S01]  /*cfd0*/  IMAD R5, R27.reuse, 0x8, R4 ;  /* 0x000000081b057824 */ /* 0x040fe200078e0204 */
[----:B------:R-:W-:Y:S02]  /*cfe0*/  SHF.L.U32 R0, R28, 0x1f, RZ ;  /* 0x0000001f1c007819 */ /* 0x000fe400000006ff */
[----:B------:R-:W-:Y:S02]  /*cff0*/  IADD3 R27, R27, 0x1, RZ ;  /* 0x000000011b1b7810 */ /* 0x000fe40007ffe0ff */
[----:B------:R-:W0:Y:S02]  /*d000*/  SYNCS.PHASECHK.TRANS64.TRYWAIT P1, [R5+URZ+0x2a840], R0 ;  /* 0x02a84000050075a7 */ /* 0x000e24000802017f */
[----:B------:R-:W-:-:S04]  /*d010*/  ISETP.NE.AND P2, PT, R27, 0x2, PT ;  /* 0x000000021b00780c */ /* 0x000fc80003f45270 */
[----:B------:R-:W-:Y:S01]  /*d020*/  SEL R3, RZ, 0x1, P2 ;  /* 0x00000001ff037807 */ /* 0x000fe20001000000 */
[----:B0-----:R-:W-:Y:S08]  /*d030*/  @!P1 BRA `(.L_x_315) ;  /* 0x0000003800a89947 */ /* 0x001ff00003800000 */
.L_x_434:
[----:B------:R-:W-:Y:S02]  /*d040*/  SEL R27, R27, RZ, P2 ;  /* 0x000000ff1b1b7207 */ /* 0x000fe40001000000 */
[----:B------:R-:W-:Y:S01]  /*d050*/  LOP3.LUT R2, R28, R3, RZ, 0x3c, !PT ;  /* 0x000000031c027212 */ /* 0x000fe200078e3cff */
[----:B------:R-:W-:Y:S06]  /*d060*/  @!P0 BRA `(.L_x_316) ;  /* 0x0000000000048947 */ /* 0x000fec0003800000 */
[----:B------:R-:W-:Y:S01]  /*d070*/  BPT.TRAP 0x1 ;  /* 0x000000040000795c */ /* 0x000fe20000300000 */
.L_x_316:
[----:B------:R-:W-:Y:S01]  /*d080*/  IMAD R27, R27, 0x8, R4 ;  /* 0x000000081b1b7824 */ /* 0x000fe200078e0204 */
[----:B------:R-:W-:-:S04]  /*d090*/  SHF.L.U32 R2, R2, 0x1f, RZ ;  /* 0x0000001f02027819 */ /* 0x000fc800000006ff */
[----:B------:R-:W2:Y:S02]  /*d0a0*/  SYNCS.PHASECHK.TRANS64.TRYWAIT P1, [R27+URZ+0x2a840], R2 ;  /* 0x02a840021b0075a7 */ /* 0x000ea4000802017f */
[----:B--2---:R-:W-:Y:S05]  /*d0b0*/  @!P1 BRA `(.L_x_317) ;  /* 0x00000038009c9947 */ /* 0x004fea0003800000 */
.L_x_435:
[----:B------:R-:W-:Y:S05]  /*d0c0*/  @!P0 BRA `(.L_x_318) ;  /* 0x0000000000048947 */ /* 0x000fea0003800000 */
[----:B------:R-:W-:Y:S01]  /*d0d0*/  BPT.TRAP 0x1 ;  /* 0x000000040000795c */ /* 0x000fe20000300000 */
.L_x_318:
[----:B------:R-:W4:Y:S02]  /*d0e0*/  SYNCS.PHASECHK.TRANS64.TRYWAIT P1, [R5+URZ+0x2a860], R0 ;  /* 0x02a86000050075a7 */ /* 0x000f24000802017f */
[----:B----4-:R-:W-:Y:S05]  /*d0f0*/  @!P1 BRA `(.L_x_319) ;  /* 0x0000003800a09947 */ /* 0x010fea0003800000 */
.L_x_436:
[----:B------:R-:W-:Y:S05]  /*d100*/  @!P0 BRA `(.L_x_320) ;  /* 0x0000000000048947 */ /* 0x000fea0003800000 */
[----:B------:R-:W-:Y:S01]  /*d110*/  BPT.TRAP 0x1 ;  /* 0x000000040000795c */ /* 0x000fe20000300000 */
.L_x_320:
[----:B------:R0:W0:Y:S02]  /*d120*/  SYNCS.PHASECHK.TRANS64.TRYWAIT P0, [R27+URZ+0x2a860], R2 ;  /* 0x02a860021b0075a7 */ /* 0x000024000800017f */
[----:B0-----:R-:W-:Y:S05]  /*d130*/  @!P0 NANOSLEEP.SYNCS 0x989680 ;  /* 0x009896800000895d */ /* 0x001fea0003900000 */
[----:B------:R-:W0:Y:S02]  /*d140*/  @!P0 SYNCS.PHASECHK.TRANS64 P0, [R27+URZ+0x2a860], R2 ;  /* 0x02a860021b0085a7 */ /* 0x000e24000800007f */
[----:B0-----:R-:W-:Y:S05]  /*d150*/  @!P0 BRA `(.L_x_320) ;  /* 0xfffffffc00f08947 */ /* 0x001fea000383ffff */
.L_x_312:
[----:B------:R-:W-:Y:S05]  /*d160*/  BSYNC B0 ;  /* 0x0000000000007941 */ /* 0x000fea0003800000 */
.L_x_311:
[----:B------:R-:W-:Y:S05]  /*d170*/  EXIT ;  /* 0x000000000000794d */ /* 0x000fea0003800000 */
.L_x_192:
[----:B0-----:R-:W-:-:S04]  /*d180*/  IMAD.U32 R3, RZ, RZ, UR38 ;  /* 0x00000026ff037e24 */ /* 0x001fc8000f8e00ff */
[----:B------:R0:W1:Y:S03]  /*d190*/  SYNCS.PHASECHK.TRANS64.TRYWAIT P1, [R3+URZ+0x2a800], R0 ;  /* 0x02a80000030075a7 */ /* 0x000066000802017f */
[----:B-1----:R-:W-:Y:S05]  /*d1a0*/  @!P1 NANOSLEEP.SYNCS 0x989680 ;  /* 0x009896800000995d */ /* 0x002fea0003900000 */
[----:B------:R-:W1:Y:S02]  /*d1b0*/  @!P1 SYNCS.PHASECHK.TRANS64 P1, [R3+URZ+0x2a800], R0 ;  /* 0x02a80000030095a7 */ /* 0x000e64000802007f */
[----:B-1----:R-:W-:Y:S05]  /*d1c0*/  @!P1 BRA `(.L_x_192) ;  /* 0xfffffffc00ec9947 */ /* 0x002fea000383ffff */
[----:B------:R-:W-:Y:S05]  /*d1d0*/  BRA `(.L_x_321) ;  /* 0xffffff4000ac7947 */ /* 0x000fea000383ffff */
.L_x_196:
[----:B-1----:R1:W2:Y:S02]  /*d1e0*/  SYNCS.PHASECHK.TRANS64.TRYWAIT P1, [R4+URZ+0x2a830], R3 ;  /* 0x02a83003040075a7 */ /* 0x0022a4000802017f */
[----:B--2---:R-:W-:Y:S05]  /*d1f0*/  @!P1 NANOSLEEP.SYNCS 0x989680 ;  /* 0x009896800000995d */ /* 0x004fea0003900000 */
[----:B------:R-:W2:Y:S02]  /*d200*/  @!P1 SYNCS.PHASECHK.TRANS64 P1, [R4+URZ+0x2a830], R3 ;  /* 0x02a83003040095a7 */ /* 0x000ea4000802007f */
[----:B--2---:R-:W-:Y:S05]  /*d210*/  @!P1 BRA `(.L_x_196) ;  /* 0xfffffffc00f09947 */ /* 0x004fea000383ffff */
[----:B------:R-:W-:Y:S05]  /*d220*/  BRA `(.L_x_195) ;  /* 0xffffff4000cc7947 */ /* 0x000fea000383ffff */
.L_x_202:
[----:B-1----:R-:W-:-:S04]  /*d230*/  IMAD.U32 R3, RZ, RZ, UR59 ;  /* 0x0000003bff037e24 */ /* 0x002fc8000f8e00ff */
[----:B------:R1:W2:Y:S03]  /*d240*/  SYNCS.PHASECHK.TRANS64.TRYWAIT P1, [R3+URZ+0x2a830], R0 ;  /* 0x02a83000030075a7 */ /* 0x0002a6000802017f */
[----:B--2---:R-:W-:Y:S05]  /*d250*/  @!P1 NANOSLEEP.SYNCS 0x989680 ;  /* 0x009896800000995d */ /* 0x004fea0003900000 */
[----:B------:R-:W2:Y:S02]  /*d260*/  @!P1 SYNCS.PHASECHK.TRANS64 P1, [R3+URZ+0x2a830], R0 ;  /* 0x02a83000030095a7 */ /* 0x000ea4000802007f */
[----:B--2---:R-:W-:Y:S05]  /*d270*/  @!P1 BRA `(.L_x_202) ;  /* 0xfffffffc00ec9947 */ /* 0x004fea000383ffff */
[----:B------:R-:W-:Y:S05]  /*d280*/  BRA `(.L_x_201) ;  /* 0xffffff6000e47947 */ /* 0x000fea000383ffff */
.L_x_206:
[----:B-1----:R-:W-:-:S04]  /*d290*/  IMAD.U32 R3, RZ, RZ, UR6 ;  /* 0x00000006ff037e24 */ /* 0x002fc8000f8e00ff */
[----:B------:R1:W2:Y:S03]  /*d2a0*/  SYNCS.PHASECHK.TRANS64.TRYWAIT P1, [R3+URZ+0x2a850], R0 ;  /* 0x02a85000030075a7 */ /* 0x0002a6000802017f */
[----:B--2---:R-:W-:Y:S05]  /*d2b0*/  @!P1 NANOSLEEP.SYNCS 0x989680 ;  /* 0x009896800000995d */ /* 0x004fea0003900000 */
[----:B------:R-:W2:Y:S02]  /*d2c0*/  @!P1 SYNCS.PHASECHK.TRANS64 P1, [R3+URZ+0x2a850], R0 ;  /* 0x02a85000030095a7 */ /* 0x000ea4000802007f */
[----:B--2---:R-:W-:Y:S05]  /*d2d0*/  @!P1 BRA `(.L_x_206) ;  /* 0xfffffffc00ec9947 */ /* 0x004fea000383ffff */
[----:B------:R-:W-:Y:S05]  /*d2e0*/  BRA `(.L_x_205) ;  /* 0xffffff6800e87947 */ /* 0x000fea000383ffff */
.L_x_213:
[----:B-1----:R-:W-:-:S04]  /*d2f0*/  IMAD.U32 R8, RZ, RZ, UR5 ;  /* 0x00000005ff087e24 */ /* 0x002fc8000f8e00ff */
[----:B------:R1:W2:Y:S03]  /*d300*/  SYNCS.PHASECHK.TRANS64.TRYWAIT P1, [R8+URZ+0x2a850], R7 ;  /* 0x02a85007080075a7 */ /* 0x0002a6000802017f */
[----:B--2---:R-:W-:Y:S05]  /*d310*/  @!P1 NANOSLEEP.SYNCS 0x989680 ;  /* 0x009896800000995d */ /* 0x004fea0003900000 */
[----:B------:R-:W2:Y:S02]  /*d320*/  @!P1 SYNCS.PHASECHK.TRANS64 P1, [R8+URZ+0x2a850], R7 ;  /* 0x02a85007080095a7 */ /* 0x000ea4000802007f */
[----:B--2---:R-:W-:Y:S05]  /*d330*/  @!P1 BRA `(.L_x_213) ;  /* 0xfffffffc00ec9947 */ /* 0x004fea000383ffff */
[----:B------:R-:W-:Y:S05]  /*d340*/  BRA `(.L_x_212) ;  /* 0xffffff80007c7947 */ /* 0x000fea000383ffff */
.L_x_256:
[----:B------:R-:W0:Y:S01]  /*d350*/  S2R R20, SR_TID.X ;  /* 0x0000000000147919 */ /* 0x000e220000002100 */
[----:B------:R-:W-:Y:S01]  /*d360*/  BSSY B0, `(.L_x_322) ;  /* 0x000000a000007945 */ /* 0x000fe20003800000 */
[----:B------:R-:W-:Y:S02]  /*d370*/  IMAD.MOV.U32 R12, RZ, RZ, RZ ;  /* 0x000000ffff0c7224 */ /* 0x000fe400078e00ff */
[----:B------:R-:W-:Y:S02]  /*d380*/  IMAD.MOV.U32 R11, RZ, RZ, 0x1f ;  /* 0x0000001fff0b7424 */ /* 0x000fe400078e00ff */
[----:B------:R-:W-:Y:S01]  /*d390*/  IMAD.MOV.U32 R15, RZ, RZ, -0x1 ;  /* 0xffffffffff0f7424 */ /* 0x000fe200078e00ff */
[----:B0-----:R-:W-:-:S04]  /*d3a0*/  SHF.R.U32.HI R9, RZ, 0x5, R20 ;  /* 0x00000005ff097819 */ /* 0x001fc80000011614 */
[----:B------:R-:W-:-:S04]  /*d3b0*/  LOP3.LUT R9, R9, 0x3, RZ, 0xc0, !PT ;  /* 0x0000000309097812 */ /* 0x000fc800078ec0ff */
[----:B------:R-:W-:-:S07]  /*d3c0*/  MOV R13, R9 ;  /* 0x00000009000d7202 */ /* 0x000fce0000000f00 */
[----:B-----5:R-:W-:Y:S05]  /*d3d0*/  WARPSYNC.COLLECTIVE R15, `(.L_x_323) ;  /* 0x000000000f087348 */ /* 0x020fea0003c00000 */
[----:B------:R0:W1:Y:S02]  /*d3e0*/  SHFL.IDX P6, R14, R13, R12, R11 ;  /* 0x0000000c0d0e7389 */ /* 0x00006400000c000b */
[----:B01---5:R-:W-:Y:S01]  /*d3f0*/  ENDCOLLECTIVE ;  /* 0x000000000000791b */ /* 0x023fe20003800000 */
.L_x_323:
[----:B------:R-:W-:Y:S05]  /*d400*/  BSYNC B0 ;  /* 0x0000000000007941 */ /* 0x000fea0003800000 */
.L_x_322:
[----:B------:R-:W-:Y:S05]  /*d410*/  BRA `(.L_x_324) ;  /* 0xffffffc000807947 */ /* 0x000fea000383ffff */
.L_x_259:
[----:B0-----:R0:W1:Y:S02]  /*d420*/  SYNCS.PHASECHK.TRANS64.TRYWAIT P0, [R7+URZ+0x2a840], R2 ;  /* 0x02a84002070075a7 */ /* 0x001064000800017f */
[----:B-1----:R-:W-:Y:S05]  /*d430*/  @!P0 NANOSLEEP.SYNCS 0x989680 ;  /* 0x009896800000895d */ /* 0x002fea0003900000 */
[----:B------:R-:W1:Y:S02]  /*d440*/  @!P0 SYNCS.PHASECHK.TRANS64 P0, [R7+URZ+0x2a840], R2 ;  /* 0x02a84002070085a7 */ /* 0x000e64000800007f */
[----:B-1----:R-:W-:Y:S05]  /*d450*/  @!P0 BRA `(.L_x_259) ;  /* 0xfffffffc00f08947 */ /* 0x002fea000383ffff */
[----:B------:R-:W-:Y:S05]  /*d460*/  BRA `(.L_x_325) ;  /* 0xffffffc000ec7947 */ /* 0x000fea000383ffff */
.L_x_260:
        /* <DEDUP_REMOVED lines=8> */
.L_x_327:
[----:B------:R-:W-:Y:S05]  /*d4f0*/  BSYNC B0 ;  /* 0x0000000000007941 */ /* 0x000fea0003800000 */
.L_x_326:
[----:B------:R-:W-:Y:S01]  /*d500*/  IMAD.MOV.U32 R13, RZ, RZ, R4 ;  /* 0x000000ffff0d7224 */ /* 0x000fe200078e0004 */
[----:B------:R-:W-:Y:S01]  /*d510*/  MOV R15, 0xffffffff ;  /* 0xffffffff000f7802 */ /* 0x000fe20000000f00 */
[----:B------:R-:W-:Y:S02]  /*d520*/  IMAD.MOV.U32 R12, RZ, RZ, RZ ;  /* 0x000000ffff0c7224 */ /* 0x000fe400078e00ff */
[----:B------:R-:W-:Y:S02]  /*d530*/  IMAD.MOV.U32 R11, RZ, RZ, 0x181f ;  /* 0x0000181fff0b7424 */ /* 0x000fe400078e00ff */
[----:B------:R-:W-:Y:S02]  /*d540*/  IMAD.MOV.U32 R2, RZ, RZ, R14 ;  /* 0x000000ffff027224 */ /* 0x000fe400078e000e */
[----:B------:R-:W-:-:S07]  /*d550*/  @P0 IMAD R8, R5, 0x2, R22 ;  /* 0x0000000205080824 */ /* 0x000fce00078e0216 */
[----:B------:R-:W-:Y:S05]  /*d560*/  WARPSYNC.COLLECTIVE R15, `(.L_x_328) ;  /* 0x000000000f087348 */ /* 0x000fea0003c00000 */
[----:B------:R0:W1:Y:S02]  /*d570*/  SHFL.IDX P6, R14, R13, R12, R11 ;  /* 0x0000000c0d0e7389 */ /* 0x00006400000c000b */
[----:B01----:R-:W-:Y:S01]  /*d580*/  ENDCOLLECTIVE ;  /* 0x000000000000791b */ /* 0x003fe20003800000 */
.L_x_328:
[----:B------:R-:W-:Y:S02]  /*d590*/  IMAD.MOV.U32 R13, RZ, RZ, R0 ;  /* 0x000000ffff0d7224 */ /* 0x000fe400078e0000 */
[----:B------:R-:W-:Y:S02]  /*d5a0*/  IMAD.MOV.U32 R12, RZ, RZ, 0x1 ;  /* 0x00000001ff0c7424 */ /* 0x000fe400078e00ff */
[----:B------:R-:W-:-:S07]  /*d5b0*/  IMAD.MOV.U32 R3, RZ, RZ, R14 ;  /* 0x000000ffff037224 */ /* 0x000fce00078e000e */
[----:B------:R-:W-:Y:S05]  /*d5c0*/  WARPSYNC.COLLECTIVE R15, `(.L_x_329) ;  /* 0x000000000f087348 */ /* 0x000fea0003c00000 */
[----:B------:R0:W1:Y:S02]  /*d5d0*/  SHFL.IDX P6, R14, R13, R12, R11 ;  /* 0x0000000c0d0e7389 */ /* 0x00006400000c000b */
[----:B01----:R-:W-:Y:S01]  /*d5e0*/  ENDCOLLECTIVE ;  /* 0x000000000000791b */ /* 0x003fe20003800000 */
.L_x_329:
[----:B------:R-:W-:-:S05]  /*d5f0*/  @P0 LEA R3, P1, R9, R3, 0x1 ;  /* 0x0000000309030211 */ /* 0x000fca00078208ff */
[----:B------:R-:W-:Y:S01]  /*d600*/  @P0 IMAD.X R2, RZ, RZ, R2, P1 ;  /* 0x000000ffff020224 */ /* 0x000fe200008e0602 */
[----:B------:R-:W-:-:S04]  /*d610*/  ISETP.GE.AND P1, PT, R6, 0x11, PT ;  /* 0x000000110600780c */ /* 0x000fc80003f26270 */
[----:B------:R-:W-:Y:S01]  /*d620*/  @P0 LOP3.LUT R3, R3, R2, RZ, 0x3c, !PT ;  /* 0x0000000203030212 */ /* 0x000fe200078e3cff */
[----:B------:R-:W-:-:S03]  /*d630*/  IMAD.MOV.U32 R13, RZ, RZ, R4 ;  /* 0x000000ffff0d7224 */ /* 0x000fc600078e0004 */
[----:B------:R-:W-:-:S04]  /*d640*/  @P0 LOP3.LUT R2, R3, R2, RZ, 0x3c, !PT ;  /* 0x0000000203020212 */ /* 0x000fc800078e3cff */
[----:B------:R-:W-:-:S05]  /*d650*/  @P0 LOP3.LUT R3, R3, R2, RZ, 0x3c, !PT ;  /* 0x0000000203030212 */ /* 0x000fca00078e3cff */
[----:B------:R-:W-:Y:S01]  /*d660*/  @!PT LDS RZ, [RZ] ;  /* 0x00000000fffff984 */ /* 0x000fe20000000800 */
[----:B------:R-:W-:Y:S01]  /*d670*/  @!PT LDS RZ, [RZ] ;  /* 0x00000000fffff984 */ /* 0x000fe20000000800 */
[----:B------:R-:W-:Y:S01]  /*d680*/  @!PT LDS RZ, [RZ] ;  /* 0x00000000fffff984 */ /* 0x000fe20000000800 */
[----:B------:R-:W-:Y:S04]  /*d690*/  @P0 LDGSTS.E.BYPASS.LTC128B.128 [R8+0x18400], desc[UR56][R2.64], !P4 ;  /* 0x1840000002080fae */ /* 0x000fe8000e101d78 */
[----:B------:R-:W-:Y:S04]  /*d6a0*/  @P0 LDGSTS.E.BYPASS.LTC128B.128 [R8+0x1b400], desc[UR56][R2.64+0x80], !P3 ;  /* 0x1b40008002080fae */ /* 0x000fe8000d901d78 */
[----:B------:R0:W-:Y:S02]  /*d6b0*/  @P0 LDGSTS.E.BYPASS.LTC128B.128 [R8+0x1e400], desc[UR56][R2.64+0x100], !P2 ;  /* 0x1e40010002080fae */ /* 0x0001e4000d101d78 */
[----:B0-----:R-:W-:Y:S01]  /*d6c0*/  MOV R2, R14 ;  /* 0x0000000e00027202 */ /* 0x001fe20000000f00 */
[----:B------:R-:W-:-:S07]  /*d6d0*/  @P1 IMAD R8, R5, 0x2, R22 ;  /* 0x0000000205081824 */ /* 0x000fce00078e0216 */
[----:B------:R-:W-:Y:S05]  /*d6e0*/  WARPSYNC.COLLECTIVE R15, `(.L_x_330) ;  /* 0x000000000f087348 */ /* 0x000fea0003c00000 */
[----:B------:R0:W1:Y:S02]  /*d6f0*/  SHFL.IDX P6, R14, R13, R12, R11 ;  /* 0x0000000c0d0e7389 */ /* 0x00006400000c000b */
[----:B01----:R-:W-:Y:S01]  /*d700*/  ENDCOLLECTIVE ;  /* 0x000000000000791b */ /* 0x003fe20003800000 */
.L_x_330:
[----:B------:R-:W-:Y:S01]  /*d710*/  MOV R13, R0 ;  /* 0x00000000000d7202 */ /* 0x000fe20000000f00 */
[----:B------:R-:W-:Y:S02]  /*d720*/  IMAD.MOV.U32 R12, RZ, RZ, 0x2 ;  /* 0x00000002ff0c7424 */ /* 0x000fe400078e00ff */
[----:B------:R-:W-:-:S07]  /*d730*/  IMAD.MOV.U32 R3, RZ, RZ, R14 ;  /* 0x000000ffff037224 */ /* 0x000fce00078e000e */
[----:B------:R-:W-:Y:S05]  /*d740*/  WARPSYNC.COLLECTIVE R15, `(.L_x_331) ;  /* 0x000000000f087348 */ /* 0x000fea0003c00000 */
[----:B------:R0:W1:Y:S02]  /*d750*/  SHFL.IDX P6, R14, R13, R12, R11 ;  /* 0x0000000c0d0e7389 */ /* 0x00006400000c000b */
[----:B01----:R-:W-:Y:S01]  /*d760*/  ENDCOLLECTIVE ;  /* 0x000000000000791b */ /* 0x003fe20003800000 */
.L_x_331:
[----:B------:R-:W-:-:S05]  /*d770*/  @P1 LEA R3, P0, R9, R3, 0x1 ;  /* 0x0000000309031211 */ /* 0x000fca00078008ff */
[----:B------:R-:W-:-:S05]  /*d780*/  @P1 IMAD.X R2, RZ, RZ, R2, P0 ;  /* 0x000000ffff021224 */ /* 0x000fca00000e0602 */
        /* <DEDUP_REMOVED lines=9> */
[----:B------:R0:W-:Y:S01]  /*d820*/  @P1 LDGSTS.E.BYPASS.LTC128B.128 [R8+0x1ec00], desc[UR56][R2.64+0x100], !P2 ;  /* 0x1ec0010002081fae */ /* 0x0001e2000d101d78 */
[----:B------:R-:W-:Y:S01]  /*d830*/  ISETP.GE.AND P1, PT, R6, 0x21, PT ;  /* 0x000000210600780c */ /* 0x000fe20003f26270 */
[----:B0-----:R-:W-:-:S12]  /*d840*/  IMAD.MOV.U32 R2, RZ, RZ, R14 ;  /* 0x000000ffff027224 */ /* 0x001fd800078e000e */
[----:B------:R-:W-:Y:S05]  /*d850*/  WARPSYNC.COLLECTIVE R15, `(.L_x_332) ;  /* 0x000000000f087348 */ /* 0x000fea0003c00000 */
[----:B------:R0:W1:Y:S02]  /*d860*/  SHFL.IDX P6, R14, R13, R12, R11 ;  /* 0x0000000c0d0e7389 */ /* 0x00006400000c000b */
[----:B01----:R-:W-:Y:S01]  /*d870*/  ENDCOLLECTIVE ;  /* 0x000000000000791b */ /* 0x003fe20003800000 */
.L_x_332:
[----:B------:R-:W-:Y:S02]  /*d880*/  @P1 IMAD R8, R5, 0x2, R22 ;  /* 0x0000000205081824 */ /* 0x000fe400078e0216 */
[----:B------:R-:W-:Y:S02]  /*d890*/  IMAD.MOV.U32 R13, RZ, RZ, R0 ;  /* 0x000000ffff0d7224 */ /* 0x000fe400078e0000 */
[----:B------:R-:W-:Y:S02]  /*d8a0*/  IMAD.MOV.U32 R12, RZ, RZ, 0x3 ;  /* 0x00000003ff0c7424 */ /* 0x000fe400078e00ff */
[----:B------:R-:W-:-:S07]  /*d8b0*/  IMAD.MOV.U32 R3, RZ, RZ, R14 ;  /* 0x000000ffff037224 */ /* 0x000fce00078e000e */
[----:B------:R-:W-:Y:S05]  /*d8c0*/  WARPSYNC.COLLECTIVE R15, `(.L_x_333) ;  /* 0x000000000f087348 */ /* 0x000fea0003c00000 */
[----:B------:R0:W1:Y:S02]  /*d8d0*/  SHFL.IDX P6, R14, R13, R12, R11 ;  /* 0x0000000c0d0e7389 */ /* 0x00006400000c000b */
[----:B01----:R-:W-:Y:S01]  /*d8e0*/  ENDCOLLECTIVE ;  /* 0x000000000000791b */ /* 0x003fe20003800000 */
.L_x_333:
[----:B------:R-:W-:-:S04]  /*d8f0*/  @P1 LEA R3, P0, R9, R3, 0x1 ;  /* 0x0000000309031211 */ /* 0x000fc800078008ff */
[----:B------:R-:W-:-:S04]  /*d900*/  @P1 IADD3.X R2, RZ, R2, RZ, P0, !PT ;  /* 0x00000002ff021210 */ /* 0x000fc800007fe4ff */
[----:B------:R-:W-:Y:S02]  /*d910*/  @P1 LOP3.LUT R3, R3, R2, RZ, 0x3c, !PT ;  /* 0x0000000203031212 */ /* 0x000fe400078e3cff */
[----:B------:R-:W-:Y:S02]  /*d920*/  MOV R13, R4 ;  /* 0x00000004000d7202 */ /* 0x000fe40000000f00 */
        /* <DEDUP_REMOVED lines=13> */
.L_x_334:
[----:B------:R-:W-:Y:S02]  /*da00*/  @P1 IMAD R8, R5, 0x2, R22 ;  /* 0x0000000205081824 */ /* 0x000fe400078e0216 */
[----:B------:R-:W-:Y:S01]  /*da10*/  IMAD.MOV.U32 R13, RZ, RZ, R0 ;  /* 0x000000ffff0d7224 */ /* 0x000fe200078e0000 */
[----:B------:R-:W-:Y:S01]  /*da20*/  MOV R12, 0x4 ;  /* 0x00000004000c7802 */ /* 0x000fe20000000f00 */
[----:B------:R-:W-:-:S07]  /*da30*/  IMAD.MOV.U32 R3, RZ, RZ, R14 ;  /* 0x000000ffff037224 */ /* 0x000fce00078e000e */
[----:B------:R-:W-:Y:S05]  /*da40*/  WARPSYNC.COLLECTIVE R15, `(.L_x_335) ;  /* 0x000000000f087348 */ /* 0x000fea0003c00000 */
[----:B------:R0:W1:Y:S02]  /*da50*/  SHFL.IDX P6, R14, R13, R12, R11 ;  /* 0x0000000c0d0e7389 */ /* 0x00006400000c000b */
[----:B01----:R-:W-:Y:S01]  /*da60*/  ENDCOLLECTIVE ;  /* 0x000000000000791b */ /* 0x003fe20003800000 */
.L_x_335:
        /* <DEDUP_REMOVED lines=17> */
.L_x_336:
[----:B------:R-:W-:Y:S01]  /*db80*/  @P1 LEA R8, R5, R22, 0x1 ;  /* 0x0000001605081211 */ /* 0x000fe200078e08ff */
[----:B------:R-:W-:Y:S02]  /*db90*/  IMAD.MOV.U32 R13, RZ, RZ, R0 ;  /* 0x000000ffff0d7224 */ /* 0x000fe400078e0000 */
[----:B------:R-:W-:Y:S02]  /*dba0*/  IMAD.MOV.U32 R12, RZ, RZ, 0x5 ;  /* 0x00000005ff0c7424 */ /* 0x000fe400078e00ff */
[----:B------:R-:W-:-:S07]  /*dbb0*/  IMAD.MOV.U32 R3, RZ, RZ, R14 ;  /* 0x000000ffff037224 */ /* 0x000fce00078e000e */
[----:B------:R-:W-:Y:S05]  /*dbc0*/  WARPSYNC.COLLECTIVE R15, `(.L_x_337) ;  /* 0x000000000f087348 */ /* 0x000fea0003c00000 */
[----:B------:R0:W1:Y:S02]  /*dbd0*/  SHFL.IDX P6, R14, R13, R12, R11 ;  /* 0x0000000c0d0e7389 */ /* 0x00006400000c000b */
[----:B01----:R-:W-:Y:S01]  /*dbe0*/  ENDCOLLECTIVE ;  /* 0x000000000000791b */ /* 0x003fe20003800000 */
.L_x_337:
[----:B------:R-:W-:-:S05]  /*dbf0*/  @P1 LEA R3, P0, R9, R3, 0x1 ;  /* 0x0000000309031211 */ /* 0x000fca00078008ff */
[----:B------:R-:W-:-:S05]  /*dc00*/  @P1 IMAD.X R2, RZ, RZ, R2, P0 ;  /* 0x000000ffff021224 */ /* 0x000fca00000e0602 */
[----:B------:R-:W-:Y:S01]  /*dc10*/  @P1 LOP3.LUT R3, R3, R2, RZ, 0x3c, !PT ;  /* 0x0000000203031212 */ /* 0x000fe200078e3cff */
[----:B------:R-:W-:-:S03]  /*dc20*/  IMAD.MOV.U32 R13, RZ, RZ, R4 ;  /* 0x000000ffff0d7224 */ /* 0x000fc600078e0004 */
[----:B------:R-:W-:-:S04]  /*dc30*/  @P1 LOP3.LUT R2, R3, R2, RZ, 0x3c, !PT ;  /* 0x0000000203021212 */ /* 0x000fc800078e3cff */
[----:B------:R-:W-:Y:S01]  /*dc40*/  @P1 LOP3.LUT R3, R3, R2, RZ, 0x3c, !PT ;  /* 0x0000000203031212 */ /* 0x000fe200078e3cff */
[----:B------:R-:W-:-:S07]  /*dc50*/  IMAD.MOV.U32 R0, RZ, RZ, R14 ;  /* 0x000000ffff007224 */ /* 0x000fce00078e000e */
[----:B------:R-:W-:Y:S05]  /*dc60*/  WARPSYNC.COLLECTIVE R15, `(.L_x_338) ;  /* 0x000000000f087348 */ /* 0x000fea0003c00000 */
[----:B------:R0:W1:Y:S02]  /*dc70*/  SHFL.IDX P6, R14, R13, R12, R11 ;  /* 0x0000000c0d0e7389 */ /* 0x00006400000c000b */
[----:B01----:R-:W-:Y:S01]  /*dc80*/  ENDCOLLECTIVE ;  /* 0x000000000000791b */ /* 0x003fe20003800000 */
.L_x_338:
[----:B------:R-:W-:Y:S01]  /*dc90*/  @!PT LDS RZ, [RZ] ;  /* 0x00000000fffff984 */ /* 0x000fe20000000800 */
[----:B------:R-:W-:Y:S01]  /*dca0*/  @!PT LDS RZ, [RZ] ;  /* 0x00000000fffff984 */ /* 0x000fe20000000800 */
[----:B------:R-:W-:Y:S01]  /*dcb0*/  @!PT LDS RZ, [RZ] ;  /* 0x00000000fffff984 */ /* 0x000fe20000000800 */
[----:B------:R-:W-:Y:S04]  /*dcc0*/  @P1 LDGSTS.E.BYPASS.LTC128B.128 [R8+0x1a400], desc[UR56][R2.64], !P4 ;  /* 0x1a40000002081fae */ /* 0x000fe8000e101d78 */
[----:B------:R-:W-:Y:S04]  /*dcd0*/  @P1 LDGSTS.E.BYPASS.LTC128B.128 [R8+0x1d400], desc[UR56][R2.64+0x80], !P3 ;  /* 0x1d40008002081fae */ /* 0x000fe8000d901d78 */
[----:B------:R0:W-:Y:S02]  /*dce0*/  @P1 LDGSTS.E.BYPASS.LTC128B.128 [R8+0x20400], desc[UR56][R2.64+0x100], !P2 ;  /* 0x2040010002081fae */ /* 0x0001e4000d101d78 */
[----:B0-----:R-:W-:Y:S01]  /*dcf0*/  MOV R2, R14 ;  /* 0x0000000e00027202 */ /* 0x001fe20000000f00 */
[----:B------:R-:W-:Y:S06]  /*dd00*/  BRA `(.L_x_339) ;  /* 0xffffffc000447947 */ /* 0x000fec000383ffff */
.L_x_265:
[----:B------:R-:W-:Y:S02]  /*dd10*/  IMAD.MOV.U32 R13, RZ, RZ, R5 ;  /* 0x000000ffff0d7224 */ /* 0x000fe400078e0005 */
[----:B------:R-:W-:Y:S02]  /*dd20*/  IMAD.MOV.U32 R12, RZ, RZ, RZ ;  /* 0x000000ffff0c7224 */ /* 0x000fe400078e00ff */
[----:B------:R-:W-:Y:S02]  /*dd30*/  IMAD.MOV.U32 R11, RZ, RZ, 0x181f ;  /* 0x0000181fff0b7424 */ /* 0x000fe400078e00ff */
[----:B------:R-:W-:Y:S02]  /*dd40*/  IMAD.MOV.U32 R15, RZ, RZ, -0x1 ;  /* 0xffffffffff0f7424 */ /* 0x000fe400078e00ff */
[----:B-----5:R-:W-:Y:S02]  /*dd50*/  IMAD R6, R17, R8, RZ ;  /* 0x0000000811067224 */ /* 0x020fe400078e02ff */
[----:B------:R-:W-:-:S07]  /*dd60*/  IMAD.IADD R4, R10, 0x1, R4 ;  /* 0x000000010a047824 */ /* 0x000fce00078e0204 */
[----:B------:R-:W-:Y:S05]  /*dd70*/  WARPSYNC.COLLECTIVE R15, `(.L_x_340) ;  /* 0x000000000f087348 */ /* 0x000fea0003c00000 */
[----:B------:R0:W1:Y:S02]  /*dd80*/  SHFL.IDX P6, R14, R13, R12, R11 ;  /* 0x0000000c0d0e7389 */ /* 0x00006400000c000b */
[----:B01----:R-:W-:Y:S01]  /*dd90*/  ENDCOLLECTIVE ;  /* 0x000000000000791b */ /* 0x003fe20003800000 */
.L_x_340:
[----:B------:R-:W-:Y:S01]  /*dda0*/  ISETP.GE.AND P1, PT, R4, R6, PT ;  /* 0x000000060400720c */ /* 0x000fe20003f26270 */
[----:B------:R-:W-:Y:S01]  /*ddb0*/  IMAD.MOV.U32 R13, RZ, RZ, R0 ;  /* 0x000000ffff0d7224 */ /* 0x000fe200078e0000 */
[----:B------:R-:W-:-:S11]  /*ddc0*/  MOV R2, R14 ;  /* 0x0000000e00027202 */ /* 0x000fd60000000f00 */
[----:B------:R-:W-:Y:S05]  /*ddd0*/  WARPSYNC.COLLECTIVE R15, `(.L_x_341) ;  /* 0x000000000f087348 */ /* 0x000fea0003c00000 */
[----:B------:R0:W1:Y:S02]  /*dde0*/  SHFL.IDX P6, R14, R13, R12, R11 ;  /* 0x0000000c0d0e7389 */ /* 0x00006400000c000b */
[----:B01----:R-:W-:Y:S01]  /*ddf0*/  ENDCOLLECTIVE ;  /* 0x000000000000791b */ /* 0x003fe20003800000 */
.L_x_341:
[----:B------:R-:W-:Y:S02]  /*de00*/  IMAD.MOV.U32 R13, RZ, RZ, R5 ;  /* 0x000000ffff0d7224 */ /* 0x000fe400078e0005 */
[----:B------:R-:W-:Y:S02]  /*de10*/  IMAD.MOV.U32 R12, RZ, RZ, 0x1 ;  /* 0x00000001ff0c7424 */ /* 0x000fe400078e00ff */
[----:B------:R-:W-:-:S07]  /*de20*/  IMAD.MOV.U32 R3, RZ, RZ, R14 ;  /* 0x000000ffff037224 */ /* 0x000fce00078e000e */
[----:B------:R-:W-:Y:S05]  /*de30*/  WARPSYNC.COLLECTIVE R15, `(.L_x_342) ;  /* 0x000000000f087348 */ /* 0x000fea0003c00000 */
[----:B------:R0:W1:Y:S02]  /*de40*/  SHFL.IDX P6, R14, R13, R12, R11 ;  /* 0x0000000c0d0e7389 */ /* 0x00006400000c000b */
[----:B01----:R-:W-:Y:S01]  /*de50*/  ENDCOLLECTIVE ;  /* 0x000000000000791b */ /* 0x003fe20003800000 */
.L_x_342:
[----:B------:R-:W-:-:S05]  /*de60*/  @!P1 LEA R7, P4, R9, R3, 0x1 ;  /* 0x0000000309079211 */ /* 0x000fca00078808ff */
[----:B------:R-:W-:Y:S01]  /*de70*/  @!P1 IMAD.X R3, RZ, RZ, R2, P4 ;  /* 0x000000ffff039224 */ /* 0x000fe200020e0602 */
[----:B------:R-:W-:Y:S01]  /*de80*/  @!P1 MOV R2, R7 ;  /* 0x0000000700029202 */ /* 0x000fe20000000f00 */
[----:B------:R-:W-:Y:S01]  /*de90*/  VIADD R7, R4, 0x10 ;  /* 0x0000001004077836 */ /* 0x000fe20000000000 */
[----:B------:R-:W-:-:S03]  /*dea0*/  MOV R13, R0 ;  /* 0x00000000000d7202 */ /* 0x000fc60000000f00 */
[----:B------:R-:W-:Y:S01]  /*deb0*/  @!PT LDS RZ, [RZ] ;  /* 0x00000000fffff984 */ /* 0x000fe20000000800 */
[----:B------:R-:W-:Y:S01]  /*dec0*/  @!PT LDS RZ, [RZ] ;  /* 0x00000000fffff984 */ /* 0x000fe20000000800 */
[----:B------:R-:W-:Y:S01]  /*ded0*/  @!PT LDS RZ, [RZ] ;  /* 0x00000000fffff984 */ /* 0x000fe20000000800 */
[----:B------:R-:W-:Y:S04]  /*dee0*/  @!P1 LDGSTS.E.BYPASS.LTC128B.128 [R34+0xc400], desc[UR56][R2.64], !P3 ;  /* 0x0c40000002229fae */ /* 0x000fe8000d901d78 */
[----:B------:R-:W-:Y:S04]  /*def0*/  @!P1 LDGSTS.E.BYPASS.LTC128B.128 [R34+0x10400], desc[UR56][R2.64+0x80], !P2 ;  /* 0x1040008002229fae */ /* 0x000fe8000d101d78 */
[----:B------:R0:W-:Y:S01]  /*df00*/  @!P1 LDGSTS.E.BYPASS.LTC128B.128 [R34+0x14400], desc[UR56][R2.64+0x100], !P0 ;  /* 0x1440010002229fae */ /* 0x0001e2000c101d78 */
[----:B------:R-:W-:Y:S01]  /*df10*/  ISETP.GE.AND P1, PT, R7, R6, PT ;  /* 0x000000060700720c */ /* 0x000fe20003f26270 */
[----:B0-----:R-:W-:-:S12]  /*df20*/  IMAD.MOV.U32 R2, RZ, RZ, R14 ;  /* 0x000000ffff027224 */ /* 0x001fd800078e000e */
[----:B------:R-:W-:Y:S05]  /*df30*/  WARPSYNC.COLLECTIVE R15, `(.L_x_343) ;  /* 0x000000000f087348 */ /* 0x000fea0003c00000 */
[----:B------:R0:W1:Y:S02]  /*df40*/  SHFL.IDX P6, R14, R13, R12, R11 ;  /* 0x0000000c0d0e7389 */ /* 0x00006400000c000b */
[----:B01----:R-:W-:Y:S01]  /*df50*/  ENDCOLLECTIVE ;  /* 0x000000000000791b */ /* 0x003fe20003800000 */
.L_x_343:
[----:B------:R-:W-:Y:S02]  /*df60*/  IMAD.MOV.U32 R13, RZ, RZ, R5 ;  /* 0x000000ffff0d7224 */ /* 0x000fe400078e0005 */
[----:B------:R-:W-:Y:S02]  /*df70*/  IMAD.MOV.U32 R12, RZ, RZ, 0x2 ;  /* 0x00000002ff0c7424 */ /* 0x000fe400078e00ff */
[----:B------:R-:W-:-:S07]  /*df80*/  IMAD.MOV.U32 R3, RZ, RZ, R14 ;  /* 0x000000ffff037224 */ /* 0x000fce00078e000e */
[----:B------:R-:W-:Y:S05]  /*df90*/  WARPSYNC.COLLECTIVE R15, `(.L_x_344) ;  /* 0x000000000f087348 */ /* 0x000fea0003c00000 */
[----:B------:R0:W1:Y:S02]  /*dfa0*/  SHFL.IDX P6, R14, R13, R12, R11 ;  /* 0x0000000c0d0e7389 */ /* 0x00006400000c000b */
[----:B01----:R-:W-:Y:S01]  /*dfb0*/  ENDCOLLECTIVE ;  /* 0x000000000000791b */ /* 0x003fe20003800000 */
.L_x_344:
[----:B------:R-:W-:-:S05]  /*dfc0*/  @!P1 LEA R7, P4, R9, R3, 0x1 ;  /* 0x0000000309079211 */ /* 0x000fca00078808ff */
[----:B------:R-:W-:Y:S02]  /*dfd0*/  @!P1 IMAD.X R8, RZ, RZ, R2, P4 ;  /* 0x000000ffff089224 */ /* 0x000fe400020e0602 */
[----:B------:R-:W-:Y:S01]  /*dfe0*/  @!P1 IMAD.MOV.U32 R2, RZ, RZ, R7 ;  /* 0x000000ffff029224 */ /* 0x000fe200078e0007 */
[----:B------:R-:W-:Y:S01]  /*dff0*/  IADD3 R7, R4, 0x20, RZ ;  /* 0x0000002004077810 */ /* 0x000fe20007ffe0ff */
[----:B------:R-:W-:Y:S02]  /*e000*/  @!P1 IMAD.MOV.U32 R3, RZ, RZ, R8 ;  /* 0x000000ffff039224 */ /* 0x000fe400078e0008 */
[----:B------:R-:W-:-:S03]  /*e010*/  IMAD.MOV.U32 R13, RZ, RZ, R0 ;  /* 0x000000ffff0d7224 */ /* 0x000fc600078e0000 */
        /* <DEDUP_REMOVED lines=11> */
.L_x_345:
[----:B------:R-:W-:Y:S01]  /*e0d0*/  MOV R13, R5 ;  /* 0x00000005000d7202 */ /* 0x000fe20000000f00 */
[----:B------:R-:W-:Y:S01]  /*e0e0*/  IMAD.MOV.U32 R12, RZ, RZ, 0x3 ;  /* 0x00000003ff0c7424 */ /* 0x000fe200078e00ff */
[----:B------:R-:W-:-:S07]  /*e0f0*/  MOV R3, R14 ;  /* 0x0000000e00037202 */ /* 0x000fce0000000f00 */
[----:B------:R-:W-:Y:S05]  /*e100*/  WARPSYNC.COLLECTIVE R15, `(.L_x_346) ;  /* 0x000000000f087348 */ /* 0x000fea0003c00000 */
[----:B------:R0:W1:Y:S02]  /*e110*/  SHFL.IDX P6, R14, R13, R12, R11 ;  /* 0x0000000c0d0e7389 */ /* 0x00006400000c000b */
[----:B01----:R-:W-:Y:S01]  /*e120*/  ENDCOLLECTIVE ;  /* 0x000000000000791b */ /* 0x003fe20003800000 */
.L_x_346:
[----:B------:R-:W-:-:S05]  /*e130*/  @!P1 LEA R7, P4, R9, R3, 0x1 ;  /* 0x0000000309079211 */ /* 0x000fca00078808ff */
[----:B------:R-:W-:Y:S02]  /*e140*/  @!P1 IMAD.X R8, RZ, RZ, R2, P4 ;  /* 0x000000ffff089224 */ /* 0x000fe400020e0602 */
[----:B------:R-:W-:Y:S02]  /*e150*/  @!P1 IMAD.MOV.U32 R2, RZ, RZ, R7 ;  /* 0x000000ffff029224 */ /* 0x000fe400078e0007 */
[----:B------:R-:W-:Y:S02]  /*e160*/  @!P1 IMAD.MOV.U32 R3, RZ, RZ, R8 ;  /* 0x000000ffff039224 */ /* 0x000fe400078e0008 */
[----:B------:R-:W-:Y:S02]  /*e170*/  VIADD R7, R4, 0x30 ;  /* 0x0000003004077836 */ /* 0x000fe40000000000 */
[----:B------:R-:W-:Y:S01]  /*e180*/  IMAD.MOV.U32 R13, RZ, RZ, R0 ;  /* 0x000000ffff0d7224 */ /* 0x000fe200078e0000 */
        /* <DEDUP_REMOVED lines=11> */
.L_x_347:
[----:B------:R-:W-:Y:S01]  /*e240*/  IMAD.MOV.U32 R13, RZ, RZ, R5 ;  /* 0x000000ffff0d7224 */ /* 0x000fe200078e0005 */
[----:B------:R-:W-:Y:S01]  /*e250*/  MOV R12, 0x4 ;  /* 0x00000004000c7802 */ /* 0x000fe20000000f00 */
[----:B------:R-:W-:-:S07]  /*e260*/  IMAD.MOV.U32 R3, RZ, RZ, R14 ;  /* 0x000000ffff037224 */ /* 0x000fce00078e000e */
[----:B------:R-:W-:Y:S05]  /*e270*/  WARPSYNC.COLLECTIVE R15, `(.L_x_348) ;  /* 0x000000000f087348 */ /* 0x000fea0003c00000 */
[----:B------:R0:W1:Y:S02]  /*e280*/  SHFL.IDX P6, R14, R13, R12, R11 ;  /* 0x0000000c0d0e7389 */ /* 0x00006400000c000b */
[----:B01----:R-:W-:Y:S01]  /*e290*/  ENDCOLLECTIVE ;  /* 0x000000000000791b */ /* 0x003fe20003800000 */
.L_x_348:
[----:B------:R-:W-:-:S04]  /*e2a0*/  @!P1 LEA R7, P4, R9, R3, 0x1 ;  /* 0x0000000309079211 */ /* 0x000fc800078808ff */
[----:B------:R-:W-:Y:S01]  /*e2b0*/  @!P1 IADD3.X R8, RZ, R2, RZ, P4, !PT ;  /* 0x00000002ff089210 */ /* 0x000fe200027fe4ff */
[----:B------:R-:W-:Y:S02]  /*e2c0*/  @!P1 IMAD.MOV.U32 R2, RZ, RZ, R7 ;  /* 0x000000ffff029224 */ /* 0x000fe400078e0007 */
[----:B------:R-:W-:Y:S02]  /*e2d0*/  VIADD R7, R4, 0x40 ;  /* 0x0000004004077836 */ /* 0x000fe40000000000 */
        /* <DEDUP_REMOVED lines=13> */
.L_x_349:
[----:B------:R-:W-:Y:S02]  /*e3b0*/  IMAD.MOV.U32 R13, RZ, RZ, R5 ;  /* 0x000000ffff0d7224 */ /* 0x000fe400078e0005 */
[----:B------:R-:W-:Y:S02]  /*e3c0*/  IMAD.MOV.U32 R12, RZ, RZ, 0x5 ;  /* 0x00000005ff0c7424 */ /* 0x000fe400078e00ff */
[----:B------:R-:W-:-:S07]  /*e3d0*/  IMAD.MOV.U32 R3, RZ, RZ, R14 ;  /* 0x000000ffff037224 */ /* 0x000fce00078e000e */
[----:B------:R-:W-:Y:S05]  /*e3e0*/  WARPSYNC.COLLECTIVE R15, `(.L_x_350) ;  /* 0x000000000f087348 */ /* 0x000fea0003c00000 */
[----:B------:R0:W1:Y:S02]  /*e3f0*/  SHFL.IDX P6, R14, R13, R12, R11 ;  /* 0x0000000c0d0e7389 */ /* 0x00006400000c000b */
[----:B01----:R-:W-:Y:S01]  /*e400*/  ENDCOLLECTIVE ;  /* 0x000000000000791b */ /* 0x003fe20003800000 */
.L_x_350:
[----:B------:R-:W-:-:S05]  /*e410*/  @!P1 LEA R7, P4, R9, R3, 0x1 ;  /* 0x0000000309079211 */ /* 0x000fca00078808ff */
[----:B------:R-:W-:Y:S01]  /*e420*/  @!P1 IMAD.X R8, RZ, RZ, R2, P4 ;  /* 0x000000ffff089224 */ /* 0x000fe200020e0602 */
[----:B------:R-:W-:Y:S01]  /*e430*/  @!P1 MOV R2, R7 ;  /* 0x0000000700029202 */ /* 0x000fe20000000f00 */
        /* <DEDUP_REMOVED lines=9> */
[----:B------:R-:W-:Y:S02]  /*e4d0*/  ISETP.GE.AND P1, PT, R7, R6, PT ;  /* 0x000000060700720c */ /* 0x000fe40003f26270 */
[----:B0-----:R-:W-:-:S11]  /*e4e0*/  MOV R2, R14 ;  /* 0x0000000e00027202 */ /* 0x001fd60000000f00 */
[----:B------:R-:W-:Y:S05]  /*e4f0*/  WARPSYNC.COLLECTIVE R15, `(.L_x_351) ;  /* 0x000000000f087348 */ /* 0x000fea0003c00000 */
[----:B------:R0:W1:Y:S02]  /*e500*/  SHFL.IDX P6, R14, R13, R12, R11 ;  /* 0x0000000c0d0e7389 */ /* 0x00006400000c000b */
[----:B01----:R-:W-:Y:S01]  /*e510*/  ENDCOLLECTIVE ;  /* 0x000000000000791b */ /* 0x003fe20003800000 */
.L_x_351:
[----:B------:R-:W-:Y:S02]  /*e520*/  IMAD.MOV.U32 R13, RZ, RZ, R5 ;  /* 0x000000ffff0d7224 */ /* 0x000fe400078e0005 */
[----:B------:R-:W-:Y:S02]  /*e530*/  IMAD.MOV.U32 R12, RZ, RZ, 0x6 ;  /* 0x00000006ff0c7424 */ /* 0x000fe400078e00ff */
[----:B------:R-:W-:-:S07]  /*e540*/  IMAD.MOV.U32 R3, RZ, RZ, R14 ;  /* 0x000000ffff037224 */ /* 0x000fce00078e000e */
[----:B------:R-:W-:Y:S05]  /*e550*/  WARPSYNC.COLLECTIVE R15, `(.L_x_352) ;  /* 0x000000000f087348 */ /* 0x000fea0003c00000 */
[----:B------:R0:W1:Y:S02]  /*e560*/  SHFL.IDX P6, R14, R13, R12, R11 ;  /* 0x0000000c0d0e7389 */ /* 0x00006400000c000b */
[----:B01----:R-:W-:Y:S01]  /*e570*/  ENDCOLLECTIVE ;  /* 0x000000000000791b */ /* 0x003fe20003800000 */
.L_x_352:
[----:B------:R-:W-:-:S05]  /*e580*/  @!P1 LEA R7, P4, R9, R3, 0x1 ;  /* 0x0000000309079211 */ /* 0x000fca00078808ff */
[----:B------:R-:W-:Y:S02]  /*e590*/  @!P1 IMAD.X R8, RZ, RZ, R2, P4 ;  /* 0x000000ffff089224 */ /* 0x000fe400020e0602 */
[----:B------:R-:W-:Y:S02]  /*e5a0*/  @!P1 IMAD.MOV.U32 R2, RZ, RZ, R7 ;  /* 0x000000ffff029224 */ /* 0x000fe400078e0007 */
[----:B------:R-:W-:Y:S01]  /*e5b0*/  VIADD R7, R4, 0x60 ;  /* 0x0000006004077836 */ /* 0x000fe20000000000 */
[----:B------:R-:W-:Y:S02]  /*e5c0*/  @!P1 MOV R3, R8 ;  /* 0x0000000800039202 */ /* 0x000fe40000000f00 */
        /* <DEDUP_REMOVED lines=12> */
.L_x_353:
[----:B------:R-:W-:Y:S01]  /*e690*/  MOV R13, R5 ;  /* 0x00000005000d7202 */ /* 0x000fe20000000f00 */
[----:B------:R-:W-:Y:S02]  /*e6a0*/  IMAD.MOV.U32 R12, RZ, RZ, 0x7 ;  /* 0x00000007ff0c7424 */ /* 0x000fe400078e00ff */
[----:B------:R-:W-:-:S07]  /*e6b0*/  IMAD.MOV.U32 R3, RZ, RZ, R14 ;  /* 0x000000ffff037224 */ /* 0x000fce00078e000e */
[----:B------:R-:W-:Y:S05]  /*e6c0*/  WARPSYNC.COLLECTIVE R15, `(.L_x_354) ;  /* 0x000000000f087348 */ /* 0x000fea0003c00000 */
[----:B------:R0:W1:Y:S02]  /*e6d0*/  SHFL.IDX P6, R14, R13, R12, R11 ;  /* 0x0000000c0d0e7389 */ /* 0x00006400000c000b */
[----:B01----:R-:W-:Y:S01]  /*e6e0*/  ENDCOLLECTIVE ;  /* 0x000000000000791b */ /* 0x003fe20003800000 */
.L_x_354:
[----:B------:R-:W-:-:S05]  /*e6f0*/  @!P1 LEA R7, P4, R9, R3, 0x1 ;  /* 0x0000000309079211 */ /* 0x000fca00078808ff */
[----:B------:R-:W-:Y:S02]  /*e700*/  @!P1 IMAD.X R8, RZ, RZ, R2, P4 ;  /* 0x000000ffff089224 */ /* 0x000fe400020e0602 */
[----:B------:R-:W-:Y:S02]  /*e710*/  @!P1 IMAD.MOV.U32 R2, RZ, RZ, R7 ;  /* 0x000000ffff029224 */ /* 0x000fe400078e0007 */
[----:B------:R-:W-:Y:S02]  /*e720*/  @!P1 IMAD.MOV.U32 R3, RZ, RZ, R8 ;  /* 0x000000ffff039224 */ /* 0x000fe400078e0008 */
[----:B------:R-:W-:-:S03]  /*e730*/  IMAD.MOV.U32 R13, RZ, RZ, R0 ;  /* 0x000000ffff0d7224 */ /* 0x000fc600078e0000 */
[----:B------:R-:W-:Y:S01]  /*e740*/  @!PT LDS RZ, [RZ] ;  /* 0x00000000fffff984 */ /* 0x000fe20000000800 */
[----:B------:R-:W-:Y:S01]  /*e750*/  @!PT LDS RZ, [RZ] ;  /* 0x00000000fffff984 */ /* 0x000fe20000000800 */
[----:B------:R-:W-:Y:S01]  /*e760*/  @!PT LDS RZ, [RZ] ;  /* 0x00000000fffff984 */ /* 0x000fe20000000800 */
[----:B------:R0:W-:Y:S04]  /*e770*/  @!P1 LDGSTS.E.BYPASS.LTC128B.128 [R34+0xf400], desc[UR56][R2.64], !P3 ;  /* 0x0f40000002229fae */ /* 0x0001e8000d901d78 */
[----:B------:R0:W-:Y:S01]  /*e780*/  @!P1 LDGSTS.E.BYPASS.LTC128B.128 [R34+0x13400], desc[UR56][R2.64+0x80], !P2 ;  /* 0x1340008002229fae */ /* 0x0001e2000d101d78 */
[----:B------:R-:W-:-:S03]  /*e790*/  IMAD.MOV.U32 R5, RZ, RZ, R14 ;  /* 0x000000ffff057224 */ /* 0x000fc600078e000e */
[----:B------:R0:W-:Y:S04]  /*e7a0*/  @!P1 LDGSTS.E.BYPASS.LTC128B.128 [R34+0x17400], desc[UR56][R2.64+0x100], !P0 ;  /* 0x1740010002229fae */ /* 0x0001e8000c101d78 */
[----:B0-----:R-:W-:Y:S05]  /*e7b0*/  WARPSYNC.COLLECTIVE R15, `(.L_x_355) ;  /* 0x000000000f087348 */ /* 0x001fea0003c00000 */
[----:B------:R1:W2:Y:S02]  /*e7c0*/  SHFL.IDX P6, R14, R13, R12, R11 ;  /* 0x0000000c0d0e7389 */ /* 0x0002a400000c000b */
[----:B012---:R-:W-:Y:S01]  /*e7d0*/  ENDCOLLECTIVE ;  /* 0x000000000000791b */ /* 0x007fe20003800000 */
.L_x_355:
[----:B------:R-:W-:Y:S05]  /*e7e0*/  BRA `(.L_x_356) ;  /* 0xffffffc000a87947 */ /* 0x000fea000383ffff */
.L_x_270:
[----:B0-----:R0:W1:Y:S02]  /*e7f0*/  SYNCS.PHASECHK.TRANS64.TRYWAIT P0, [R22+URZ+0x2a820], R3 ;  /* 0x02a82003160075a7 */ /* 0x001064000800017f */
[----:B-1----:R-:W-:Y:S05]  /*e800*/  @!P0 NANOSLEEP.SYNCS 0x989680 ;  /* 0x009896800000895d */ /* 0x002fea0003900000 */
[----:B------:R-:W1:Y:S02]  /*e810*/  @!P0 SYNCS.PHASECHK.TRANS64 P0, [R22+URZ+0x2a820], R3 ;  /* 0x02a82003160085a7 */ /* 0x000e64000800007f */
[----:B-1----:R-:W-:Y:S05]  /*e820*/  @!P0 BRA `(.L_x_270) ;  /* 0xfffffffc00f08947 */ /* 0x002fea000383ffff */
[----:B------:R-:W-:Y:S05]  /*e830*/  BRA `(.L_x_357) ;  /* 0xffffffc400187947 */ /* 0x000fea000383ffff */
.L_x_275:
[----:B0-----:R0:W1:Y:S02]  /*e840*/  SYNCS.PHASECHK.TRANS64.TRYWAIT P0, [R6+URZ+0x2a840], R3 ;  /* 0x02a84003060075a7 */ /* 0x001064000800017f */
[----:B-1----:R-:W-:Y:S05]  /*e850*/  @!P0 NANOSLEEP.SYNCS 0x989680 ;  /* 0x009896800000895d */ /* 0x002fea0003900000 */
[----:B------:R-:W1:Y:S02]  /*e860*/  @!P0 SYNCS.PHASECHK.TRANS64 P0, [R6+URZ+0x2a840], R3 ;  /* 0x02a84003060085a7 */ /* 0x000e64000800007f */
[----:B-1----:R-:W-:Y:S05]  /*e870*/  @!P0 BRA `(.L_x_275) ;  /* 0xfffffffc00f08947 */ /* 0x002fea000383ffff */
[----:B------:R-:W-:Y:S05]  /*e880*/  BRA `(.L_x_358) ;  /* 0xffffffc400e47947 */ /* 0x000fea000383ffff */
.L_x_276:
[----:B------:R-:W-:Y:S01]  /*e890*/  BSSY B1, `(.L_x_359) ;  /* 0x0000008000017945 */ /* 0x000fe20003800000 */
[----:B------:R-:W-:Y:S01]  /*e8a0*/  IMAD.MOV.U32 R13, RZ, RZ, R5 ;  /* 0x000000ffff0d7224 */ /* 0x000fe200078e0005 */
[----:B------:R-:W-:Y:S01]  /*e8b0*/  MOV R12, RZ ;  /* 0x000000ff000c7202 */ /* 0x000fe20000000f00 */
[----:B------:R-:W-:Y:S02]  /*e8c0*/  IMAD.MOV.U32 R11, RZ, RZ, 0x181f ;  /* 0x0000181fff0b7424 */ /* 0x000fe400078e00ff */
[----:B------:R-:W-:-:S07]  /*e8d0*/  IMAD.MOV.U32 R15, RZ, RZ, -0x1 ;  /* 0xffffffffff0f7424 */ /* 0x000fce00078e00ff */
[----:B------:R-:W-:Y:S05]  /*e8e0*/  WARPSYNC.COLLECTIVE R15, `(.L_x_360) ;  /* 0x000000000f087348 */ /* 0x000fea0003c00000 */
[----:B------:R0:W1:Y:S02]  /*e8f0*/  SHFL.IDX P6, R14, R13, R12, R11 ;  /* 0x0000000c0d0e7389 */ /* 0x00006400000c000b */
[----:B01----:R-:W-:Y:S01]  /*e900*/  ENDCOLLECTIVE ;  /* 0x000000000000791b */ /* 0x003fe20003800000 */
.L_x_360:
[----:B------:R-:W-:Y:S05]  /*e910*/  BSYNC B1 ;  /* 0x0000000000017941 */ /* 0x000fea0003800000 */
.L_x_359:
[----:B------:R-:W0:Y:S01]  /*e920*/  S2R R35, SR_TID.X ;  /* 0x0000000000237919 */ /* 0x000e220000002100 */
[----:B------:R-:W-:Y:S01]  /*e930*/  IMAD.MOV.U32 R13, RZ, RZ, R9 ;  /* 0x000000ffff0d7224 */ /* 0x000fe200078e0009 */
[----:B------:R-:W-:Y:S01]  /*e940*/  MOV R12, RZ ;  /* 0x000000ff000c7202 */ /* 0x000fe20000000f00 */
[----:B------:R-:W-:Y:S02]  /*e950*/  IMAD.MOV.U32 R11, RZ, RZ, 0x181f ;  /* 0x0000181fff0b7424 */ /* 0x000fe400078e00ff */
[----:B------:R-:W-:Y:S02]  /*e960*/  IMAD.MOV.U32 R15, RZ, RZ, -0x1 ;  /* 0xffffffffff0f7424 */ /* 0x000fe400078e00ff */
[----:B------:R-:W-:Y:S02]  /*e970*/  IMAD.MOV.U32 R3, RZ, RZ, R14 ;  /* 0x000000ffff037224 */ /* 0x000fe400078e000e */
[----:B------:R-:W-:-:S07]  /*e980*/  IMAD R4, R4, 0x2, R22 ;  /* 0x0000000204047824 */ /* 0x000fce00078e0216 */
[----:B0-----:R-:W-:Y:S05]  /*e990*/  WARPSYNC.COLLECTIVE R15, `(.L_x_361) ;  /* 0x000000000f087348 */ /* 0x001fea0003c00000 */
[----:B------:R1:W2:Y:S02]  /*e9a0*/  SHFL.IDX P6, R14, R13, R12, R11 ;  /* 0x0000000c0d0e7389 */ /* 0x0002a400000c000b */
[----:B012---:R-:W-:Y:S01]  /*e9b0*/  ENDCOLLECTIVE ;  /* 0x000000000000791b */ /* 0x007fe20003800000 */
.L_x_361:
[----:B------:R-:W-:Y:S02]  /*e9c0*/  IMAD.MOV.U32 R13, RZ, RZ, R5 ;  /* 0x000000ffff0d7224 */ /* 0x000fe400078e0005 */
[----:B------:R-:W-:Y:S02]  /*e9d0*/  IMAD.MOV.U32 R12, RZ, RZ, 0x1 ;  /* 0x00000001ff0c7424 */ /* 0x000fe400078e00ff */
[----:B------:R-:W-:Y:S02]  /*e9e0*/  IMAD.SHL.U32 R35, R35, 0x8, RZ ;  /* 0x0000000823237824 */ /* 0x000fe400078e00ff */
[----:B------:R-:W-:-:S07]  /*e9f0*/  IMAD.MOV.U32 R2, RZ, RZ, R14 ;  /* 0x000000ffff027224 */ /* 0x000fce00078e000e */
[----:B------:R-:W-:Y:S05]  /*ea00*/  WARPSYNC.COLLECTIVE R15, `(.L_x_362) ;  /* 0x000000000f087348 */ /* 0x000fea0003c00000 */
[----:B------:R0:W1:Y:S02]  /*ea10*/  SHFL.IDX P6, R14, R13, R12, R11 ;  /* 0x0000000c0d0e7389 */ /* 0x00006400000c000b */
[----:B01----:R-:W-:Y:S01]  /*ea20*/  ENDCOLLECTIVE ;  /* 0x000000000000791b */ /* 0x003fe20003800000 */
.L_x_362:
[----:B------:R-:W-:-:S04]  /*ea30*/  LOP3.LUT R35, R35, 0x38, RZ, 0xc0, !PT ;  /* 0x0000003823237812 */ /* 0x000fc800078ec0ff */
[----:B------:R-:W-:-:S04]  /*ea40*/  SHF.L.U32 R0, R35, 0x1, RZ ;  /* 0x0000000123007819 */ /* 0x000fc800000006ff */
[----:B------:R-:W-:-:S05]  /*ea50*/  IADD3 R2, P0, R2, R0, RZ ;  /* 0x0000000002027210 */ /* 0x000fca0007f1e0ff */
[----:B------:R-:W-:Y:S02]  /*ea60*/  IMAD.X R3, RZ, RZ, R3, P0 ;  /* 0x000000ffff037224 */ /* 0x000fe400000e0603 */
[----:B------:R-:W-:-:S03]  /*ea70*/  IMAD.MOV.U32 R13, RZ, RZ, R9 ;  /* 0x000000ffff0d7224 */ /* 0x000fc600078e0009 */
[----:B------:R-:W-:Y:S01]  /*ea80*/  @!PT LDS RZ, [RZ] ;  /* 0x00000000fffff984 */ /* 0x000fe20000000800 */
[----:B------:R-:W-:Y:S01]  /*ea90*/  @!PT LDS RZ, [RZ] ;  /* 0x00000000fffff984 */ /* 0x000fe20000000800 */
[----:B------:R-:W-:Y:S01]  /*eaa0*/  @!PT LDS RZ, [RZ] ;  /* 0x00000000fffff984 */ /* 0x000fe20000000800 */
[----:B------:R-:W-:Y:S04]  /*eab0*/  LDGSTS.E.BYPASS.LTC128B.128 [R4+0x18400], desc[UR56][R2.64], !P3 ;  /* 0x1840000002047fae */ /* 0x000fe8000d901d78 */
[----:B------:R-:W-:Y:S04]  /*eac0*/  LDGSTS.E.BYPASS.LTC128B.128 [R4+0x1b400], desc[UR56][R2.64+0x80], !P2 ;  /* 0x1b40008002047fae */ /* 0x000fe8000d101d78 */
[----:B------:R0:W-:Y:S02]  /*ead0*/  LDGSTS.E.BYPASS.LTC128B.128 [R4+0x1e400], desc[UR56][R2.64+0x100], !P1 ;  /* 0x1e40010002047fae */ /* 0x0001e4000c901d78 */
[----:B0-----:R-:W-:-:S07]  /*eae0*/  MOV R3, R14 ;  /* 0x0000000e00037202 */ /* 0x001fce0000000f00 */
[----:B------:R-:W-:Y:S05]  /*eaf0*/  WARPSYNC.COLLECTIVE R15, `(.L_x_363) ;  /* 0x000000000f087348 */ /* 0x000fea0003c00000 */
[----:B------:R0:W1:Y:S02]  /*eb00*/  SHFL.IDX P6, R14, R13, R12, R11 ;  /* 0x0000000c0d0e7389 */ /* 0x00006400000c000b */
[----:B01----:R-:W-:Y:S01]  /*eb10*/  ENDCOLLECTIVE ;  /* 0x000000000000791b */ /* 0x003fe20003800000 */
.L_x_363:
[----:B------:R-:W-:Y:S01]  /*eb20*/  IMAD.MOV.U32 R13, RZ, RZ, R5 ;  /* 0x000000ffff0d7224 */ /* 0x000fe200078e0005 */
[----:B------:R-:W-:Y:S01]  /*eb30*/  MOV R12, 0x2 ;  /* 0x00000002000c7802 */ /* 0x000fe20000000f00 */
[----:B------:R-:W-:-:S07]  /*eb40*/  IMAD.MOV.U32 R2, RZ, RZ, R14 ;  /* 0x000000ffff027224 */ /* 0x000fce00078e000e */
[----:B------:R-:W-:Y:S05]  /*eb50*/  WARPSYNC.COLLECTIVE R15, `(.L_x_364) ;  /* 0x000000000f087348 */ /* 0x000fea0003c00000 */
[----:B------:R0:W1:Y:S02]  /*eb60*/  SHFL.IDX P6, R14, R13, R12, R11 ;  /* 0x0000000c0d0e7389 */ /* 0x00006400000c000b */
[----:B01----:R-:W-:Y:S01]  /*eb70*/  ENDCOLLECTIVE ;  /* 0x000000000000791b */ /* 0x003fe20003800000 */
.L_x_364:
[----:B------:R-:W-:-:S05]  /*eb80*/  IADD3 R2, P0, R2, R0, RZ ;  /* 0x0000000002027210 */ /* 0x000fca0007f1e0ff */
[----:B------:R-:W-:-:S05]  /*eb90*/  IMAD.X R3, RZ, RZ, R3, P0 ;  /* 0x000000ffff037224 */ /* 0x000fca00000e0603 */
[----:B------:R-:W-:Y:S01]  /*eba0*/  @!PT LDS RZ, [RZ] ;  /* 0x00000000fffff984 */ /* 0x000fe20000000800 */
[----:B------:R-:W-:Y:S01]  /*ebb0*/  @!PT LDS RZ, [RZ] ;  /* 0x00000000fffff984 */ /* 0x000fe20000000800 */
[----:B------:R-:W-:Y:S01]  /*ebc0*/  @!PT LDS RZ, [RZ] ;  /* 0x00000000fffff984 */ /* 0x000fe20000000800 */
[----:B------:R0:W-:Y:S01]  /*ebd0*/  LDGSTS.E.BYPASS.LTC128B.128 [R4+0x18c00], desc[UR56][R2.64], !P3 ;  /* 0x18c0000002047fae */ /* 0x0001e2000d901d78 */
[----:B------:R-:W-:-:S03]  /*ebe0*/  IMAD.MOV.U32 R13, RZ, RZ, R9 ;  /* 0x000000ffff0d7224 */ /* 0x000fc600078e0009 */
[----:B------:R0:W-:Y:S04]  /*ebf0*/  LDGSTS.E.BYPASS.LTC128B.128 [R4+0x1bc00], desc[UR56][R2.64+0x80], !P2 ;  /* 0x1bc0008002047fae */ /* 0x0001e8000d101d78 */
[----:B------:R0:W-:Y:S01]  /*ec00*/  LDGSTS.E.BYPASS.LTC128B.128 [R4+0x1ec00], desc[UR56][R2.64+0x100], !P1 ;  /* 0x1ec0010002047fae */ /* 0x0001e2000c901d78 */
[----:B------:R-:W-:-:S07]  /*ec10*/  IMAD.MOV.U32 R35, RZ, RZ, R14 ;  /* 0x000000ffff237224 */ /* 0x000fce00078e000e */
[----:B0-----:R-:W-:Y:S05]  /*ec20*/  WARPSYNC.COLLECTIVE R15, `(.L_x_365) ;  /* 0x000000000f087348 */ /* 0x001fea0003c00000 */
[----:B------:R1:W2:Y:S02]  /*ec30*/  SHFL.IDX P6, R14, R13, R12, R11 ;  /* 0x0000000c0d0e7389 */ /* 0x0002a400000c000b */
[----:B012---:R-:W-:Y:S01]  /*ec40*/  ENDCOLLECTIVE ;  /* 0x000000000000791b */ /* 0x007fe20003800000 */
.L_x_365:
[----:B------:R-:W-:Y:S01]  /*ec50*/  MOV R13, R5 ;  /* 0x00000005000d7202 */ /* 0x000fe20000000f00 */
[----:B------:R-:W-:Y:S02]  /*ec60*/  IMAD.MOV.U32 R12, RZ, RZ, 0x3 ;  /* 0x00000003ff0c7424 */ /* 0x000fe400078e00ff */
[----:B------:R-:W-:-:S07]  /*ec70*/  IMAD.MOV.U32 R2, RZ, RZ, R14 ;  /* 0x000000ffff027224 */ /* 0x000fce00078e000e */
[----:B------:R-:W-:Y:S05]  /*ec80*/  WARPSYNC.COLLECTIVE R15, `(.L_x_366) ;  /* 0x000000000f087348 */ /* 0x000fea0003c00000 */
[----:B------:R0:W1:Y:S02]  /*ec90*/  SHFL.IDX P6, R14, R13, R12, R11 ;  /* 0x0000000c0d0e7389 */ /* 0x00006400000c000b */
[----:B01----:R-:W-:Y:S01]  /*eca0*/  ENDCOLLECTIVE ;  /* 0x000000000000791b */ /* 0x003fe20003800000 */
.L_x_366:
        /* <DEDUP_REMOVED lines=13> */
.L_x_367:
[----:B------:R-:W-:Y:S02]  /*ed80*/  IMAD.MOV.U32 R13, RZ, RZ, R5 ;  /* 0x000000ffff0d7224 */ /* 0x000fe400078e0005 */
[----:B------:R-:W-:Y:S02]  /*ed90*/  IMAD.MOV.U32 R12, RZ, RZ, 0x4 ;  /* 0x00000004ff0c7424 */ /* 0x000fe400078e00ff */
[----:B------:R-:W-:-:S07]  /*eda0*/  IMAD.MOV.U32 R2, RZ, RZ, R14 ;  /* 0x000000ffff027224 */ /* 0x000fce00078e000e */
[----:B------:R-:W-:Y:S05]  /*edb0*/  WARPSYNC.COLLECTIVE R15, `(.L_x_368) ;  /* 0x000000000f087348 */ /* 0x000fea0003c00000 */
[----:B------:R0:W1:Y:S02]  /*edc0*/  SHFL.IDX P6, R14, R13, R12, R11 ;  /* 0x0000000c0d0e7389 */ /* 0x00006400000c000b */
[----:B01----:R-:W-:Y:S01]  /*edd0*/  ENDCOLLECTIVE ;  /* 0x000000000000791b */ /* 0x003fe20003800000 */
.L_x_368:
[----:B------:R-:W-:-:S04]  /*ede0*/  IADD3 R2, P0, R2, R0, RZ ;  /* 0x0000000002027210 */ /* 0x000fc80007f1e0ff */
[----:B------:R-:W-:-:S05]  /*edf0*/  IADD3.X R3, RZ, R35, RZ, P0, !PT ;  /* 0x00000023ff037210 */ /* 0x000fca00007fe4ff */
        /* <DEDUP_REMOVED lines=11> */
.L_x_369:
[----:B------:R-:W-:Y:S02]  /*eeb0*/  IMAD.MOV.U32 R13, RZ, RZ, R5 ;  /* 0x000000ffff0d7224 */ /* 0x000fe400078e0005 */
[----:B------:R-:W-:Y:S01]  /*eec0*/  IMAD.MOV.U32 R12, RZ, RZ, 0x5 ;  /* 0x00000005ff0c7424 */ /* 0x000fe200078e00ff */
[----:B------:R-:W-:-:S07]  /*eed0*/  MOV R2, R14 ;  /* 0x0000000e00027202 */ /* 0x000fce0000000f00 */
[----:B------:R-:W-:Y:S05]  /*eee0*/  WARPSYNC.COLLECTIVE R15, `(.L_x_370) ;  /* 0x000000000f087348 */ /* 0x000fea0003c00000 */
[----:B------:R0:W1:Y:S02]  /*eef0*/  SHFL.IDX P6, R14, R13, R12, R11 ;  /* 0x0000000c0d0e7389 */ /* 0x00006400000c000b */
[----:B01----:R-:W-:Y:S01]  /*ef00*/  ENDCOLLECTIVE ;  /* 0x000000000000791b */ /* 0x003fe20003800000 */
.L_x_370:
[----:B------:R-:W-:-:S05]  /*ef10*/  IADD3 R2, P0, R2, R0, RZ ;  /* 0x0000000002027210 */ /* 0x000fca0007f1e0ff */
[----:B------:R-:W-:-:S05]  /*ef20*/  IMAD.X R3, RZ, RZ, R35, P0 ;  /* 0x000000ffff037224 */ /* 0x000fca00000e0623 */
[----:B------:R-:W-:Y:S01]  /*ef30*/  @!PT LDS RZ, [RZ] ;  /* 0x00000000fffff984 */ /* 0x000fe20000000800 */
[----:B------:R-:W-:Y:S01]  /*ef40*/  @!PT LDS RZ, [RZ] ;  /* 0x00000000fffff984 */ /* 0x000fe20000000800 */
[----:B------:R-:W-:Y:S01]  /*ef50*/  @!PT LDS RZ, [RZ] ;  /* 0x00000000fffff984 */ /* 0x000fe20000000800 */
[----:B------:R0:W-:Y:S01]  /*ef60*/  LDGSTS.E.BYPASS.LTC128B.128 [R4+0x1a400], desc[UR56][R2.64], !P3 ;  /* 0x1a40000002047fae */ /* 0x0001e2000d901d78 */
[----:B------:R-:W-:-:S03]  /*ef70*/  MOV R13, R9 ;  /* 0x00000009000d7202 */ /* 0x000fc60000000f00 */
[----:B------:R0:W-:Y:S04]  /*ef80*/  LDGSTS.E.BYPASS.LTC128B.128 [R4+0x1d400], desc[UR56][R2.64+0x80], !P2 ;  /* 0x1d40008002047fae */ /* 0x0001e8000d101d78 */
[----:B------:R0:W-:Y:S01]  /*ef90*/  LDGSTS.E.BYPASS.LTC128B.128 [R4+0x20400], desc[UR56][R2.64+0x100], !P1 ;  /* 0x2040010002047fae */ /* 0x0001e2000c901d78 */
[----:B------:R-:W-:-:S07]  /*efa0*/  IMAD.MOV.U32 R35, RZ, RZ, R14 ;  /* 0x000000ffff237224 */ /* 0x000fce00078e000e */
[----:B0-----:R-:W-:Y:S05]  /*efb0*/  WARPSYNC.COLLECTIVE R15, `(.L_x_371) ;  /* 0x000000000f087348 */ /* 0x001fea0003c00000 */
[----:B------:R1:W2:Y:S02]  /*efc0*/  SHFL.IDX P6, R14, R13, R12, R11 ;  /* 0x0000000c0d0e7389 */ /* 0x0002a400000c000b */
[----:B012---:R-:W-:Y:S01]  /*efd0*/  ENDCOLLECTIVE ;  /* 0x000000000000791b */ /* 0x007fe20003800000 */
.L_x_371:
[----:B------:R-:W-:Y:S01]  /*efe0*/  IMAD.MOV.U32 R2, RZ, RZ, R14 ;  /* 0x000000ffff027224 */ /* 0x000fe200078e000e */
[----:B------:R-:W-:Y:S06]  /*eff0*/  BRA `(.L_x_372) ;  /* 0xffffffc4001c7947 */ /* 0x000fec000383ffff */
.L_x_281:
[----:B--2---:R2:W3:Y:S02]  /*f000*/  SYNCS.PHASECHK.TRANS64.TRYWAIT P0, [R4+URZ+0x2a860], R2 ;  /* 0x02a86002040075a7 */ /* 0x0044e4000800017f */
[----:B---3--:R-:W-:Y:S05]  /*f010*/  @!P0 NANOSLEEP.SYNCS 0x989680 ;  /* 0x009896800000895d */ /* 0x008fea0003900000 */
[----:B------:R-:W3:Y:S02]  /*f020*/  @!P0 SYNCS.PHASECHK.TRANS64 P0, [R4+URZ+0x2a860], R2 ;  /* 0x02a86002040085a7 */ /* 0x000ee4000800007f */
[----:B---3--:R-:W-:Y:S05]  /*f030*/  @!P0 BRA `(.L_x_281) ;  /* 0xfffffffc00f08947 */ /* 0x008fea000383ffff */
[----:B------:R-:W-:Y:S05]  /*f040*/  BRA `(.L_x_373) ;  /* 0xffffffc4007c7947 */ /* 0x000fea000383ffff */
.L_x_282:
[----:B------:R-:W-:Y:S01]  /*f050*/  BSSY B1, `(.L_x_374) ;  /* 0x0000008000017945 */ /* 0x000fe20003800000 */
[----:B------:R-:W-:Y:S01]  /*f060*/  IMAD.MOV.U32 R13, RZ, RZ, R24 ;  /* 0x000000ffff0d7224 */ /* 0x000fe200078e0018 */
[----:B------:R-:W-:Y:S01]  /*f070*/  MOV R15, 0xffffffff ;  /* 0xffffffff000f7802 */ /* 0x000fe20000000f00 */
[----:B------:R-:W-:Y:S02]  /*f080*/  IMAD.MOV.U32 R12, RZ, RZ, RZ ;  /* 0x000000ffff0c7224 */ /* 0x000fe400078e00ff */
[----:B------:R-:W-:-:S07]  /*f090*/  IMAD.MOV.U32 R11, RZ, RZ, 0x181f ;  /* 0x0000181fff0b7424 */ /* 0x000fce00078e00ff */
[----:B--2---:R-:W-:Y:S05]  /*f0a0*/  WARPSYNC.COLLECTIVE R15, `(.L_x_375) ;  /* 0x000000000f087348 */ /* 0x004fea0003c00000 */
[----:B------:R0:W1:Y:S02]  /*f0b0*/  SHFL.IDX P6, R14, R13, R12, R11 ;  /* 0x0000000c0d0e7389 */ /* 0x00006400000c000b */
[----:B012---:R-:W-:Y:S01]  /*f0c0*/  ENDCOLLECTIVE ;  /* 0x000000000000791b */ /* 0x007fe20003800000 */
.L_x_375:
[----:B------:R-:W-:Y:S05]  /*f0d0*/  BSYNC B1 ;  /* 0x0000000000017941 */ /* 0x000fea0003800000 */
.L_x_374:
[----:B------:R-:W-:Y:S01]  /*f0e0*/  IMAD.MOV.U32 R13, RZ, RZ, R23 ;  /* 0x000000ffff0d7224 */ /* 0x000fe200078e0017 */
[----:B------:R-:W-:Y:S01]  /*f0f0*/  MOV R15, 0xffffffff ;  /* 0xffffffff000f7802 */ /* 0x000fe20000000f00 */
[----:B------:R-:W-:Y:S02]  /*f100*/  IMAD.MOV.U32 R12, RZ, RZ, RZ ;  /* 0x000000ffff0c7224 */ /* 0x000fe400078e00ff */
[----:B------:R-:W-:Y:S02]  /*f110*/  IMAD.MOV.U32 R11, RZ, RZ, 0x181f ;  /* 0x0000181fff0b7424 */ /* 0x000fe400078e00ff */
[----:B------:R-:W-:Y:S02]  /*f120*/  IMAD.MOV.U32 R3, RZ, RZ, R14 ;  /* 0x000000ffff037224 */ /* 0x000fe400078e000e */
[----:B------:R-:W-:-:S07]  /*f130*/  IMAD R5, R5, 0x2, R22 ;  /* 0x0000000205057824 */ /* 0x000fce00078e0216 */
[----:B------:R-:W-:Y:S05]  /*f140*/  WARPSYNC.COLLECTIVE R15, `(.L_x_376) ;  /* 0x000000000f087348 */ /* 0x000fea0003c00000 */
[----:B------:R0:W1:Y:S02]  /*f150*/  SHFL.IDX P6, R14, R13, R12, R11 ;  /* 0x0000000c0d0e7389 */ /* 0x00006400000c000b */
[----:B01----:R-:W-:Y:S01]  /*f160*/  ENDCOLLECTIVE ;  /* 0x000000000000791b */ /* 0x003fe20003800000 */
.L_x_376:
[----:B------:R-:W-:Y:S01]  /*f170*/  IMAD.MOV.U32 R13, RZ, RZ, R24 ;  /* 0x000000ffff0d7224 */ /* 0x000fe200078e0018 */
[----:B------:R-:W-:Y:S01]  /*f180*/  MOV R12, 0x1 ;  /* 0x00000001000c7802 */ /* 0x000fe20000000f00 */
[----:B------:R-:W-:-:S07]  /*f190*/  IMAD.MOV.U32 R2, RZ, RZ, R14 ;  /* 0x000000ffff027224 */ /* 0x000fce00078e000e */
[----:B------:R-:W-:Y:S05]  /*f1a0*/  WARPSYNC.COLLECTIVE R15, `(.L_x_377) ;  /* 0x000000000f087348 */ /* 0x000fea0003c00000 */
[----:B------:R0:W1:Y:S02]  /*f1b0*/  SHFL.IDX P6, R14, R13, R12, R11 ;  /* 0x0000000c0d0e7389 */ /* 0x00006400000c000b */
[----:B01----:R-:W-:Y:S01]  /*f1c0*/  ENDCOLLECTIVE ;  /* 0x000000000000791b */ /* 0x003fe20003800000 */
.L_x_377:
[----:B------:R-:W-:-:S05]  /*f1d0*/  IADD3 R2, P1, R2, R0, RZ ;  /* 0x0000000002027210 */ /* 0x000fca0007f3e0ff */
[----:B------:R-:W-:Y:S01]  /*f1e0*/  IMAD.X R3, RZ, RZ, R3, P1 ;  /* 0x000000ffff037224 */ /* 0x000fe200008e0603 */
[----:B------:R-:W-:-:S04]  /*f1f0*/  LOP3.LUT P1, RZ, R29, 0x1, RZ, 0xc0, !PT ;  /* 0x000000011dff7812 */ /* 0x000fc8000782c0ff */
[----:B------:R-:W-:Y:S01]  /*f200*/  ISETP.LT.OR P2, PT, R6, 0x1, !P1 ;  /* 0x000000010600780c */ /* 0x000fe20004f41670 */
[----:B------:R-:W-:-:S12]  /*f210*/  IMAD.MOV.U32 R13, RZ, RZ, R23 ;  /* 0x000000ffff0d7224 */ /* 0x000fd800078e0017 */
[----:B------:R-:W-:Y:S01]  /*f220*/  @!PT LDS RZ, [RZ] ;  /* 0x00000000fffff984 */ /* 0x000fe20000000800 */
[----:B------:R-:W-:Y:S01]  /*f230*/  @!PT LDS RZ, [RZ] ;  /* 0x00000000fffff984 */ /* 0x000fe20000000800 */
[----:B------:R-:W-:Y:S01]  /*f240*/  @!PT LDS RZ, [RZ] ;  /* 0x00000000fffff984 */ /* 0x000fe20000000800 */
[----:B------:R-:W-:Y:S01]  /*f250*/  LDGSTS.E.BYPASS.LTC128B.128 [R5+0x400], desc[UR56][R2.64], !P2 ;  /* 0x0040000002057fae */ /* 0x000fe2000d101d78 */
[----:B------:R-:W-:-:S13]  /*f260*/  ISETP.LT.OR P2, PT, R6, 0x1, !P0 ;  /* 0x000000010600780c */ /* 0x000fda0004741670 */
[----:B------:R0:W-:Y:S02]  /*f270*/  LDGSTS.E.BYPASS.LTC128B.128 [R5+0x3400], desc[UR56][R2.64+0x80], !P2 ;  /* 0x0340008002057fae */ /* 0x0001e4000d101d78 */
[----:B0-----:R-:W-:-:S07]  /*f280*/  IMAD.MOV.U32 R3, RZ, RZ, R14 ;  /* 0x000000ffff037224 */ /* 0x001fce00078e000e */
[----:B------:R-:W-:Y:S05]  /*f290*/  WARPSYNC.COLLECTIVE R15, `(.L_x_378) ;  /* 0x000000000f087348 */ /* 0x000fea0003c00000 */
[----:B------:R0:W1:Y:S02]  /*f2a0*/  SHFL.IDX P6, R14, R13, R12, R11 ;  /* 0x0000000c0d0e7389 */ /* 0x00006400000c000b */
[----:B01----:R-:W-:Y:S01]  /*f2b0*/  ENDCOLLECTIVE ;  /* 0x000000000000791b */ /* 0x003fe20003800000 */
.L_x_378:
[----:B------:R-:W-:Y:S01]  /*f2c0*/  MOV R13, R24 ;  /* 0x00000018000d7202 */ /* 0x000fe20000000f00 */
[----:B------:R-:W-:Y:S02]  /*f2d0*/  IMAD.MOV.U32 R12, RZ, RZ, 0x2 ;  /* 0x00000002ff0c7424 */ /* 0x000fe400078e00ff */
[----:B------:R-:W-:-:S07]  /*f2e0*/  IMAD.MOV.U32 R2, RZ, RZ, R14 ;  /* 0x000000ffff027224 */ /* 0x000fce00078e000e */
[----:B------:R-:W-:Y:S05]  /*f2f0*/  WARPSYNC.COLLECTIVE R15, `(.L_x_379) ;  /* 0x000000000f087348 */ /* 0x000fea0003c00000 */
[----:B------:R0:W1:Y:S02]  /*f300*/  SHFL.IDX P6, R14, R13, R12, R11 ;  /* 0x0000000c0d0e7389 */ /* 0x00006400000c000b */
[----:B01----:R-:W-:Y:S01]  /*f310*/  ENDCOLLECTIVE ;  /* 0x000000000000791b */ /* 0x003fe20003800000 */
.L_x_379:
[----:B------:R-:W-:-:S05]  /*f320*/  IADD3 R2, P2, R2, R0, RZ ;  /* 0x0000000002027210 */ /* 0x000fca0007f5e0ff */
[----:B------:R-:W-:Y:S01]  /*f330*/  IMAD.X R3, RZ, RZ, R3, P2 ;  /* 0x000000ffff037224 */ /* 0x000fe200010e0603 */
        /* <DEDUP_REMOVED lines=12> */
.L_x_380:
[----:B------:R-:W-:Y:S02]  /*f400*/  IMAD.MOV.U32 R13, RZ, RZ, R24 ;  /* 0x000000ffff0d7224 */ /* 0x000fe400078e0018 */
[----:B------:R-:W-:Y:S02]  /*f410*/  IMAD.MOV.U32 R12, RZ, RZ, 0x3 ;  /* 0x00000003ff0c7424 */ /* 0x000fe400078e00ff */
[----:B------:R-:W-:-:S07]  /*f420*/  IMAD.MOV.U32 R2, RZ, RZ, R14 ;  /* 0x000000ffff027224 */ /* 0x000fce00078e000e */
[----:B------:R-:W-:Y:S05]  /*f430*/  WARPSYNC.COLLECTIVE R15, `(.L_x_381) ;  /* 0x000000000f087348 */ /* 0x000fea0003c00000 */
[----:B------:R0:W1:Y:S02]  /*f440*/  SHFL.IDX P6, R14, R13, R12, R11 ;  /* 0x0000000c0d0e7389 */ /* 0x00006400000c000b */
[----:B01----:R-:W-:Y:S01]  /*f450*/  ENDCOLLECTIVE ;  /* 0x000000000000791b */ /* 0x003fe20003800000 */
.L_x_381:
[----:B------:R-:W-:-:S04]  /*f460*/  IADD3 R2, P2, R2, R0, RZ ;  /* 0x0000000002027210 */ /* 0x000fc80007f5e0ff */
[----:B------:R-:W-:Y:S02]  /*f470*/  IADD3.X R3, RZ, R3, RZ, P2, !PT ;  /* 0x00000003ff037210 */ /* 0x000fe400017fe4ff */
        /* <DEDUP_REMOVED lines=12> */
.L_x_382:
[----:B------:R-:W-:Y:S02]  /*f540*/  IMAD.MOV.U32 R13, RZ, RZ, R24 ;  /* 0x000000ffff0d7224 */ /* 0x000fe400078e0018 */
[----:B------:R-:W-:Y:S01]  /*f550*/  IMAD.MOV.U32 R12, RZ, RZ, 0x4 ;  /* 0x00000004ff0c7424 */ /* 0x000fe200078e00ff */
[----:B------:R-:W-:-:S07]  /*f560*/  MOV R2, R14 ;  /* 0x0000000e00027202 */ /* 0x000fce0000000f00 */
[----:B------:R-:W-:Y:S05]  /*f570*/  WARPSYNC.COLLECTIVE R15, `(.L_x_383) ;  /* 0x000000000f087348 */ /* 0x000fea0003c00000 */
[----:B------:R0:W1:Y:S02]  /*f580*/  SHFL.IDX P6, R14, R13, R12, R11 ;  /* 0x0000000c0d0e7389 */ /* 0x00006400000c000b */
[----:B01----:R-:W-:Y:S01]  /*f590*/  ENDCOLLECTIVE ;  /* 0x000000000000791b */ /* 0x003fe20003800000 */
.L_x_383:
[----:B------:R-:W-:-:S05]  /*f5a0*/  IADD3 R2, P2, R2, R0, RZ ;  /* 0x0000000002027210 */ /* 0x000fca0007f5e0ff */
[----:B------:R-:W-:Y:S01]  /*f5b0*/  IMAD.X R3, RZ, RZ, R3, P2 ;  /* 0x000000ffff037224 */ /* 0x000fe200010e0603 */
[----:B------:R-:W-:Y:S02]  /*f5c0*/  ISETP.LT.OR P2, PT, R6, 0x31, !P1 ;  /* 0x000000310600780c */ /* 0x000fe40004f41670 */
[----:B------:R-:W-:-:S11]  /*f5d0*/  MOV R13, R23 ;  /* 0x00000017000d7202 */ /* 0x000fd60000000f00 */
        /* <DEDUP_REMOVED lines=10> */
.L_x_384:
[----:B------:R-:W-:Y:S02]  /*f680*/  IMAD.MOV.U32 R13, RZ, RZ, R24 ;  /* 0x000000ffff0d7224 */ /* 0x000fe400078e0018 */
[----:B------:R-:W-:Y:S02]  /*f690*/  IMAD.MOV.U32 R12, RZ, RZ, 0x5 ;  /* 0x00000005ff0c7424 */ /* 0x000fe400078e00ff */
[----:B------:R-:W-:-:S07]  /*f6a0*/  IMAD.MOV.U32 R2, RZ, RZ, R14 ;  /* 0x000000ffff027224 */ /* 0x000fce00078e000e */
[----:B------:R-:W-:Y:S05]  /*f6b0*/  WARPSYNC.COLLECTIVE R15, `(.L_x_385) ;  /* 0x000000000f087348 */ /* 0x000fea0003c00000 */
[----:B------:R0:W1:Y:S02]  /*f6c0*/  SHFL.IDX P6, R14, R13, R12, R11 ;  /* 0x0000000c0d0e7389 */ /* 0x00006400000c000b */
[----:B01----:R-:W-:Y:S01]  /*f6d0*/  ENDCOLLECTIVE ;  /* 0x000000000000791b */ /* 0x003fe20003800000 */
.L_x_385:
[----:B------:R-:W-:-:S05]  /*f6e0*/  IADD3 R2, P2, R2, R0, RZ ;  /* 0x0000000002027210 */ /* 0x000fca0007f5e0ff */
[----:B------:R-:W-:Y:S01]  /*f6f0*/  IMAD.X R3, RZ, RZ, R3, P2 ;  /* 0x000000ffff037224 */ /* 0x000fe200010e0603 */
[----:B------:R-:W-:Y:S01]  /*f700*/  ISETP.LT.OR P2, PT, R6, 0x41, !P1 ;  /* 0x000000410600780c */ /* 0x000fe20004f41670 */
[----:B------:R-:W-:-:S12]  /*f710*/  IMAD.MOV.U32 R13, RZ, RZ, R23 ;  /* 0x000000ffff0d7224 */ /* 0x000fd800078e0017 */
[----:B------:R-:W-:Y:S01]  /*f720*/  @!PT LDS RZ, [RZ] ;  /* 0x00000000fffff984 */ /* 0x000fe20000000800 */
[----:B------:R-:W-:Y:S01]  /*f730*/  @!PT LDS RZ, [RZ] ;  /* 0x00000000fffff984 */ /* 0x000fe20000000800 */
[----:B------:R-:W-:Y:S01]  /*f740*/  @!PT LDS RZ, [RZ] ;  /* 0x00000000fffff984 */ /* 0x000fe20000000800 */
[----:B------:R0:W-:Y:S01]  /*f750*/  LDGSTS.E.BYPASS.LTC128B.128 [R5+0x2400], desc[UR56][R2.64], !P2 ;  /* 0x0240000002057fae */ /* 0x0001e2000d101d78 */
[----:B------:R-:W-:Y:S02]  /*f760*/  ISETP.LT.OR P2, PT, R6, 0x41, !P0 ;  /* 0x000000410600780c */ /* 0x000fe40004741670 */
[----:B------:R-:W-:-:S11]  /*f770*/  MOV R24, R14 ;  /* 0x0000000e00187202 */ /* 0x000fd60000000f00 */
[----:B0-----:R-:W-:Y:S05]  /*f780*/  WARPSYNC.COLLECTIVE R15, `(.L_x_386) ;  /* 0x000000000f087348 */ /* 0x001fea0003c00000 */
[----:B------:R1:W2:Y:S02]  /*f790*/  SHFL.IDX P6, R14, R13, R12, R11 ;  /* 0x0000000c0d0e7389 */ /* 0x0002a400000c000b */
[----:B012---:R-:W-:Y:S01]  /*f7a0*/  ENDCOLLECTIVE ;  /* 0x000000000000791b */ /* 0x007fe20003800000 */
.L_x_386:
[----:B------:R-:W-:Y:S01]  /*f7b0*/  @!PT LDS RZ, [RZ] ;  /* 0x00000000fffff984 */ /* 0x000fe20000000800 */
[----:B------:R-:W-:Y:S01]  /*f7c0*/  @!PT LDS RZ, [RZ] ;  /* 0x00000000fffff984 */ /* 0x000fe20000000800 */
[----:B------:R-:W-:Y:S01]  /*f7d0*/  @!PT LDS RZ, [RZ] ;  /* 0x00000000fffff984 */ /* 0x000fe20000000800 */
[----:B------:R0:W-:Y:S02]  /*f7e0*/  LDGSTS.E.BYPASS.LTC128B.128 [R5+0x5400], desc[UR56][R2.64+0x80], !P2 ;  /* 0x0540008002057fae */ /* 0x0001e4000d101d78 */
[----:B0-----:R-:W-:Y:S01]  /*f7f0*/  IMAD.MOV.U32 R2, RZ, RZ, R14 ;  /* 0x000000ffff027224 */ /* 0x001fe200078e000e */
[----:B------:R-:W-:Y:S06]  /*f800*/  BRA `(.L_x_387) ;  /* 0xffffffc000687947 */ /* 0x000fec000383ffff */
.L_x_290:
[----:B0-----:R0:W1:Y:S02]  /*f810*/  SYNCS.PHASECHK.TRANS64.TRYWAIT P0, [R0+URZ+0x2a860], R3 ;  /* 0x02a86003000075a7 */ /* 0x001064000800017f */
[----:B-1----:R-:W-:Y:S05]  /*f820*/  @!P0 NANOSLEEP.SYNCS 0x989680 ;  /* 0x009896800000895d */ /* 0x002fea0003900000 */
[----:B------:R-:W1:Y:S02]  /*f830*/  @!P0 SYNCS.PHASECHK.TRANS64 P0, [R0+URZ+0x2a860], R3 ;  /* 0x02a86003000085a7 */ /* 0x000e64000800007f */
[----:B-1----:R-:W-:Y:S05]  /*f840*/  @!P0 BRA `(.L_x_290) ;  /* 0xfffffffc00f08947 */ /* 0x002fea000383ffff */
[----:B------:R-:W-:Y:S05]  /*f850*/  BRA `(.L_x_388) ;  /* 0xffffffc400887947 */ /* 0x000fea000383ffff */
.L_x_291:
[----:B------:R-:W-:Y:S01]  /*f860*/  BSSY B0, `(.L_x_389) ;  /* 0x0000008000007945 */ /* 0x000fe20003800000 */
[----:B------:R-:W-:Y:S01]  /*f870*/  IMAD.MOV.U32 R13, RZ, RZ, R24 ;  /* 0x000000ffff0d7224 */ /* 0x000fe200078e0018 */
[----:B------:R-:W-:Y:S01]  /*f880*/  MOV R11, 0x181f ;  /* 0x0000181f000b7802 */ /* 0x000fe20000000f00 */
[----:B------:R-:W-:Y:S02]  /*f890*/  IMAD.MOV.U32 R12, RZ, RZ, RZ ;  /* 0x000000ffff0c7224 */ /* 0x000fe400078e00ff */
[----:B------:R-:W-:-:S07]  /*f8a0*/  IMAD.MOV.U32 R15, RZ, RZ, -0x1 ;  /* 0xffffffffff0f7424 */ /* 0x000fce00078e00ff */
[----:B0-----:R-:W-:Y:S05]  /*f8b0*/  WARPSYNC.COLLECTIVE R15, `(.L_x_390) ;  /* 0x000000000f087348 */ /* 0x001fea0003c00000 */
[----:B------:R1:W2:Y:S02]  /*f8c0*/  SHFL.IDX P6, R14, R13, R12, R11 ;  /* 0x0000000c0d0e7389 */ /* 0x0002a400000c000b */
[----:B012---:R-:W-:Y:S01]  /*f8d0*/  ENDCOLLECTIVE ;  /* 0x000000000000791b */ /* 0x007fe20003800000 */
.L_x_390:
[----:B------:R-:W-:Y:S05]  /*f8e0*/  BSYNC B0 ;  /* 0x0000000000007941 */ /* 0x000fea0003800000 */
.L_x_389:
[----:B------:R-:W0:Y:S01]  /*f8f0*/  S2R R4, SR_TID.X ;  /* 0x0000000000047919 */ /* 0x000e220000002100 */
[----:B------:R-:W-:Y:S01]  /*f900*/  IMAD.MOV.U32 R13, RZ, RZ, R23 ;  /* 0x000000ffff0d7224 */ /* 0x000fe200078e0017 */
[----:B------:R-:W-:Y:S01]  /*f910*/  MOV R11, 0x181f ;  /* 0x0000181f000b7802 */ /* 0x000fe20000000f00 */
[----:B------:R-:W-:Y:S01]  /*f920*/  IMAD.MOV.U32 R12, RZ, RZ, RZ ;  /* 0x000000ffff0c7224 */ /* 0x000fe200078e00ff */
[C---:B------:R-:W-:Y:S01]  /*f930*/  LOP3.LUT R2, R29.reuse, 0x1, RZ, 0xc0, !PT ;  /* 0x000000011d027812 */ /* 0x040fe200078ec0ff */
[----:B------:R-:W-:Y:S01]  /*f940*/  IMAD.MOV.U32 R15, RZ, RZ, -0x1 ;  /* 0xffffffffff0f7424 */ /* 0x000fe200078e00ff */
[----:B------:R-:W-:Y:S01]  /*f950*/  LOP3.LUT P0, RZ, R29, 0x2, RZ, 0xc0, !PT ;  /* 0x000000021dff7812 */ /* 0x000fe2000780c0ff */
[----:B------:R-:W-:Y:S01]  /*f960*/  IMAD.MOV.U32 R3, RZ, RZ, R14 ;  /* 0x000000ffff037224 */ /* 0x000fe200078e000e */
[----:B------:R-:W-:-:S13]  /*f970*/  ISETP.NE.U32.AND P1, PT, R2, 0x1, PT ;  /* 0x000000010200780c */ /* 0x000fda0003f25070 */
[----:B0-----:R-:W-:Y:S05]  /*f980*/  WARPSYNC.COLLECTIVE R15, `(.L_x_391) ;  /* 0x000000000f087348 */ /* 0x001fea0003c00000 */
[----:B------:R1:W2:Y:S02]  /*f990*/  SHFL.IDX P6, R14, R13, R12, R11 ;  /* 0x0000000c0d0e7389 */ /* 0x0002a400000c000b */
[----:B012---:R-:W-:Y:S01]  /*f9a0*/  ENDCOLLECTIVE ;  /* 0x000000000000791b */ /* 0x007fe20003800000 */
.L_x_391:
[C---:B------:R-:W-:Y:S02]  /*f9b0*/  ISETP.LT.OR P4, PT, R5.reuse, 0x1, !P0 ;  /* 0x000000010500780c */ /* 0x040fe40004781670 */
[----:B------:R-:W-:Y:S01]  /*f9c0*/  ISETP.LT.OR P3, PT, R5, 0x1, P1 ;  /* 0x000000010500780c */ /* 0x000fe20000f61670 */
[----:B------:R-:W-:Y:S02]  /*f9d0*/  IMAD.MOV.U32 R13, RZ, RZ, R24 ;  /* 0x000000ffff0d7224 */ /* 0x000fe400078e0018 */
[----:B------:R-:W-:Y:S02]  /*f9e0*/  IMAD.MOV.U32 R12, RZ, RZ, 0x1 ;  /* 0x00000001ff0c7424 */ /* 0x000fe400078e00ff */
[----:B------:R-:W-:-:S05]  /*f9f0*/  IMAD.SHL.U32 R4, R4, 0x8, RZ ;  /* 0x0000000804047824 */ /* 0x000fca00078e00ff */
[----:B------:R-:W-:-:S05]  /*fa00*/  LOP3.LUT R4, R4, 0x38, RZ, 0xc0, !PT ;  /* 0x0000003804047812 */ /* 0x000fca00078ec0ff */
[----:B------:R-:W-:Y:S01]  /*fa10*/  IMAD.SHL.U32 R6, R4, 0x2, RZ ;  /* 0x0000000204067824 */ /* 0x000fe200078e00ff */
[----:B------:R-:W-:-:S04]  /*fa20*/  LEA R4, R7, R22, 0x1 ;  /* 0x0000001607047211 */ /* 0x000fc800078e08ff */
[----:B------:R-:W-:-:S13]  /*fa30*/  IADD3 R2, P2, R14, R6, RZ ;  /* 0x000000060e027210 */ /* 0x000fda0007f5e0ff */
[----:B------:R-:W-:Y:S05]  /*fa40*/  WARPSYNC.COLLECTIVE R15, `(.L_x_392) ;  /* 0x000000000f087348 */ /* 0x000fea0003c00000 */
[----:B------:R0:W1:Y:S02]  /*fa50*/  SHFL.IDX P6, R14, R13, R12, R11 ;  /* 0x0000000c0d0e7389 */ /* 0x00006400000c000b */
[----:B01----:R-:W-:Y:S01]  /*fa60*/  ENDCOLLECTIVE ;  /* 0x000000000000791b */ /* 0x003fe20003800000 */
.L_x_392:
[----:B------:R-:W-:-:S05]  /*fa70*/  IMAD.X R3, RZ, RZ, R3, P2 ;  /* 0x000000ffff037224 */ /* 0x000fca00010e0603 */
[----:B------:R-:W-:Y:S01]  /*fa80*/  @!PT LDS RZ, [RZ] ;  /* 0x00000000fffff984 */ /* 0x000fe20000000800 */
[----:B------:R-:W-:Y:S01]  /*fa90*/  @!PT LDS RZ, [RZ] ;  /* 0x00000000fffff984 */ /* 0x000fe20000000800 */
[----:B------:R-:W-:Y:S01]  /*faa0*/  @!PT LDS RZ, [RZ] ;  /* 0x00000000fffff984 */ /* 0x000fe20000000800 */
[----:B------:R0:W-:Y:S01]  /*fab0*/  LDGSTS.E.BYPASS.LTC128B.128 [R4+0x400], desc[UR56][R2.64], !P3 ;  /* 0x0040000002047fae */ /* 0x0001e2000d901d78 */
[----:B------:R-:W-:-:S03]  /*fac0*/  ISETP.LT.OR P3, PT, R5, 0x11, P1 ;  /* 0x000000110500780c */ /* 0x000fc60000f61670 */
[----:B------:R0:W-:Y:S01]  /*fad0*/  LDGSTS.E.BYPASS.LTC128B.128 [R4+0x3400], desc[UR56][R2.64+0x80], !P4 ;  /* 0x0340008002047fae */ /* 0x0001e2000e101d78 */
[----:B------:R-:W-:Y:S01]  /*fae0*/  ISETP.LT.OR P4, PT, R5, 0x11, !P0 ;  /* 0x000000110500780c */ /* 0x000fe20004781670 */
[----:B------:R-:W-:Y:S02]  /*faf0*/  IMAD.MOV.U32 R13, RZ, RZ, R23 ;  /* 0x000000ffff0d7224 */ /* 0x000fe400078e0017 */
[----:B------:R-:W-:-:S10]  /*fb00*/  IMAD.MOV.U32 R8, RZ, RZ, R14 ;  /* 0x000000ffff087224 */ /* 0x000fd400078e000e */
[----:B0-----:R-:W-:Y:S05]  /*fb10*/  WARPSYNC.COLLECTIVE R15, `(.L_x_393) ;  /* 0x000000000f087348 */ /* 0x001fea0003c00000 */
[----:B------:R1:W2:Y:S02]  /*fb20*/  SHFL.IDX P6, R14, R13, R12, R11 ;  /* 0x0000000c0d0e7389 */ /* 0x0002a400000c000b */
[----:B012---:R-:W-:Y:S01]  /*fb30*/  ENDCOLLECTIVE ;  /* 0x000000000000791b */ /* 0x007fe20003800000 */
.L_x_393:
[----:B------:R-:W-:Y:S02]  /*fb40*/  IMAD.MOV.U32 R13, RZ, RZ, R24 ;  /* 0x000000ffff0d7224 */ /* 0x000fe400078e0018 */
[----:B------:R-:W-:Y:S01]  /*fb50*/  IMAD.MOV.U32 R12, RZ, RZ, 0x2 ;  /* 0x00000002ff0c7424 */ /* 0x000fe200078e00ff */
[----:B------:R-:W-:-:S13]  /*fb60*/  IADD3 R2, P2, R14, R6, RZ ;  /* 0x000000060e027210 */ /* 0x000fda0007f5e0ff */
[----:B------:R-:W-:Y:S05]  /*fb70*/  WARPSYNC.COLLECTIVE R15, `(.L_x_394) ;  /* 0x000000000f087348 */ /* 0x000fea0003c00000 */
[----:B------:R0:W1:Y:S02]  /*fb80*/  SHFL.IDX P6, R14, R13, R12, R11 ;  /* 0x0000000c0d0e7389 */ /* 0x00006400000c000b */
[----:B01----:R-:W-:Y:S01]  /*fb90*/  ENDCOLLECTIVE ;  /* 0x000000000000791b */ /* 0x003fe20003800000 */
.L_x_394:
[----:B------:R-:W-:-:S05]  /*fba0*/  IADD3.X R3, RZ, R8, RZ, P2, !PT ;  /* 0x00000008ff037210 */ /* 0x000fca00017fe4ff */
        /* <DEDUP_REMOVED lines=12> */
.L_x_395:
[----:B------:R-:W-:Y:S02]  /*fc70*/  IMAD.MOV.U32 R13, RZ, RZ, R24 ;  /* 0x000000ffff0d7224 */ /* 0x000fe400078e0018 */
[----:B------:R-:W-:Y:S01]  /*fc80*/  IMAD.MOV.U32 R12, RZ, RZ, 0x3 ;  /* 0x00000003ff0c7424 */ /* 0x000fe200078e00ff */
[----:B------:R-:W-:-:S07]  /*fc90*/  MOV R9, R14 ;  /* 0x0000000e00097202 */ /* 0x000fce0000000f00 */
[----:B------:R-:W-:Y:S05]  /*fca0*/  WARPSYNC.COLLECTIVE R15, `(.L_x_396) ;  /* 0x000000000f087348 */ /* 0x000fea0003c00000 */
[----:B------:R0:W1:Y:S02]  /*fcb0*/  SHFL.IDX P6, R14, R13, R12, R11 ;  /* 0x0000000c0d0e7389 */ /* 0x00006400000c000b */
[----:B01----:R-:W-:Y:S01]  /*fcc0*/  ENDCOLLECTIVE ;  /* 0x000000000000791b */ /* 0x003fe20003800000 */
.L_x_396:
[----:B------:R-:W-:-:S05]  /*fcd0*/  IADD3 R2, P2, R9, R6, RZ ;  /* 0x0000000609027210 */ /* 0x000fca0007f5e0ff */
[----:B------:R-:W-:-:S05]  /*fce0*/  IMAD.X R3, RZ, RZ, R7, P2 ;  /* 0x000000ffff037224 */ /* 0x000fca00010e0607 */
[----:B------:R-:W-:Y:S01]  /*fcf0*/  @!PT LDS RZ, [RZ] ;  /* 0x00000000fffff984 */ /* 0x000fe20000000800 */
[----:B------:R-:W-:Y:S01]  /*fd00*/  @!PT LDS RZ, [RZ] ;  /* 0x00000000fffff984 */ /* 0x000fe20000000800 */
[----:B------:R-:W-:Y:S01]  /*fd10*/  @!PT LDS RZ, [RZ] ;  /* 0x00000000fffff984 */ /* 0x000fe20000000800 */
[----:B------:R0:W-:Y:S01]  /*fd20*/  LDGSTS.E.BYPASS.LTC128B.128 [R4+0x1400], desc[UR56][R2.64], !P3 ;  /* 0x0140000002047fae */ /* 0x0001e2000d901d78 */
[C---:B------:R-:W-:Y:S02]  /*fd30*/  ISETP.LT.OR P3, PT, R5.reuse, 0x31, P1 ;  /* 0x000000310500780c */ /* 0x040fe40000f61670 */
[----:B------:R-:W-:Y:S01]  /*fd40*/  MOV R13, R23 ;  /* 0x00000017000d7202 */ /* 0x000fe20000000f00 */
[----:B------:R0:W-:Y:S01]  /*fd50*/  LDGSTS.E.BYPASS.LTC128B.128 [R4+0x4400], desc[UR56][R2.64+0x80], !P4 ;  /* 0x0440008002047fae */ /* 0x0001e2000e101d78 */
[----:B------:R-:W-:Y:S01]  /*fd60*/  ISETP.LT.OR P4, PT, R5, 0x31, !P0 ;  /* 0x000000310500780c */ /* 0x000fe20004781670 */
[----:B------:R-:W-:-:S12]  /*fd70*/  IMAD.MOV.U32 R8, RZ, RZ, R14 ;  /* 0x000000ffff087224 */ /* 0x000fd800078e000e */
[----:B0-----:R-:W-:Y:S05]  /*fd80*/  WARPSYNC.COLLECTIVE R15, `(.L_x_397) ;  /* 0x000000000f087348 */ /* 0x001fea0003c00000 */
[----:B------:R1:W2:Y:S02]  /*fd90*/  SHFL.IDX P6, R14, R13, R12, R11 ;  /* 0x0000000c0d0e7389 */ /* 0x0002a400000c000b */
[----:B012---:R-:W-:Y:S01]  /*fda0*/  ENDCOLLECTIVE ;  /* 0x000000000000791b */ /* 0x007fe20003800000 */
.L_x_397:
[----:B------:R-:W-:Y:S02]  /*fdb0*/  IMAD.MOV.U32 R13, RZ, RZ, R24 ;  /* 0x000000ffff0d7224 */ /* 0x000fe400078e0018 */
[----:B------:R-:W-:Y:S01]  /*fdc0*/  IMAD.MOV.U32 R12, RZ, RZ, 0x4 ;  /* 0x00000004ff0c7424 */ /* 0x000fe200078e00ff */
[----:B------:R-:W-:-:S13]  /*fdd0*/  IADD3 R2, P2, R14, R6, RZ ;  /* 0x000000060e027210 */ /* 0x000fda0007f5e0ff */
[----:B------:R-:W-:Y:S05]  /*fde0*/  WARPSYNC.COLLECTIVE R15, `(.L_x_398) ;  /* 0x000000000f087348 */ /* 0x000fea0003c00000 */
[----:B------:R0:W1:Y:S02]  /*fdf0*/  SHFL.IDX P6, R14, R13, R12, R11 ;  /* 0x0000000c0d0e7389 */ /* 0x00006400000c000b */
[----:B01----:R-:W-:Y:S01]  /*fe00*/  ENDCOLLECTIVE ;  /* 0x000000000000791b */ /* 0x003fe20003800000 */
.L_x_398:
[----:B------:R-:W-:-:S05]  /*fe10*/  IMAD.X R3, RZ, RZ, R8, P2 ;  /* 0x000000ffff037224 */ /* 0x000fca00010e0608 */
[----:B------:R-:W-:Y:S01]  /*fe20*/  @!PT LDS RZ, [RZ] ;  /* 0x00000000fffff984 */ /* 0x000fe20000000800 */
[----:B------:R-:W-:Y:S01]  /*fe30*/  @!PT LDS RZ, [RZ] ;  /* 0x00000000fffff984 */ /* 0x000fe20000000800 */
[----:B------:R-:W-:Y:S01]  /*fe40*/  @!PT LDS RZ, [RZ] ;  /* 0x00000000fffff984 */ /* 0x000fe20000000800 */
[----:B------:R0:W-:Y:S01]  /*fe50*/  LDGSTS.E.BYPASS.LTC128B.128 [R4+0x1c00], desc[UR56][R2.64], !P3 ;  /* 0x01c0000002047fae */ /* 0x0001e2000d901d78 */
[----:B------:R-:W-:-:S03]  /*fe60*/  ISETP.LT.OR P3, PT, R5, 0x41, P1 ;  /* 0x000000410500780c */ /* 0x000fc60000f61670 */
[----:B------:R0:W-:Y:S01]  /*fe70*/  LDGSTS.E.BYPASS.LTC128B.128 [R4+0x4c00], desc[UR56][R2.64+0x80], !P4 ;  /* 0x04c0008002047fae */ /* 0x0001e2000e101d78 */
[----:B------:R-:W-:Y:S02]  /*fe80*/  ISETP.LT.OR P4, PT, R5, 0x41, !P0 ;  /* 0x000000410500780c */ /* 0x000fe40004781670 */
[----:B------:R-:W-:Y:S01]  /*fe90*/  MOV R13, R23 ;  /* 0x00000017000d7202 */ /* 0x000fe20000000f00 */
[----:B------:R-:W-:-:S10]  /*fea0*/  IMAD.MOV.U32 R7, RZ, RZ, R14 ;  /* 0x000000ffff077224 */ /* 0x000fd400078e000e */
[----:B0-----:R-:W-:Y:S05]  /*feb0*/  WARPSYNC.COLLECTIVE R15, `(.L_x_399) ;  /* 0x000000000f087348 */ /* 0x001fea0003c00000 */
[----:B------:R1:W2:Y:S02]  /*fec0*/  SHFL.IDX P6, R14, R13, R12, R11 ;  /* 0x0000000c0d0e7389 */ /* 0x0002a400000c000b */
[----:B012---:R-:W-:Y:S01]  /*fed0*/  ENDCOLLECTIVE ;  /* 0x000000000000791b */ /* 0x007fe20003800000 */
.L_x_399:
[----:B------:R-:W-:Y:S02]  /*fee0*/  IMAD.MOV.U32 R13, RZ, RZ, R24 ;  /* 0x000000ffff0d7224 */ /* 0x000fe400078e0018 */
[----:B------:R-:W-:Y:S02]  /*fef0*/  IMAD.MOV.U32 R12, RZ, RZ, 0x5 ;  /* 0x00000005ff0c7424 */ /* 0x000fe400078e00ff */
[----:B------:R-:W-:-:S07]  /*ff00*/  IMAD.MOV.U32 R9, RZ, RZ, R14 ;  /* 0x000000ffff097224 */ /* 0x000fce00078e000e */
[----:B------:R-:W-:Y:S05]  /*ff10*/  WARPSYNC.COLLECTIVE R15, `(.L_x_400) ;  /* 0x000000000f087348 */ /* 0x000fea0003c00000 */
[----:B------:R0:W1:Y:S02]  /*ff20*/  SHFL.IDX P6, R14, R13, R12, R11 ;  /* 0x0000000c0d0e7389 */ /* 0x00006400000c000b */
[----:B01----:R-:W-:Y:S01]  /*ff30*/  ENDCOLLECTIVE ;  /* 0x000000000000791b */ /* 0x003fe20003800000 */
.L_x_400:
[----:B------:R-:W-:-:S05]  /*ff40*/  IADD3 R2, P2, R9, R6, RZ ;  /* 0x0000000609027210 */ /* 0x000fca0007f5e0ff */
[----:B------:R-:W-:-:S05]  /*ff50*/  IMAD.X R3, RZ, RZ, R7, P2 ;  /* 0x000000ffff037224 */ /* 0x000fca00010e0607 */
[----:B------:R-:W-:Y:S01]  /*ff60*/  @!PT LDS RZ, [RZ] ;  /* 0x00000000fffff984 */ /* 0x000fe20000000800 */
[----:B------:R-:W-:Y:S01]  /*ff70*/  @!PT LDS RZ, [RZ] ;  /* 0x00000000fffff984 */ /* 0x000fe20000000800 */
[----:B------:R-:W-:Y:S01]  /*ff80*/  @!PT LDS RZ, [RZ] ;  /* 0x00000000fffff984 */ /* 0x000fe20000000800 */
[----:B------:R0:W-:Y:S01]  /*ff90*/  LDGSTS.E.BYPASS.LTC128B.128 [R4+0x2400], desc[UR56][R2.64], !P3 ;  /* 0x0240000002047fae */ /* 0x0001e2000d901d78 */
[----:B------:R-:W-:-:S03]  /*ffa0*/  IMAD.MOV.U32 R13, RZ, RZ, R23 ;  /* 0x000000ffff0d7224 */ /* 0x000fc600078e0017 */
[----:B------:R0:W-:Y:S01]  /*ffb0*/  LDGSTS.E.BYPASS.LTC128B.128 [R4+0x5400], desc[UR56][R2.64+0x80], !P4 ;  /* 0x0540008002047fae */ /* 0x0001e2000e101d78 */
[----:B------:R-:W-:-:S07]  /*ffc0*/  MOV R24, R14 ;  /* 0x0000000e00187202 */ /* 0x000fce0000000f00 */
[----:B0-----:R-:W-:Y:S05]  /*ffd0*/  WARPSYNC.COLLECTIVE R15, `(.L_x_401) ;  /* 0x000000000f087348 */ /* 0x001fea0003c00000 */
[----:B------:R1:W2:Y:S02]  /*ffe0*/  SHFL.IDX P6, R14, R13, R12, R11 ;  /* 0x0000000c0d0e7389 */ /* 0x0002a400000c000b */
[----:B012---:R-:W-:Y:S01]  /*fff0*/  ENDCOLLECTIVE ;  /* 0x000000000000791b */ /* 0x007fe20003800000 */
.L_x_401:
[----:B------:R-:W-:Y:S05]  /*10000*/  BRA `(.L_x_402) ;  /* 0xffffffc000847947 */ /* 0x000fea000383ffff */
.L_x_296:
        /* <DEDUP_REMOVED lines=8> */
.L_x_404:
[----:B------:R-:W-:Y:S05]  /*10090*/  BSYNC B0 ;  /* 0x0000000000007941 */ /* 0x000fea0003800000 */
.L_x_403:
[----:B------:R-:W-:Y:S01]  /*100a0*/  IMAD.MOV.U32 R13, RZ, RZ, R16 ;  /* 0x000000ffff0d7224 */ /* 0x000fe200078e0010 */
[----:B------:R-:W-:Y:S01]  /*100b0*/  MOV R15, 0xffffffff ;  /* 0xffffffff000f7802 */ /* 0x000fe20000000f00 */
[----:B------:R-:W-:Y:S02]  /*100c0*/  IMAD.MOV.U32 R12, RZ, RZ, 0x1 ;  /* 0x00000001ff0c7424 */ /* 0x000fe400078e00ff */
[----:B------:R-:W-:Y:S02]  /*100d0*/  IMAD.MOV.U32 R11, RZ, RZ, 0x1f ;  /* 0x0000001fff0b7424 */ /* 0x000fe400078e00ff */
[----:B------:R-:W-:Y:S02]  /*100e0*/  IMAD.IADD R7, R19, 0x1, R8 ;  /* 0x0000000113077824 */ /* 0x000fe400078e0208 */
[----:B------:R-:W-:-:S07]  /*100f0*/  IMAD.MOV.U32 R5, RZ, RZ, R14 ;  /* 0x000000ffff057224 */ /* 0x000fce00078e000e */
[----:B------:R-:W-:Y:S05]  /*10100*/  WARPSYNC.COLLECTIVE R15, `(.L_x_405) ;  /* 0x000000000f087348 */ /* 0x000fea0003c00000 */
[----:B------:R0:W1:Y:S02]  /*10110*/  SHFL.IDX P6, R14, R13, R12, R11 ;  /* 0x0000000c0d0e7389 */ /* 0x00006400000c000b */
[----:B01----:R-:W-:Y:S01]  /*10120*/  ENDCOLLECTIVE ;  /* 0x000000000000791b */ /* 0x003fe20003800000 */
.L_x_405:
[----:B------:R-:W-:Y:S02]  /*10130*/  ULDC UR4, c[0x0][0xc3c] ;  /* 0x00030f0000047ab9 */ /* 0x000fe40000000800 */
[----:B------:R-:W-:-:S13]  /*10140*/  ISETP.GE.OR P1, PT, R7, UR4, !P0 ;  /* 0x0000000407007c0c */ /* 0x000fda000c726670 */
[----:B------:R-:W0:Y:S01]  /*10150*/  @!P1 LDC.64 R2, c[0x0][0xc80] ;  /* 0x00032000ff029b82 */ /* 0x000e220000000a00 */
[----:B------:R-:W-:Y:S02]  /*10160*/  IMAD.MOV.U32 R4, RZ, RZ, RZ ;  /* 0x000000ffff047224 */ /* 0x000fe400078e00ff */
[----:B------:R-:W-:Y:S02]  /*10170*/  IMAD.MOV.U32 R11, RZ, RZ, RZ ;  /* 0x000000ffff0b7224 */ /* 0x000fe400078e00ff */
[----:B------:R-:W-:Y:S02]  /*10180*/  IMAD.MOV.U32 R0, RZ, RZ, R14 ;  /* 0x000000ffff007224 */ /* 0x000fe400078e000e */
[----:B0-----:R-:W-:-:S06]  /*10190*/  @!P1 IMAD.WIDE R2, R7, 0x4, R2 ;  /* 0x0000000407029825 */ /* 0x001fcc00078e0202 */
[----:B------:R-:W2:Y:S01]  /*101a0*/  @!P1 LDG.E R2, desc[UR56][R2.64] ;  /* 0x0000003802029981 */ /* 0x000ea2000c1e1900 */
[C---:B------:R-:W-:Y:S02]  /*101b0*/  ISETP.GE.U32.AND P2, PT, R8.reuse, 0x2, PT ;  /* 0x000000020800780c */ /* 0x040fe40003f46070 */
[C---:B------:R-:W-:Y:S02]  /*101c0*/  ISETP.GE.U32.AND P3, PT, R8.reuse, 0x4, PT ;  /* 0x000000040800780c */ /* 0x040fe40003f66070 */
[C---:B------:R-:W-:Y:S02]  /*101d0*/  ISETP.GE.U32.AND P4, PT, R8.reuse, 0x8, PT ;  /* 0x000000080800780c */ /* 0x040fe40003f86070 */
[C---:B------:R-:W-:Y:S01]  /*101e0*/  ISETP.GE.U32.AND P5, PT, R8.reuse, 0x10, PT ;  /* 0x000000100800780c */ /* 0x040fe20003fa6070 */
[----:B--2---:R-:W-:Y:S01]  /*101f0*/  @!P1 IMAD.MOV.U32 R4, RZ, RZ, R2 ;  /* 0x000000ffff049224 */ /* 0x004fe200078e0002 */
[----:B------:R-:W-:-:S04]  /*10200*/  ISETP.NE.AND P1, PT, R8, RZ, PT ;  /* 0x000000ff0800720c */ /* 0x000fc80003f25270 */
[----:B------:R-:W-:-:S09]  /*10210*/  MOV R13, R4 ;  /* 0x00000004000d7202 */ /* 0x000fd20000000f00 */
[----:B------:R-:W-:Y:S05]  /*10220*/  WARPSYNC.COLLECTIVE R15, `(.L_x_406) ;  /* 0x000000000f087348 */ /* 0x000fea0003c00000 */
[----:B------:R0:W1:Y:S02]  /*10230*/  SHFL.UP P6, R14, R13, R12, R11 ;  /* 0x0400000c0d0e7389 */ /* 0x00006400000c000b */
[----:B01----:R-:W-:Y:S01]  /*10240*/  ENDCOLLECTIVE ;  /* 0x000000000000791b */ /* 0x003fe20003800000 */
.L_x_406:
[----:B------:R-:W-:Y:S01]  /*10250*/  IMAD.MOV.U32 R12, RZ, RZ, 0x2 ;  /* 0x00000002ff0c7424 */ /* 0x000fe200078e00ff */
[----:B------:R-:W-:-:S05]  /*10260*/  SEL R7, R14, RZ, P1 ;  /* 0x000000ff0e077207 */ /* 0x000fca0000800000 */
[----:B------:R-:W-:-:S04]  /*10270*/  IMAD.IADD R6, R4, 0x1, R7 ;  /* 0x0000000104067824 */ /* 0x000fc800078e0207 */
[----:B------:R-:W-:-:S07]  /*10280*/  IMAD.MOV.U32 R13, RZ, RZ, R6 ;  /* 0x000000ffff0d7224 */ /* 0x000fce00078e0006 */
[----:B------:R-:W-:Y:S05]  /*10290*/  WARPSYNC.COLLECTIVE R15, `(.L_x_407) ;  /* 0x000000000f087348 */ /* 0x000fea0003c00000 */
[----:B------:R0:W1:Y:S02]  /*102a0*/  SHFL.UP P6, R14, R13, R12, R11 ;  /* 0x0400000c0d0e7389 */ /* 0x00006400000c000b */
[----:B01----:R-:W-:Y:S01]  /*102b0*/  ENDCOLLECTIVE ;  /* 0x000000000000791b */ /* 0x003fe20003800000 */
.L_x_407:
[----:B------:R-:W-:Y:S01]  /*102c0*/  IMAD.MOV.U32 R12, RZ, RZ, 0x4 ;  /* 0x00000004ff0c7424 */ /* 0x000fe200078e00ff */
[----:B------:R-:W-:-:S04]  /*102d0*/  SEL R7, R14, RZ, P2 ;  /* 0x000000ff0e077207 */ /* 0x000fc80001000000 */
[----:B------:R-:W-:-:S05]  /*102e0*/  IADD3 R7, R6, R7, RZ ;  /* 0x0000000706077210 */ /* 0x000fca0007ffe0ff */
[----:B------:R-:W-:-:S07]  /*102f0*/  IMAD.MOV.U32 R13, RZ, RZ, R7 ;  /* 0x000000ffff0d7224 */ /* 0x000fce00078e0007 */
[----:B------:R-:W-:Y:S05]  /*10300*/  WARPSYNC.COLLECTIVE R15, `(.L_x_408) ;  /* 0x000000000f087348 */ /* 0x000fea0003c00000 */
[----:B------:R0:W1:Y:S02]  /*10310*/  SHFL.UP P6, R14, R13, R12, R11 ;  /* 0x0400000c0d0e7389 */ /* 0x00006400000c000b */
[----:B01----:R-:W-:Y:S01]  /*10320*/  ENDCOLLECTIVE ;  /* 0x000000000000791b */ /* 0x003fe20003800000 */
.L_x_408:
[----:B------:R-:W-:Y:S02]  /*10330*/  MOV R12, 0x8 ;  /* 0x00000008000c7802 */ /* 0x000fe40000000f00 */
[----:B------:R-:W-:-:S05]  /*10340*/  SEL R2, R14, RZ, P3 ;  /* 0x000000ff0e027207 */ /* 0x000fca0001800000 */
[----:B------:R-:W-:-:S04]  /*10350*/  IMAD.IADD R2, R7, 0x1, R2 ;  /* 0x0000000107027824 */ /* 0x000fc800078e0202 */
[----:B------:R-:W-:-:S07]  /*10360*/  IMAD.MOV.U32 R13, RZ, RZ, R2 ;  /* 0x000000ffff0d7224 */ /* 0x000fce00078e0002 */
[----:B------:R-:W-:Y:S05]  /*10370*/  WARPSYNC.COLLECTIVE R15, `(.L_x_409) ;  /* 0x000000000f087348 */ /* 0x000fea0003c00000 */
[----:B------:R0:W1:Y:S02]  /*10380*/  SHFL.UP P6, R14, R13, R12, R11 ;  /* 0x0400000c0d0e7389 */ /* 0x00006400000c000b */
[----:B01----:R-:W-:Y:S01]  /*10390*/  ENDCOLLECTIVE ;  /* 0x000000000000791b */ /* 0x003fe20003800000 */
.L_x_409:
[----:B------:R-:W-:Y:S01]  /*103a0*/  IMAD.MOV.U32 R12, RZ, RZ, 0x10 ;  /* 0x00000010ff0c7424 */ /* 0x000fe200078e00ff */
[----:B------:R-:W-:-:S05]  /*103b0*/  SEL R3, R14, RZ, P4 ;  /* 0x000000ff0e037207 */ /* 0x000fca0002000000 */
[----:B------:R-:W-:-:S04]  /*103c0*/  IMAD.IADD R3, R2, 0x1, R3 ;  /* 0x0000000102037824 */ /* 0x000fc800078e0203 */
[----:B------:R-:W-:-:S07]  /*103d0*/  IMAD.MOV.U32 R13, RZ, RZ, R3 ;  /* 0x000000ffff0d7224 */ /* 0x000fce00078e0003 */
[----:B------:R-:W-:Y:S05]  /*103e0*/  WARPSYNC.COLLECTIVE R15, `(.L_x_410) ;  /* 0x000000000f087348 */ /* 0x000fea0003c00000 */
[----:B------:R0:W1:Y:S02]  /*103f0*/  SHFL.UP P6, R14, R13, R12, R11 ;  /* 0x0400000c0d0e7389 */ /* 0x00006400000c000b */
[----:B01----:R-:W-:Y:S01]  /*10400*/  ENDCOLLECTIVE ;  /* 0x000000000000791b */ /* 0x003fe20003800000 */
.L_x_410:
[----:B------:R-:W-:Y:S02]  /*10410*/  IMAD.MOV.U32 R12, RZ, RZ, 0x1f ;  /* 0x0000001fff0c7424 */ /* 0x000fe400078e00ff */
[----:B------:R-:W-:Y:S01]  /*10420*/  IMAD.MOV.U32 R11, RZ, RZ, 0x1f ;  /* 0x0000001fff0b7424 */ /* 0x000fe200078e00ff */
[----:B------:R-:W-:-:S05]  /*10430*/  SEL R6, R14, RZ, P5 ;  /* 0x000000ff0e067207 */ /* 0x000fca0002800000 */
[----:B------:R-:W-:-:S05]  /*10440*/  IMAD.IADD R6, R3, 0x1, R6 ;  /* 0x0000000103067824 */ /* 0x000fca00078e0206 */
[----:B------:R-:W-:-:S07]  /*10450*/  MOV R13, R6 ;  /* 0x00000006000d7202 */ /* 0x000fce0000000f00 */
[----:B------:R-:W-:Y:S05]  /*10460*/  WARPSYNC.COLLECTIVE R15, `(.L_x_411) ;  /* 0x000000000f087348 */ /* 0x000fea0003c00000 */
[----:B------:R0:W1:Y:S02]  /*10470*/  SHFL.IDX P6, R14, R13, R12, R11 ;  /* 0x0000000c0d0e7389 */ /* 0x00006400000c000b */
[----:B01----:R-:W-:Y:S01]  /*10480*/  ENDCOLLECTIVE ;  /* 0x000000000000791b */ /* 0x003fe20003800000 */
.L_x_411:
[----:B------:R-:W-:Y:S05]  /*10490*/  BRA `(.L_x_412) ;  /* 0xffffffc000907947 */ /* 0x000fea000383ffff */
.L_x_301:
[----:B------:R-:W-:Y:S01]  /*104a0*/  BSSY B0, `(.L_x_413) ;  /* 0x0000008000007945 */ /* 0x000fe20003800000 */
[----:B-----5:R-:W-:Y:S01]  /*104b0*/  IMAD.MOV.U32 R13, RZ, RZ, R4 ;  /* 0x000000ffff0d7224 */ /* 0x020fe200078e0004 */
[----:B------:R-:W-:Y:S01]  /*104c0*/  MOV R11, RZ ;  /* 0x000000ff000b7202 */ /* 0x000fe20000000f00 */
[----:B------:R-:W-:Y:S02]  /*104d0*/  IMAD.MOV.U32 R12, RZ, RZ, 0x1 ;  /* 0x00000001ff0c7424 */ /* 0x000fe400078e00ff */
[----:B------:R-:W-:-:S07]  /*104e0*/  IMAD.MOV.U32 R15, RZ, RZ, -0x1 ;  /* 0xffffffffff0f7424 */ /* 0x000fce00078e00ff */
[----:B012---:R-:W-:Y:S05]  /*104f0*/  WARPSYNC.COLLECTIVE R15, `(.L_x_414) ;  /* 0x000000000f087348 */ /* 0x007fea0003c00000 */
[----:B------:R3:W4:Y:S02]  /*10500*/  SHFL.UP P6, R14, R13, R12, R11 ;  /* 0x0400000c0d0e7389 */ /* 0x00072400000c000b */
[----:B01234-:R-:W-:Y:S01]  /*10510*/  ENDCOLLECTIVE ;  /* 0x000000000000791b */ /* 0x01ffe20003800000 */
.L_x_414:
[----:B------:R-:W-:Y:S05]  /*10520*/  BSYNC B0 ;  /* 0x0000000000007941 */ /* 0x000fea0003800000 */
.L_x_413:
[----:B------:R-:W-:Y:S01]  /*10530*/  SEL R13, R14, RZ, P1 ;  /* 0x000000ff0e0d7207 */ /* 0x000fe20000800000 */
[----:B------:R-:W-:Y:S01]  /*10540*/  IMAD.MOV.U32 R12, RZ, RZ, 0x2 ;  /* 0x00000002ff0c7424 */ /* 0x000fe200078e00ff */
[----:B------:R-:W-:Y:S01]  /*10550*/  MOV R15, 0xffffffff ;  /* 0xffffffff000f7802 */ /* 0x000fe20000000f00 */
[----:B------:R-:W-:Y:S02]  /*10560*/  IMAD.MOV.U32 R11, RZ, RZ, RZ ;  /* 0x000000ffff0b7224 */ /* 0x000fe400078e00ff */
[----:B------:R-:W-:-:S07]  /*10570*/  IMAD.IADD R13, R4, 0x1, R13 ;  /* 0x00000001040d7824 */ /* 0x000fce00078e020d */
[----:B------:R-:W-:Y:S05]  /*10580*/  WARPSYNC.COLLECTIVE R15, `(.L_x_415) ;  /* 0x000000000f087348 */ /* 0x000fea0003c00000 */
[----:B------:R0:W1:Y:S02]  /*10590*/  SHFL.UP P6, R14, R13, R12, R11 ;  /* 0x0400000c0d0e7389 */ /* 0x00006400000c000b */
[----:B01----:R-:W-:Y:S01]  /*105a0*/  ENDCOLLECTIVE ;  /* 0x000000000000791b */ /* 0x003fe20003800000 */
.L_x_415:
[----:B------:R-:W-:Y:S01]  /*105b0*/  IMAD.MOV.U32 R12, RZ, RZ, 0x4 ;  /* 0x00000004ff0c7424 */ /* 0x000fe200078e00ff */
[----:B------:R-:W-:-:S05]  /*105c0*/  SEL R0, R14, RZ, P2 ;  /* 0x000000ff0e007207 */ /* 0x000fca0001000000 */
[----:B------:R-:W-:-:S04]  /*105d0*/  IMAD.IADD R0, R13, 0x1, R0 ;  /* 0x000000010d007824 */ /* 0x000fc800078e0200 */
[----:B------:R-:W-:-:S07]  /*105e0*/  IMAD.MOV.U32 R13, RZ, RZ, R0 ;  /* 0x000000ffff0d7224 */ /* 0x000fce00078e0000 */
[----:B------:R-:W-:Y:S05]  /*105f0*/  WARPSYNC.COLLECTIVE R15, `(.L_x_416) ;  /* 0x000000000f087348 */ /* 0x000fea0003c00000 */
[----:B------:R0:W1:Y:S02]  /*10600*/  SHFL.UP P6, R14, R13, R12, R11 ;  /* 0x0400000c0d0e7389 */ /* 0x00006400000c000b */
[----:B01----:R-:W-:Y:S01]  /*10610*/  ENDCOLLECTIVE ;  /* 0x000000000000791b */ /* 0x003fe20003800000 */
.L_x_416:
[----:B------:R-:W-:Y:S01]  /*10620*/  IMAD.MOV.U32 R12, RZ, RZ, 0x8 ;  /* 0x00000008ff0c7424 */ /* 0x000fe200078e00ff */
[----:B------:R-:W-:-:S05]  /*10630*/  SEL R3, R14, RZ, P3 ;  /* 0x000000ff0e037207 */ /* 0x000fca0001800000 */
[----:B------:R-:W-:-:S05]  /*10640*/  IMAD.IADD R2, R0, 0x1, R3 ;  /* 0x0000000100027824 */ /* 0x000fca00078e0203 */
[----:B------:R-:W-:-:S07]  /*10650*/  MOV R13, R2 ;  /* 0x00000002000d7202 */ /* 0x000fce0000000f00 */
[----:B------:R-:W-:Y:S05]  /*10660*/  WARPSYNC.COLLECTIVE R15, `(.L_x_417) ;  /* 0x000000000f087348 */ /* 0x000fea0003c00000 */
[----:B------:R0:W1:Y:S02]  /*10670*/  SHFL.UP P6, R14, R13, R12, R11 ;  /* 0x0400000c0d0e7389 */ /* 0x00006400000c000b */
[----:B01----:R-:W-:Y:S01]  /*10680*/  ENDCOLLECTIVE ;  /* 0x000000000000791b */ /* 0x003fe20003800000 */
.L_x_417:
[----:B------:R-:W-:Y:S01]  /*10690*/  IMAD.MOV.U32 R12, RZ, RZ, 0x10 ;  /* 0x00000010ff0c7424 */ /* 0x000fe200078e00ff */
[----:B------:R-:W-:-:S05]  /*106a0*/  SEL R3, R14, RZ, P4 ;  /* 0x000000ff0e037207 */ /* 0x000fca0002000000 */
[----:B------:R-:W-:-:S04]  /*106b0*/  IMAD.IADD R3, R2, 0x1, R3 ;  /* 0x0000000102037824 */ /* 0x000fc800078e0203 */
[----:B------:R-:W-:-:S07]  /*106c0*/  IMAD.MOV.U32 R13, RZ, RZ, R3 ;  /* 0x000000ffff0d7224 */ /* 0x000fce00078e0003 */
[----:B------:R-:W-:Y:S05]  /*106d0*/  WARPSYNC.COLLECTIVE R15, `(.L_x_418) ;  /* 0x000000000f087348 */ /* 0x000fea0003c00000 */
[----:B------:R0:W1:Y:S02]  /*106e0*/  SHFL.UP P6, R14, R13, R12, R11 ;  /* 0x0400000c0d0e7389 */ /* 0x00006400000c000b */
[----:B01----:R-:W-:Y:S01]  /*106f0*/  ENDCOLLECTIVE ;  /* 0x000000000000791b */ /* 0x003fe20003800000 */
.L_x_418:
[----:B------:R-:W-:Y:S02]  /*10700*/  IMAD.MOV.U32 R12, RZ, RZ, 0x1f ;  /* 0x0000001fff0c7424 */ /* 0x000fe400078e00ff */
[----:B------:R-:W-:Y:S01]  /*10710*/  IMAD.MOV.U32 R11, RZ, RZ, 0x1f ;  /* 0x0000001fff0b7424 */ /* 0x000fe200078e00ff */
[----:B------:R-:W-:-:S04]  /*10720*/  SEL R6, R14, RZ, P5 ;  /* 0x000000ff0e067207 */ /* 0x000fc80002800000 */
[----:B------:R-:W-:-:S05]  /*10730*/  IADD3 R6, R3, R6, RZ ;  /* 0x0000000603067210 */ /* 0x000fca0007ffe0ff */
[----:B------:R-:W-:-:S07]  /*10740*/  IMAD.MOV.U32 R13, RZ, RZ, R6 ;  /* 0x000000ffff0d7224 */ /* 0x000fce00078e0006 */
[----:B------:R-:W-:Y:S05]  /*10750*/  WARPSYNC.COLLECTIVE R15, `(.L_x_419) ;  /* 0x000000000f087348 */ /* 0x000fea0003c00000 */
[----:B------:R0:W1:Y:S02]  /*10760*/  SHFL.IDX P6, R14, R13, R12, R11 ;  /* 0x0000000c0d0e7389 */ /* 0x00006400000c000b */
[----:B01----:R-:W-:Y:S01]  /*10770*/  ENDCOLLECTIVE ;  /* 0x000000000000791b */ /* 0x003fe20003800000 */
.L_x_419:
[----:B------:R-:W-:Y:S05]  /*10780*/  BRA `(.L_x_420) ;  /* 0xffffffc000707947 */ /* 0x000fea000383ffff */
.L_x_303:
[----:B------:R-:W-:Y:S01]  /*10790*/  BSSY B0, `(.L_x_421) ;  /* 0x0000006000007945 */ /* 0x000fe20003800000 */
[----:B------:R-:W-:Y:S01]  /*107a0*/  PLOP3.LUT P6, PT, P6, PT, PT, 0x8, 0x0 ;  /* 0x000000000000781c */ /* 0x000fe200037ce170 */
[----:B------:R-:W-:-:S12]  /*107b0*/  IMAD.MOV.U32 R15, RZ, RZ, -0x1 ;  /* 0xffffffffff0f7424 */ /* 0x000fd800078e00ff */
[----:B01----:R-:W-:Y:S05]  /*107c0*/  WARPSYNC.COLLECTIVE R15, `(.L_x_422) ;  /* 0x000000000f087348 */ /* 0x003fea0003c00000 */
[----:B------:R-:W-:Y:S01]  /*107d0*/  VOTE.ANY R14, PT, P6 ;  /* 0x00000000000e7806 */ /* 0x000fe200030e0100 */
[----:B01----:R-:W-:Y:S06]  /*107e0*/  ENDCOLLECTIVE ;  /* 0x000000000000791b */ /* 0x003fec0003800000 */
.L_x_422:
[----:B------:R-:W-:Y:S05]  /*107f0*/  BSYNC B0 ;  /* 0x0000000000007941 */ /* 0x000fea0003800000 */
.L_x_421:
[----:B------:R-:W-:Y:S01]  /*10800*/  MOV R2, R14 ;  /* 0x0000000e00027202 */ /* 0x000fe20000000f00 */
[----:B------:R-:W-:Y:S02]  /*10810*/  IMAD.MOV.U32 R13, RZ, RZ, R4 ;  /* 0x000000ffff0d7224 */ /* 0x000fe400078e0004 */
[----:B------:R-:W-:Y:S01]  /*10820*/  IMAD.MOV.U32 R11, RZ, RZ, 0x1f ;  /* 0x0000001fff0b7424 */ /* 0x000fe200078e00ff */
[----:B------:R-:W0:Y:S01]  /*10830*/  POPC R0, R2 ;  /* 0x0000000200007309 */ /* 0x000e220000000000 */
[----:B------:R-:W-:Y:S02]  /*10840*/  IMAD.MOV.U32 R15, RZ, RZ, -0x1 ;  /* 0xffffffffff0f7424 */ /* 0x000fe400078e00ff */
[----:B0-----:R-:W-:-:S07]  /*10850*/  IMAD.MOV.U32 R12, RZ, RZ, R0 ;  /* 0x000000ffff0c7224 */ /* 0x001fce00078e0000 */
[----:B------:R-:W-:Y:S05]  /*10860*/  WARPSYNC.COLLECTIVE R15, `(.L_x_423) ;  /* 0x000000000f087348 */ /* 0x000fea0003c00000 */
[----:B------:R0:W1:Y:S02]  /*10870*/  SHFL.IDX P6, R14, R13, R12, R11 ;  /* 0x0000000c0d0e7389 */ /* 0x00006400000c000b */
[----:B01----:R-:W-:Y:S01]  /*10880*/  ENDCOLLECTIVE ;  /* 0x000000000000791b */ /* 0x003fe20003800000 */
.L_x_423:
[----:B------:R-:W-:Y:S01]  /*10890*/  MOV R4, R14 ;  /* 0x0000000e00047202 */ /* 0x000fe20000000f00 */
[----:B------:R-:W-:Y:S06]  /*108a0*/  BRA `(.L_x_424) ;  /* 0xffffffc000607947 */ /* 0x000fec000383ffff */
.L_x_305:
[----:B------:R-:W-:Y:S01]  /*108b0*/  BSSY B0, `(.L_x_425) ;  /* 0x0000007000007945 */ /* 0x000fe20003800000 */
[----:B------:R-:W-:Y:S02]  /*108c0*/  IMAD.MOV.U32 R13, RZ, RZ, R6 ;  /* 0x000000ffff0d7224 */ /* 0x000fe400078e0006 */
[----:B------:R-:W-:Y:S02]  /*108d0*/  IMAD.MOV.U32 R11, RZ, RZ, 0x1f ;  /* 0x0000001fff0b7424 */ /* 0x000fe400078e00ff */
[----:B------:R-:W-:-:S07]  /*108e0*/  IMAD.MOV.U32 R15, RZ, RZ, -0x1 ;  /* 0xffffffffff0f7424 */ /* 0x000fce00078e00ff */
[----:B0123--:R-:W-:Y:S05]  /*108f0*/  WARPSYNC.COLLECTIVE R15, `(.L_x_426) ;  /* 0x000000000f087348 */ /* 0x00ffea0003c00000 */
[----:B------:R4:W0:Y:S02]  /*10900*/  SHFL.IDX P6, R14, R13, R12, R11 ;  /* 0x0000000c0d0e7389 */ /* 0x00082400000c000b */
[----:B01234-:R-:W-:Y:S01]  /*10910*/  ENDCOLLECTIVE ;  /* 0x000000000000791b */ /* 0x01ffe20003800000 */
.L_x_426:
[----:B------:R-:W-:Y:S05]  /*10920*/  BSYNC B0 ;  /* 0x0000000000007941 */ /* 0x000fea0003800000 */
.L_x_425:
[----:B------:R-:W-:Y:S05]  /*10930*/  BRA `(.L_x_304) ;  /* 0xffffffc000587947 */ /* 0x000fea000383ffff */
.L_x_309:
[----:B0-----:R0:W2:Y:S02]  /*10940*/  SYNCS.PHASECHK.TRANS64.TRYWAIT P0, [R4+URZ+0x2a820], R0 ;  /* 0x02a82000040075a7 */ /* 0x0010a4000800017f */
[----:B--2---:R-:W-:Y:S05]  /*10950*/  @!P0 NANOSLEEP.SYNCS 0x989680 ;  /* 0x009896800000895d */ /* 0x004fea0003900000 */
[----:B------:R-:W2:Y:S02]  /*10960*/  @!P0 SYNCS.PHASECHK.TRANS64 P0, [R4+URZ+0x2a820], R0 ;  /* 0x02a82000040085a7 */ /* 0x000ea4000800007f */
[----:B--2---:R-:W-:Y:S05]  /*10970*/  @!P0 BRA `(.L_x_309) ;  /* 0xfffffffc00f08947 */ /* 0x004fea000383ffff */
[----:B------:R-:W-:Y:S05]  /*10980*/  BRA `(.L_x_427) ;  /* 0xffffffc400447947 */ /* 0x000fea000383ffff */
.L_x_310:
[----:B------:R-:W2:Y:S01]  /*10990*/  S2R R2, SR_TID.X ;  /* 0x0000000000027919 */ /* 0x000ea20000002100 */
[----:B------:R-:W-:Y:S01]  /*109a0*/  BSSY B0, `(.L_x_428) ;  /* 0x000000a000007945 */ /* 0x000fe20003800000 */
[----:B------:R-:W-:Y:S01]  /*109b0*/  MOV R12, RZ ;  /* 0x000000ff000c7202 */ /* 0x000fe20000000f00 */
[----:B------:R-:W-:Y:S02]  /*109c0*/  IMAD.MOV.U32 R11, RZ, RZ, 0x1f ;  /* 0x0000001fff0b7424 */ /* 0x000fe400078e00ff */
[----:B------:R-:W-:Y:S01]  /*109d0*/  IMAD.MOV.U32 R15, RZ, RZ, -0x1 ;  /* 0xffffffffff0f7424 */ /* 0x000fe200078e00ff */
[----:B--2---:R-:W-:-:S04]  /*109e0*/  SHF.R.U32.HI R2, RZ, 0x5, R2 ;  /* 0x00000005ff027819 */ /* 0x004fc80000011602 */
[----:B------:R-:W-:-:S05]  /*109f0*/  LOP3.LUT R2, R2, 0x3, RZ, 0xc0, !PT ;  /* 0x0000000302027812 */ /* 0x000fca00078ec0ff */
[----:B------:R-:W-:-:S07]  /*10a00*/  IMAD.MOV.U32 R13, RZ, RZ, R2 ;  /* 0x000000ffff0d7224 */ /* 0x000fce00078e0002 */
[----:B01-3--:R-:W-:Y:S05]  /*10a10*/  WARPSYNC.COLLECTIVE R15, `(.L_x_429) ;  /* 0x000000000f087348 */ /* 0x00bfea0003c00000 */
[----:B------:R2:W4:Y:S02]  /*10a20*/  SHFL.IDX P6, R14, R13, R12, R11 ;  /* 0x0000000c0d0e7389 */ /* 0x00052400000c000b */
[----:B01234-:R-:W-:Y:S01]  /*10a30*/  ENDCOLLECTIVE ;  /* 0x000000000000791b */ /* 0x01ffe20003800000 */
.L_x_429:
[----:B------:R-:W-:Y:S05]  /*10a40*/  BSYNC B0 ;  /* 0x0000000000007941 */ /* 0x000fea0003800000 */
.L_x_428:
[----:B------:R-:W-:Y:S05]  /*10a50*/  BRA `(.L_x_430) ;  /* 0xffffffc4002c7947 */ /* 0x000fea000383ffff */
.L_x_313:
[----:B------:R-:W-:Y:S01]  /*10a60*/  BSSY B1, `(.L_x_431) ;  /* 0x0000006000017945 */ /* 0x000fe20003800000 */
[----:B------:R-:W-:-:S07]  /*10a70*/  IMAD.MOV.U32 R15, RZ, RZ, -0x1 ;  /* 0xffffffffff0f7424 */ /* 0x000fce00078e00ff */
[----:B01-3--:R-:W-:Y:S05]  /*10a80*/  WARPSYNC.COLLECTIVE R15, `(.L_x_432) ;  /* 0x000000000f0c7348 */ /* 0x00bfea0003c00000 */
[----:B------:R-:W-:Y:S02]  /*10a90*/  ELECT P6, UR62, PT ;  /* 0x00000000003e782f */ /* 0x000fe400038c0000 */
[----:B------:R-:W-:Y:S01]  /*10aa0*/  MOV R14, UR62 ;  /* 0x0000003e000e7c02 */ /* 0x000fe20008000f00 */
[----:B01-3--:R-:W-:Y:S10]  /*10ab0*/  ENDCOLLECTIVE ;  /* 0x000000000000791b */ /* 0x00bff40003800000 */
.L_x_432:
[----:B------:R-:W-:Y:S05]  /*10ac0*/  BSYNC B1 ;  /* 0x0000000000017941 */ /* 0x000fea0003800000 */
.L_x_431:
[----:B------:R-:W-:Y:S05]  /*10ad0*/  BRA `(.L_x_433) ;  /* 0xffffffc400247947 */ /* 0x000fea000383ffff */
.L_x_315:
[----:B0-----:R0:W2:Y:S02]  /*10ae0*/  SYNCS.PHASECHK.TRANS64.TRYWAIT P1, [R5+URZ+0x2a840], R0 ;  /* 0x02a84000050075a7 */ /* 0x0010a4000802017f */
[----:B--2---:R-:W-:Y:S05]  /*10af0*/  @!P1 NANOSLEEP.SYNCS 0x989680 ;  /* 0x009896800000995d */ /* 0x004fea0003900000 */
[----:B------:R-:W2:Y:S02]  /*10b00*/  @!P1 SYNCS.PHASECHK.TRANS64 P1, [R5+URZ+0x2a840], R0 ;  /* 0x02a84000050095a7 */ /* 0x000ea4000802007f */
[----:B--2---:R-:W-:Y:S05]  /*10b10*/  @!P1 BRA `(.L_x_315) ;  /* 0xfffffffc00f09947 */ /* 0x004fea000383ffff */
[----:B------:R-:W-:Y:S05]  /*10b20*/  BRA `(.L_x_434) ;  /* 0xffffffc400447947 */ /* 0x000fea000383ffff */
.L_x_317:
[----:B--2---:R2:W4:Y:S02]  /*10b30*/  SYNCS.PHASECHK.TRANS64.TRYWAIT P1, [R27+URZ+0x2a840], R2 ;  /* 0x02a840021b0075a7 */ /* 0x004524000802017f */
[----:B----4-:R-:W-:Y:S05]  /*10b40*/  @!P1 NANOSLEEP.SYNCS 0x989680 ;  /* 0x009896800000995d */ /* 0x010fea0003900000 */
[----:B------:R-:W4:Y:S02]  /*10b50*/  @!P1 SYNCS.PHASECHK.TRANS64 P1, [R27+URZ+0x2a840], R2 ;  /* 0x02a840021b0095a7 */ /* 0x000f24000802007f */
[----:B----4-:R-:W-:Y:S05]  /*10b60*/  @!P1 BRA `(.L_x_317) ;  /* 0xfffffffc00f09947 */ /* 0x010fea000383ffff */
[----:B------:R-:W-:Y:S05]  /*10b70*/  BRA `(.L_x_435) ;  /* 0xffffffc400507947 */ /* 0x000fea000383ffff */
.L_x_319:
[----:B----4-:R4:W0:Y:S02]  /*10b80*/  SYNCS.PHASECHK.TRANS64.TRYWAIT P1, [R5+URZ+0x2a860], R0 ;  /* 0x02a86000050075a7 */ /* 0x010824000802017f */
[----:B0-----:R-:W-:Y:S05]  /*10b90*/  @!P1 NANOSLEEP.SYNCS 0x989680 ;  /* 0x009896800000995d */ /* 0x001fea0003900000 */
[----:B------:R-:W0:Y:S02]  /*10ba0*/  @!P1 SYNCS.PHASECHK.TRANS64 P1, [R5+URZ+0x2a860], R0 ;  /* 0x02a86000050095a7 */ /* 0x000e24000802007f */
[----:B0-----:R-:W-:Y:S05]  /*10bb0*/  @!P1 BRA `(.L_x_319) ;  /* 0xfffffffc00f09947 */ /* 0x001fea000383ffff */
[----:B------:R-:W-:Y:S05]  /*10bc0*/  BRA `(.L_x_436) ;  /* 0xffffffc4004c7947 */ /* 0x000fea000383ffff */
.L_x_437:
        /* <DEDUP_REMOVED lines=11> */
.L_x_3227:


//--------------------- .text._ZN7cutlass13device_kernelIN5flash11enable_sm90INS1_16FlashAttnFwdSm90INS1_25CollectiveMainloopFwdSm90ILi2EN4cute5tupleIJNS5_1CILi1EEES8_S8_EEENS6_IJNS7_ILi128EEENS7_ILi96EEENS7_ILi192EEEEEELi128ENS_6half_tEfNS_4arch4Sm90ELb0ELb0ELb0ELb1ELb1ELb1ELb0ELb1ELb1ELb1ELb0ELb0EEENS1_21CollectiveEpilogueFwdINS6_IJSA_SA_SB_EEES9_SE_SG_Li256ELb1ELb1ELb0ELb0EEENS1_36VarlenDynamicPersistentTileSchedulerILi128ELi96ELi256ELi128ELb0ELb1ELb1ELb0ELb1ELb1EEEEEEEEEvNT_6ParamsE --------------------------
	.section	.text._ZN7cutlass13device_kernelIN5flash11enable_sm90INS1_16FlashAttnFwdSm90INS1_25CollectiveMainloopFwdSm90ILi2EN4cute5tupleIJNS5_1CILi1EEES8_S8_EEENS6_IJNS7_ILi128EEENS7_ILi96EEENS7_ILi192EEEEEELi128ENS_6half_tEfNS_4arch4Sm90ELb0ELb0ELb0ELb1ELb1ELb1ELb0ELb1ELb1ELb1ELb0ELb0EEENS1_21CollectiveEpilogueFwdINS6_IJSA_SA_SB_EEES9_SE_SG_Li256ELb1ELb1ELb0ELb0EEENS1_36VarlenDynamicPersistentTileSchedulerILi128ELi96ELi256ELi128ELb0ELb1ELb1ELb0ELb1ELb1EEEEEEEEEvNT_6ParamsE,"ax",@progbits
	.align	128
.text._ZN7cutlass13device_kernelIN5flash11enable_sm90INS1_16FlashAttnFwdSm90INS1_25CollectiveMainloopFwdSm90ILi2EN4cute5tupleIJNS5_1CILi1EEES8_S8_EEENS6_IJNS7_ILi128EEENS7_ILi96EEENS7_ILi192EEEEEELi128ENS_6half_tEfNS_4arch4Sm90ELb0ELb0ELb0ELb1ELb1ELb1ELb0ELb1ELb1ELb1ELb0ELb0EEENS1_21CollectiveEpilogueFwdINS6_IJSA_SA_SB_EEES9_SE_SG_Li256ELb1ELb1ELb0ELb0EEENS1_36VarlenDynamicPersistentTileSchedulerILi128ELi96ELi256ELi128ELb0ELb1ELb1ELb0ELb1ELb1EEEEEEEEEvNT_6ParamsE:
        .type           _ZN7cutlass13device_kernelIN5flash11enable_sm90INS1_16FlashAttnFwdSm90INS1_25CollectiveMainloopFwdSm90ILi2EN4cute5tupleIJNS5_1CILi1EEES8_S8_EEENS6_IJNS7_ILi128EEENS7_ILi96EEENS7_ILi192EEEEEELi128ENS_6half_tEfNS_4arch4Sm90ELb0ELb0ELb0ELb1ELb1ELb1ELb0ELb1ELb1ELb1ELb0ELb0EEENS1_21CollectiveEpilogueFwdINS6_IJSA_SA_SB_EEES9_SE_SG_Li256ELb1ELb1ELb0ELb0EEENS1_36VarlenDynamicPersistentTileSchedulerILi128ELi96ELi256ELi128ELb0ELb1ELb1ELb0ELb1ELb1EEEEEEEEEvNT_6ParamsE,@function
        .size           _ZN7cutlass13device_kernelIN5flash11enable_sm90INS1_16FlashAttnFwdSm90INS1_25CollectiveMainloopFwdSm90ILi2EN4cute5tupleIJNS5_1CILi1EEES8_S8_EEENS6_IJNS7_ILi128EEENS7_ILi96EEENS7_ILi192EEEEEELi128ENS_6half_tEfNS_4arch4Sm90ELb0ELb0ELb0ELb1ELb1ELb1ELb0ELb1ELb1ELb1ELb0ELb0EEENS1_21CollectiveEpilogueFwdINS6_IJSA_SA_SB_EEES9_SE_SG_Li256ELb1ELb1ELb0ELb0EEENS1_36VarlenDynamicPersistentTileSchedulerILi128ELi96ELi256ELi128ELb0ELb1ELb1ELb0ELb1ELb1EEEEEEEEEvNT_6ParamsE,(.L_x_3228 - _ZN7cutlass13device_kernelIN5flash11enable_sm90INS1_16FlashAttnFwdSm90INS1_25CollectiveMainloopFwdSm90ILi2EN4cute5tupleIJNS5_1CILi1EEES8_S8_EEENS6_IJNS7_ILi128EEENS7_ILi96EEENS7_ILi192EEEEEELi128ENS_6half_tEfNS_4arch4Sm90ELb0ELb0ELb0ELb1ELb1ELb1ELb0ELb1ELb1ELb1ELb0ELb0EEENS1_21CollectiveEpilogueFwdINS6_IJSA_SA_SB_EEES9_SE_SG_Li256ELb1ELb1ELb0ELb0EEENS1_36VarlenDynamicPersistentTileSchedulerILi128ELi96ELi256ELi128ELb0ELb1ELb1ELb0ELb1ELb1EEEEEEEEEvNT_6ParamsE)
        .other          _ZN7cutlass13device_kernelIN5flash11enable_sm90INS1_16FlashAttnFwdSm90INS1_25CollectiveMainloopFwdSm90ILi2EN4cute5tupleIJNS5_1CILi1EEES8_S8_EEENS6_IJNS7_ILi128EEENS7_ILi96EEENS7_ILi192EEEEEELi128ENS_6half_tEfNS_4arch4Sm90ELb0ELb0ELb0ELb1ELb1ELb1ELb0ELb1ELb1ELb1ELb0ELb0EEENS1_21CollectiveEpilogueFwdINS6_IJSA_SA_SB_EEES9_SE_SG_Li256ELb1ELb1ELb0ELb0EEENS1_36VarlenDynamicPersistentTileSchedulerILi128ELi96ELi256ELi128ELb0ELb1ELb1ELb0ELb1ELb1EEEEEEEEEvNT_6ParamsE,@"STO_CUDA_ENTRY STV_DEFAULT"
_ZN7cutlass13device_kernelIN5flash11enable_sm90INS1_16FlashAttnFwdSm90INS1_25CollectiveMainloopFwdSm90ILi2EN4cute5tupleIJNS5_1CILi1EEES8_S8_EEENS6_IJNS7_ILi128EEENS7_ILi96EEENS7_ILi192EEEEEELi128ENS_6half_tEfNS_4arch4Sm90ELb0ELb0ELb0ELb1ELb1ELb1ELb0ELb1ELb1ELb1ELb0ELb0EEENS1_21CollectiveEpilogueFwdINS6_IJSA_SA_SB_EEES9_SE_SG_Li256ELb1ELb1ELb0ELb0EEENS1_36VarlenDynamicPersistentTileSchedulerILi128ELi96ELi256ELi128ELb0ELb1ELb1ELb0ELb1ELb1EEEEEEEEEvNT_6ParamsE:
[----:B------:R-:W0:Y:S02]  /*0000*/  LDC R1, c[0x0][0x28] ;  /* 0x00000a00ff017b82 */ /* 0x000e240000000800 */
[----:B0-----:R-:W-:Y:S01]  /*0010*/  VIADD R1, R1, 0xffffffa8 ;  /* 0xffffffa801017836 */ /* 0x001fe20000000000 */
[----:B------:R-:W0:Y:S01]  /*0020*/  S2R R0, SR_TID.X ;  /* 0x0000000000007919 */ /* 0x000e220000002100 */
[----:B------:R-:W-:Y:S01]  /*0030*/  ELECT P0, URZ, PT ;  /* 0x00000000003f782f */ /* 0x000fe20003800000 */
[----:B------:R-:W-:Y:S01]  /*0040*/  BSSY B0, `(.L_x_438) ;  /* 0x000000e000007945 */ /* 0x000fe20003800000 */
[----:B0-----:R-:W-:-:S05]  /*0050*/  SHF.R.U32.HI R2, RZ, 0x5, R0 ;  /* 0x00000005ff027819 */ /* 0x001fca0000011600 */
[----:B------:R-:W0:Y:S02]  /*0060*/  SHFL.IDX PT, R3, R2, RZ, 0x1f ;  /* 0x00001fff02037589 */ /* 0x000e2400000e0000 */
[----:B0-----:R-:W-:Y:S02]  /*0070*/  ISETP.EQ.AND P0, PT, R3, RZ, P0 ;  /* 0x000000ff0300720c */ /* 0x001fe40000702270 */
[----:B------:R-:W-:-:S11]  /*0080*/  SHF.R.U32.HI R3, RZ, 0x7, R0 ;  /* 0x00000007ff037819 */ /* 0x000fd60000011600 */
[----:B------:R-:W-:Y:S05]  /*0090*/  @!P0 BRA `(.L_x_439) ;  /* 0x0000000000208947 */ /* 0x000fea0003800000 */
[----:B------:R-:W-:Y:S02]  /*00a0*/  ULDC.64 UR4, c[0x0][0x198] ;  /* 0x0000660000047ab9 */ /* 0x000fe40000000a00 */
[----:B------:R-:W-:Y:S02]  /*00b0*/  UIADD3 UR6, UP0, UR4, 0x570, URZ ;  /* 0x0000057004067890 */ /* 0x000fe4000ff1e03f */
[----:B------:R-:W-:Y:S02]  /*00c0*/  UIADD3 UR4, UP1, UR4, 0x670, URZ ;  /* 0x0000067004047890 */ /* 0x000fe4000ff3e03f */
[----:B------:R-:W-:Y:S02]  /*00d0*/  UIADD3.X UR7, URZ, UR5, URZ, UP0, !UPT ;  /* 0x000000053f077290 */ /* 0x000fe400087fe43f */
[----:B------:R-:W-:-:S07]  /*00e0*/  UIADD3.X UR5, URZ, UR5, URZ, UP1, !UPT ;  /* 0x000000053f057290 */ /* 0x000fce0008ffe43f */
[----:B------:R0:W-:Y:S02]  /*00f0*/  UTMACCTL.PF [UR6] ;  /* 0x00000000060079b9 */ /* 0x0001e40008040000 */
[----:B------:R0:W-:Y:S02]  /*0100*/  UTMACCTL.PF [UR4] ;  /* 0x00000000040079b9 */ /* 0x0001e40008040000 */
[----:B0-----:R-:W-:Y:S01]  /*0110*/  NOP ;  /* 0x0000000000007918 */ /* 0x001fe20000000000 */
.L_x_439:
[----:B------:R-:W-:Y:S05]  /*0120*/  BSYNC B0 ;  /* 0x0000000000007941 */ /* 0x000fea0003800000 */
.L_x_438:
[----:B------:R-:W-:Y:S01]  /*0130*/  VOTEU.ANY UP0, P0 ;  /* 0x00000000003f7886 */ /* 0x000fe20000000100 */
[----:B------:R-:W0:Y:S01]  /*0140*/  SHFL.IDX PT, R3, R3, RZ, 0x1f ;  /* 0x00001fff03037589 */ /* 0x000e2200000e0000 */
[----:B------:R-:W-:Y:S01]  /*0150*/  UMOV UR4, 0x80 ;  /* 0x0000008000047882 */ /* 0x000fe20000000000 */
[----:B------:R-:W-:Y:S01]  /*0160*/  UMOV UR7, 0x100 ;  /* 0x0000010000077882 */ /* 0x000fe20000000000 */
[----:B------:R-:W-:Y:S01]  /*0170*/  VOTEU.ANY UP1, P0 ;  /* 0x00000000003f7886 */ /* 0x000fe20000020100 */
[----:B------:R-:W1:Y:S01]  /*0180*/  @UP0 S2UR UR8, SR_CgaCtaId ;  /* 0x00000000000809c3 */ /* 0x000e620000008800 */
[----:B------:R-:W2:Y:S01]  /*0190*/  SHFL.IDX PT, R4, R2, RZ, 0x1f ;  /* 0x00001fff02047589 */ /* 0x000ea200000e0000 */
[----:B------:R-:W-:Y:S01]  /*01a0*/  @UP0 UMOV UR6, 0x400 ;  /* 0x0000040000060882 */ /* 0x000fe20000000000 */
[----:B------:R-:W-:-:S04]  /*01b0*/  @UP0 UIADD3 UR4, -UR4, 0x100000, URZ ;  /* 0x0010000004040890 */ /* 0x000fc8000fffe13f */
[----:B------:R-:W-:Y:S02]  /*01c0*/  @UP0 USHF.L.U32 UR5, UR4, 0xb, URZ ;  /* 0x0000000b04050899 */ /* 0x000fe4000800063f */
[----:B------:R-:W-:Y:S01]  /*01d0*/  @UP0 USHF.L.U32 UR4, UR4, 0x1, URZ ;  /* 0x0000000104040899 */ /* 0x000fe2000800063f */
[----:B------:R-:W-:Y:S01]  /*01e0*/  VOTEU.ANY UP2, P0 ;  /* 0x00000000003f7886 */ /* 0x000fe20000040100 */
[----:B0-----:R-:W-:Y:S01]  /*01f0*/  R2UR UR9, R3 ;  /* 0x00000000030972ca */ /* 0x001fe200000e0000 */
[----:B-1----:R-:W-:Y:S01]  /*0200*/  @UP0 ULEA UR8, UR8, UR6, 0x18 ;  /* 0x0000000608080291 */ /* 0x002fe2000f8ec03f */
[----:B--2---:R-:W-:Y:S01]  /*0210*/  ISETP.NE.AND P1, PT, R4, RZ, PT ;  /* 0x000000ff0400720c */ /* 0x004fe20003f25270 */
[----:B------:R-:W-:-:S04]  /*0220*/  @UP0 UIADD3 UR6, -UR7, 0x100000, URZ ;  /* 0x0010000007060890 */ /* 0x000fc8000fffe13f */
[----:B------:R-:W-:Y:S02]  /*0230*/  @UP0 USHF.L.U32 UR7, UR6, 0xb, URZ ;  /* 0x0000000b06070899 */ /* 0x000fe4000800063f */
[----:B------:R-:W-:-:S04]  /*0240*/  @UP0 USHF.L.U32 UR6, UR6, 0x1, URZ ;  /* 0x0000000106060899 */ /* 0x000fc8000800063f */
[----:B------:R-:W-:Y:S01]  /*0250*/  UISETP.NE.AND UP0, UPT, UR9, URZ, UPT ;  /* 0x0000003f0900728c */ /* 0x000fe2000bf05270 */
[----:B------:R-:W0:Y:S02]  /*0260*/  FENCE.VIEW.ASYNC.S ;  /* 0x00000000000073c6 */ /* 0x000e240000000000 */
[----:B0-----:R0:W1:Y:S05]  /*0270*/  @UP1 SYNCS.EXCH.64 URZ, [UR8+0x2a800], UR4 ;  /* 0x02a80004083f15b2 */ /* 0x00106a0008000100 */
[----:B------:R0:W2:Y:S01]  /*0280*/  @UP2 SYNCS.EXCH.64 URZ, [UR8+0x2a820], UR6 ;  /* 0x02a82006083f25b2 */ /* 0x0000a20008000100 */
        /* <DEDUP_REMOVED lines=14> */
[----:B0-----:R3:W4:Y:S08]  /*0370*/  SYNCS.EXCH.64 URZ, [UR8+0x2a830], UR4 ;  /* 0x02a83004083f75b2 */ /* 0x0017300008000100 */
[----:B------:R3:W0:Y:S01]  /*0380*/  SYNCS.EXCH.64 URZ, [UR8+0x2a840], UR6 ;  /* 0x02a84006083f75b2 */ /* 0x0006220008000100 */
[----:B------:R3:W0:Y:S01]  /*0390*/  SYNCS.EXCH.64 URZ, [UR8+0x2a838], UR4 ;  /* 0x02a83804083f75b2 */ /* 0x0006220008000100 */
[----:B------:R3:W0:Y:S02]  /*03a0*/  SYNCS.EXCH.64 URZ, [UR8+0x2a848], UR6 ;  /* 0x02a84806083f75b2 */ /* 0x0006240008000100 */
[----:B---3--:R-:W-:Y:S01]  /*03b0*/  NOP ;  /* 0x0000000000007918 */ /* 0x008fe20000000000 */
.L_x_440:
[----:B------:R-:W3:Y:S01]  /*03c0*/  SHFL.IDX PT, R3, R2, RZ, 0x1f ;  /* 0x00001fff02037589 */ /* 0x000ee200000e0000 */
[----:B------:R-:W-:Y:S01]  /*03d0*/  NOP ;  /* 0x0000000000007918 */ /* 0x000fe20000000000 */
[----:B---3--:R-:W-:-:S13]  /*03e0*/  ISETP.NE.AND P0, PT, R3, RZ, PT ;  /* 0x000000ff0300720c */ /* 0x008fda0003f05270 */
        /* <DEDUP_REMOVED lines=17> */
[----:B------:R3:W0:Y:S02]  /*0500*/  SYNCS.EXCH.64 URZ, [UR8+0x2a868], UR6 ;  /* 0x02a86806083f75b2 */ /* 0x0006240008000100 */
[----:B---3--:R-:W-:Y:S01]  /*0510*/  NOP ;  /* 0x0000000000007918 */ /* 0x008fe20000000000 */
.L_x_441:
[----:B------:R-:W3:Y:S01]  /*0520*/  SHFL.IDX PT, R3, R2, RZ, 0x1f ;  /* 0x00001fff02037589 */ /* 0x000ee200000e0000 */
[----:B------:R-:W-:Y:S01]  /*0530*/  NOP ;  /* 0x0000000000007918 */ /* 0x000fe20000000000 */
[----:B---3--:R-:W-:-:S13]  /*0540*/  ISETP.NE.AND P0, PT, R3, RZ, PT ;  /* 0x000000ff0300720c */ /* 0x008fda0003f05270 */
        /* <DEDUP_REMOVED lines=13> */
[----:B------:R3:W0:Y:S02]  /*0620*/  SYNCS.EXCH.64 URZ, [UR6+0x2a888], UR4 ;  /* 0x02a88804063f75b2 */ /* 0x0006240008000100 */
[----:B---3--:R-:W-:Y:S01]  /*0630*/  NOP ;  /* 0x0000000000007918 */ /* 0x008fe20000000000 */
.L_x_442:
        /* <DEDUP_REMOVED lines=22> */
.L_x_443:
        /* <DEDUP_REMOVED lines=22> */
.L_x_444:
[----:B0-----:R-:W-:Y:S01]  /*0900*/  UMOV UR4, 0x1 ;  /* 0x0000000100047882 */ /* 0x001fe20000000000 */
[----:B------:R-:W-:Y:S01]  /*0910*/  PLOP3.LUT P0, PT, PT, PT, UP0, 0x80, 0x0 ;  /* 0x000000000000781c */ /* 0x000fe20003f0f008 */
[----:B------:R-:W-:Y:S01]  /*0920*/  USEL UR4, UR4, 0x2, !UP0 ;  /* 0x0000000204047887 */ /* 0x000fe2000c000000 */
[----:B------:R-:W-:Y:S01]  /*0930*/  NOP ;  /* 0x0000000000007918 */ /* 0x000fe20000000000 */
[----:B------:R-:W-:Y:S01]  /*0940*/  ULDC.64 UR60, c[0x0][0x208] ;  /* 0x00008200003c7ab9 */ /* 0x000fe20000000a00 */
[----:B------:R-:W-:Y:S03]  /*0950*/  BSSY B9, `(.L_x_445) ;  /* 0x0001d8e000097945 */ /* 0x000fe60003800000 */
[----:B------:R-:W-:-:S05]  /*0960*/  IMAD.U32 R3, RZ, RZ, UR4 ;  /* 0x00000004ff037e24 */ /* 0x000fca000f8e00ff */
[----:B------:R0:W-:Y:S01]  /*0970*/  STL [R1+0x40], R3 ;  /* 0x0000400301007387 */ /* 0x0001e20000100800 */
[----:B-12-4-:R-:W-:Y:S06]  /*0980*/  BAR.SYNC.DEFER_BLOCKING 0x0 ;  /* 0x0000000000007b1d */ /* 0x016fec0000010000 */
[----:B------:R-:W-:Y:S05]  /*0990*/  @!P0 BRA `(.L_x_446) ;  /* 0x0000017000188947 */ /* 0x000fea0003800000 */
.L_x_447:
[----:B------:R-:W-:-:S08]  /*09a0*/  NOP ;  /* 0x0000000000007918 */ /* 0x000fd00000000000 */
[----:B------:R-:W1:Y:S02]  /*09b0*/  USETMAXREG.TRY_ALLOC.CTAPOOL UP0, 0xe8 ;  /* 0x000000e8000079c8 */ /* 0x000e640008000600 */
[----:B-1----:R-:W-:-:S13]  /*09c0*/  PLOP3.LUT P0, PT, PT, PT, UP0, 0x80, 0x0 ;  /* 0x000000000000781c */ /* 0x002fda0003f0f008 */
[----:B------:R-:W-:Y:S05]  /*09d0*/  @!P0 BRA `(.L_x_447) ;  /* 0xfffffffc00f08947 */ /* 0x000fea000383ffff */
[----:B------:R-:W1:Y:S08]  /*09e0*/  S2UR UR4, SR_CgaCtaId ;  /* 0x00000000000479c3 */ /* 0x000e700000008800 */
[----:B------:R-:W-:Y:S06]  /*09f0*/  BAR.ARV 0x8, 0x180 ;  /* 0x0206000000007b1d */ /* 0x000fec0000002000 */
[----:B------:R-:W-:-:S02]  /*0a00*/  MOV R2, 0x400 ;  /* 0x0000040000027802 */ /* 0x000fc40000000f00 */
[----:B------:R-:W-:Y:S01]  /*0a10*/  BAR.SYNC.DEFER_BLOCKING 0x5, 0x180 ;  /* 0x0146000000007b1d */ /* 0x000fe20000010000 */
[----:B-1----:R-:W-:-:S05]  /*0a20*/  MOV R181, UR4 ;  /* 0x0000000400b57c02 */ /* 0x002fca0008000f00 */
[----:B------:R-:W-:Y:S01]  /*0a30*/  ULDC UR4, c[0x0][0xc3c] ;  /* 0x00030f0000047ab9 */ /* 0x000fe20000000800 */
[----:B------:R-:W-:-:S05]  /*0a40*/  LEA R2, R181, R2, 0x18 ;  /* 0x00000002b5027211 */ /* 0x000fca00078ec0ff */
[----:B------:R-:W1:Y:S01]  /*0a50*/  LDS.128 R28, [R2+0x2a8d0] ;  /* 0x02a8d000021c7984 */ /* 0x000e620000000c00 */
[----:B------:R-:W-:Y:S06]  /*0a60*/  BAR.ARV 0x4, 0x180 ;  /* 0x0106000000007b1d */ /* 0x000fec0000002000 */
[----:B-1----:R-:W-:-:S13]  /*0a70*/  ISETP.GE.AND P0, PT, R31, UR4, PT ;  /* 0x000000041f007c0c */ /* 0x002fda000bf06270 */
[----:B------:R-:W-:Y:S05]  /*0a80*/  @P0 BRA `(.L_x_448) ;  /* 0x000001d400e80947 */ /* 0x000fea0003800000 */
[----:B0-----:R-:W2:Y:S01]  /*0a90*/  LDL R3, [R1+0x40] ;  /* 0x0000400001037983 */ /* 0x001ea20000100800 */
[----:B------:R-:W-:Y:S01]  /*0aa0*/  VIADD R16, R0, 0xffffff80 ;  /* 0xffffff8000107836 */ /* 0x000fe20000000000 */
[----:B------:R-:W-:Y:S01]  /*0ab0*/  R2UR UR4, R2 ;  /* 0x00000000020472ca */ /* 0x000fe200000e0000 */
[----:B------:R-:W-:Y:S01]  /*0ac0*/  IMAD.MOV.U32 R15, RZ, RZ, -0x2 ;  /* 0xfffffffeff0f7424 */ /* 0x000fe200078e00ff */
[----:B------:R-:W-:Y:S01]  /*0ad0*/  MOV R189, RZ ;  /* 0x000000ff00bd7202 */ /* 0x000fe20000000f00 */
[----:B------:R-:W-:Y:S01]  /*0ae0*/  IMAD.MOV.U32 R18, RZ, RZ, RZ ;  /* 0x000000ffff127224 */ /* 0x000fe200078e00ff */
[----:B------:R-:W-:Y:S01]  /*0af0*/  SHF.R.S32.HI R0, RZ, 0x1f, R16 ;  /* 0x0000001fff007819 */ /* 0x000fe20000011410 */
[----:B------:R-:W-:Y:S01]  /*0b00*/  IMAD.MOV.U32 R180, RZ, RZ, RZ ;  /* 0x000000ffffb47224 */ /* 0x000fe200078e00ff */
[----:B------:R-:W-:Y:S01]  /*0b10*/  MOV R166, RZ ;  /* 0x000000ff00a67202 */ /* 0x000fe20000000f00 */
[----:B------:R-:W-:Y:S01]  /*0b20*/  IMAD.MOV.U32 R173, RZ, RZ, RZ ;  /* 0x000000ffffad7224 */ /* 0x000fe200078e00ff */
[----:B------:R-:W-:-:S02]  /*0b30*/  LEA.HI R4, R0, R16, RZ, 0x4 ;  /* 0x0000001000047211 */ /* 0x000fc400078f20ff */
[----:B------:R-:W-:Y:S02]  /*0b40*/  LEA.HI R9, R0, R16, RZ, 0x2 ;  /* 0x0000001000097211 */ /* 0x000fe400078f10ff */
[----:B------:R-:W-:Y:S01]  /*0b50*/  SHF.R.S32.HI R5, RZ, 0x4, R4 ;  /* 0x00000004ff057819 */ /* 0x000fe20000011404 */
[----:B------:R-:W-:Y:S01]  /*0b60*/  UIADD3 UR4, UR4, 0xc400, URZ ;  /* 0x0000c40004047890 */ /* 0x000fe2000fffe03f */
[----:B------:R-:W-:Y:S02]  /*0b70*/  LOP3.LUT R191, R9, 0xfffffffc, RZ, 0xc0, !PT ;  /* 0xfffffffc09bf7812 */ /* 0x000fe400078ec0ff */
[C---:B------:R-:W-:Y:S02]  /*0b80*/  LEA.HI R6, R4.reuse, R5, RZ, 0x1 ;  /* 0x0000000504067211 */ /* 0x040fe400078f08ff */
[----:B------:R-:W-:Y:S01]  /*0b90*/  LOP3.LUT R4, R4, 0x3fffff0, RZ, 0xc0, !PT ;  /* 0x03fffff004047812 */ /* 0x000fe200078ec0ff */
[----:B------:R-:W-:Y:S01]  /*0ba0*/  IMAD.IADD R191, R16, 0x1, -R191 ;  /* 0x0000000110bf7824 */ /* 0x000fe200078e0abf */
[----:B------:R-:W-:-:S02]  /*0bb0*/  LOP3.LUT R6, R6, 0x1ffffffe, RZ, 0xc0, !PT ;  /* 0x1ffffffe06067812 */ /* 0x000fc400078ec0ff */
[----:B------:R-:W-:Y:S01]  /*0bc0*/  SHF.R.S32.HI R165, RZ, 0x2, R9 ;  /* 0x00000002ffa57819 */ /* 0x000fe20000011409 */
[----:B------:R-:W-:Y:S01]  /*0bd0*/  IMAD.IADD R4, R16, 0x1, -R4 ;  /* 0x0000000110047824 */ /* 0x000fe200078e0a04 */
[----:B------:R-:W-:Y:S02]  /*0be0*/  IADD3 R6, R5, -R6, RZ ;  /* 0x8000000605067210 */ /* 0x000fe40007ffe0ff */
[----:B------:R-:W-:Y:S01]  /*0bf0*/  LEA.HI R5, R0, R16, RZ, 0x5 ;  /* 0x0000001000057211 */ /* 0x000fe200078f28ff */
[----:B------:R-:W-:Y:S01]  /*0c00*/  VIADD R225, R165, 0x40 ;  /* 0x00000040a5e17836 */ /* 0x000fe20000000000 */
[----:B------:R-:W-:Y:S02]  /*0c10*/  SHF.L.U32 R160, R191, 0x2, RZ ;  /* 0x00000002bfa07819 */ /* 0x000fe400000006ff */
[----:B------:R-:W-:Y:S01]  /*0c20*/  SHF.R.S32.HI R5, RZ, 0x5, R5 ;  /* 0x00000005ff057819 */ /* 0x000fe20000011405 */
[----:B------:R-:W-:Y:S01]  /*0c30*/  IMAD.SHL.U32 R167, R225, 0x40, RZ ;  /* 0x00000040e1a77824 */ /* 0x000fe200078e00ff */
[C---:B------:R-:W-:Y:S01]  /*0c40*/  IADD3 R168, R160.reuse, 0x20, RZ ;  /* 0x00000020a0a87810 */ /* 0x040fe20007ffe0ff */
[C---:B------:R-:W-:Y:S01]  /*0c50*/  VIADD R170, R160.reuse, 0x40 ;  /* 0x00000040a0aa7836 */ /* 0x040fe20000000000 */
[C---:B------:R-:W-:Y:S01]  /*0c60*/  SHF.L.U32 R178, R5.reuse, 0x9, RZ ;  /* 0x0000000905b27819 */ /* 0x040fe200000006ff */
[----:B------:R-:W-:Y:S01]  /*0c70*/  IMAD R13, R5, 0x10, R4 ;  /* 0x00000010050d7824 */ /* 0x000fe200078e0204 */
[C---:B------:R-:W-:Y:S01]  /*0c80*/  IADD3 R11, R160.reuse, R168, RZ ;  /* 0x000000a8a00b7210 */ /* 0x040fe20007ffe0ff */
[C---:B------:R-:W-:Y:S01]  /*0c90*/  VIADD R169, R160.reuse, 0x10 ;  /* 0x00000010a0a97836 */ /* 0x040fe20000000000 */
[----:B------:R-:W-:Y:S01]  /*0ca0*/  LOP3.LUT R167, R167, 0x1c0, RZ, 0xc0, !PT ;  /* 0x000001c0a7a77812 */ /* 0x000fe200078ec0ff */
[----:B------:R-:W-:Y:S01]  /*0cb0*/  IMAD R14, R13, 0x8, R6 ;  /* 0x000000080d0e7824 */ /* 0x000fe200078e0206 */
[C---:B------:R-:W-:Y:S01]  /*0cc0*/  IADD3 R172, R160.reuse, 0x50, RZ ;  /* 0x00000050a0ac7810 */ /* 0x040fe20007ffe0ff */
[C---:B------:R-:W-:Y:S01]  /*0cd0*/  IMAD.IADD R6, R160.reuse, 0x1, R170 ;  /* 0x00000001a0067824 */ /* 0x040fe200078e02aa */
[----:B------:R-:W-:Y:S01]  /*0ce0*/  SHF.R.U32.HI R223, RZ, 0x3, R167 ;  /* 0x00000003ffdf7819 */ /* 0x000fe200000116a7 */
[----:B------:R-:W-:Y:S01]  /*0cf0*/  VIADD R171, R160, 0x30 ;  /* 0x00000030a0ab7836 */ /* 0x000fe20000000000 */
[----:B------:R-:W-:Y:S01]  /*0d00*/  SHF.R.S32.HI R198, RZ, 0x1f, R169 ;  /* 0x0000001fffc67819 */ /* 0x000fe200000114a9 */
[----:B------:R-:W-:Y:S01]  /*0d10*/  IMAD.SHL.U32 R201, R168, 0x2, RZ ;  /* 0x00000002a8c97824 */ /* 0x000fe200078e00ff */
[----:B------:R-:W-:Y:S01]  /*0d20*/  SHF.R.S32.HI R13, RZ, 0x1f, R6 ;  /* 0x0000001fff0d7819 */ /* 0x000fe20000011406 */
[----:B------:R-:W-:Y:S01]  /*0d30*/  IMAD.SHL.U32 R203, R171, 0x2, RZ ;  /* 0x00000002abcb7824 */ /* 0x000fe200078e00ff */
[----:B------:R-:W-:Y:S01]  /*0d40*/  SHF.R.S32.HI R202, RZ, 0x1f, R171 ;  /* 0x0000001fffca7819 */ /* 0x000fe200000114ab */
[----:B------:R-:W-:Y:S01]  /*0d50*/  IMAD.SHL.U32 R217, R172, 0x2, RZ ;  /* 0x00000002acd97824 */ /* 0x000fe200078e00ff */
[----:B------:R-:W-:-:S02]  /*0d60*/  LEA.HI R163, R13, R6, RZ, 0x3 ;  /* 0x000000060da37211 */ /* 0x000fc400078f18ff */
[----:B------:R-:W-:Y:S02]  /*0d70*/  LEA.HI R13, R13, R6, RZ, 0x6 ;  /* 0x000000060d0d7211 */ /* 0x000fe400078f30ff */
[----:B------:R-:W-:Y:S02]  /*0d80*/  SHF.R.S32.HI R6, RZ, 0x1f, R9 ;  /* 0x0000001fff067819 */ /* 0x000fe40000011409 */
[----:B------:R-:W-:Y:S01]  /*0d90*/  LOP3.LUT R12, R167, 0x38, R163, 0xf8, !PT ;  /* 0x00000038a70c7812 */ /* 0x000fe200078ef8a3 */
[----:B------:R-:W-:Y:S01]  /*0da0*/  IMAD.SHL.U32 R13, R13, 0x80, RZ ;  /* 0x000000800d0d7824 */ /* 0x000fe200078e00ff */
[----:B------:R-:W-:Y:S02]  /*0db0*/  LEA.HI R6, R6, R165, RZ, 0x3 ;  /* 0x000000a506067211 */ /* 0x000fe400078f18ff */
[----:B------:R-:W-:Y:S02]  /*0dc0*/  LOP3.LUT R12, R12, R223, RZ, 0x3c, !PT ;  /* 0x000000df0c0c7212 */ /* 0x000fe400078e3cff */
[----:B------:R-:W-:-:S02]  /*0dd0*/  LOP3.LUT R6, R6, 0xfffffff8, RZ, 0xc0, !PT ;  /* 0xfffffff806067812 */ /* 0x000fc400078ec0ff */
[----:B------:R-:W-:Y:S02]  /*0de0*/  LOP3.LUT R13, R13, 0xffffe000, RZ, 0xc0, !PT ;  /* 0xffffe0000d0d7812 */ /* 0x000fe400078ec0ff */
[----:B------:R-:W-:Y:S02]  /*0df0*/  IADD3 R195, R165, -R6, RZ ;  /* 0x80000006a5c37210 */ /* 0x000fe40007ffe0ff */
[----:B------:R-:W-:Y:S02]  /*0e00*/  SHF.R.S32.HI R5, RZ, 0x1f, R170 ;  /* 0x0000001fff057819 */ /* 0x000fe400000114aa */
[----:B------:R-:W-:Y:S02]  /*0e10*/  SHF.L.U32 R176, R195, 0x6, RZ ;  /* 0x00000006c3b07819 */ /* 0x000fe400000006ff */
[----:B------:R-:W-:Y:S02]  /*0e20*/  SHF.L.U32 R199, R169, 0x1, RZ ;  /* 0x00000001a9c77819 */ /* 0x000fe400000006ff */
[----:B------:R-:W-:-:S02]  /*0e30*/  LOP3.LUT R176, R176, 0x1c0, RZ, 0xc0, !PT ;  /* 0x000001c0b0b07812 */ /* 0x000fc400078ec0ff */
[----:B------:R-:W-:Y:S02]  /*0e40*/  SHF.L.U32 R215, R170, 0x1, RZ ;  /* 0x00000001aad77819 */ /* 0x000fe400000006ff */
[----:B------:R-:W-:Y:S02]  /*0e50*/  SHF.R.U32.HI R177, RZ, 0x3, R176 ;  /* 0x00000003ffb17819 */ /* 0x000fe400000116b0 */
[----:B------:R-:W-:Y:S02]  /*0e60*/  LOP3.LUT R6, R176, 0x38, R163, 0xf8, !PT ;  /* 0x00000038b0067812 */ /* 0x000fe400078ef8a3 */
[----:B------:R-:W-:Y:S02]  /*0e70*/  SHF.L.U64.HI R198, R169, 0x1, R198 ;  /* 0x00000001a9c67819 */ /* 0x000fe400000102c6 */
[----:B------:R-:W-:Y:S02]  /*0e80*/  LOP3.LUT R6, R6, R177, RZ, 0x3c, !PT ;  /* 0x000000b106067212 */ /* 0x000fe400078e3cff */
[----:B------:R-:W-:-:S02]  /*0e90*/  SHF.L.U64.HI R202, R171, 0x1, R202 ;  /* 0x00000001abca7819 */ /* 0x000fc400000102ca */
[----:B------:R-:W-:Y:S02]  /*0ea0*/  IADD3 R6, R6, R13, R178 ;  /* 0x0000000d06067210 */ /* 0x000fe40007ffe0b2 */
[----:B------:R-:W-:Y:S02]  /*0eb0*/  SHF.L.U64.HI R214, R170, 0x1, R5 ;  /* 0x00000001aad67819 */ /* 0x000fe40000010205 */
[----:B------:R-:W-:Y:S02]  /*0ec0*/  SHF.R.S32.HI R163, RZ, 0x3, R163 ;  /* 0x00000003ffa37819 */ /* 0x000fe400000114a3 */
[----:B------:R-:W-:Y:S02]  /*0ed0*/  LEA R220, R6, UR4, 0x1 ;  /* 0x0000000406dc7c11 */ /* 0x000fe4000f8e08ff */
[----:B--2---:R-:W-:Y:S02]  /*0ee0*/  R2UR UR5, R3 ;  /* 0x00000000030572ca */ /* 0x004fe400000e0000 */
[----:B------:R-:W-:-:S02]  /*0ef0*/  LEA.HI R3, R0, R16, RZ, 0x7 ;  /* 0x0000001000037211 */ /* 0x000fc400078f38ff */
[----:B------:R-:W-:Y:S02]  /*0f00*/  LEA.HI R0, R0, R16, RZ, 0x3 ;  /* 0x0000001000007211 */ /* 0x000fe400078f18ff */
[C---:B------:R-:W-:Y:S02]  /*0f10*/  LOP3.LUT R197, R3.reuse, 0xffffff80, RZ, 0xc0, !PT ;  /* 0xffffff8003c57812 */ /* 0x040fe400078ec0ff */
[----:B------:R-:W-:Y:S02]  /*0f20*/  SHF.R.S32.HI R226, RZ, 0x7, R3 ;  /* 0x00000007ffe27819 */ /* 0x000fe40000011403 */
[----:B------:R-:W-:Y:S01]  /*0f30*/  LOP3.LUT R184, R0, 0xfffffff8, RZ, 0xc0, !PT ;  /* 0xfffffff800b87812 */ /* 0x000fe200078ec0ff */
[C---:B------:R-:W-:Y:S01]  /*0f40*/  IMAD.IADD R197, R16.reuse, 0x1, -R197 ;  /* 0x0000000110c57824 */ /* 0x040fe200078e0ac5 */
[----:B------:R-:W-:Y:S01]  /*0f50*/  LEA.HI R3, R3, R226, RZ, 0x1 ;  /* 0x000000e203037211 */ /* 0x000fe200078f08ff */
[----:B------:R-:W-:Y:S01]  /*0f60*/  ULOP3.LUT UR5, UR5, 0x1, URZ, 0xfc, !UPT ;  /* 0x0000000105057892 */ /* 0x000fe2000f8efc3f */
[----:B------:R-:W-:Y:S01]  /*0f70*/  IADD3 R184, R16, -R184, RZ ;  /* 0x800000b810b87210 */ /* 0x000fe20007ffe0ff */
[----:B------:R-:W-:Y:S01]  /*0f80*/  IMAD.SHL.U32 R16, R191, 0x8, RZ ;  /* 0x00000008bf107824 */ /* 0x000fe200078e00ff */
[----:B------:R-:W-:-:S02]  /*0f90*/  SHF.R.S32.HI R8, RZ, 0x1f, R197 ;  /* 0x0000001fff087819 */ /* 0x000fc400000114c5 */
[----:B------:R-:W-:Y:S01]  /*0fa0*/  LOP3.LUT R3, R3, 0x3fffffe, RZ, 0xc0, !PT ;  /* 0x03fffffe03037812 */ /* 0x000fe200078ec0ff */
[----:B------:R-:W-:Y:S01]  /*0fb0*/  VIADD R19, R16, 0x60 ;  /* 0x0000006010137836 */ /* 0x000fe20000000000 */
[-C--:B------:R-:W-:Y:S01]  /*0fc0*/  LEA.HI R7, R8, R197.reuse, RZ, 0x2 ;  /* 0x000000c508077211 */ /* 0x080fe200078f10ff */
[----:B------:R-:W-:Y:S01]  /*0fd0*/  VIADD R22, R16, 0x80 ;  /* 0x0000008010167836 */ /* 0x000fe20000000000 */
[----:B------:R-:W-:Y:S01]  /*0fe0*/  LEA.HI R8, R8, R197, RZ, 0x5 ;  /* 0x000000c508087211 */ /* 0x000fe200078f28ff */
[----:B------:R-:W-:Y:S01]  /*0ff0*/  IMAD.IADD R3, R226, 0x1, -R3 ;  /* 0x00000001e2037824 */ /* 0x000fe200078e0a03 */
[----:B------:R-:W-:Y:S02]  /*1000*/  LOP3.LUT R10, R7, 0x7ffffffc, RZ, 0xc0, !PT ;  /* 0x7ffffffc070a7812 */ /* 0x000fe400078ec0ff */
[--C-:B------:R-:W-:Y:S02]  /*1010*/  SHF.R.S32.HI R4, RZ, 0x2, R7.reuse ;  /* 0x00000002ff047819 */ /* 0x100fe40000011407 */
[----:B------:R-:W-:Y:S01]  /*1020*/  SHF.R.S32.HI R7, RZ, 0x1f, R7 ;  /* 0x0000001fff077819 */ /* 0x000fe20000011407 */
[----:B------:R-:W-:Y:S01]  /*1030*/  IMAD.IADD R10, R197, 0x1, -R10 ;  /* 0x00000001c50a7824 */ /* 0x000fe200078e0a0a */
[----:B------:R-:W-:-:S02]  /*1040*/  SHF.R.S32.HI R8, RZ, 0x5, R8 ;  /* 0x00000005ff087819 */ /* 0x000fc40000011408 */
[----:B------:R-:W-:Y:S01]  /*1050*/  LEA.HI R7, R7, R4, RZ, 0x3 ;  /* 0x0000000407077211 */ /* 0x000fe200078f18ff */
[----:B------:R-:W-:Y:S01]  /*1060*/  IMAD R228, R10, R15, 0x60 ;  /* 0x000000600ae47424 */ /* 0x000fe200078e020f */
[----:B------:R-:W-:Y:S02]  /*1070*/  SHF.R.S32.HI R10, RZ, 0x1f, R11 ;  /* 0x0000001fff0a7819 */ /* 0x000fe4000001140b */
[----:B------:R-:W-:Y:S02]  /*1080*/  LOP3.LUT R7, R7, 0xfffffff8, RZ, 0xc0, !PT ;  /* 0xfffffff807077812 */ /* 0x000fe400078ec0ff */
[----:B------:R-:W-:Y:S02]  /*1090*/  LEA.HI R162, R10, R11, RZ, 0x3 ;  /* 0x0000000b0aa27211 */ /* 0x000fe400078f18ff */
[----:B------:R-:W-:Y:S02]  /*10a0*/  IADD3 R7, R4, -R7, RZ ;  /* 0x8000000704077210 */ /* 0x000fe40007ffe0ff */
[----:B------:R-:W-:-:S02]  /*10b0*/  SHF.R.S32.HI R4, RZ, 0x1f, R225 ;  /* 0x0000001fff047819 */ /* 0x000fc400000114e1 */
[----:B------:R-:W-:Y:S01]  /*10c0*/  LEA.HI R10, R10, R11, RZ, 0x6 ;  /* 0x0000000b0a0a7211 */ /* 0x000fe200078f30ff */
[----:B------:R-:W-:Y:S01]  /*10d0*/  IMAD R8, R8, 0x10, R7 ;  /* 0x0000001008087824 */ /* 0x000fe200078e0207 */
[----:B------:R-:W-:Y:S02]  /*10e0*/  LEA.HI R4, R4, R225, RZ, 0x3 ;  /* 0x000000e104047211 */ /* 0x000fe400078f18ff */
[----:B------:R-:W-:Y:S01]  /*10f0*/  SHF.L.U32 R182, R184, 0x3, RZ ;  /* 0x00000003b8b67819 */ /* 0x000fe200000006ff */
[----:B------:R-:W-:Y:S01]  /*1100*/  IMAD.SHL.U32 R10, R10, 0x80, RZ ;  /* 0x000000800a0a7824 */ /* 0x000fe200078e00ff */
[----:B------:R-:W-:Y:S01]  /*1110*/  SHF.R.S32.HI R192, RZ, 0x3, R0 ;  /* 0x00000003ffc07819 */ /* 0x000fe20000011400 */
[----:B------:R-:W-:Y:S01]  /*1120*/  IMAD.SHL.U32 R4, R4, 0x40, RZ ;  /* 0x0000004004047824 */ /* 0x000fe200078e00ff */
[----:B------:R-:W-:Y:S01]  /*1130*/  IADD3 R23, R16, 0xa0, RZ ;  /* 0x000000a010177810 */ /* 0x000fe20007ffe0ff */
[----:B------:R-:W-:Y:S01]  /*1140*/  IMAD R227, R3, 0x40, R8 ;  /* 0x0000004003e37824 */ /* 0x000fe200078e0208 */
[----:B------:R-:W-:Y:S01]  /*1150*/  LOP3.LUT R10, R10, 0xffffe000, RZ, 0xc0, !PT ;  /* 0xffffe0000a0a7812 */ /* 0x000fe200078ec0ff */
[----:B------:R-:W-:Y:S01]  /*1160*/  VIADD R183, R182, 0x40 ;  /* 0x00000040b6b77836 */ /* 0x000fe20000000000 */
[----:B------:R-:W-:Y:S01]  /*1170*/  LOP3.LUT R179, R4, 0xfffffe00, RZ, 0xc0, !PT ;  /* 0xfffffe0004b37812 */ /* 0x000fe200078ec0ff */
[----:B------:R-:W-:Y:S01]  /*1180*/  IMAD.U32 R0, RZ, RZ, UR4 ;  /* 0x00000004ff007e24 */ /* 0x000fe2000f8e00ff */
[----:B------:R-:W-:-:S02]  /*1190*/  LOP3.LUT R4, R176, 0x38, R162, 0xf8, !PT ;  /* 0x00000038b0047812 */ /* 0x000fc400078ef8a2 */
[----:B------:R-:W-:Y:S01]  /*11a0*/  SHF.R.S32.HI R9, RZ, 0x1f, R183 ;  /* 0x0000001fff097819 */ /* 0x000fe200000114b7 */
[----:B------:R-:W-:Y:S01]  /*11b0*/  IMAD.SHL.U32 R9, R14, 0x8, RZ ;  /* 0x000000080e097824 */ /* 0x000fe200078e00ff */
[----:B------:R-:W-:Y:S02]  /*11c0*/  LOP3.LUT R3, R4, R177, RZ, 0x3c, !PT ;  /* 0x000000b104037212 */ /* 0x000fe400078e3cff */
[----:B------:R-:W-:Y:S02]  /*11d0*/  LOP3.LUT R8, R167, 0x38, R162, 0xf8, !PT ;  /* 0x00000038a7087812 */ /* 0x000fe400078ef8a2 */
[----:B------:R-:W-:Y:S01]  /*11e0*/  IADD3 R222, R3, R10, R178 ;  /* 0x0000000a03de7210 */ /* 0x000fe20007ffe0b2 */
[----:B------:R-:W-:Y:S01]  /*11f0*/  IMAD.U32 R3, RZ, RZ, UR5 ;  /* 0x00000005ff037e24 */ /* 0x000fe2000f8e00ff */
[----:B------:R-:W-:Y:S02]  /*1200*/  LOP3.LUT R8, R8, R223, RZ, 0x3c, !PT ;  /* 0x000000df08087212 */ /* 0x000fe400078e3cff */
[----:B------:R-:W-:-:S02]  /*1210*/  LOP3.LUT R4, R167, 0x38, R16, 0xf8, !PT ;  /* 0x00000038a7047812 */ /* 0x000fc400078ef810 */
[----:B------:R0:W-:Y:S01]  /*1220*/  STL [R1+0x30], R3 ;  /* 0x0000300301007387 */ /* 0x0001e20000100800 */
[--C-:B------:R-:W-:Y:S02]  /*1230*/  IADD3 R8, R8, R10, R179.reuse ;  /* 0x0000000a08087210 */ /* 0x100fe40007ffe0b3 */
[----:B------:R-:W-:Y:S01]  /*1240*/  IADD3 R12, R12, R13, R179 ;  /* 0x0000000d0c0c7210 */ /* 0x000fe20007ffe0b3 */
[----:B------:R1:W-:Y:S01]  /*1250*/  STL [R1+0x34], R0 ;  /* 0x0000340001007387 */ /* 0x0003e20000100800 */
[----:B------:R-:W-:Y:S02]  /*1260*/  SHF.R.S32.HI R7, RZ, 0x1f, R172 ;  /* 0x0000001fff077819 */ /* 0x000fe400000114ac */
[----:B------:R-:W-:Y:S01]  /*1270*/  LOP3.LUT R4, R179, R4, R223, 0xf6, !PT ;  /* 0x00000004b3047212 */ /* 0x000fe200078ef6df */
[----:B------:R2:W-:Y:S01]  /*1280*/  STL [R1+0x38], R9 ;  /* 0x0000380901007387 */ /* 0x0005e20000100800 */
[----:B------:R-:W-:Y:S02]  /*1290*/  SHF.R.S32.HI R17, RZ, 0x1f, R16 ;  /* 0x0000001fff117819 */ /* 0x000fe40000011410 */
[----:B0-----:R-:W-:-:S02]  /*12a0*/  LEA.HI R3, R191, R191, RZ, 0x1 ;  /* 0x000000bfbf037211 */ /* 0x001fc400078f08ff */
[----:B------:R-:W-:Y:S02]  /*12b0*/  SHF.R.S32.HI R164, RZ, 0x1f, R19 ;  /* 0x0000001fffa47819 */ /* 0x000fe40000011413 */
[----:B-1----:R-:W-:Y:S02]  /*12c0*/  LOP3.LUT R0, R3, 0x1ffffffe, RZ, 0xc0, !PT ;  /* 0x1ffffffe03007812 */ /* 0x002fe400078ec0ff */
[----:B------:R-:W-:Y:S02]  /*12d0*/  SHF.R.S32.HI R3, RZ, 0x1f, R182 ;  /* 0x0000001fff037819 */ /* 0x000fe400000114b6 */
[----:B------:R-:W-:Y:S01]  /*12e0*/  SHF.R.S32.HI R3, RZ, 0x1f, R168 ;  /* 0x0000001fff037819 */ /* 0x000fe200000114a8 */
[----:B------:R-:W-:Y:S01]  /*12f0*/  IMAD.IADD R0, R191, 0x1, -R0 ;  /* 0x00000001bf007824 */ /* 0x000fe200078e0a00 */
[----:B------:R-:W-:Y:S02]  /*1300*/  SHF.R.S32.HI R175, RZ, 0x1f, R22 ;  /* 0x0000001fffaf7819 */ /* 0x000fe40000011416 */
[----:B------:R-:W-:-:S02]  /*1310*/  SHF.R.S32.HI R174, RZ, 0x1f, R23 ;  /* 0x0000001fffae7819 */ /* 0x000fc40000011417 */
[----:B------:R-:W-:Y:S02]  /*1320*/  SHF.L.U64.HI R200, R168, 0x1, R3 ;  /* 0x00000001a8c87819 */ /* 0x000fe40000010203 */
[----:B------:R-:W-:Y:S02]  /*1330*/  SHF.L.U64.HI R216, R172, 0x1, R7 ;  /* 0x00000001acd87819 */ /* 0x000fe40000010207 */
[----:B------:R-:W-:Y:S02]  /*1340*/  SHF.R.S32.HI R162, RZ, 0x3, R162 ;  /* 0x00000003ffa27819 */ /* 0x000fe400000114a2 */
[----:B------:R-:W-:Y:S02]  /*1350*/  LEA R221, R4, UR4, 0x1 ;  /* 0x0000000404dd7c11 */ /* 0x000fe4000f8e08ff */
[----:B------:R-:W-:Y:S02]  /*1360*/  LEA R222, R222, UR4, 0x1 ;  /* 0x00000004dede7c11 */ /* 0x000fe4000f8e08ff */
[----:B------:R-:W-:-:S02]  /*1370*/  LEA R219, R8, UR4, 0x1 ;  /* 0x0000000408db7c11 */ /* 0x000fc4000f8e08ff */
[----:B------:R-:W-:Y:S02]  /*1380*/  LEA R218, R12, UR4, 0x1 ;  /* 0x000000040cda7c11 */ /* 0x000fe4000f8e08ff */
[----:B--2---:R-:W-:-:S07]  /*1390*/  LEA R229, R0, R227, 0x3 ;  /* 0x000000e300e57211 */ /* 0x004fce00078e18ff */
.L_x_663:
[----:B0--3--:R-:W0:Y:S01]  /*13a0*/  LDC.64 R4, c[0x0][0xc88] ;  /* 0x00032200ff047b82 */ /* 0x009e220000000a00 */
[----:B------:R-:W-:Y:S01]  /*13b0*/  ULDC.64 UR4, c[0x0][0xa28] ;  /* 0x00028a0000047ab9 */ /* 0x000fe20000000a00 */
[----:B------:R-:W-:Y:S01]  /*13c0*/  ULDC.64 UR8, c[0x0][0xa18] ;  /* 0x0002860000087ab9 */ /* 0x000fe20000000a00 */
[----:B------:R-:W-:Y:S01]  /*13d0*/  ULDC.64 UR6, c[0x0][0xa08] ;  /* 0x0002820000067ab9 */ /* 0x000fe20000000a00 */
[----:B0-----:R-:W-:-:S05]  /*13e0*/  IMAD.WIDE R4, R31, 0x4, R4 ;  /* 0x000000041f047825 */ /* 0x001fca00078e0204 */
[----:B--2---:R-:W2:Y:S01]  /*13f0*/  LDG.E R188, desc[UR60][R4.64] ;  /* 0x0000003c04bc7981 */ /* 0x004ea2000c1e1900 */
[----:B------:R-:W-:Y:S01]  /*1400*/  ISETP.NE.U32.AND P2, PT, RZ, UR4, PT ;  /* 0x00000004ff007c0c */ /* 0x000fe2000bf45070 */
[----:B------:R-:W-:Y:S01]  /*1410*/  IMAD.MOV.U32 R3, RZ, RZ, RZ ;  /* 0x000000ffff037224 */ /* 0x000fe200078e00ff */
[----:B------:R-:W-:Y:S02]  /*1420*/  ISETP.NE.U32.AND P1, PT, RZ, UR8, PT ;  /* 0x00000008ff007c0c */ /* 0x000fe4000bf25070 */
[----:B------:R-:W-:Y:S02]  /*1430*/  ISETP.NE.AND.EX P2, PT, RZ, UR5, PT, P2 ;  /* 0x00000005ff007c0c */ /* 0x000fe4000bf45320 */
[----:B------:R-:W-:Y:S02]  /*1440*/  ISETP.NE.AND.EX P1, PT, RZ, UR9, PT, P1 ;  /* 0x00000009ff007c0c */ /* 0x000fe4000bf25310 */
[----:B------:R-:W-:Y:S02]  /*1450*/  ISETP.NE.U32.AND P0, PT, RZ, UR6, PT ;  /* 0x00000006ff007c0c */ /* 0x000fe4000bf05070 */
[----:B------:R-:W-:-:S02]  /*1460*/  MOV R133, RZ ;  /* 0x000000ff00857202 */ /* 0x000fc40000000f00 */
[----:B------:R-:W-:Y:S02]  /*1470*/  ISETP.NE.AND.EX P0, PT, RZ, UR7, PT, P0 ;  /* 0x00000007ff007c0c */ /* 0x000fe4000bf05300 */
[----:B--2---:R-:W-:Y:S01]  /*1480*/  SHF.R.S32.HI R193, RZ, 0x1f, R188 ;  /* 0x0000001fffc17819 */ /* 0x004fe200000114bc */
[C---:B------:R-:W-:Y:S02]  /*1490*/  IMAD.SHL.U32 R186, R188.reuse, 0x4, RZ ;  /* 0x00000004bcba7824 */ /* 0x040fe400078e00ff */
[C---:B------:R-:W-:Y:S02]  /*14a0*/  @P2 LEA R4, P3, R188.reuse, UR4, 0x2 ;  /* 0x00000004bc042c11 */ /* 0x040fe4000f8610ff */
[C-C-:B------:R-:W-:Y:S02]  /*14b0*/  SHF.L.U64.HI R187, R188.reuse, 0x2, R193.reuse ;  /* 0x00000002bcbb7819 */ /* 0x140fe400000102c1 */
[----:B------:R-:W-:Y:S01]  /*14c0*/  @P2 LEA.HI.X R5, R188, UR5, R193, 0x2, P3 ;  /* 0x00000005bc052c11 */ /* 0x000fe200098f14c1 */
[----:B------:R-:W-:Y:S01]  /*14d0*/  ULDC UR4, c[0x0][0x288] ;  /* 0x0000a20000047ab9 */ /* 0x000fe20000000800 */
[----:B------:R-:W-:-:S03]  /*14e0*/  IADD3 R8, P4, R186, UR6, RZ ;  /* 0x00000006ba087c10 */ /* 0x000fc6000ff9e0ff */
[----:B------:R0:W5:Y:S01]  /*14f0*/  @P2 LDG.E R3, desc[UR60][R4.64] ;  /* 0x0000003c04032981 */ /* 0x000162000c1e1900 */
[----:B------:R-:W-:Y:S01]  /*1500*/  @P1 IADD3 R6, P2, R186, UR8, RZ ;  /* 0x00000008ba061c10 */ /* 0x000fe2000ff5e0ff */
[----:B------:R-:W-:Y:S01]  /*1510*/  IMAD.U32 R146, RZ, RZ, UR4 ;  /* 0x00000004ff927e24 */ /* 0x000fe2000f8e00ff */
[C---:B------:R-:W-:Y:S01]  /*1520*/  IADD3.X R9, R187.reuse, UR7, RZ, P4, !PT ;  /* 0x00000007bb097c10 */ /* 0x040fe2000a7fe4ff */
[----:B------:R-:W-:Y:S01]  /*1530*/  ULDC.64 UR4, c[0x0][0x418] ;  /* 0x0001060000047ab9 */ /* 0x000fe20000000a00 */
[----:B------:R-:W-:-:S03]  /*1540*/  @P1 IADD3.X R7, R187, UR9, RZ, P2, !PT ;  /* 0x00000009bb071c10 */ /* 0x000fc600097fe4ff */
[----:B------:R0:W5:Y:S01]  /*1550*/  @P0 LDG.E R133, desc[UR60][R8.64] ;  /* 0x0000003c08850981 */ /* 0x000162000c1e1900 */
[----:B------:R-:W-:Y:S01]  /*1560*/  UISETP.NE.U32.AND UP0, UPT, UR4, URZ, UPT ;  /* 0x0000003f0400728c */ /* 0x000fe2000bf05070 */
[----:B------:R-:W-:Y:S02]  /*1570*/  ULDC.64 UR8, c[0x0][0xa20] ;  /* 0x0002880000087ab9 */ /* 0x000fe40000000a00 */
[----:B------:R0:W5:Y:S01]  /*1580*/  @P1 LDG.E R146, desc[UR60][R6.64] ;  /* 0x0000003c06921981 */ /* 0x000162000c1e1900 */
[----:B------:R-:W-:Y:S01]  /*1590*/  UISETP.NE.AND.EX UP0, UPT, UR5, URZ, UPT, UP0 ;  /* 0x0000003f0500728c */ /* 0x000fe2000bf05300 */
[----:B------:R-:W-:Y:S01]  /*15a0*/  ULDC UR4, c[0x0][0x424] ;  /* 0x0001090000047ab9 */ /* 0x000fe20000000800 */
[----:B------:R-:W-:Y:S02]  /*15b0*/  ISETP.NE.U32.AND P2, PT, RZ, UR8, PT ;  /* 0x00000008ff007c0c */ /* 0x000fe4000bf45070 */
[----:B------:R-:W-:Y:S01]  /*15c0*/  USEL UR4, UR4, 0x1, UP0 ;  /* 0x0000000104047887 */ /* 0x000fe20008000000 */
[----:B------:R-:W-:Y:S01]  /*15d0*/  ULDC UR5, c[0x0][0x2f0] ;  /* 0x0000bc0000057ab9 */ /* 0x000fe20000000800 */
[----:B------:R-:W-:-:S02]  /*15e0*/  ISETP.NE.AND.EX P2, PT, RZ, UR9, PT, P2 ;  /* 0x00000009ff007c0c */ /* 0x000fc4000bf45320 */
[----:B------:R-:W-:-:S03]  /*15f0*/  UIMAD UR4, UR4, UR5, URZ ;  /* 0x00000005040472a4 */ /* 0x000fc6000f8e023f */
[----:B------:R-:W-:Y:S01]  /*1600*/  ULDC UR5, c[0x0][0x348] ;  /* 0x0000d20000057ab9 */ /* 0x000fe20000000800 */
[----:B------:R-:W-:Y:S01]  /*1610*/  IMAD.MOV.U32 R190, RZ, RZ, R29 ;  /* 0x000000ffffbe7224 */ /* 0x000fe200078e001d */
[----:B------:R-:W-:Y:S01]  /*1620*/  MOV R185, R30 ;  /* 0x0000001e00b97202 */ /* 0x000fe20000000f00 */
[----:B------:R-:W-:Y:S01]  /*1630*/  IMAD.MOV.U32 R102, RZ, RZ, R188 ;  /* 0x000000ffff667224 */ /* 0x000fe200078e00bc */
[----:B0---4-:R-:W-:Y:S06]  /*1640*/  @P1 BRA `(.L_x_449) ;  /* 0x0000000000241947 */ /* 0x011fec0003800000 */
[----:B------:R-:W-:Y:S02]  /*1650*/  ULDC.64 UR6, c[0x0][0xa00] ;  /* 0x0002800000067ab9 */ /* 0x000fe40000000a00 */
[----:B------:R-:W-:-:S04]  /*1660*/  ISETP.NE.U32.AND P1, PT, RZ, UR6, PT ;  /* 0x00000006ff007c0c */ /* 0x000fc8000bf25070 */
[----:B------:R-:W-:-:S13]  /*1670*/  ISETP.NE.AND.EX P1, PT, RZ, UR7, PT, P1 ;  /* 0x00000007ff007c0c */ /* 0x000fda000bf25310 */
[----:B------:R-:W-:Y:S05]  /*1680*/  @!P1 BRA `(.L_x_449) ;  /* 0x0000000000149947 */ /* 0x000fea0003800000 */
[----:B------:R-:W0:Y:S02]  /*1690*/  LDC.64 R4, c[0x0][0xa00] ;  /* 0x00028000ff047b82 */ /* 0x000e240000000a00 */
[----:B0-----:R-:W-:-:S05]  /*16a0*/  IMAD.WIDE R4, R102, 0x4, R4 ;  /* 0x0000000466047825 */ /* 0x001fca00078e0204 */
[----:B-----5:R-:W2:Y:S04]  /*16b0*/  LDG.E R146, desc[UR60][R4.64] ;  /* 0x0000003c04927981 */ /* 0x020ea8000c1e1900 */
[----:B------:R-:W2:Y:S02]  /*16c0*/  LDG.E R7, desc[UR60][R4.64+0x4] ;  /* 0x0000043c04077981 */ /* 0x000ea4000c1e1900 */
[----:B--2---:R-:W-:-:S07]  /*16d0*/  IMAD.IADD R146, R7, 0x1, -R146 ;  /* 0x0000000107927824 */ /* 0x004fce00078e0a92 */
.L_x_449:
[----:B------:R-:W-:Y:S01]  /*16e0*/  MOV R25, UR5 ;  /* 0x0000000500197c02 */ /* 0x000fe20008000f00 */
[----:B------:R-:W-:Y:S01]  /*16f0*/  IMAD.U32 R26, RZ, RZ, UR4 ;  /* 0x00000004ff1a7e24 */ /* 0x000fe2000f8e00ff */
[----:B------:R-:W-:Y:S06]  /*1700*/  @!P2 BRA `(.L_x_450) ;  /* 0x000000000010a947 */ /* 0x000fec0003800000 */
[----:B------:R-:W-:-:S04]  /*1710*/  IADD3 R4, P0, R186, UR8, RZ ;  /* 0x00000008ba047c10 */ /* 0x000fc8000ff1e0ff */
[----:B------:R-:W-:-:S05]  /*1720*/  IADD3.X R5, R187, UR9, RZ, P0, !PT ;  /* 0x00000009bb057c10 */ /* 0x000fca00087fe4ff */
[----:B------:R0:W5:Y:S01]  /*1730*/  LDG.E R26, desc[UR60][R4.64] ;  /* 0x0000003c041a7981 */ /* 0x000162000c1e1900 */
[----:B------:R-:W-:Y:S05]  /*1740*/  BRA `(.L_x_451) ;  /* 0x0000000000107947 */ /* 0x000fea0003800000 */
.L_x_450:
[----:B------:R-:W-:Y:S05]  /*1750*/  @!P0 BRA `(.L_x_451) ;  /* 0x00000000000c8947 */ /* 0x000fea0003800000 */
[----:B------:R-:W2:Y:S04]  /*1760*/  LDG.E R5, desc[UR60][R8.64] ;  /* 0x0000003c08057981 */ /* 0x000ea8000c1e1900 */
[----:B------:R-:W2:Y:S02]  /*1770*/  LDG.E R26, desc[UR60][R8.64+0x4] ;  /* 0x0000043c081a7981 */ /* 0x000ea4000c1e1900 */
[----:B--2---:R-:W-:-:S07]  /*1780*/  IMAD.IADD R26, R26, 0x1, -R5 ;  /* 0x000000011a1a7824 */ /* 0x004fce00078e0a05 */
.L_x_451:
[----:B------:R-:W-:Y:S02]  /*1790*/  ULDC.64 UR4, c[0x0][0xa10] ;  /* 0x0002840000047ab9 */ /* 0x000fe40000000a00 */
[----:B------:R-:W-:-:S04]  /*17a0*/  ISETP.NE.U32.AND P0, PT, RZ, UR4, PT ;  /* 0x00000004ff007c0c */ /* 0x000fc8000bf05070 */
[----:B------:R-:W-:Y:S01]  /*17b0*/  ISETP.NE.AND.EX P0, PT, RZ, UR5, PT, P0 ;  /* 0x00000005ff007c0c */ /* 0x000fe2000bf05300 */
[----:B-----5:R-:W-:Y:S01]  /*17c0*/  IMAD.IADD R8, R26, 0x1, -R3 ;  /* 0x000000011a087824 */ /* 0x020fe200078e0a03 */
[----:B------:R-:W-:-:S11]  /*17d0*/  ULDC.64 UR4, c[0x0][0xa30] ;  /* 0x00028c0000047ab9 */ /* 0x000fd60000000a00 */
[----:B0-----:R-:W0:Y:S02]  /*17e0*/  @P0 LDC.64 R4, c[0x0][0xa10] ;  /* 0x00028400ff040b82 */ /* 0x001e240000000a00 */
[----:B0-----:R-:W-:-:S05]  /*17f0*/  @P0 IMAD.WIDE R4, R102, 0x4, R4 ;  /* 0x0000000466040825 */ /* 0x001fca00078e0204 */
[----:B------:R-:W2:Y:S04]  /*1800*/  @P0 LDG.E R0, desc[UR60][R4.64] ;  /* 0x0000003c04000981 */ /* 0x000ea8000c1e1900 */
[----:B------:R-:W2:Y:S01]  /*1810*/  @P0 LDG.E R9, desc[UR60][R4.64+0x4] ;  /* 0x0000043c04090981 */ /* 0x000ea2000c1e1900 */
[----:B------:R-:W-:Y:S01]  /*1820*/  IMAD.MOV R130, RZ, RZ, -R8 ;  /* 0x000000ffff827224 */ /* 0x000fe200078e0a08 */
[----:B------:R-:W-:Y:S02]  /*1830*/  ISETP.NE.U32.AND P1, PT, RZ, UR4, PT ;  /* 0x00000004ff007c0c */ /* 0x000fe4000bf25070 */
[----:B------:R-:W-:Y:S02]  /*1840*/  MOV R145, R26 ;  /* 0x0000001a00917202 */ /* 0x000fe40000000f00 */
[----:B------:R-:W-:-:S02]  /*1850*/  VIMNMX R130, RZ, R130, !PT ;  /* 0x00000082ff827248 */ /* 0x000fc40007fe0100 */
[----:B------:R-:W-:-:S13]  /*1860*/  ISETP.NE.AND.EX P1, PT, RZ, UR5, PT, P1 ;  /* 0x00000005ff007c0c */ /* 0x000fda000bf25310 */
[----:B------:R-:W-:-:S04]  /*1870*/  @P1 IADD3 R6, P2, R186, UR4, RZ ;  /* 0x00000004ba061c10 */ /* 0x000fc8000ff5e0ff */
[----:B------:R-:W-:-:S05]  /*1880*/  @P1 IADD3.X R7, R187, UR5, RZ, P2, !PT ;  /* 0x00000005bb071c10 */ /* 0x000fca00097fe4ff */
[----:B------:R0:W5:Y:S01]  /*1890*/  @P1 LDG.E R145, desc[UR60][R6.64] ;  /* 0x0000003c06911981 */ /* 0x000162000c1e1900 */
[----:B--2---:R-:W-:-:S05]  /*18a0*/  @P0 IMAD.IADD R25, R9, 0x1, -R0 ;  /* 0x0000000109190824 */ /* 0x004fca00078e0a00 */
[----:B------:R-:W-:-:S05]  /*18b0*/  IADD3 R147, R8, R25, RZ ;  /* 0x0000001908937210 */ /* 0x000fca0007ffe0ff */
[----:B------:R-:W-:-:S04]  /*18c0*/  VIADD R0, R147, 0x5f ;  /* 0x0000005f93007836 */ /* 0x000fc80000000000 */
[----:B------:R-:W-:-:S05]  /*18d0*/  IMAD.HI R0, R0, 0x2aaaaaab, RZ ;  /* 0x2aaaaaab00007827 */ /* 0x000fca00078e02ff */
[----:B------:R-:W-:-:S04]  /*18e0*/  SHF.R.U32.HI R3, RZ, 0x1f, R0 ;  /* 0x0000001fff037819 */ /* 0x000fc80000011600 */
[----:B------:R-:W-:-:S05]  /*18f0*/  LEA.HI.SX32 R194, R0, R3, 0x1c ;  /* 0x0000000300c27211 */ /* 0x000fca00078fe2ff */
[----:B------:R-:W-:-:S05]  /*1900*/  IMAD R0, R194, 0x60, -R8 ;  /* 0x00000060c2007824 */ /* 0x000fca00078e0a08 */
[----:B------:R-:W-:-:S04]  /*1910*/  VIMNMX R3, R0, R25, PT ;  /* 0x0000001900037248 */ /* 0x000fc80003fe0100 */
[----:B------:R-:W-:Y:S01]  /*1920*/  ISETP.GT.AND P0, PT, R3, R130, PT ;  /* 0x000000820300720c */ /* 0x000fe20003f04270 */
[----:B------:R-:W-:-:S05]  /*1930*/  IMAD.WIDE.U32 R130, R130, -0x55555555, RZ ;  /* 0xaaaaaaab82827825 */ /* 0x000fca00078e00ff */
[----:B------:R-:W-:-:S05]  /*1940*/  SHF.R.U32.HI R130, RZ, 0x6, R131 ;  /* 0x00000006ff827819 */ /* 0x000fca0000011683 */
[----:B------:R-:W-:Y:S02]  /*1950*/  IMAD.MOV.U32 R24, RZ, RZ, R130 ;  /* 0x000000ffff187224 */ /* 0x000fe400078e0082 */
[----:B------:R-:W-:-:S05]  /*1960*/  @P0 IADD3 R0, R3, 0x5f, RZ ;  /* 0x0000005f03000810 */ /* 0x000fca0007ffe0ff */
[----:B------:R-:W-:-:S05]  /*1970*/  @P0 IMAD.HI R0, R0, 0x2aaaaaab, RZ ;  /* 0x2aaaaaab00000827 */ /* 0x000fca00078e02ff */
[----:B------:R-:W-:-:S04]  /*1980*/  @P0 SHF.R.U32.HI R3, RZ, 0x1f, R0 ;  /* 0x0000001fff030819 */ /* 0x000fc80000011600 */
[----:B------:R-:W-:Y:S02]  /*1990*/  @P0 LEA.HI.SX32 R24, R0, R3, 0x1c ;  /* 0x0000000300180211 */ /* 0x000fe400078fe2ff */
[----:B------:R-:W-:Y:S02]  /*19a0*/  PLOP3.LUT P0, PT, PT, PT, PT, 0x80, 0x0 ;  /* 0x000000000000781c */ /* 0x000fe40003f0f070 */
[----:B------:R-:W-:-:S13]  /*19b0*/  ISETP.GT.AND P1, PT, R24, R130, PT ;  /* 0x000000821800720c */ /* 0x000fda0003f24270 */
[----:B0-----:R-:W-:Y:S05]  /*19c0*/  @!P1 BRA `(.L_x_452) ;  /* 0x0000009000049947 */ /* 0x001fea0003800000 */
[----:B------:R-:W-:Y:S01]  /*19d0*/  VIADD R126, R2, 0x18400 ;  /* 0x00018400027e7836 */ /* 0x000fe20000000000 */
[----:B------:R-:W-:Y:S04]  /*19e0*/  BSSY B6, `(.L_x_453) ;  /* 0x0000013000067945 */ /* 0x000fe80003800000 */
[----:B------:R-:W-:-:S13]  /*19f0*/  LOP3.LUT P0, RZ, R126, 0x3ff, RZ, 0xc0, !PT ;  /* 0x000003ff7eff7812 */ /* 0x000fda000780c0ff */
[----:B------:R-:W-:Y:S05]  /*1a00*/  @!P0 BRA `(.L_x_454) ;  /* 0x0000000000408947 */ /* 0x000fea0003800000 */
[----:B------:R-:W-:Y:S01]  /*1a10*/  MOV R0, 0x0 ;  /* 0x0000000000007802 */ /* 0x000fe20000000f00 */
[----:B------:R-:W-:Y:S01]  /*1a20*/  ULDC.64 UR4, c[0x4][0x90] ;  /* 0x0100240000047ab9 */ /* 0x000fe20000000a00 */
[----:B------:R-:W-:Y:S01]  /*1a30*/  ULDC.64 UR6, c[0x4][0x28] ;  /* 0x01000a0000067ab9 */ /* 0x000fe20000000a00 */
[----:B------:R-:W-:Y:S01]  /*1a40*/  MOV R4, UR4 ;  /* 0x0000000400047c02 */ /* 0x000fe20008000f00 */
        /* <DEDUP_REMOVED lines=11> */
[----:B-1---5:R-:W-:Y:S05]  /*1b00*/  CALL.ABS.NOINC R14 ;  /* 0x000000000e007343 */ /* 0x022fea0003c00000 */
.L_x_454:
[----:B------:R-:W-:Y:S05]  /*1b10*/  BSYNC B6 ;  /* 0x0000000000067941 */ /* 0x000fea0003800000 */
.L_x_453:
[----:B------:R-:W-:Y:S01]  /*1b20*/  IADD3 R125, R2, 0x400, RZ ;  /* 0x00000400027d7810 */ /* 0x000fe20007ffe0ff */
[----:B------:R-:W-:Y:S03]  /*1b30*/  BSSY B6, `(.L_x_455) ;  /* 0x0000013000067945 */ /* 0x000fe60003800000 */
[----:B------:R-:W-:-:S13]  /*1b40*/  LOP3.LUT P0, RZ, R125, 0x3ff, RZ, 0xc0, !PT ;  /* 0x000003ff7dff7812 */ /* 0x000fda000780c0ff */
[----:B------:R-:W-:Y:S05]  /*1b50*/  @!P0 BRA `(.L_x_456) ;  /* 0x0000000000408947 */ /* 0x000fea0003800000 */
[----:B------:R-:W-:Y:S01]  /*1b60*/  MOV R0, 0x0 ;  /* 0x0000000000007802 */ /* 0x000fe20000000f00 */
[----:B------:R-:W-:Y:S01]  /*1b70*/  ULDC.64 UR4, c[0x4][0x90] ;  /* 0x0100240000047ab9 */ /* 0x000fe20000000a00 */
[----:B------:R-:W-:Y:S01]  /*1b80*/  ULDC.64 UR6, c[0x4][0x98] ;  /* 0x0100260000067ab9 */ /* 0x000fe20000000a00 */
[----:B------:R-:W-:Y:S01]  /*1b90*/  IMAD.U32 R4, RZ, RZ, UR4 ;  /* 0x00000004ff047e24 */ /* 0x000fe2000f8e00ff */
[----:B------:R0:W1:Y:S01]  /*1ba0*/  LDC.64 R14, c[0x4][R0] ;  /* 0x01000000000e7b82 */ /* 0x0000620000000a00 */
[----:B------:R-:W-:Y:S01]  /*1bb0*/  IMAD.U32 R5, RZ, RZ, UR5 ;  /* 0x00000005ff057e24 */ /* 0x000fe2000f8e00ff */
[----:B------:R-:W-:Y:S01]  /*1bc0*/  ULDC.64 UR4, c[0x4][0x18] ;  /* 0x0100060000047ab9 */ /* 0x000fe20000000a00 */
[----:B------:R-:W-:Y:S01]  /*1bd0*/  MOV R6, UR6 ;  /* 0x0000000600067c02 */ /* 0x000fe20008000f00 */
[----:B------:R-:W-:Y:S01]  /*1be0*/  IMAD.U32 R7, RZ, RZ, UR7 ;  /* 0x00000007ff077e24 */ /* 0x000fe2000f8e00ff */
[----:B------:R-:W-:Y:S01]  /*1bf0*/  MOV R11, UR5 ;  /* 0x00000005000b7c02 */ /* 0x000fe20008000f00 */
[----:B------:R-:W-:Y:S01]  /*1c00*/  IMAD.U32 R10, RZ, RZ, UR4 ;  /* 0x00000004ff0a7e24 */ /* 0x000fe2000f8e00ff */
[----:B------:R-:W-:Y:S01]  /*1c10*/  MOV R13, RZ ;  /* 0x000000ff000d7202 */ /* 0x000fe20000000f00 */
[----:B------:R-:W-:-:S02]  /*1c20*/  IMAD.MOV.U32 R8, RZ, RZ, 0x70 ;  /* 0x00000070ff087424 */ /* 0x000fc400078e00ff */
[----:B0-----:R-:W-:-:S07]  /*1c30*/  IMAD.MOV.U32 R12, RZ, RZ, 0x1 ;  /* 0x00000001ff0c7424 */ /* 0x001fce00078e00ff */
[----:B------:R-:W-:-:S07]  /*1c40*/  LEPC R20, `(.L_x_456) ;  /* 0x000000001014794e */ /* 0x000fce0000000000 */
[----:B-1---5:R-:W-:Y:S05]  /*1c50*/  CALL.ABS.NOINC R14 ;  /* 0x000000000e007343 */ /* 0x022fea0003c00000 */
.L_x_456:
[----:B------:R-:W-:Y:S05]  /*1c60*/  BSYNC B6 ;  /* 0x0000000000067941 */ /* 0x000fea0003800000 */
.L_x_455:
[----:B------:R-:W-:Y:S01]  /*1c70*/  ULDC.64 UR4, c[0x0][0x9f8] ;  /* 0x00027e0000047ab9 */ /* 0x000fe20000000a00 */
[----:B------:R-:W-:Y:S01]  /*1c80*/  VIADD R0, R16, 0x20 ;  /* 0x0000002010007836 */ /* 0x000fe20000000000 */
[----:B------:R-:W-:Y:S01]  /*1c90*/  ISETP.NE.U32.AND P0, PT, RZ, UR4, PT ;  /* 0x00000004ff007c0c */ /* 0x000fe2000bf05070 */
[----:B------:R-:W0:Y:S03]  /*1ca0*/  LDC.64 R96, c[0x0][0x3f8] ;  /* 0x0000fe00ff607b82 */ /* 0x000e260000000a00 */
[----:B------:R-:W-:-:S05]  /*1cb0*/  ISETP.NE.AND.EX P0, PT, RZ, UR5, PT, P0 ;  /* 0x00000005ff007c0c */ /* 0x000fca000bf05300 */
[----:B------:R-:W1:Y:S08]  /*1cc0*/  LDC R129, c[0x0][0x3f4] ;  /* 0x0000fd00ff817b82 */ /* 0x000e700000000800 */
[----:B------:R-:W-:Y:S01]  /*1cd0*/  @P0 IADD3 R4, P1, R186, UR4, RZ ;  /* 0x00000004ba040c10 */ /* 0x000fe2000ff3e0ff */
[----:B------:R-:W-:Y:S01]  /*1ce0*/  ULDC UR4, c[0x0][0x2f4] ;  /* 0x0000bd0000047ab9 */ /* 0x000fe20000000800 */
[----:B------:R-:W2:Y:S02]  /*1cf0*/  LDC.64 R90, c[0x0][0x408] ;  /* 0x00010200ff5a7b82 */ /* 0x000ea40000000a00 */
[----:B------:R-:W-:Y:S01]  /*1d00*/  @P0 IADD3.X R5, R187, UR5, RZ, P1, !PT ;  /* 0x00000005bb050c10 */ /* 0x000fe20008ffe4ff */
[----:B------:R-:W-:-:S04]  /*1d10*/  ULDC UR5, c[0x0][0x320] ;  /* 0x0000c80000057ab9 */ /* 0x000fc80000000800 */
[----:B------:R3:W4:Y:S01]  /*1d20*/  @P0 LDG.E R102, desc[UR60][R4.64] ;  /* 0x0000003c04660981 */ /* 0x000722000c1e1900 */
[----:B------:R-:W-:Y:S01]  /*1d30*/  ISETP.GE.AND P1, PT, R0, UR4, PT ;  /* 0x0000000400007c0c */ /* 0x000fe2000bf26270 */
[----:B0-----:R-:W-:Y:S01]  /*1d40*/  IMAD.WIDE.U32 R98, R165, R96, R16 ;  /* 0x00000060a5627225 */ /* 0x001fe200078e0010 */
[----:B------:R-:W-:Y:S01]  /*1d50*/  ISETP.GE.AND P0, PT, R16, UR4, PT ;  /* 0x0000000410007c0c */ /* 0x000fe2000bf06270 */
[----:B------:R-:W0:Y:S01]  /*1d60*/  S2R R148, SR_TID.X ;  /* 0x0000000000947919 */ /* 0x000e220000002100 */
[----:B------:R-:W-:Y:S01]  /*1d70*/  SEL R6, RZ, 0xffffffff, P1 ;  /* 0xffffffffff067807 */ /* 0x000fe20000800000 */
[----:B------:R-:W-:Y:S01]  /*1d80*/  IMAD.SHL.U32 R111, R96, 0x40, RZ ;  /* 0x00000040606f7824 */ /* 0x000fe200078e00ff */
[----:B------:R-:W-:Y:S01]  /*1d90*/  SEL R3, RZ, 0x1, P0 ;  /* 0x00000001ff037807 */ /* 0x000fe20000000000 */
[----:B------:R-:W-:Y:S01]  /*1da0*/  IMAD R117, R191, 0x40, R165 ;  /* 0x00000040bf757824 */ /* 0x000fe200078e02a5 */
[----:B------:R-:W-:Y:S01]  /*1db0*/  ISETP.GE.AND P0, PT, R0, UR5, PT ;  /* 0x0000000500007c0c */ /* 0x000fe2000bf06270 */
[----:B------:R-:W-:Y:S01]  /*1dc0*/  IMAD.SHL.U32 R6, R6, 0x2, RZ ;  /* 0x0000000206067824 */ /* 0x000fe200078e00ff */
[----:B------:R-:W-:-:S02]  /*1dd0*/  ISETP.GE.AND P1, PT, R19, UR4, PT ;  /* 0x0000000413007c0c */ /* 0x000fc4000bf26270 */
[----:B---3--:R-:W-:Y:S02]  /*1de0*/  SEL R4, RZ, 0xffffffff, P0 ;  /* 0xffffffffff047807 */ /* 0x008fe40000000000 */
[----:B------:R-:W-:Y:S02]  /*1df0*/  LOP3.LUT R6, R6, 0x2, R3, 0xe2, !PT ;  /* 0x0000000206067812 */ /* 0x000fe400078ee203 */
[----:B------:R-:W-:Y:S01]  /*1e00*/  IADD3 R3, R16, 0x40, RZ ;  /* 0x0000004010037810 */ /* 0x000fe20007ffe0ff */
[----:B------:R-:W-:Y:S01]  /*1e10*/  IMAD.SHL.U32 R8, R4, 0x2, RZ ;  /* 0x0000000204087824 */ /* 0x000fe200078e00ff */
[----:B------:R-:W-:Y:S01]  /*1e20*/  SHF.R.S32.HI R9, RZ, 0x1f, R165 ;  /* 0x0000001fff097819 */ /* 0x000fe200000114a5 */
[----:B--2---:R-:W-:Y:S01]  /*1e30*/  IMAD.WIDE.U32 R92, R165, R90, R16 ;  /* 0x0000005aa55c7225 */ /* 0x004fe200078e0010 */
[----:B------:R-:W-:Y:S02]  /*1e40*/  ISETP.GE.AND P0, PT, R3, UR4, PT ;  /* 0x0000000403007c0c */ /* 0x000fe4000bf06270 */
[----:B------:R-:W-:Y:S01]  /*1e50*/  SEL R4, RZ, 0x8, P1 ;  /* 0x00000008ff047807 */ /* 0x000fe20000800000 */
[----:B------:R-:W-:Y:S01]  /*1e60*/  IMAD.SHL.U32 R113, R90, 0x40, RZ ;  /* 0x000000405a717824 */ /* 0x000fe200078e00ff */
[----:B------:R-:W-:-:S02]  /*1e70*/  SEL R5, RZ, 0x4, P0 ;  /* 0x00000004ff057807 */ /* 0x000fc40000000000 */
[--C-:B------:R-:W-:Y:S02]  /*1e80*/  SHF.R.S32.HI R161, RZ, 0x1f, R160.reuse ;  /* 0x0000001fffa17819 */ /* 0x100fe400000114a0 */
[----:B------:R-:W-:Y:S01]  /*1e90*/  LOP3.LUT R4, R4, R6, R5, 0xfe, !PT ;  /* 0x0000000604047212 */ /* 0x000fe200078efe05 */
[-C--:B------:R-:W-:Y:S01]  /*1ea0*/  IMAD R6, R9, R96.reuse, RZ ;  /* 0x0000006009067224 */ /* 0x080fe200078e02ff */
[----:B------:R-:W-:Y:S01]  /*1eb0*/  ISETP.GE.AND P0, PT, R22, UR4, PT ;  /* 0x0000000416007c0c */ /* 0x000fe2000bf06270 */
[C---:B------:R-:W-:Y:S01]  /*1ec0*/  IMAD.WIDE.U32 R100, R165.reuse, R96, R160 ;  /* 0x00000060a5647225 */ /* 0x040fe200078e00a0 */
[----:B------:R-:W-:Y:S02]  /*1ed0*/  ISETP.GE.AND P2, PT, R16, UR5, PT ;  /* 0x0000000510007c0c */ /* 0x000fe4000bf46270 */
[----:B------:R-:W-:Y:S01]  /*1ee0*/  SEL R5, RZ, 0x10, P0 ;  /* 0x00000010ff057807 */ /* 0x000fe20000000000 */
[C---:B------:R-:W-:Y:S01]  /*1ef0*/  IMAD R11, R165.reuse, R97, R6 ;  /* 0x00000061a50b7224 */ /* 0x040fe200078e0206 */
[----:B------:R-:W-:Y:S01]  /*1f00*/  SEL R7, RZ, 0x1, P2 ;  /* 0x00000001ff077807 */ /* 0x000fe20001000000 */
[----:B------:R-:W-:Y:S01]  /*1f10*/  IMAD.WIDE.U32 R94, R165, R90, R160 ;  /* 0x0000005aa55e7225 */ /* 0x000fe200078e00a0 */
[----:B-1----:R-:W-:-:S02]  /*1f20*/  ISETP.GE.AND P2, PT, R0, R129, PT ;  /* 0x000000810000720c */ /* 0x002fc40003f46270 */
[----:B------:R-:W-:Y:S01]  /*1f30*/  ISETP.GE.AND P1, PT, R3, UR5, PT ;  /* 0x0000000503007c0c */ /* 0x000fe2000bf26270 */
[----:B------:R-:W-:Y:S01]  /*1f40*/  IMAD.IADD R101, R101, 0x1, R11 ;  /* 0x0000000165657824 */ /* 0x000fe200078e020b */
[----:B------:R-:W-:Y:S01]  /*1f50*/  ISETP.GE.AND P3, PT, R16, R129, PT ;  /* 0x000000811000720c */ /* 0x000fe20003f66270 */
[----:B------:R-:W-:Y:S01]  /*1f60*/  IMAD.IADD R99, R11, 0x1, R99 ;  /* 0x000000010b637824 */ /* 0x000fe200078e0263 */
[----:B------:R-:W-:Y:S01]  /*1f70*/  LOP3.LUT R11, R4, R5, RZ, 0xfc, !PT ;  /* 0x00000005040b7212 */ /* 0x000fe200078efcff */
[----:B------:R-:W-:Y:S01]  /*1f80*/  IMAD R4, R9, R90, RZ ;  /* 0x0000005a09047224 */ /* 0x000fe200078e02ff */
[----:B------:R-:W-:Y:S01]  /*1f90*/  SEL R9, R129, RZ, P2 ;  /* 0x000000ff81097207 */ /* 0x000fe20001000000 */
[----:B-----5:R-:W-:Y:S01]  /*1fa0*/  IMAD.WIDE.U32 R100, R145, R96, R100 ;  /* 0x0000006091647225 */ /* 0x020fe200078e0064 */
[----:B------:R-:W-:Y:S02]  /*1fb0*/  SEL R6, RZ, 0x4, P1 ;  /* 0x00000004ff067807 */ /* 0x000fe40000800000 */
[----:B------:R-:W-:Y:S01]  /*1fc0*/  SEL R5, R129, RZ, P3 ;  /* 0x000000ff81057207 */ /* 0x000fe20001800000 */
[----:B------:R-:W-:Y:S01]  /*1fd0*/  IMAD.IADD R9, R0, 0x1, R9 ;  /* 0x0000000100097824 */ /* 0x000fe200078e0209 */
[----:B------:R-:W-:Y:S01]  /*1fe0*/  ISETP.GE.AND P1, PT, R3, R129, PT ;  /* 0x000000810300720c */ /* 0x000fe20003f26270 */
[----:B------:R-:W-:Y:S01]  /*1ff0*/  IMAD R13, R165, R91, R4 ;  /* 0x0000005ba50d7224 */ /* 0x000fe200078e0204 */
[----:B------:R-:W-:Y:S01]  /*2000*/  LOP3.LUT R7, R8, 0x2, R7, 0xe2, !PT ;  /* 0x0000000208077812 */ /* 0x000fe200078ee207 */
[----:B------:R-:W-:Y:S01]  /*2010*/  IMAD.IADD R5, R16, 0x1, R5 ;  /* 0x0000000110057824 */ /* 0x000fe200078e0205 */
[----:B------:R-:W-:Y:S01]  /*2020*/  SEL R4, R129, RZ, P1 ;  /* 0x000000ff81047207 */ /* 0x000fe20000800000 */
[----:B------:R-:W-:Y:S01]  /*2030*/  IMAD.IADD R95, R95, 0x1, R13 ;  /* 0x000000015f5f7824 */ /* 0x000fe200078e020d */
[----:B------:R-:W-:Y:S01]  /*2040*/  LOP3.LUT R7, R7, R6, RZ, 0xfc, !PT ;  /* 0x0000000607077212 */ /* 0x000fe200078efcff */
[----:B------:R-:W-:Y:S01]  /*2050*/  IMAD.WIDE.U32 R98, R145, R96, R98 ;  /* 0x0000006091627225 */ /* 0x000fe200078e0062 */
[----:B------:R-:W-:-:S02]  /*2060*/  SHF.R.S32.HI R6, RZ, 0x1f, R9 ;  /* 0x0000001fff067819 */ /* 0x000fc40000011409 */
[----:B------:R-:W-:Y:S01]  /*2070*/  IADD3 R14, R3, R4, RZ ;  /* 0x00000004030e7210 */ /* 0x000fe20007ffe0ff */
[----:B------:R-:W-:Y:S01]  /*2080*/  IMAD.WIDE.U32 R94, R145, R90, R94 ;  /* 0x0000005a915e7225 */ /* 0x000fe200078e005e */
[----:B------:R-:W-:Y:S02]  /*2090*/  SHF.R.S32.HI R4, RZ, 0x1f, R5 ;  /* 0x0000001fff047819 */ /* 0x000fe40000011405 */
[----:B------:R-:W-:Y:S01]  /*20a0*/  LEA.HI R10, R6, R9, RZ, 0x6 ;  /* 0x00000009060a7211 */ /* 0x000fe200078f30ff */
[----:B------:R-:W-:Y:S01]  /*20b0*/  IMAD.SHL.U32 R129, R129, 0x2, RZ ;  /* 0x0000000281817824 */ /* 0x000fe200078e00ff */
[----:B------:R-:W-:Y:S02]  /*20c0*/  LEA.HI R8, R4, R5, RZ, 0x3 ;  /* 0x0000000504087211 */ /* 0x000fe400078f18ff */
[----:B------:R-:W-:Y:S02]  /*20d0*/  LEA.HI R9, R6, R9, RZ, 0x3 ;  /* 0x0000000906097211 */ /* 0x000fe400078f18ff */
[----:B------:R-:W-:-:S02]  /*20e0*/  LEA.HI R4, R4, R5, RZ, 0x6 ;  /* 0x0000000504047211 */ /* 0x000fc400078f30ff */
[----:B------:R-:W-:Y:S02]  /*20f0*/  SHF.R.S32.HI R10, RZ, 0x6, R10 ;  /* 0x00000006ff0a7819 */ /* 0x000fe4000001140a */
[----:B------:R-:W-:Y:S02]  /*2100*/  LOP3.LUT R6, R176, 0x38, R9, 0xf8, !PT ;  /* 0x00000038b0067812 */ /* 0x000fe400078ef809 */
[----:B------:R-:W-:Y:S01]  /*2110*/  SHF.R.S32.HI R5, RZ, 0x6, R4 ;  /* 0x00000006ff057819 */ /* 0x000fe20000011404 */
[C---:B------:R-:W-:Y:S01]  /*2120*/  IMAD R143, R10.reuse, 0x1800, R178 ;  /* 0x000018000a8f7824 */ /* 0x040fe200078e02b2 */
[----:B------:R-:W-:Y:S01]  /*2130*/  SHF.R.S32.HI R15, RZ, 0x1f, R14 ;  /* 0x0000001fff0f7819 */ /* 0x000fe2000001140e */
[--C-:B------:R-:W-:Y:S01]  /*2140*/  IMAD R140, R10, 0x1800, R179.reuse ;  /* 0x000018000a8c7824 */ /* 0x100fe200078e02b3 */
[----:B------:R-:W-:Y:S01]  /*2150*/  LOP3.LUT R4, R176, 0x38, R8, 0xf8, !PT ;  /* 0x00000038b0047812 */ /* 0x000fe200078ef808 */
[C---:B------:R-:W-:Y:S01]  /*2160*/  IMAD R144, R5.reuse, 0x1800, R178 ;  /* 0x0000180005907824 */ /* 0x040fe200078e02b2 */
[----:B------:R-:W-:Y:S01]  /*2170*/  LOP3.LUT R6, R6, R177, RZ, 0x3c, !PT ;  /* 0x000000b106067212 */ /* 0x000fe200078e3cff */
[----:B------:R-:W-:Y:S01]  /*2180*/  IMAD R142, R5, 0x1800, R179 ;  /* 0x00001800058e7824 */ /* 0x000fe200078e02b3 */
[----:B------:R-:W-:-:S02]  /*2190*/  LEA.HI R20, R15, R14, RZ, 0x3 ;  /* 0x0000000e0f147211 */ /* 0x000fc400078f18ff */
[----:B------:R-:W-:Y:S02]  /*21a0*/  LOP3.LUT R5, R4, R177, RZ, 0x3c, !PT ;  /* 0x000000b104057212 */ /* 0x000fe400078e3cff */
[----:B------:R-:W-:Y:S02]  /*21b0*/  LEA.HI R14, R15, R14, RZ, 0x6 ;  /* 0x0000000e0f0e7211 */ /* 0x000fe400078f30ff */
[----:B------:R-:W-:Y:S01]  /*21c0*/  IADD3 R143, R143, R6, RZ ;  /* 0x000000068f8f7210 */ /* 0x000fe20007ffe0ff */
[----:B------:R-:W-:Y:S01]  /*21d0*/  IMAD.IADD R144, R144, 0x1, R5 ;  /* 0x0000000190907824 */ /* 0x000fe200078e0205 */
[----:B------:R-:W-:Y:S02]  /*21e0*/  SHF.R.S32.HI R15, RZ, 0x1f, R145 ;  /* 0x0000001fff0f7819 */ /* 0x000fe40000011491 */
[----:B------:R-:W-:Y:S02]  /*21f0*/  LOP3.LUT R6, R167, 0x38, R9, 0xf8, !PT ;  /* 0x00000038a7067812 */ /* 0x000fe400078ef809 */
[----:B------:R-:W-:-:S02]  /*2200*/  SHF.R.S32.HI R14, RZ, 0x6, R14 ;  /* 0x00000006ff0e7819 */ /* 0x000fc4000001140e */
[----:B------:R-:W-:Y:S01]  /*2210*/  LOP3.LUT R5, R6, R223, RZ, 0x3c, !PT ;  /* 0x000000df06057212 */ /* 0x000fe200078e3cff */
[----:B------:R-:W-:Y:S01]  /*2220*/  IMAD R6, R15, R96, RZ ;  /* 0x000000600f067224 */ /* 0x000fe200078e02ff */
[----:B------:R-:W-:Y:S01]  /*2230*/  LOP3.LUT R4, R176, 0x38, R20, 0xf8, !PT ;  /* 0x00000038b0047812 */ /* 0x000fe200078ef814 */
[----:B------:R-:W-:Y:S01]  /*2240*/  IMAD R141, R14, 0x1800, R178 ;  /* 0x000018000e8d7824 */ /* 0x000fe200078e02b2 */
[----:B------:R-:W-:Y:S01]  /*2250*/  LOP3.LUT R12, R167, 0x38, R8, 0xf8, !PT ;  /* 0x00000038a70c7812 */ /* 0x000fe200078ef808 */
[----:B------:R-:W-:Y:S01]  /*2260*/  IMAD R107, R145, R97, R6 ;  /* 0x00000061916b7224 */ /* 0x000fe200078e0206 */
[----:B------:R-:W-:Y:S01]  /*2270*/  IADD3 R93, R13, R93, RZ ;  /* 0x0000005d0d5d7210 */ /* 0x000fe20007ffe0ff */
[----:B------:R-:W-:Y:S01]  /*2280*/  IMAD.IADD R140, R140, 0x1, R5 ;  /* 0x000000018c8c7824 */ /* 0x000fe200078e0205 */
[----:B------:R-:W-:Y:S01]  /*2290*/  LOP3.LUT R4, R4, R177, RZ, 0x3c, !PT ;  /* 0x000000b104047212 */ /* 0x000fe200078e3cff */
[----:B------:R-:W-:Y:S01]  /*22a0*/  IMAD R138, R14, 0x1800, R179 ;  /* 0x000018000e8a7824 */ /* 0x000fe200078e02b3 */
[----:B------:R-:W-:Y:S01]  /*22b0*/  LOP3.LUT R6, R176, 0x18, R16, 0xf8, !PT ;  /* 0x00000018b0067812 */ /* 0x000fe200078ef810 */
[----:B------:R-:W-:Y:S01]  /*22c0*/  IMAD.WIDE.U32 R92, R145, R90, R92 ;  /* 0x0000005a915c7225 */ /* 0x000fe200078e005c */
[----:B------:R-:W-:-:S02]  /*22d0*/  LOP3.LUT R13, R12, R223, RZ, 0x3c, !PT ;  /* 0x000000df0c0d7212 */ /* 0x000fc400078e3cff */
[----:B------:R-:W-:Y:S01]  /*22e0*/  ISETP.GE.AND P4, PT, R19, UR5, PT ;  /* 0x0000000513007c0c */ /* 0x000fe2000bf86270 */
[----:B------:R-:W-:Y:S01]  /*22f0*/  IMAD.IADD R141, R141, 0x1, R4 ;  /* 0x000000018d8d7824 */ /* 0x000fe200078e0204 */
[----:B------:R-:W-:Y:S01]  /*2300*/  LOP3.LUT R12, R167, 0x38, R20, 0xf8, !PT ;  /* 0x00000038a70c7812 */ /* 0x000fe200078ef814 */
[----:B------:R-:W-:Y:S01]  /*2310*/  IMAD.IADD R142, R142, 0x1, R13 ;  /* 0x000000018e8e7824 */ /* 0x000fe200078e020d */
[----:B------:R-:W-:Y:S01]  /*2320*/  ISETP.GE.AND P0, PT, R23, UR4, PT ;  /* 0x0000000417007c0c */ /* 0x000fe2000bf06270 */
[----:B------:R-:W-:Y:S01]  /*2330*/  IMAD R4, R15, R90, RZ ;  /* 0x0000005a0f047224 */ /* 0x000fe200078e02ff */
[----:B------:R-:W-:Y:S01]  /*2340*/  LOP3.LUT R5, R6, R177, RZ, 0x3c, !PT ;  /* 0x000000b106057212 */ /* 0x000fe200078e3cff */
[----:B------:R-:W-:Y:S01]  /*2350*/  IMAD R15, R91, 0x60, RZ ;  /* 0x000000605b0f7824 */ /* 0x000fe200078e02ff */
[----:B------:R-:W-:Y:S01]  /*2360*/  SEL R6, RZ, 0x8, P4 ;  /* 0x00000008ff067807 */ /* 0x000fe20002000000 */
[----:B------:R-:W-:Y:S01]  /*2370*/  IMAD R21, R145, R91, R4 ;  /* 0x0000005b91157224 */ /* 0x000fe200078e0204 */
[----:B------:R-:W-:Y:S01]  /*2380*/  LOP3.LUT R13, R12, R223, RZ, 0x3c, !PT ;  /* 0x000000df0c0d7212 */ /* 0x000fe200078e3cff */
[----:B------:R-:W-:Y:S01]  /*2390*/  IMAD.IADD R109, R101, 0x1, R107 ;  /* 0x00000001656d7824 */ /* 0x000fe200078e026b */
[----:B------:R-:W-:Y:S01]  /*23a0*/  IADD3 R133, R133, R26, RZ ;  /* 0x0000001a85857210 */ /* 0x000fe20007ffe0ff */
[----:B------:R-:W-:Y:S01]  /*23b0*/  IMAD.IADD R106, R21, 0x1, R93 ;  /* 0x00000001156a7824 */ /* 0x000fe200078e025d */
[----:B------:R-:W-:Y:S01]  /*23c0*/  SEL R10, RZ, 0x20, P0 ;  /* 0x00000020ff0a7807 */ /* 0x000fe20000000000 */
[----:B------:R-:W-:Y:S01]  /*23d0*/  IMAD.IADD R107, R107, 0x1, R99 ;  /* 0x000000016b6b7824 */ /* 0x000fe200078e0263 */
[----:B------:R-:W-:-:S02]  /*23e0*/  LOP3.LUT P5, RZ, R195, 0x4, RZ, 0xc0, !PT ;  /* 0x00000004c3ff7812 */ /* 0x000fc400078ac0ff */
[----:B------:R-:W-:Y:S02]  /*23f0*/  MOV R131, 0x20 ;  /* 0x0000002000837802 */ /* 0x000fe40000000f00 */
[C---:B------:R-:W-:Y:S02]  /*2400*/  LOP3.LUT R26, R7.reuse, R6, RZ, 0xfc, !PT ;  /* 0x00000006071a7212 */ /* 0x040fe400078efcff */
[----:B------:R-:W-:Y:S02]  /*2410*/  LOP3.LUT R6, R7, 0x1, RZ, 0xc0, !PT ;  /* 0x0000000107067812 */ /* 0x000fe400078ec0ff */
[----:B------:R-:W-:Y:S01]  /*2420*/  IADD3 R138, R138, R13, RZ ;  /* 0x0000000d8a8a7210 */ /* 0x000fe20007ffe0ff */
[----:B------:R-:W-:Y:S01]  /*2430*/  IMAD R13, R97, 0x60, RZ ;  /* 0x00000060610d7824 */ /* 0x000fe200078e02ff */
[----:B------:R-:W-:Y:S02]  /*2440*/  SHF.R.S32.HI R124, RZ, 0x3, R8 ;  /* 0x00000003ff7c7819 */ /* 0x000fe40000011408 */
[----:B------:R-:W-:-:S02]  /*2450*/  LOP3.LUT R7, R8, 0xfffffff8, RZ, 0xc0, !PT ;  /* 0xfffffff808077812 */ /* 0x000fc400078ec0ff */
[C---:B------:R-:W-:Y:S01]  /*2460*/  SHF.L.U64.HI R110, R96.reuse, 0x6, R97 ;  /* 0x00000006606e7819 */ /* 0x040fe20000010261 */
[----:B------:R-:W-:Y:S01]  /*2470*/  IMAD.WIDE.U32 R96, R96, 0x60, RZ ;  /* 0x0000006060607825 */ /* 0x000fe200078e00ff */
[C---:B------:R-:W-:Y:S02]  /*2480*/  SHF.L.U64.HI R112, R90.reuse, 0x6, R91 ;  /* 0x000000065a707819 */ /* 0x040fe4000001025b */
[----:B------:R-:W-:Y:S01]  /*2490*/  SHF.R.S32.HI R121, RZ, 0x3, R9 ;  /* 0x00000003ff797819 */ /* 0x000fe20000011409 */
[----:B------:R-:W-:Y:S01]  /*24a0*/  IMAD.WIDE.U32 R90, R90, 0x60, RZ ;  /* 0x000000605a5a7825 */ /* 0x000fe200078e00ff */
[----:B------:R-:W-:Y:S02]  /*24b0*/  LOP3.LUT R8, R9, 0xfffffff8, RZ, 0xc0, !PT ;  /* 0xfffffff809087812 */ /* 0x000fe400078ec0ff */
[----:B------:R-:W-:Y:S01]  /*24c0*/  LOP3.LUT R103, R11, R10, RZ, 0xfc, !PT ;  /* 0x0000000a0b677212 */ /* 0x000fe200078efcff */
[----:B------:R-:W-:Y:S01]  /*24d0*/  IMAD.IADD R134, R97, 0x1, R13 ;  /* 0x0000000161867824 */ /* 0x000fe200078e020d */
[----:B------:R-:W-:Y:S01]  /*24e0*/  SEL R131, R131, 0xffffffe0, !P5 ;  /* 0xffffffe083837807 */ /* 0x000fe20006800000 */
[----:B------:R-:W-:Y:S01]  /*24f0*/  IMAD.IADD R136, R91, 0x1, R15 ;  /* 0x000000015b887824 */ /* 0x000fe200078e020f */
[----:B------:R-:W-:-:S02]  /*2500*/  IADD3 R5, R178, R5, RZ ;  /* 0x00000005b2057210 */ /* 0x000fc40007ffe0ff */
[----:B------:R-:W-:Y:S02]  /*2510*/  LOP3.LUT R9, R20, 0xfffffff8, RZ, 0xc0, !PT ;  /* 0xfffffff814097812 */ /* 0x000fe400078ec0ff */
[----:B------:R-:W-:Y:S02]  /*2520*/  IADD3 R108, R95, R21, RZ ;  /* 0x000000155f6c7210 */ /* 0x000fe40007ffe0ff */
[----:B------:R-:W-:Y:S02]  /*2530*/  SHF.R.S32.HI R120, RZ, 0x3, R20 ;  /* 0x00000003ff787819 */ /* 0x000fe40000011414 */
[C---:B------:R-:W-:Y:S02]  /*2540*/  LOP3.LUT R20, R26.reuse, 0x2, RZ, 0xc0, !PT ;  /* 0x000000021a147812 */ /* 0x040fe400078ec0ff */
[----:B------:R-:W-:Y:S02]  /*2550*/  LOP3.LUT R21, R26, 0x4, RZ, 0xc0, !PT ;  /* 0x000000041a157812 */ /* 0x000fe400078ec0ff */
[----:B------:R-:W-:-:S02]  /*2560*/  LOP3.LUT R27, R103, 0x2, RZ, 0xc0, !PT ;  /* 0x00000002671b7812 */ /* 0x000fc400078ec0ff */
[C---:B------:R-:W-:Y:S02]  /*2570*/  LOP3.LUT R28, R103.reuse, 0x4, RZ, 0xc0, !PT ;  /* 0x00000004671c7812 */ /* 0x040fe400078ec0ff */
[C---:B------:R-:W-:Y:S02]  /*2580*/  LOP3.LUT R105, R103.reuse, 0x8, RZ, 0xc0, !PT ;  /* 0x0000000867697812 */ /* 0x040fe400078ec0ff */
[----:B------:R-:W-:Y:S02]  /*2590*/  LOP3.LUT R104, R103, 0x10, RZ, 0xc0, !PT ;  /* 0x0000001067687812 */ /* 0x000fe400078ec0ff */
[----:B------:R-:W-:Y:S02]  /*25a0*/  SHF.R.S32.HI R4, RZ, 0x1f, R30 ;  /* 0x0000001fff047819 */ /* 0x000fe4000001141e */
[----:B0-----:R-:W-:Y:S02]  /*25b0*/  LEA.HI R148, R148, 0x8, RZ, 0x19 ;  /* 0x0000000894947811 */ /* 0x001fe400078fc8ff */
[----:B------:R-:W-:-:S02]  /*25c0*/  IADD3 R137, R131, R5, RZ ;  /* 0x0000000583897210 */ /* 0x000fc40007ffe0ff */
[----:B------:R-:W-:Y:S02]  /*25d0*/  LOP3.LUT R10, R11, 0x1, RZ, 0xc0, !PT ;  /* 0x000000010b0a7812 */ /* 0x000fe400078ec0ff */
[----:B------:R-:W-:Y:S02]  /*25e0*/  LOP3.LUT R26, R26, 0x8, RZ, 0xc0, !PT ;  /* 0x000000081a1a7812 */ /* 0x000fe400078ec0ff */
[----:B------:R-:W-:Y:S02]  /*25f0*/  SHF.R.S32.HI R116, RZ, 0x1f, R7 ;  /* 0x0000001fff747819 */ /* 0x000fe40000011407 */
[----:B------:R-:W-:Y:S02]  /*2600*/  SHF.R.S32.HI R115, RZ, 0x1f, R8 ;  /* 0x0000001fff737819 */ /* 0x000fe40000011408 */
[----:B------:R-:W-:Y:S02]  /*2610*/  SHF.R.S32.HI R114, RZ, 0x1f, R9 ;  /* 0x0000001fff727819 */ /* 0x000fe40000011409 */
[----:B------:R-:W-:-:S02]  /*2620*/  LOP3.LUT R103, R103, 0x20, RZ, 0xc0, !PT ;  /* 0x0000002067677812 */ /* 0x000fc400078ec0ff */
[----:B----4-:R-:W-:-:S07]  /*2630*/  SHF.R.S32.HI R132, RZ, 0x1f, R102 ;  /* 0x0000001fff847819 */ /* 0x010fce0000011466 */
.L_x_562:
[----:B------:R-:W0:Y:S01]  /*2640*/  LDC R84, c[0x0][0x430] ;  /* 0x00010c00ff547b82 */ /* 0x000e220000000800 */
[----:B------:R-:W-:Y:S01]  /*2650*/  VIADD R24, R24, 0xffffffff ;  /* 0xffffffff18187836 */ /* 0x000fe20000000000 */
[----:B------:R-:W-:-:S03]  /*2660*/  MOV R31, RZ ;  /* 0x000000ff001f7202 */ /* 0x000fc60000000f00 */
[----:B-1----:R-:W-:-:S03]  /*2670*/  IMAD R12, R24, 0x60, R117 ;  /* 0x00000060180c7824 */ /* 0x002fc600078e0275 */
[----:B------:R-:W1:Y:S02]  /*2680*/  LDC R128, c[0x0][0x3f4] ;  /* 0x0000fd00ff807b82 */ /* 0x000e640000000800 */
[----:B------:R-:W-:Y:S02]  /*2690*/  ISETP.GE.AND P0, PT, R12, R25, PT ;  /* 0x000000190c00720c */ /* 0x000fe40003f06270 */
[----:B------:R-:W-:Y:S02]  /*26a0*/  IADD3 R36, R133, R12, RZ ;  /* 0x0000000c85247210 */ /* 0x000fe40007ffe0ff */
[----:B------:R-:W-:-:S03]  /*26b0*/  ISETP.GT.OR P0, PT, R117, 0x5f, P0 ;  /* 0x0000005f7500780c */ /* 0x000fc60000704670 */
[----:B--2---:R-:W-:Y:S01]  /*26c0*/  IMAD.MOV.U32 R32, RZ, RZ, R36 ;  /* 0x000000ffff207224 */ /* 0x004fe200078e0024 */
[----:B0-----:R-:W-:-:S09]  /*26d0*/  ISETP.NE.AND P4, PT, R84, 0x1, PT ;  /* 0x000000015400780c */ /* 0x001fd20003f85270 */
[----:B------:R-:W0:Y:S08]  /*26e0*/  @!P0 LDC.64 R14, c[0x0][0x428] ;  /* 0x00010a00ff0e8b82 */ /* 0x000e300000000a00 */
[----:B------:R-:W2:Y:S08]  /*26f0*/  @!P0 LDC.64 R12, c[0x0][0x418] ;  /* 0x00010600ff0c8b82 */ /* 0x000eb00000000a00 */
[----:B------:R-:W3:Y:S08]  /*2700*/  @P4 LDC R11, c[0x0][0x434] ;  /* 0x00010d00ff0b4b82 */ /* 0x000ef00000000800 */
[----:B----4-:R-:W4:Y:S01]  /*2710*/  @P4 LDC R34, c[0x0][0x438] ;  /* 0x00010e00ff224b82 */ /* 0x010f220000000800 */
[----:B---3--:R-:W-:-:S05]  /*2720*/  @P4 IMAD.HI.U32 R11, R36, R11, RZ ;  /* 0x0000000b240b4227 */ /* 0x008fca00078e00ff */
[----:B----4-:R-:W-:Y:S01]  /*2730*/  @P4 SHF.R.U32.HI R32, RZ, R34, R11 ;  /* 0x00000022ff204219 */ /* 0x010fe2000001160b */
[----:B0-----:R-:W-:-:S03]  /*2740*/  @!P0 IMAD R11, R132, R14, RZ ;  /* 0x0000000e840b8224 */ /* 0x001fc600078e02ff */
[--C-:B------:R-:W-:Y:S01]  /*2750*/  @!P0 SHF.R.S32.HI R33, RZ, 0x1f, R32.reuse ;  /* 0x0000001fff218819 */ /* 0x100fe20000011420 */
[C---:B------:R-:W-:Y:S02]  /*2760*/  @!P0 IMAD R11, R102.reuse, R15, R11 ;  /* 0x0000000f660b8224 */ /* 0x040fe400078e020b */
[----:B------:R-:W-:-:S04]  /*2770*/  @!P0 IMAD.WIDE.U32 R14, R102, R14, R32 ;  /* 0x0000000e660e8225 */ /* 0x000fc800078e0020 */
[----:B------:R-:W-:Y:S01]  /*2780*/  @!P0 IMAD.IADD R11, R15, 0x1, R11 ;  /* 0x000000010f0b8824 */ /* 0x000fe200078e020b */
[----:B--2---:R-:W-:-:S04]  /*2790*/  @!P0 LEA R12, P4, R14, R12, 0x2 ;  /* 0x0000000c0e0c8211 */ /* 0x004fc800078810ff */
[----:B------:R-:W-:-:S05]  /*27a0*/  @!P0 LEA.HI.X R13, R14, R13, R11, 0x2, P4 ;  /* 0x0000000d0e0d8211 */ /* 0x000fca00020f140b */
[----:B------:R0:W5:Y:S01]  /*27b0*/  @!P0 LDG.E R31, desc[UR60][R12.64] ;  /* 0x0000003c0c1f8981 */ /* 0x000162000c1e1900 */
[----:B-1----:R-:W-:Y:S01]  /*27c0*/  ISETP.GE.AND P0, PT, R128, 0x1, PT ;  /* 0x000000018000780c */ /* 0x002fe20003f06270 */
[----:B------:R-:W-:Y:S01]  /*27d0*/  IMAD.MOV R11, RZ, RZ, -R32 ;  /* 0x000000ffff0b7224 */ /* 0x000fe200078e0a20 */
[----:B------:R-:W-:Y:S01]  /*27e0*/  ISETP.GT.AND P4, PT, R24, R130, PT ;  /* 0x000000821800720c */ /* 0x000fe20003f84270 */
[----:B------:R-:W-:Y:S01]  /*27f0*/  IMAD R33, R18, 0x4800, R5 ;  /* 0x0000480012217824 */ /* 0x000fe200078e0205 */
[----:B------:R-:W-:Y:S05]  /*2800*/  YIELD ;  /* 0x0000000000007946 */ /* 0x000fea0003800000 */
[----:B------:R-:W-:Y:S01]  /*2810*/  IMAD R84, R84, R11, R36 ;  /* 0x0000000b54547224 */ /* 0x000fe200078e0224 */
[----:B------:R-:W-:Y:S01]  /*2820*/  BSSY B0, `(.L_x_457) ;  /* 0x00007a8000007945 */ /* 0x000fe20003800000 */
[----:B------:R-:W-:Y:S01]  /*2830*/  IMAD R11, R18, 0x4800, R137 ;  /* 0x00004800120b7824 */ /* 0x000fe200078e0289 */
[----:B------:R-:W-:Y:S01]  /*2840*/  P2R R127, PR, RZ, 0x10 ;  /* 0x00000010ff7f7803 */ /* 0x000fe20000000000 */
[----:B------:R-:W-:-:S03]  /*2850*/  IMAD R33, R33, 0x2, R126 ;  /* 0x0000000221217824 */ /* 0x000fc600078e027e */
[----:B------:R-:W-:Y:S01]  /*2860*/  LEA R32, R11, R126, 0x1 ;  /* 0x0000007e0b207211 */ /* 0x000fe200078e08ff */
[----:B0-----:R-:W-:Y:S06]  /*2870*/  @!P0 BRA `(.L_x_458) ;  /* 0x0000007000ac8947 */ /* 0x001fec0003800000 */
[----:B------:R-:W-:Y:S01]  /*2880*/  SHF.R.S32.HI R85, RZ, 0x1f, R84 ;  /* 0x0000001fff557819 */ /* 0x000fe20000011454 */
[----:B------:R-:W-:Y:S01]  /*2890*/  ULDC.64 UR4, c[0x0][0x300] ;  /* 0x0000c00000047ab9 */ /* 0x000fe20000000a00 */
[----:B-----5:R-:W-:Y:S01]  /*28a0*/  SHF.R.S32.HI R86, RZ, 0x1f, R31 ;  /* 0x0000001fff567819 */ /* 0x020fe2000001141f */
[----:B------:R-:W-:Y:S01]  /*28b0*/  IMAD.WIDE.U32 R12, R84, UR4, RZ ;  /* 0x00000004540c7c25 */ /* 0x000fe2000f8e00ff */
[----:B------:R-:W-:Y:S02]  /*28c0*/  ULDC.U8 UR6, c[0x0][0x410] ;  /* 0x0001040000067ab9 */ /* 0x000fe40000000000 */
[----:B------:R-:W-:Y:S01]  /*28d0*/  ISETP.NE.AND P0, PT, RZ, UR6, PT ;  /* 0x00000006ff007c0c */ /* 0x000fe2000bf05270 */
[----:B------:R-:W-:Y:S02]  /*28e0*/  IMAD R11, R85, UR4, RZ ;  /* 0x00000004550b7c24 */ /* 0x000fe4000f8e02ff */
[----:B------:R-:W-:Y:S02]  /*28f0*/  IMAD R34, R136, R24, RZ ;  /* 0x0000001888227224 */ /* 0x000fe400078e02ff */
[----:B------:R-:W-:Y:S01]  /*2900*/  IMAD R11, R84, UR5, R11 ;  /* 0x00000005540b7c24 */ /* 0x000fe2000f8e020b */
[----:B------:R-:W-:Y:S01]  /*2910*/  ULDC.64 UR4, c[0x0][0x310] ;  /* 0x0000c40000047ab9 */ /* 0x000fe20000000a00 */
[----:B------:R-:W-:-:S02]  /*2920*/  IMAD R87, R24, -0x60, R25 ;  /* 0xffffffa018577824 */ /* 0x000fc400078e0219 */
[----:B------:R-:W-:Y:S02]  /*2930*/  IMAD R14, R86, UR4, RZ ;  /* 0x00000004560e7c24 */ /* 0x000fe4000f8e02ff */
[----:B------:R-:W-:Y:S01]  /*2940*/  IMAD.IADD R13, R13, 0x1, R11 ;  /* 0x000000010d0d7824 */ /* 0x000fe200078e020b */
[----:B------:R-:W-:Y:S01]  /*2950*/  SHF.R.S32.HI R11, RZ, 0x1f, R24 ;  /* 0x0000001fff0b7819 */ /* 0x000fe20000011418 */
[----:B------:R-:W-:Y:S01]  /*2960*/  IMAD R15, R31, UR5, R14 ;  /* 0x000000051f0f7c24 */ /* 0x000fe2000f8e020e */
[----:B------:R-:W-:Y:S01]  /*2970*/  VIMNMX R87, R87, 0x60, PT ;  /* 0x0000006057577848 */ /* 0x000fe20003fe0100 */
[----:B------:R-:W-:Y:S01]  /*2980*/  IMAD.WIDE.U32 R12, R31, UR4, R12 ;  /* 0x000000041f0c7c25 */ /* 0x000fe2000f8e000c */
[----:B------:R-:W-:-:S03]  /*2990*/  ULDC.64 UR4, c[0x0][0x308] ;  /* 0x0000c20000047ab9 */ /* 0x000fc60000000a00 */
[----:B------:R-:W-:Y:S02]  /*29a0*/  IMAD R14, R134, R24, RZ ;  /* 0x00000018860e7224 */ /* 0x000fe400078e02ff */
[----:B------:R-:W-:Y:S02]  /*29b0*/  IMAD.IADD R13, R13, 0x1, R15 ;  /* 0x000000010d0d7824 */ /* 0x000fe400078e020f */
[----:B------:R-:W-:Y:S02]  /*29c0*/  IMAD R15, R4, UR4, RZ ;  /* 0x00000004040f7c24 */ /* 0x000fe4000f8e02ff */
[C---:B------:R-:W-:Y:S02]  /*29d0*/  IMAD R35, R11.reuse, R96, R14 ;  /* 0x000000600b237224 */ /* 0x040fe400078e020e */
[----:B------:R-:W-:Y:S02]  /*29e0*/  IMAD R37, R11, R90, R34 ;  /* 0x0000005a0b257224 */ /* 0x000fe400078e0222 */
[----:B------:R-:W-:-:S02]  /*29f0*/  IMAD R11, R30, UR5, R15 ;  /* 0x000000051e0b7c24 */ /* 0x000fc4000f8e020f */
[----:B------:R-:W-:Y:S01]  /*2a00*/  IMAD.WIDE.U32 R118, R30, UR4, R12 ;  /* 0x000000041e767c25 */ /* 0x000fe2000f8e000c */
[----:B------:R-:W-:-:S03]  /*2a10*/  ULDC.64 UR4, c[0x0][0x2e8] ;  /* 0x0000ba0000047ab9 */ /* 0x000fc60000000a00 */
[-C--:B------:R-:W-:Y:S01]  /*2a20*/  IMAD.WIDE.U32 R14, R96, R24.reuse, RZ ;  /* 0x00000018600e7225 */ /* 0x080fe200078e00ff */
[----:B------:R-:W-:Y:S02]  /*2a30*/  IADD3 R11, R119, R11, RZ ;  /* 0x0000000b770b7210 */ /* 0x000fe40007ffe0ff */
[----:B------:R-:W-:Y:S01]  /*2a40*/  LEA R119, P4, R118, UR4, 0x1 ;  /* 0x0000000476777c11 */ /* 0x000fe2000f8808ff */
[----:B------:R-:W-:-:S03]  /*2a50*/  IMAD.WIDE.U32 R12, R90, R24, RZ ;  /* 0x000000185a0c7225 */ /* 0x000fc600078e00ff */
[----:B------:R-:W-:Y:S01]  /*2a60*/  LEA.HI.X R118, R118, UR5, R11, 0x1, P4 ;  /* 0x0000000576767c11 */ /* 0x000fe2000a0f0c0b */
[----:B------:R-:W-:Y:S02]  /*2a70*/  IMAD.IADD R11, R15, 0x1, R35 ;  /* 0x000000010f0b7824 */ /* 0x000fe400078e0223 */
[----:B------:R-:W-:Y:S01]  /*2a80*/  IMAD.IADD R82, R13, 0x1, R37 ;  /* 0x000000010d527824 */ /* 0x000fe200078e0225 */
[----:B------:R-:W-:Y:S06]  /*2a90*/  @!P0 BRA `(.L_x_459) ;  /* 0x0000003400ac8947 */ /* 0x000fec0003800000 */
[----:B------:R-:W-:Y:S01]  /*2aa0*/  ISETP.GE.AND P4, PT, R165, R87, PT ;  /* 0x00000057a500720c */ /* 0x000fe20003f86270 */
[----:B------:R-:W-:Y:S01]  /*2ab0*/  BSSY B1, `(.L_x_460) ;  /* 0x0000037000017945 */ /* 0x000fe20003800000 */
        /* <DEDUP_REMOVED lines=13> */
[----:B------:R-:W-:Y:S06]  /*2b90*/  @P4 BRA `(.L_x_461) ;  /* 0x0000000000a04947 */ /* 0x000fec0003800000 */
[----:B------:R-:W-:Y:S01]  /*2ba0*/  IADD3 R37, P5, R100, R14, RZ ;  /* 0x0000000e64257210 */ /* 0x000fe20007fbe0ff */
[----:B------:R-:W-:Y:S01]  /*2bb0*/  ULDC.64 UR4, c[0x0][0x3e8] ;  /* 0x0000fa0000047ab9 */ /* 0x000fe20000000a00 */
[----:B------:R-:W-:Y:S01]  /*2bc0*/  IADD3 R39, P0, R94, R12, RZ ;  /* 0x0000000c5e277210 */ /* 0x000fe20007f1e0ff */
[----:B------:R-:W-:Y:S01]  /*2bd0*/  ULDC.64 UR6, c[0x0][0x400] ;  /* 0x0001000000067ab9 */ /* 0x000fe20000000a00 */
[----:B------:R-:W-:Y:S02]  /*2be0*/  IADD3.X R38, R11, R109, RZ, P5, !PT ;  /* 0x0000006d0b267210 */ /* 0x000fe40002ffe4ff */
[----:B------:R-:W-:Y:S02]  /*2bf0*/  CS2R R78, SRZ ;  /* 0x00000000004e7805 */ /* 0x000fe4000001ff00 */
[----:B------:R-:W-:Y:S01]  /*2c00*/  LEA R36, P5, R37, UR4, 0x1 ;  /* 0x0000000425247c11 */ /* 0x000fe2000f8a08ff */
[----:B------:R-:W-:Y:S01]  /*2c10*/  IMAD.X R40, R82, 0x1, R108, P0 ;  /* 0x0000000152287824 */ /* 0x000fe200000e066c */
[----:B------:R-:W-:-:S02]  /*2c20*/  ISETP.GE.AND P0, PT, R160, R128, PT ;  /* 0x00000080a000720c */ /* 0x000fc40003f06270 */
[----:B------:R-:W-:Y:S02]  /*2c30*/  CS2R R74, SRZ ;  /* 0x00000000004a7805 */ /* 0x000fe4000001ff00 */
[----:B------:R-:W-:Y:S02]  /*2c40*/  LEA.HI.X R37, R37, UR5, R38, 0x1, P5 ;  /* 0x0000000525257c11 */ /* 0x000fe4000a8f0c26 */
[----:B------:R-:W-:Y:S02]  /*2c50*/  CS2R R80, SRZ ;  /* 0x0000000000507805 */ /* 0x000fe4000001ff00 */
[C---:B------:R-:W-:Y:S02]  /*2c60*/  LEA R38, P5, R39.reuse, UR6, 0x1 ;  /* 0x0000000627267c11 */ /* 0x040fe4000f8a08ff */
[----:B------:R-:W-:Y:S02]  /*2c70*/  CS2R R76, SRZ ;  /* 0x00000000004c7805 */ /* 0x000fe4000001ff00 */
[----:B------:R-:W-:-:S02]  /*2c80*/  LEA.HI.X R39, R39, UR7, R40, 0x1, P5 ;  /* 0x0000000727277c11 */ /* 0x000fc4000a8f0c28 */
[-C--:B------:R-:W-:Y:S01]  /*2c90*/  ISETP.GE.AND P5, PT, R169, R128.reuse, PT ;  /* 0x00000080a900720c */ /* 0x080fe20003fa6270 */
[----:B------:R0:W5:Y:S04]  /*2ca0*/  @!P0 LDG.E.64 R78, desc[UR60][R36.64] ;  /* 0x0000003c244e8981 */ /* 0x000168000c1e1b00 */
[----:B------:R0:W5:Y:S01]  /*2cb0*/  @!P0 LDG.E.64 R80, desc[UR60][R38.64] ;  /* 0x0000003c26508981 */ /* 0x000162000c1e1b00 */
[----:B------:R-:W-:-:S07]  /*2cc0*/  ISETP.GE.AND P0, PT, R168, R128, PT ;  /* 0x00000080a800720c */ /* 0x000fce0003f06270 */
[----:B------:R0:W5:Y:S04]  /*2cd0*/  @!P5 LDG.E.64 R74, desc[UR60][R36.64+0x20] ;  /* 0x0000203c244ad981 */ /* 0x000168000c1e1b00 */
[----:B------:R0:W5:Y:S01]  /*2ce0*/  @!P5 LDG.E.64 R76, desc[UR60][R38.64+0x20] ;  /* 0x0000203c264cd981 */ /* 0x000162000c1e1b00 */
[----:B------:R-:W-:Y:S02]  /*2cf0*/  ISETP.GE.AND P5, PT, R171, R128, PT ;  /* 0x00000080ab00720c */ /* 0x000fe40003fa6270 */
[----:B------:R-:W-:Y:S02]  /*2d00*/  CS2R R70, SRZ ;  /* 0x0000000000467805 */ /* 0x000fe4000001ff00 */
[----:B------:R-:W-:Y:S02]  /*2d10*/  CS2R R72, SRZ ;  /* 0x0000000000487805 */ /* 0x000fe4000001ff00 */
[----:B------:R-:W-:-:S02]  /*2d20*/  CS2R R66, SRZ ;  /* 0x0000000000427805 */ /* 0x000fc4000001ff00 */
[----:B------:R-:W-:Y:S01]  /*2d30*/  CS2R R68, SRZ ;  /* 0x0000000000447805 */ /* 0x000fe2000001ff00 */
[----:B------:R0:W5:Y:S04]  /*2d40*/  @!P0 LDG.E.64 R70, desc[UR60][R36.64+0x40] ;  /* 0x0000403c24468981 */ /* 0x000168000c1e1b00 */
[----:B------:R0:W5:Y:S01]  /*2d50*/  @!P0 LDG.E.64 R72, desc[UR60][R38.64+0x40] ;  /* 0x0000403c26488981 */ /* 0x000162000c1e1b00 */
[----:B------:R-:W-:-:S03]  /*2d60*/  ISETP.GE.AND P0, PT, R170, R128, PT ;  /* 0x00000080aa00720c */ /* 0x000fc60003f06270 */
        /* <DEDUP_REMOVED lines=8> */
[----:B------:R0:W5:Y:S04]  /*2df0*/  @!P0 LDG.E.64 R64, desc[UR60][R38.64+0x80] ;  /* 0x0000803c26408981 */ /* 0x000168000c1e1b00 */
[----:B------:R0:W5:Y:S04]  /*2e00*/  @!P5 LDG.E.64 R58, desc[UR60][R36.64+0xa0] ;  /* 0x0000a03c243ad981 */ /* 0x000168000c1e1b00 */
[----:B------:R0:W5:Y:S02]  /*2e10*/  @!P5 LDG.E.64 R60, desc[UR60][R38.64+0xa0] ;  /* 0x0000a03c263cd981 */ /* 0x000164000c1e1b00 */
.L_x_461:
[----:B------:R-:W-:Y:S05]  /*2e20*/  BSYNC B1 ;  /* 0x0000000000017941 */ /* 0x000fea0003800000 */
.L_x_460:
[----:B------:R-:W-:Y:S01]  /*2e30*/  ISETP.GE.AND P5, PT, R225, R87, PT ;  /* 0x00000057e100720c */ /* 0x000fe20003fa6270 */
[----:B------:R-:W-:Y:S01]  /*2e40*/  BSSY B1, `(.L_x_462) ;  /* 0x0000037000017945 */ /* 0x000fe20003800000 */
[----:B0-----:R-:W-:Y:S02]  /*2e50*/  CS2R R38, SRZ ;  /* 0x0000000000267805 */ /* 0x001fe4000001ff00 */
        /* <DEDUP_REMOVED lines=8> */
[----:B------:R-:W-:Y:S01]  /*2ee0*/  CS2R R52, SRZ ;  /* 0x0000000000347805 */ /* 0x000fe2000001ff00 */
[----:B-----5:R-:W-:Y:S01]  /*2ef0*/  IMAD.MOV.U32 R88, RZ, RZ, R58 ;  /* 0x000000ffff587224 */ /* 0x020fe200078e003a */
[----:B------:R-:W-:-:S02]  /*2f00*/  MOV R83, R59 ;  /* 0x0000003b00537202 */ /* 0x000fc40000000f00 */
[----:B------:R-:W-:Y:S01]  /*2f10*/  CS2R R56, SRZ ;  /* 0x0000000000387805 */ /* 0x000fe2000001ff00 */
[----:B------:R-:W-:Y:S06]  /*2f20*/  @P5 BRA `(.L_x_463) ;  /* 0x0000000000a05947 */ /* 0x000fec0003800000 */
[----:B------:R-:W-:Y:S01]  /*2f30*/  IADD3 R14, P0, P6, R100, R14, R111 ;  /* 0x0000000e640e7210 */ /* 0x000fe20007e1e06f */
[----:B------:R-:W-:Y:S01]  /*2f40*/  ULDC.64 UR4, c[0x0][0x3e8] ;  /* 0x0000fa0000047ab9 */ /* 0x000fe20000000a00 */
[----:B------:R-:W-:Y:S01]  /*2f50*/  ULDC.64 UR6, c[0x0][0x400] ;  /* 0x0001000000067ab9 */ /* 0x000fe20000000a00 */
[----:B------:R-:W-:Y:S02]  /*2f60*/  CS2R R54, SRZ ;  /* 0x0000000000367805 */ /* 0x000fe4000001ff00 */
[----:B------:R-:W-:Y:S02]  /*2f70*/  IADD3.X R13, R109, R11, R110, P0, P6 ;  /* 0x0000000b6d0d7210 */ /* 0x000fe400007ec46e */
[----:B------:R-:W-:Y:S02]  /*2f80*/  CS2R R56, SRZ ;  /* 0x0000000000387805 */ /* 0x000fe4000001ff00 */
[----:B------:R-:W-:-:S04]  /*2f90*/  IADD3 R11, P0, P6, R94, R12, R113 ;  /* 0x0000000c5e0b7210 */ /* 0x000fc80007e1e071 */
[----:B------:R-:W-:Y:S02]  /*2fa0*/  IADD3.X R82, R108, R82, R112, P0, P6 ;  /* 0x000000526c527210 */ /* 0x000fe400007ec470 */
[----:B------:R-:W-:-:S04]  /*2fb0*/  LEA R12, P0, R14, UR4, 0x1 ;  /* 0x000000040e0c7c11 */ /* 0x000fc8000f8008ff */
[----:B------:R-:W-:Y:S02]  /*2fc0*/  LEA.HI.X R13, R14, UR5, R13, 0x1, P0 ;  /* 0x000000050e0d7c11 */ /* 0x000fe400080f0c0d */
[----:B------:R-:W-:-:S04]  /*2fd0*/  LEA R14, P0, R11, UR6, 0x1 ;  /* 0x000000060b0e7c11 */ /* 0x000fc8000f8008ff */
[----:B------:R-:W-:Y:S02]  /*2fe0*/  LEA.HI.X R15, R11, UR7, R82, 0x1, P0 ;  /* 0x000000070b0f7c11 */ /* 0x000fe400080f0c52 */
[----:B------:R-:W-:Y:S02]  /*2ff0*/  ISETP.GE.AND P0, PT, R160, R128, PT ;  /* 0x00000080a000720c */ /* 0x000fe40003f06270 */
[----:B------:R-:W-:Y:S02]  /*3000*/  CS2R R50, SRZ ;  /* 0x0000000000327805 */ /* 0x000fe4000001ff00 */
[----:B------:R-:W-:-:S09]  /*3010*/  CS2R R52, SRZ ;  /* 0x0000000000347805 */ /* 0x000fd2000001ff00 */
[----:B------:R0:W5:Y:S04]  /*3020*/  @!P0 LDG.E.64 R54, desc[UR60][R12.64] ;  /* 0x0000003c0c368981 */ /* 0x000168000c1e1b00 */
[----:B------:R0:W5:Y:S01]  /*3030*/  @!P0 LDG.E.64 R56, desc[UR60][R14.64] ;  /* 0x0000003c0e388981 */ /* 0x000162000c1e1b00 */
        /* <DEDUP_REMOVED lines=20> */
[----:B------:R-:W-:-:S13]  /*3180*/  ISETP.GE.AND P0, PT, R172, R128, PT ;  /* 0x00000080ac00720c */ /* 0x000fda0003f06270 */
[----:B------:R0:W5:Y:S04]  /*3190*/  @!P0 LDG.E.64 R34, desc[UR60][R12.64+0xa0] ;  /* 0x0000a03c0c228981 */ /* 0x000168000c1e1b00 */
[----:B------:R0:W5:Y:S02]  /*31a0*/  @!P0 LDG.E.64 R36, desc[UR60][R14.64+0xa0] ;  /* 0x0000a03c0e248981 */ /* 0x000164000c1e1b00 */
.L_x_463:
[----:B------:R-:W-:Y:S05]  /*31b0*/  BSYNC B1 ;  /* 0x0000000000017941 */ /* 0x000fea0003800000 */
.L_x_462:
[----:B------:R-:W2:Y:S01]  /*31c0*/  LDL R11, [R1+0x30] ;  /* 0x00003000010b7983 */ /* 0x000ea20000100800 */
[----:B0-----:R-:W-:Y:S01]  /*31d0*/  IMAD.MOV.U32 R12, RZ, RZ, R63 ;  /* 0x000000ffff0c7224 */ /* 0x001fe200078e003f */
[----:B------:R-:W-:Y:S01]  /*31e0*/  MOV R14, R71 ;  /* 0x00000047000e7202 */ /* 0x000fe20000000f00 */
[----:B------:R-:W-:Y:S01]  /*31f0*/  IMAD.MOV.U32 R13, RZ, RZ, R70 ;  /* 0x000000ffff0d7224 */ /* 0x000fe200078e0046 */
[----:B------:R-:W-:-:S04]  /*3200*/  PRMT R159, R88, 0x5410, R83 ;  /* 0x00005410589f7816 */ /* 0x000fc80000000053 */
[----:B------:R-:W-:Y:S01]  /*3210*/  PRMT R208, R13, 0x5410, R14 ;  /* 0x000054100dd07816 */ /* 0x000fe2000000000e */
[----:B------:R-:W-:Y:S01]  /*3220*/  IMAD.MOV.U32 R14, RZ, RZ, R79 ;  /* 0x000000ffff0e7224 */ /* 0x000fe200078e004f */
[----:B------:R-:W-:-:S04]  /*3230*/  MOV R13, R78 ;  /* 0x0000004e000d7202 */ /* 0x000fc80000000f00 */
[----:B------:R-:W-:Y:S01]  /*3240*/  PRMT R156, R13, 0x5410, R14 ;  /* 0x000054100d9c7816 */ /* 0x000fe2000000000e */
[----:B------:R-:W-:Y:S01]  /*3250*/  IMAD.MOV.U32 R14, RZ, RZ, R60 ;  /* 0x000000ffff0e7224 */ /* 0x000fe200078e003c */
[----:B------:R-:W-:-:S04]  /*3260*/  MOV R13, R61 ;  /* 0x0000003d000d7202 */ /* 0x000fc80000000f00 */
[----:B------:R-:W-:Y:S01]  /*3270*/  PRMT R196, R14, 0x5410, R13 ;  /* 0x000054100ec47816 */ /* 0x000fe2000000000d */
[----:B------:R-:W-:Y:S01]  /*3280*/  IMAD.MOV.U32 R13, RZ, RZ, R69 ;  /* 0x000000ffff0d7224 */ /* 0x000fe200078e0045 */
[----:B------:R-:W-:Y:S02]  /*3290*/  MOV R14, R68 ;  /* 0x00000044000e7202 */ /* 0x000fe40000000f00 */
[----:B--2---:R-:W-:Y:S01]  /*32a0*/  R2UR UR4, R11 ;  /* 0x000000000b0472ca */ /* 0x004fe200000e0000 */
[----:B------:R-:W-:-:S05]  /*32b0*/  IMAD.MOV.U32 R11, RZ, RZ, R62 ;  /* 0x000000ffff0b7224 */ /* 0x000fca00078e003e */
[----:B------:R-:W-:Y:S01]  /*32c0*/  PRMT R204, R12, 0x5410, R11 ;  /* 0x000054100ccc7816 */ /* 0x000fe2000000000b */
[----:B------:R-:W-:Y:S01]  /*32d0*/  IMAD.MOV.U32 R12, RZ, RZ, R67 ;  /* 0x000000ffff0c7224 */ /* 0x000fe200078e0043 */
[----:B------:R-:W-:-:S04]  /*32e0*/  MOV R11, R66 ;  /* 0x00000042000b7202 */ /* 0x000fc80000000f00 */
[----:B------:R-:W-:Y:S01]  /*32f0*/  PRMT R207, R11, 0x7610, R207 ;  /* 0x000076100bcf7816 */ /* 0x000fe200000000cf */
[----:B------:R-:W-:Y:S01]  /*3300*/  IMAD.MOV.U32 R11, RZ, RZ, R74 ;  /* 0x000000ffff0b7224 */ /* 0x000fe200078e004a */
[----:B------:R-:W-:Y:S01]  /*3310*/  PRMT R206, R12, 0x7610, R206 ;  /* 0x000076100cce7816 */ /* 0x000fe200000000ce */
[----:B------:R-:W-:Y:S01]  /*3320*/  IMAD.MOV.U32 R12, RZ, RZ, R75 ;  /* 0x000000ffff0c7224 */ /* 0x000fe200078e004b */
[----:B------:R-:W-:Y:S01]  /*3330*/  UISETP.NE.AND UP0, UPT, UR4, 0x3, UPT ;  /* 0x000000030400788c */ /* 0x000fe2000bf05270 */
[----:B------:R-:W-:Y:S01]  /*3340*/  PRMT R207, R207, 0x5410, R14 ;  /* 0x00005410cfcf7816 */ /* 0x000fe2000000000e */
[----:B------:R-:W-:Y:S01]  /*3350*/  IMAD.MOV.U32 R14, RZ, RZ, R81 ;  /* 0x000000ffff0e7224 */ /* 0x000fe200078e0051 */
[----:B------:R-:W-:Y:S02]  /*3360*/  PRMT R206, R206, 0x5410, R13 ;  /* 0x00005410cece7816 */ /* 0x000fe4000000000d */
[----:B------:R-:W-:Y:S01]  /*3370*/  PRMT R209, R11, 0x5410, R12 ;  /* 0x000054100bd17816 */ /* 0x000fe2000000000c */
[----:B------:R-:W-:Y:S01]  /*3380*/  IMAD.MOV.U32 R12, RZ, RZ, R64 ;  /* 0x000000ffff0c7224 */ /* 0x000fe200078e0040 */
[----:B------:R-:W-:Y:S01]  /*3390*/  PLOP3.LUT P0, PT, PT, PT, UP0, 0x80, 0x0 ;  /* 0x000000000000781c */ /* 0x000fe20003f0f008 */
[----:B------:R-:W-:Y:S01]  /*33a0*/  IMAD.MOV.U32 R11, RZ, RZ, R65 ;  /* 0x000000ffff0b7224 */ /* 0x000fe200078e0041 */
[----:B------:R-:W-:-:S04]  /*33b0*/  MOV R13, R80 ;  /* 0x00000050000d7202 */ /* 0x000fc80000000f00 */
[----:B------:R-:W-:Y:S01]  /*33c0*/  PRMT R205, R11, 0x5410, R12 ;  /* 0x000054100bcd7816 */ /* 0x000fe2000000000c */
[----:B------:R-:W-:Y:S01]  /*33d0*/  IMAD.MOV.U32 R11, RZ, RZ, R72 ;  /* 0x000000ffff0b7224 */ /* 0x000fe200078e0048 */
[----:B------:R-:W-:Y:S02]  /*33e0*/  MOV R12, R73 ;  /* 0x00000049000c7202 */ /* 0x000fe40000000f00 */
[----:B------:R-:W-:Y:S01]  /*33f0*/  PRMT R212, R13, 0x5410, R14 ;  /* 0x000054100dd47816 */ /* 0x000fe2000000000e */
[----:B-----5:R-:W-:Y:S01]  /*3400*/  IMAD.MOV.U32 R14, RZ, RZ, R34 ;  /* 0x000000ffff0e7224 */ /* 0x020fe200078e0022 */
[----:B------:R-:W-:Y:S01]  /*3410*/  PRMT R210, R11, 0x5410, R12 ;  /* 0x000054100bd27816 */ /* 0x000fe2000000000c */
[----:B------:R-:W-:Y:S01]  /*3420*/  IMAD.MOV.U32 R11, RZ, RZ, R76 ;  /* 0x000000ffff0b7224 */ /* 0x000fe200078e004c */
[----:B------:R-:W-:Y:S01]  /*3430*/  MOV R13, R35 ;  /* 0x00000023000d7202 */ /* 0x000fe20000000f00 */
[----:B------:R-:W-:-:S03]  /*3440*/  IMAD.MOV.U32 R12, RZ, RZ, R77 ;  /* 0x000000ffff0c7224 */ /* 0x000fc600078e004d */
[----:B------:R-:W-:Y:S02]  /*3450*/  PRMT R83, R14, 0x5410, R13 ;  /* 0x000054100e537816 */ /* 0x000fe4000000000d */
[----:B------:R-:W-:Y:S01]  /*3460*/  PRMT R211, R11, 0x5410, R12 ;  /* 0x000054100bd37816 */ /* 0x000fe2000000000c */
[----:B------:R-:W-:Y:S02]  /*3470*/  IMAD.MOV.U32 R12, RZ, RZ, R38 ;  /* 0x000000ffff0c7224 */ /* 0x000fe400078e0026 */
[----:B------:R-:W-:-:S05]  /*3480*/  IMAD.MOV.U32 R11, RZ, RZ, R39 ;  /* 0x000000ffff0b7224 */ /* 0x000fca00078e0027 */
[----:B------:R-:W-:Y:S01]  /*3490*/  PRMT R123, R12, 0x5410, R11 ;  /* 0x000054100c7b7816 */ /* 0x000fe2000000000b */
[----:B------:R-:W-:Y:S01]  /*34a0*/  IMAD.MOV.U32 R11, RZ, RZ, R43 ;  /* 0x000000ffff0b7224 */ /* 0x000fe200078e002b */
[----:B------:R-:W-:-:S04]  /*34b0*/  MOV R12, R42 ;  /* 0x0000002a000c7202 */ /* 0x000fc80000000f00 */
[----:B------:R-:W-:Y:S01]  /*34c0*/  PRMT R139, R12, 0x5410, R11 ;  /* 0x000054100c8b7816 */ /* 0x000fe2000000000b */
[----:B------:R-:W-:Y:S01]  /*34d0*/  IMAD.MOV.U32 R12, RZ, RZ, R46 ;  /* 0x000000ffff0c7224 */ /* 0x000fe200078e002e */
[----:B------:R-:W-:-:S04]  /*34e0*/  MOV R11, R47 ;  /* 0x0000002f000b7202 */ /* 0x000fc80000000f00 */
        /* <DEDUP_REMOVED lines=25> */
[----:B------:R-:W-:Y:S06]  /*3680*/  @!P0 BRA `(.L_x_464) ;  /* 0x0000000000048947 */ /* 0x000fec0003800000 */
[----:B------:R-:W-:Y:S01]  /*3690*/  BPT.TRAP 0x1 ;  /* 0x000000040000795c */ /* 0x000fe20000300000 */
.L_x_464:
[----:B------:R-:W-:Y:S01]  /*36a0*/  IMAD R88, R18, 0x8, R2 ;  /* 0x0000000812587824 */ /* 0x000fe200078e0202 */
[----:B------:R-:W-:Y:S01]  /*36b0*/  SHF.L.U32 R89, R166, 0x1f, RZ ;  /* 0x0000001fa6597819 */ /* 0x000fe200000006ff */
[----:B------:R-:W-:Y:S03]  /*36c0*/  BSSY B1, `(.L_x_465) ;  /* 0x0000003000017945 */ /* 0x000fe60003800000 */
[----:B------:R-:W0:Y:S02]  /*36d0*/  SYNCS.PHASECHK.TRANS64.TRYWAIT P6, [R88+URZ+0x2a890], R89 ;  /* 0x02a89059580075a7 */ /* 0x000e2400080c017f */
[----:B0-----:R-:W-:Y:S05]  /*36e0*/  @!P6 BRA `(.L_x_466) ;  /* 0x000001a800d8e947 */ /* 0x001fea0003800000 */
.L_x_786:
[----:B------:R-:W-:Y:S05]  /*36f0*/  BSYNC B1 ;  /* 0x0000000000017941 */ /* 0x000fea0003800000 */
.L_x_465:
[----:B------:R-:W-:-:S03]  /*3700*/  UMOV UR4, 0xffffffff ;  /* 0xffffffff00047882 */ /* 0x000fc60000000000 */
[----:B------:R-:W-:Y:S05]  /*3710*/  BRA.DIV UR4, `(.L_x_467) ;  /* 0x000001aa04e07947 */ /* 0x000fea000b800000 */
[----:B------:R1:W2:Y:S04]  /*3720*/  SHFL.IDX PT, R82, R118, RZ, 0x1c1f ;  /* 0x001c1fff76527589 */ /* 0x0002a800000e0000 */
[----:B------:R1:W3:Y:S02]  /*3730*/  SHFL.IDX PT, R11, R119, RZ, 0x1c1f ;  /* 0x001c1fff770b7589 */ /* 0x0002e400000e0000 */
.L_x_790:
[----:B------:R-:W-:Y:S04]  /*3740*/  BSSY B1, `(.L_x_468) ;  /* 0x000015b000017945 */ /* 0x000fe80003800000 */
[----:B------:R-:W-:Y:S05]  /*3750*/  @P4 BRA `(.L_x_469) ;  /* 0x0000001400644947 */ /* 0x000fea0003800000 */
[----:B------:R-:W-:Y:S01]  /*3760*/  ISETP.NE.AND P4, PT, R10, RZ, PT ;  /* 0x000000ff0a00720c */ /* 0x000fe20003f85270 */
[----:B------:R-:W-:-:S12]  /*3770*/  BSSY B2, `(.L_x_470) ;  /* 0x0000035000027945 */ /* 0x000fd80003800000 */
[----:B------:R-:W-:Y:S05]  /*3780*/  @!P4 BRA `(.L_x_471) ;  /* 0x0000000000ccc947 */ /* 0x000fea0003800000 */
[----:B------:R4:W0:Y:S01]  /*3790*/  LDS.128 R12, [R33] ;  /* 0x00000000210c7984 */ /* 0x0008220000000c00 */
[----:B------:R-:W-:Y:S01]  /*37a0*/  ISETP.GE.AND P4, PT, R160, R128, PT ;  /* 0x00000080a000720c */ /* 0x000fe20003f86270 */
[----:B------:R-:W-:-:S12]  /*37b0*/  BSSY B3, `(.L_x_472) ;  /* 0x000002d000037945 */ /* 0x000fd80003800000 */
[----:B----4-:R-:W-:Y:S05]  /*37c0*/  @P4 BRA `(.L_x_473) ;  /* 0x0000000000ac4947 */ /* 0x010fea0003800000 */
[--C-:B------:R-:W-:Y:S02]  /*37d0*/  SHF.R.U64 R154, R78, 0x10, R79.reuse ;  /* 0x000000104e9a7819 */ /* 0x100fe4000000124f */
[----:B------:R-:W-:Y:S02]  /*37e0*/  SHF.R.U32.HI R78, RZ, 0x10, R79 ;  /* 0x00000010ff4e7819 */ /* 0x000fe4000001164f */
[--C-:B------:R-:W-:Y:S01]  /*37f0*/  SHF.R.U64 R155, R80, 0x10, R81.reuse ;  /* 0x00000010509b7819 */ /* 0x100fe20000001251 */
[----:B------:R-:W-:Y:S01]  /*3800*/  HADD2.F32 R154, -RZ, R154.H0_H0 ;  /* 0x2000009aff9a7230 */ /* 0x000fe20000004100 */
[----:B0-----:R-:W-:Y:S02]  /*3810*/  MOV R79, R13 ;  /* 0x0000000d004f7202 */ /* 0x001fe40000000f00 */
[----:B------:R-:W-:Y:S01]  /*3820*/  SHF.R.U32.HI R80, RZ, 0x10, R81 ;  /* 0x00000010ff507819 */ /* 0x000fe20000011651 */
[----:B------:R-:W-:Y:S02]  /*3830*/  HADD2.F32 R13, -RZ, R155.H0_H0 ;  /* 0x2000009bff0d7230 */ /* 0x000fe40000004100 */
[----:B------:R-:W-:-:S02]  /*3840*/  HADD2.F32 R81, -RZ, R79.H1_H1 ;  /* 0x3000004fff517230 */ /* 0x000fc40000004100 */
[----:B------:R-:W-:Y:S02]  /*3850*/  HADD2.F32 R155, -RZ, R79.H0_H0 ;  /* 0x2000004fff9b7230 */ /* 0x000fe40000004100 */
[----:B------:R-:W-:Y:S02]  /*3860*/  HADD2.F32 R80, -RZ, R80.H0_H0 ;  /* 0x20000050ff507230 */ /* 0x000fe40000004100 */
[-C--:B------:R-:W-:Y:S01]  /*3870*/  FMUL.FTZ R79, R81, R13.reuse ;  /* 0x0000000d514f7220 */ /* 0x080fe20000410000 */
[----:B------:R-:W-:-:S03]  /*3880*/  FMUL.FTZ R13, R155, R13 ;  /* 0x0000000d9b0d7220 */ /* 0x000fc60000410000 */
[-C--:B------:R-:W-:Y:S01]  /*3890*/  FFMA.FTZ R79, R155, R154.reuse, -R79 ;  /* 0x0000009a9b4f7223 */ /* 0x080fe2000001084f */
[----:B------:R-:W-:Y:S02]  /*38a0*/  IMAD.MOV.U32 R155, RZ, RZ, R12 ;  /* 0x000000ffff9b7224 */ /* 0x000fe400078e000c */
[----:B------:R-:W-:Y:S01]  /*38b0*/  FFMA.FTZ R13, R81, R154, R13 ;  /* 0x0000009a510d7223 */ /* 0x000fe2000001000d */
[----:B------:R-:W-:Y:S02]  /*38c0*/  IMAD.MOV.U32 R81, RZ, RZ, R15 ;  /* 0x000000ffff517224 */ /* 0x000fe400078e000f */
[----:B------:R-:W-:Y:S02]  /*38d0*/  HADD2.F32 R154, -RZ, R78.H0_H0 ;  /* 0x2000004eff9a7230 */ /* 0x000fe40000004100 */
[----:B------:R-:W-:Y:S01]  /*38e0*/  HADD2.F32 R12, -RZ, R155.H1_H1 ;  /* 0x3000009bff0c7230 */ /* 0x000fe20000004100 */
[----:B------:R-:W-:Y:S01]  /*38f0*/  F2FP.F16.F32.PACK_AB R13, R13, R79 ;  /* 0x0000004f0d0d723e */ /* 0x000fe200000000ff */
[----:B------:R-:W-:-:S02]  /*3900*/  HADD2.F32 R15, -RZ, R81.H1_H1 ;  /* 0x30000051ff0f7230 */ /* 0x000fc40000004100 */
[----:B------:R-:W-:Y:S02]  /*3910*/  HADD2.F32 R81, -RZ, R81.H0_H0 ;  /* 0x20000051ff517230 */ /* 0x000fe40000004100 */
[----:B------:R-:W-:Y:S02]  /*3920*/  HADD2.F32 R155, -RZ, R155.H0_H0 ;  /* 0x2000009bff9b7230 */ /* 0x000fe40000004100 */
[-C--:B------:R-:W-:Y:S01]  /*3930*/  FMUL.FTZ R78, R15, R80.reuse ;  /* 0x000000500f4e7220 */ /* 0x080fe20000410000 */
[----:B------:R-:W-:-:S03]  /*3940*/  FMUL.FTZ R80, R81, R80 ;  /* 0x0000005051507220 */ /* 0x000fc60000410000 */
[-C--:B------:R-:W-:Y:S01]  /*3950*/  FFMA.FTZ R78, R81, R154.reuse, -R78 ;  /* 0x0000009a514e7223 */ /* 0x080fe2000001084e */
[----:B------:R-:W-:Y:S01]  /*3960*/  FFMA.FTZ R15, R15, R154, R80 ;  /* 0x0000009a0f0f7223 */ /* 0x000fe20000010050 */
[----:B------:R-:W-:Y:S02]  /*3970*/  HADD2.F32 R154, -RZ, R212.H0_H0 ;  /* 0x200000d4ff9a7230 */ /* 0x000fe40000004100 */
[----:B------:R-:W-:Y:S02]  /*3980*/  HADD2.F32 R80, -RZ, R156.H0_H0 ;  /* 0x2000009cff507230 */ /* 0x000fe40000004100 */
[----:B------:R-:W-:Y:S01]  /*3990*/  F2FP.F16.F32.PACK_AB R15, R15, R78 ;  /* 0x0000004e0f0f723e */ /* 0x000fe200000000ff */
[-C--:B------:R-:W-:Y:S01]  /*39a0*/  FMUL.FTZ R81, R12, R154.reuse ;  /* 0x0000009a0c517220 */ /* 0x080fe20000410000 */
[----:B------:R-:W-:-:S03]  /*39b0*/  FMUL.FTZ R154, R155, R154 ;  /* 0x0000009a9b9a7220 */ /* 0x000fc60000410000 */
[-C--:B------:R-:W-:Y:S01]  /*39c0*/  FFMA.FTZ R81, R155, R80.reuse, -R81 ;  /* 0x000000509b517223 */ /* 0x080fe20000010851 */
[----:B------:R-:W-:Y:S01]  /*39d0*/  FFMA.FTZ R12, R12, R80, R154 ;  /* 0x000000500c0c7223 */ /* 0x000fe2000001009a */
[----:B------:R-:W-:Y:S02]  /*39e0*/  HADD2.F32 R80, -RZ, R212.H1_H1 ;  /* 0x300000d4ff507230 */ /* 0x000fe40000004100 */
[----:B------:R-:W-:Y:S02]  /*39f0*/  HADD2.F32 R154, -RZ, R14.H1_H1 ;  /* 0x3000000eff9a7230 */ /* 0x000fe40000004100 */
[----:B------:R-:W-:Y:S01]  /*3a00*/  HADD2.F32 R155, -RZ, R156.H1_H1 ;  /* 0x3000009cff9b7230 */ /* 0x000fe20000004100 */
[----:B------:R-:W-:Y:S01]  /*3a10*/  F2FP.F16.F32.PACK_AB R12, R12, R81 ;  /* 0x000000510c0c723e */ /* 0x000fe200000000ff */
[----:B------:R-:W-:Y:S02]  /*3a20*/  HADD2.F32 R14, -RZ, R14.H0_H0 ;  /* 0x2000000eff0e7230 */ /* 0x000fe40000004100 */
[----:B------:R-:W-:-:S04]  /*3a30*/  FMUL.FTZ R156, R154, R80 ;  /* 0x000000509a9c7220 */ /* 0x000fc80000410000 */
[C---:B------:R-:W-:Y:S01]  /*3a40*/  FFMA.FTZ R156, R14.reuse, R155, -R156 ;  /* 0x0000009b0e9c7223 */ /* 0x040fe2000001089c */
[----:B------:R-:W-:-:S04]  /*3a50*/  FMUL.FTZ R14, R14, R80 ;  /* 0x000000500e0e7220 */ /* 0x000fc80000410000 */
[----:B------:R-:W-:-:S05]  /*3a60*/  FFMA.FTZ R14, R154, R155, R14 ;  /* 0x0000009b9a0e7223 */ /* 0x000fca000001000e */
[----:B------:R-:W-:-:S07]  /*3a70*/  F2FP.F16.F32.PACK_AB R14, R14, R156 ;  /* 0x0000009c0e0e723e */ /* 0x000fce00000000ff */
.L_x_473:
[----:B------:R-:W-:Y:S05]  /*3a80*/  BSYNC B3 ;  /* 0x0000000000037941 */ /* 0x000fea0003800000 */
.L_x_472:
[----:B---3--:R-:W-:-:S04]  /*3a90*/  LEA R78, P4, R16, R11, 0x1 ;  /* 0x0000000b104e7211 */ /* 0x008fc800078808ff */
[----:B--2---:R-:W-:-:S05]  /*3aa0*/  LEA.HI.X R79, R16, R82, R17, 0x1, P4 ;  /* 0x00000052104f7211 */ /* 0x004fca00020f0c11 */
[----:B0-----:R4:W-:Y:S04]  /*3ab0*/  ST.E.128 desc[UR60][R78.64], R12 ;  /* 0x0000000c4e007985 */ /* 0x0019e8000c101d3c */
.L_x_471:
[----:B------:R-:W-:Y:S05]  /*3ac0*/  BSYNC B2 ;  /* 0x0000000000027941 */ /* 0x000fea0003800000 */
.L_x_470:
[----:B------:R-:W-:Y:S01]  /*3ad0*/  ISETP.NE.AND P4, PT, R27, RZ, PT ;  /* 0x000000ff1b00720c */ /* 0x000fe20003f85270 */
[----:B------:R-:W-:-:S12]  /*3ae0*/  BSSY B2, `(.L_x_474) ;  /* 0x000003c000027945 */ /* 0x000fd80003800000 */
[----:B------:R-:W-:Y:S05]  /*3af0*/  @!P4 BRA `(.L_x_475) ;  /* 0x0000000000e8c947 */ /* 0x000fea0003800000 */
[----:B----4-:R4:W0:Y:S01]  /*3b00*/  LDS.128 R12, [R32] ;  /* 0x00000000200c7984 */ /* 0x0108220000000c00 */
[----:B------:R-:W-:Y:S01]  /*3b10*/  ISETP.GE.AND P4, PT, R169, R128, PT ;  /* 0x00000080a900720c */ /* 0x000fe20003f86270 */
[----:B------:R-:W-:-:S12]  /*3b20*/  BSSY B3, `(.L_x_476) ;  /* 0x0000032000037945 */ /* 0x000fd80003800000 */
[----:B----4-:R-:W-:Y:S05]  /*3b30*/  @P4 BRA `(.L_x_477) ;  /* 0x0000000000c04947 */ /* 0x010fea0003800000 */
[----:B------:R-:W-:Y:S01]  /*3b40*/  SHF.R.U64 R78, R76, 0x10, R77 ;  /* 0x000000104c4e7819 */ /* 0x000fe2000000124d */
[----:B------:R-:W-:Y:S01]  /*3b50*/  HADD2.F32 R80, -RZ, R211.H1_H1 ;  /* 0x300000d3ff507230 */ /* 0x000fe20000004100 */
[----:B0-----:R-:W-:Y:S02]  /*3b60*/  MOV R76, R13 ;  /* 0x0000000d004c7202 */ /* 0x001fe40000000f00 */
[--C-:B------:R-:W-:Y:S01]  /*3b70*/  SHF.R.U64 R74, R74, 0x10, R75.reuse ;  /* 0x000000104a4a7819 */ /* 0x100fe2000000124b */
[----:B------:R-:W-:Y:S01]  /*3b80*/  HADD2.F32 R78, -RZ, R78.H0_H0 ;  /* 0x2000004eff4e7230 */ /* 0x000fe20000004100 */
[----:B------:R-:W-:Y:S01]  /*3b90*/  SHF.R.U32.HI R75, RZ, 0x10, R75 ;  /* 0x00000010ff4b7819 */ /* 0x000fe2000001164b */
[--C-:B------:R-:W-:Y:S02]  /*3ba0*/  HADD2.F32 R13, -RZ, R76.reuse.H1_H1 ;  /* 0x3000004cff0d7230 */ /* 0x100fe40000004100 */
[----:B------:R-:W-:Y:S02]  /*3bb0*/  HADD2.F32 R76, -RZ, R76.H0_H0 ;  /* 0x2000004cff4c7230 */ /* 0x000fe40000004100 */
[----:B------:R-:W-:-:S02]  /*3bc0*/  HADD2.F32 R74, -RZ, R74.H0_H0 ;  /* 0x2000004aff4a7230 */ /* 0x000fc40000004100 */
[CC--:B------:R-:W-:Y:S01]  /*3bd0*/  FMUL.FTZ R79, R13.reuse, R78.reuse ;  /* 0x0000004e0d4f7220 */ /* 0x0c0fe20000410000 */
[----:B------:R-:W-:Y:S02]  /*3be0*/  HADD2.F32 R75, -RZ, R75.H0_H0 ;  /* 0x2000004bff4b7230 */ /* 0x000fe40000004100 */
[C---:B------:R-:W-:Y:S01]  /*3bf0*/  FMUL.FTZ R78, R76.reuse, R78 ;  /* 0x0000004e4c4e7220 */ /* 0x040fe20000410000 */
[-C--:B------:R-:W-:Y:S01]  /*3c00*/  FFMA.FTZ R79, R76, R74.reuse, -R79 ;  /* 0x0000004a4c4f7223 */ /* 0x080fe2000001084f */
[----:B------:R-:W-:Y:S02]  /*3c10*/  SHF.R.U32.HI R76, RZ, 0x10, R77 ;  /* 0x00000010ff4c7819 */ /* 0x000fe4000001164d */
[----:B------:R-:W-:Y:S01]  /*3c20*/  FFMA.FTZ R78, R13, R74, R78 ;  /* 0x0000004a0d4e7223 */ /* 0x000fe2000001004e */
[----:B------:R-:W-:Y:S02]  /*3c30*/  IMAD.MOV.U32 R74, RZ, RZ, R12 ;  /* 0x000000ffff4a7224 */ /* 0x000fe400078e000c */
[----:B------:R-:W-:-:S02]  /*3c40*/  IMAD.MOV.U32 R12, RZ, RZ, R15 ;  /* 0x000000ffff0c7224 */ /* 0x000fc400078e000f */
[----:B------:R-:W-:Y:S01]  /*3c50*/  HADD2.F32 R15, -RZ, R76.H0_H0 ;  /* 0x2000004cff0f7230 */ /* 0x000fe20000004100 */
[----:B------:R-:W-:Y:S02]  /*3c60*/  F2FP.F16.F32.PACK_AB R78, R78, R79 ;  /* 0x0000004f4e4e723e */ /* 0x000fe400000000ff */
[--C-:B------:R-:W-:Y:S02]  /*3c70*/  HADD2.F32 R13, -RZ, R12.reuse.H1_H1 ;  /* 0x3000000cff0d7230 */ /* 0x100fe40000004100 */
[----:B------:R-:W-:-:S03]  /*3c80*/  HADD2.F32 R12, -RZ, R12.H0_H0 ;  /* 0x2000000cff0c7230 */ /* 0x000fc60000004100 */
[CC--:B------:R-:W-:Y:S02]  /*3c90*/  FMUL.FTZ R76, R13.reuse, R15.reuse ;  /* 0x0000000f0d4c7220 */ /* 0x0c0fe40000410000 */
[C---:B------:R-:W-:Y:S02]  /*3ca0*/  FMUL.FTZ R15, R12.reuse, R15 ;  /* 0x0000000f0c0f7220 */ /* 0x040fe40000410000 */
[-C--:B------:R-:W-:Y:S01]  /*3cb0*/  FFMA.FTZ R12, R12, R75.reuse, -R76 ;  /* 0x0000004b0c0c7223 */ /* 0x080fe2000001084c */
[----:B------:R-:W-:Y:S02]  /*3cc0*/  HADD2.F32 R76, -RZ, R211.H0_H0 ;  /* 0x200000d3ff4c7230 */ /* 0x000fe40000004100 */
[----:B------:R-:W-:Y:S01]  /*3cd0*/  FFMA.FTZ R13, R13, R75, R15 ;  /* 0x0000004b0d0d7223 */ /* 0x000fe2000001000f */
[----:B------:R-:W-:Y:S01]  /*3ce0*/  MOV R75, R14 ;  /* 0x0000000e004b7202 */ /* 0x000fe20000000f00 */
[--C-:B------:R-:W-:Y:S02]  /*3cf0*/  HADD2.F32 R14, -RZ, R74.reuse.H1_H1 ;  /* 0x3000004aff0e7230 */ /* 0x100fe40000004100 */
[----:B------:R-:W-:-:S02]  /*3d00*/  HADD2.F32 R15, -RZ, R74.H0_H0 ;  /* 0x2000004aff0f7230 */ /* 0x000fc40000004100 */
[----:B------:R-:W-:Y:S02]  /*3d10*/  HADD2.F32 R74, -RZ, R209.H0_H0 ;  /* 0x200000d1ff4a7230 */ /* 0x000fe40000004100 */
[-C--:B------:R-:W-:Y:S01]  /*3d20*/  FMUL.FTZ R77, R14, R76.reuse ;  /* 0x0000004c0e4d7220 */ /* 0x080fe20000410000 */
[----:B------:R-:W-:-:S03]  /*3d30*/  FMUL.FTZ R76, R15, R76 ;  /* 0x0000004c0f4c7220 */ /* 0x000fc60000410000 */
[-C--:B------:R-:W-:Y:S01]  /*3d40*/  FFMA.FTZ R15, R15, R74.reuse, -R77 ;  /* 0x0000004a0f0f7223 */ /* 0x080fe2000001084d */
[----:B------:R-:W-:Y:S01]  /*3d50*/  FFMA.FTZ R14, R14, R74, R76 ;  /* 0x0000004a0e0e7223 */ /* 0x000fe2000001004c */
[--C-:B------:R-:W-:Y:S02]  /*3d60*/  HADD2.F32 R74, -RZ, R75.reuse.H1_H1 ;  /* 0x3000004bff4a7230 */ /* 0x100fe40000004100 */
[----:B------:R-:W-:Y:S02]  /*3d70*/  HADD2.F32 R76, -RZ, R75.H0_H0 ;  /* 0x2000004bff4c7230 */ /* 0x000fe40000004100 */
[----:B------:R-:W-:Y:S02]  /*3d80*/  HADD2.F32 R75, -RZ, R209.H1_H1 ;  /* 0x300000d1ff4b7230 */ /* 0x000fe40000004100 */
[-C--:B------:R-:W-:Y:S01]  /*3d90*/  FMUL.FTZ R77, R74, R80.reuse ;  /* 0x000000504a4d7220 */ /* 0x080fe20000410000 */
[----:B------:R-:W-:Y:S01]  /*3da0*/  F2FP.F16.F32.PACK_AB R14, R14, R15 ;  /* 0x0000000f0e0e723e */ /* 0x000fe200000000ff */
[----:B------:R-:W-:-:S02]  /*3db0*/  FMUL.FTZ R80, R76, R80 ;  /* 0x000000504c507220 */ /* 0x000fc40000410000 */
[-C--:B------:R-:W-:Y:S02]  /*3dc0*/  FFMA.FTZ R77, R76, R75.reuse, -R77 ;  /* 0x0000004b4c4d7223 */ /* 0x080fe4000001084d */
[----:B------:R-:W-:Y:S01]  /*3dd0*/  FFMA.FTZ R80, R74, R75, R80 ;  /* 0x0000004b4a507223 */ /* 0x000fe20000010050 */
[----:B------:R-:W-:Y:S01]  /*3de0*/  F2FP.F16.F32.PACK_AB R74, R13, R12 ;  /* 0x0000000c0d4a723e */ /* 0x000fe200000000ff */
[----:B------:R-:W-:Y:S02]  /*3df0*/  IMAD.MOV.U32 R12, RZ, RZ, R14 ;  /* 0x000000ffff0c7224 */ /* 0x000fe400078e000e */
[----:B------:R-:W-:Y:S01]  /*3e00*/  IMAD.MOV.U32 R13, RZ, RZ, R78 ;  /* 0x000000ffff0d7224 */ /* 0x000fe200078e004e */
[----:B------:R-:W-:Y:S01]  /*3e10*/  F2FP.F16.F32.PACK_AB R77, R80, R77 ;  /* 0x0000004d504d723e */ /* 0x000fe200000000ff */
[----:B------:R-:W-:-:S03]  /*3e20*/  IMAD.MOV.U32 R15, RZ, RZ, R74 ;  /* 0x000000ffff0f7224 */ /* 0x000fc600078e004a */
[----:B------:R-:W-:-:S07]  /*3e30*/  MOV R14, R77 ;  /* 0x0000004d000e7202 */ /* 0x000fce0000000f00 */
.L_x_477:
[----:B------:R-:W-:Y:S05]  /*3e40*/  BSYNC B3 ;  /* 0x0000000000037941 */ /* 0x000fea0003800000 */
.L_x_476:
[----:B---3--:R-:W-:Y:S01]  /*3e50*/  MOV R74, R11 ;  /* 0x0000000b004a7202 */ /* 0x008fe20000000f00 */
[----:B------:R-:W-:Y:S02]  /*3e60*/  IMAD.SHL.U32 R76, R162, 0x8, RZ ;  /* 0x00000008a24c7824 */ /* 0x000fe400078e00ff */
[----:B--2---:R-:W-:Y:S02]  /*3e70*/  IMAD.MOV.U32 R75, RZ, RZ, R82 ;  /* 0x000000ffff4b7224 */ /* 0x004fe400078e0052 */
[----:B------:R-:W-:-:S05]  /*3e80*/  IMAD.WIDE R74, R76, 0x2, R74 ;  /* 0x000000024c4a7825 */ /* 0x000fca00078e024a */
[----:B0-----:R0:W-:Y:S02]  /*3e90*/  ST.E.128 desc[UR60][R74.64], R12 ;  /* 0x0000000c4a007985 */ /* 0x0011e4000c101d3c */
.L_x_475:
[----:B------:R-:W-:Y:S05]  /*3ea0*/  BSYNC B2 ;  /* 0x0000000000027941 */ /* 0x000fea0003800000 */
.L_x_474:
[----:B------:R-:W-:Y:S01]  /*3eb0*/  ISETP.NE.AND P4, PT, R28, RZ, PT ;  /* 0x000000ff1c00720c */ /* 0x000fe20003f85270 */
[----:B------:R-:W-:-:S12]  /*3ec0*/  BSSY B2, `(.L_x_478) ;  /* 0x000003c000027945 */ /* 0x000fd80003800000 */
[----:B------:R-:W-:Y:S05]  /*3ed0*/  @!P4 BRA `(.L_x_479) ;  /* 0x0000000000e8c947 */ /* 0x000fea0003800000 */
[----:B0---4-:R0:W4:Y:S01]  /*3ee0*/  LDS.128 R12, [R33+0x3000] ;  /* 0x00300000210c7984 */ /* 0x0111220000000c00 */
[----:B------:R-:W-:Y:S01]  /*3ef0*/  ISETP.GE.AND P4, PT, R168, R128, PT ;  /* 0x00000080a800720c */ /* 0x000fe20003f86270 */
[----:B------:R-:W-:-:S12]  /*3f00*/  BSSY B3, `(.L_x_480) ;  /* 0x0000032000037945 */ /* 0x000fd80003800000 */
[----:B0-----:R-:W-:Y:S05]  /*3f10*/  @P4 BRA `(.L_x_481) ;  /* 0x0000000000c04947 */ /* 0x001fea0003800000 */
[----:B------:R-:W-:Y:S01]  /*3f20*/  SHF.R.U64 R75, R72, 0x10, R73 ;  /* 0x00000010484b7819 */ /* 0x000fe20000001249 */
[----:B----4-:R-:W-:Y:S01]  /*3f30*/  IMAD.MOV.U32 R72, RZ, RZ, R13 ;  /* 0x000000ffff487224 */ /* 0x010fe200078e000d */
[----:B------:R-:W-:Y:S01]  /*3f40*/  SHF.R.U64 R70, R70, 0x10, R71 ;  /* 0x0000001046467819 */ /* 0x000fe20000001247 */
[----:B------:R-:W-:Y:S02]  /*3f50*/  HADD2.F32 R76, -RZ, R210.H1_H1 ;  /* 0x300000d2ff4c7230 */ /* 0x000fe40000004100 */
[----:B------:R-:W-:Y:S02]  /*3f60*/  HADD2.F32 R75, -RZ, R75.H0_H0 ;  /* 0x2000004bff4b7230 */ /* 0x000fe40000004100 */
[--C-:B------:R-:W-:Y:S02]  /*3f70*/  HADD2.F32 R13, -RZ, R72.reuse.H1_H1 ;  /* 0x30000048ff0d7230 */ /* 0x100fe40000004100 */
[----:B------:R-:W-:Y:S02]  /*3f80*/  HADD2.F32 R72, -RZ, R72.H0_H0 ;  /* 0x20000048ff487230 */ /* 0x000fe40000004100 */
[----:B------:R-:W-:-:S02]  /*3f90*/  HADD2.F32 R70, -RZ, R70.H0_H0 ;  /* 0x20000046ff467230 */ /* 0x000fc40000004100 */
[-C--:B------:R-:W-:Y:S01]  /*3fa0*/  FMUL.FTZ R74, R13, R75.reuse ;  /* 0x0000004b0d4a7220 */ /* 0x080fe20000410000 */
[----:B------:R-:W-:-:S03]  /*3fb0*/  FMUL.FTZ R75, R72, R75 ;  /* 0x0000004b484b7220 */ /* 0x000fc60000410000 */
[-C--:B------:R-:W-:Y:S01]  /*3fc0*/  FFMA.FTZ R74, R72, R70.reuse, -R74 ;  /* 0x00000046484a7223 */ /* 0x080fe2000001084a */
[----:B------:R-:W-:Y:S01]  /*3fd0*/  SHF.R.U32.HI R72, RZ, 0x10, R73 ;  /* 0x00000010ff487819 */ /* 0x000fe20000011649 */
[----:B------:R-:W-:Y:S01]  /*3fe0*/  FFMA.FTZ R75, R13, R70, R75 ;  /* 0x000000460d4b7223 */ /* 0x000fe2000001004b */
[----:B------:R-:W-:Y:S02]  /*3ff0*/  SHF.R.U32.HI R70, RZ, 0x10, R71 ;  /* 0x00000010ff467819 */ /* 0x000fe40000011647 */
[----:B------:R-:W-:Y:S01]  /*4000*/  MOV R71, R12 ;  /* 0x0000000c00477202 */ /* 0x000fe20000000f00 */
[----:B------:R-:W-:Y:S01]  /*4010*/  IMAD.MOV.U32 R12, RZ, RZ, R15 ;  /* 0x000000ffff0c7224 */ /* 0x000fe200078e000f */
[----:B------:R-:W-:Y:S01]  /*4020*/  F2FP.F16.F32.PACK_AB R74, R75, R74 ;  /* 0x0000004a4b4a723e */ /* 0x000fe200000000ff */
[----:B------:R-:W-:Y:S02]  /*4030*/  HADD2.F32 R15, -RZ, R72.H0_H0 ;  /* 0x20000048ff0f7230 */ /* 0x000fe40000004100 */
[----:B------:R-:W-:-:S02]  /*4040*/  HADD2.F32 R70, -RZ, R70.H0_H0 ;  /* 0x20000046ff467230 */ /* 0x000fc40000004100 */
[--C-:B------:R-:W-:Y:S02]  /*4050*/  HADD2.F32 R13, -RZ, R12.reuse.H1_H1 ;  /* 0x3000000cff0d7230 */ /* 0x100fe40000004100 */
[----:B------:R-:W-:-:S03]  /*4060*/  HADD2.F32 R12, -RZ, R12.H0_H0 ;  /* 0x2000000cff0c7230 */ /* 0x000fc60000004100 */
[CC--:B------:R-:W-:Y:S02]  /*4070*/  FMUL.FTZ R72, R13.reuse, R15.reuse ;  /* 0x0000000f0d487220 */ /* 0x0c0fe40000410000 */
[C---:B------:R-:W-:Y:S02]  /*4080*/  FMUL.FTZ R15, R12.reuse, R15 ;  /* 0x0000000f0c0f7220 */ /* 0x040fe40000410000 */
[-C--:B------:R-:W-:Y:S01]  /*4090*/  FFMA.FTZ R12, R12, R70.reuse, -R72 ;  /* 0x000000460c0c7223 */ /* 0x080fe20000010848 */
[----:B------:R-:W-:Y:S02]  /*40a0*/  HADD2.F32 R72, -RZ, R210.H0_H0 ;  /* 0x200000d2ff487230 */ /* 0x000fe40000004100 */
[----:B------:R-:W-:Y:S01]  /*40b0*/  FFMA.FTZ R13, R13, R70, R15 ;  /* 0x000000460d0d7223 */ /* 0x000fe2000001000f */
[----:B------:R-:W-:Y:S02]  /*40c0*/  IMAD.MOV.U32 R70, RZ, RZ, R14 ;  /* 0x000000ffff467224 */ /* 0x000fe400078e000e */
[----:B------:R-:W-:-:S02]  /*40d0*/  HADD2.F32 R14, -RZ, R71.H1_H1 ;  /* 0x30000047ff0e7230 */ /* 0x000fc40000004100 */
[----:B------:R-:W-:Y:S02]  /*40e0*/  HADD2.F32 R15, -RZ, R71.H0_H0 ;  /* 0x20000047ff0f7230 */ /* 0x000fe40000004100 */
[----:B------:R-:W-:Y:S02]  /*40f0*/  HADD2.F32 R71, -RZ, R208.H0_H0 ;  /* 0x200000d0ff477230 */ /* 0x000fe40000004100 */
[-C--:B------:R-:W-:Y:S01]  /*4100*/  FMUL.FTZ R73, R14, R72.reuse ;  /* 0x000000480e497220 */ /* 0x080fe20000410000 */
[----:B------:R-:W-:-:S03]  /*4110*/  FMUL.FTZ R72, R15, R72 ;  /* 0x000000480f487220 */ /* 0x000fc60000410000 */
[-C--:B------:R-:W-:Y:S01]  /*4120*/  FFMA.FTZ R15, R15, R71.reuse, -R73 ;  /* 0x000000470f0f7223 */ /* 0x080fe20000010849 */
[----:B------:R-:W-:Y:S01]  /*4130*/  FFMA.FTZ R14, R14, R71, R72 ;  /* 0x000000470e0e7223 */ /* 0x000fe20000010048 */
[--C-:B------:R-:W-:Y:S02]  /*4140*/  HADD2.F32 R72, -RZ, R70.reuse.H0_H0 ;  /* 0x20000046ff487230 */ /* 0x100fe40000004100 */
[----:B------:R-:W-:Y:S02]  /*4150*/  HADD2.F32 R70, -RZ, R70.H1_H1 ;  /* 0x30000046ff467230 */ /* 0x000fe40000004100 */
[----:B------:R-:W-:Y:S01]  /*4160*/  HADD2.F32 R71, -RZ, R208.H1_H1 ;  /* 0x300000d0ff477230 */ /* 0x000fe20000004100 */
[----:B------:R-:W-:Y:S02]  /*4170*/  F2FP.F16.F32.PACK_AB R14, R14, R15 ;  /* 0x0000000f0e0e723e */ /* 0x000fe400000000ff */
[-C--:B------:R-:W-:Y:S01]  /*4180*/  FMUL.FTZ R73, R70, R76.reuse ;  /* 0x0000004c46497220 */ /* 0x080fe20000410000 */
[----:B------:R-:W-:-:S03]  /*4190*/  FMUL.FTZ R76, R72, R76 ;  /* 0x0000004c484c7220 */ /* 0x000fc60000410000 */
[-C--:B------:R-:W-:Y:S01]  /*41a0*/  FFMA.FTZ R73, R72, R71.reuse, -R73 ;  /* 0x0000004748497223 */ /* 0x080fe20000010849 */
[----:B------:R-:W-:Y:S01]  /*41b0*/  FFMA.FTZ R76, R70, R71, R76 ;  /* 0x00000047464c7223 */ /* 0x000fe2000001004c */
[----:B------:R-:W-:Y:S01]  /*41c0*/  F2FP.F16.F32.PACK_AB R70, R13, R12 ;  /* 0x0000000c0d46723e */ /* 0x000fe200000000ff */
[----:B------:R-:W-:Y:S01]  /*41d0*/  IMAD.MOV.U32 R13, RZ, RZ, R74 ;  /* 0x000000ffff0d7224 */ /* 0x000fe200078e004a */
[----:B------:R-:W-:Y:S02]  /*41e0*/  MOV R12, R14 ;  /* 0x0000000e000c7202 */ /* 0x000fe40000000f00 */
[----:B------:R-:W-:Y:S02]  /*41f0*/  F2FP.F16.F32.PACK_AB R73, R76, R73 ;  /* 0x000000494c49723e */ /* 0x000fe400000000ff */
[----:B------:R-:W-:-:S03]  /*4200*/  MOV R15, R70 ;  /* 0x00000046000f7202 */ /* 0x000fc60000000f00 */
[----:B------:R-:W-:-:S07]  /*4210*/  IMAD.MOV.U32 R14, RZ, RZ, R73 ;  /* 0x000000ffff0e7224 */ /* 0x000fce00078e0049 */
.L_x_481:
[----:B------:R-:W-:Y:S05]  /*4220*/  BSYNC B3 ;  /* 0x0000000000037941 */ /* 0x000fea0003800000 */
.L_x_480:
[----:B--2---:R-:W-:Y:S01]  /*4230*/  MOV R71, R82 ;  /* 0x0000005200477202 */ /* 0x004fe20000000f00 */
[----:B------:R-:W-:Y:S02]  /*4240*/  IMAD.SHL.U32 R72, R163, 0x8, RZ ;  /* 0x00000008a3487824 */ /* 0x000fe400078e00ff */
[----:B---3--:R-:W-:-:S04]  /*4250*/  IMAD.MOV.U32 R70, RZ, RZ, R11 ;  /* 0x000000ffff467224 */ /* 0x008fc800078e000b */
[----:B------:R-:W-:-:S05]  /*4260*/  IMAD.WIDE R70, R72, 0x2, R70 ;  /* 0x0000000248467825 */ /* 0x000fca00078e0246 */
[----:B----4-:R0:W-:Y:S02]  /*4270*/  ST.E.128 desc[UR60][R70.64], R12 ;  /* 0x0000000c46007985 */ /* 0x0101e4000c101d3c */
.L_x_479:
[----:B------:R-:W-:Y:S05]  /*4280*/  BSYNC B2 ;  /* 0x0000000000027941 */ /* 0x000fea0003800000 */
.L_x_478:
[----:B------:R-:W-:Y:S01]  /*4290*/  ISETP.NE.AND P4, PT, R105, RZ, PT ;  /* 0x000000ff6900720c */ /* 0x000fe20003f85270 */
[----:B------:R-:W-:-:S12]  /*42a0*/  BSSY B2, `(.L_x_482) ;  /* 0x0000039000027945 */ /* 0x000fd80003800000 */
[----:B------:R-:W-:Y:S05]  /*42b0*/  @!P4 BRA `(.L_x_483) ;  /* 0x0000000000dcc947 */ /* 0x000fea0003800000 */
[----:B0---4-:R0:W4:Y:S01]  /*42c0*/  LDS.128 R12, [R32+0x3000] ;  /* 0x00300000200c7984 */ /* 0x0111220000000c00 */
[C---:B---3--:R-:W-:Y:S01]  /*42d0*/  LEA R70, P4, R19.reuse, R11, 0x1 ;  /* 0x0000000b13467211 */ /* 0x048fe200078808ff */
[----:B------:R-:W-:Y:S03]  /*42e0*/  BSSY B3, `(.L_x_484) ;  /* 0x0000033000037945 */ /* 0x000fe60003800000 */
[----:B--2---:R-:W-:Y:S02]  /*42f0*/  LEA.HI.X R71, R19, R82, R164, 0x1, P4 ;  /* 0x0000005213477211 */ /* 0x004fe400020f0ca4 */
[----:B------:R-:W-:-:S13]  /*4300*/  ISETP.GE.AND P4, PT, R171, R128, PT ;  /* 0x00000080ab00720c */ /* 0x000fda0003f86270 */
[----:B0-----:R-:W-:Y:S05]  /*4310*/  @P4 BRA `(.L_x_485) ;  /* 0x0000000000bc4947 */ /* 0x001fea0003800000 */
[----:B------:R-:W-:Y:S01]  /*4320*/  SHF.R.U64 R73, R68, 0x10, R69 ;  /* 0x0000001044497819 */ /* 0x000fe20000001245 */
[----:B----4-:R-:W-:Y:S01]  /*4330*/  IMAD.MOV.U32 R68, RZ, RZ, R13 ;  /* 0x000000ffff447224 */ /* 0x010fe200078e000d */
[--C-:B------:R-:W-:Y:S02]  /*4340*/  SHF.R.U64 R66, R66, 0x10, R67.reuse ;  /* 0x0000001042427819 */ /* 0x100fe40000001243 */
[----:B------:R-:W-:Y:S01]  /*4350*/  SHF.R.U32.HI R67, RZ, 0x10, R67 ;  /* 0x00000010ff437819 */ /* 0x000fe20000011643 */
[----:B------:R-:W-:Y:S02]  /*4360*/  HADD2.F32 R73, -RZ, R73.H0_H0 ;  /* 0x20000049ff497230 */ /* 0x000fe40000004100 */
        /* <DEDUP_REMOVED lines=9> */
[----:B------:R-:W-:Y:S01]  /*4400*/  MOV R13, R15 ;  /* 0x0000000f000d7202 */ /* 0x000fe20000000f00 */
[----:B------:R-:W-:Y:S02]  /*4410*/  IMAD.MOV.U32 R66, RZ, RZ, R12 ;  /* 0x000000ffff427224 */ /* 0x000fe400078e000c */
[----:B------:R-:W-:Y:S01]  /*4420*/  HADD2.F32 R15, -RZ, R68.H0_H0 ;  /* 0x20000044ff0f7230 */ /* 0x000fe20000004100 */
[----:B------:R-:W-:Y:S01]  /*4430*/  F2FP.F16.F32.PACK_AB R72, R73, R72 ;  /* 0x000000484948723e */ /* 0x000fe200000000ff */
[----:B------:R-:W-:-:S02]  /*4440*/  HADD2.F32 R12, -RZ, R13.H1_H1 ;  /* 0x3000000dff0c7230 */ /* 0x000fc40000004100 */
[----:B------:R-:W-:-:S03]  /*4450*/  HADD2.F32 R13, -RZ, R13.H0_H0 ;  /* 0x2000000dff0d7230 */ /* 0x000fc60000004100 */
[CC--:B------:R-:W-:Y:S02]  /*4460*/  FMUL.FTZ R68, R12.reuse, R15.reuse ;  /* 0x0000000f0c447220 */ /* 0x0c0fe40000410000 */
[C---:B------:R-:W-:Y:S02]  /*4470*/  FMUL.FTZ R15, R13.reuse, R15 ;  /* 0x0000000f0d0f7220 */ /* 0x040fe40000410000 */
[-C--:B------:R-:W-:Y:S01]  /*4480*/  FFMA.FTZ R13, R13, R67.reuse, -R68 ;  /* 0x000000430d0d7223 */ /* 0x080fe20000010844 */
[--C-:B------:R-:W-:Y:S02]  /*4490*/  HADD2.F32 R68, -RZ, R66.reuse.H0_H0 ;  /* 0x20000042ff447230 */ /* 0x100fe40000004100 */
[----:B------:R-:W-:Y:S01]  /*44a0*/  FFMA.FTZ R12, R12, R67, R15 ;  /* 0x000000430c0c7223 */ /* 0x000fe2000001000f */
[----:B------:R-:W-:Y:S02]  /*44b0*/  HADD2.F32 R15, -RZ, R207.H1_H1 ;  /* 0x300000cfff0f7230 */ /* 0x000fe40000004100 */
[----:B------:R-:W-:-:S02]  /*44c0*/  HADD2.F32 R67, -RZ, R66.H1_H1 ;  /* 0x30000042ff437230 */ /* 0x000fc40000004100 */
[----:B------:R-:W-:Y:S02]  /*44d0*/  HADD2.F32 R66, -RZ, R207.H0_H0 ;  /* 0x200000cfff427230 */ /* 0x000fe40000004100 */
[-C--:B------:R-:W-:Y:S01]  /*44e0*/  FMUL.FTZ R74, R68, R15.reuse ;  /* 0x0000000f444a7220 */ /* 0x080fe20000410000 */
[----:B------:R-:W-:-:S04]  /*44f0*/  FMUL.FTZ R69, R67, R15 ;  /* 0x0000000f43457220 */ /* 0x000fc80000410000 */
[-C--:B------:R-:W-:Y:S01]  /*4500*/  FFMA.FTZ R15, R68, R66.reuse, -R69 ;  /* 0x00000042440f7223 */ /* 0x080fe20000010845 */
[----:B------:R-:W-:Y:S01]  /*4510*/  FFMA.FTZ R66, R67, R66, R74 ;  /* 0x0000004243427223 */ /* 0x000fe2000001004a */
[----:B------:R-:W-:Y:S02]  /*4520*/  HADD2.F32 R68, -RZ, R206.H1_H1 ;  /* 0x300000ceff447230 */ /* 0x000fe40000004100 */
[--C-:B------:R-:W-:Y:S02]  /*4530*/  HADD2.F32 R67, -RZ, R14.reuse.H1_H1 ;  /* 0x3000000eff437230 */ /* 0x100fe40000004100 */
[----:B------:R-:W-:Y:S01]  /*4540*/  HADD2.F32 R69, -RZ, R14.H0_H0 ;  /* 0x2000000eff457230 */ /* 0x000fe20000004100 */
[----:B------:R-:W-:Y:S01]  /*4550*/  F2FP.F16.F32.PACK_AB R15, R66, R15 ;  /* 0x0000000f420f723e */ /* 0x000fe200000000ff */
[----:B------:R-:W-:Y:S02]  /*4560*/  HADD2.F32 R14, -RZ, R206.H0_H0 ;  /* 0x200000ceff0e7230 */ /* 0x000fe40000004100 */
[-C--:B------:R-:W-:Y:S01]  /*4570*/  FMUL.FTZ R74, R67, R68.reuse ;  /* 0x00000044434a7220 */ /* 0x080fe20000410000 */
[----:B------:R-:W-:-:S03]  /*4580*/  FMUL.FTZ R68, R69, R68 ;  /* 0x0000004445447220 */ /* 0x000fc60000410000 */
[-C--:B------:R-:W-:Y:S01]  /*4590*/  FFMA.FTZ R74, R69, R14.reuse, -R74 ;  /* 0x0000000e454a7223 */ /* 0x080fe2000001084a */
[----:B------:R-:W-:Y:S01]  /*45a0*/  FFMA.FTZ R68, R67, R14, R68 ;  /* 0x0000000e43447223 */ /* 0x000fe20000010044 */
[----:B------:R-:W-:Y:S01]  /*45b0*/  F2FP.F16.F32.PACK_AB R14, R12, R13 ;  /* 0x0000000d0c0e723e */ /* 0x000fe200000000ff */
[----:B------:R-:W-:Y:S02]  /*45c0*/  IMAD.MOV.U32 R12, RZ, RZ, R15 ;  /* 0x000000ffff0c7224 */ /* 0x000fe400078e000f */
[----:B------:R-:W-:Y:S01]  /*45d0*/  IMAD.MOV.U32 R13, RZ, RZ, R72 ;  /* 0x000000ffff0d7224 */ /* 0x000fe200078e0048 */
[----:B------:R-:W-:Y:S02]  /*45e0*/  F2FP.F16.F32.PACK_AB R68, R68, R74 ;  /* 0x0000004a4444723e */ /* 0x000fe400000000ff */
[----:B------:R-:W-:-:S03]  /*45f0*/  MOV R15, R14 ;  /* 0x0000000e000f7202 */ /* 0x000fc60000000f00 */
[----:B------:R-:W-:-:S07]  /*4600*/  IMAD.MOV.U32 R14, RZ, RZ, R68 ;  /* 0x000000ffff0e7224 */ /* 0x000fce00078e0044 */
.L_x_485:
[----:B------:R-:W-:Y:S05]  /*4610*/  BSYNC B3 ;  /* 0x0000000000037941 */ /* 0x000fea0003800000 */
.L_x_484:
[----:B----4-:R0:W-:Y:S02]  /*4620*/  ST.E.128 desc[UR60][R70.64], R12 ;  /* 0x0000000c46007985 */ /* 0x0101e4000c101d3c */
.L_x_483:
[----:B------:R-:W-:Y:S05]  /*4630*/  BSYNC B2 ;  /* 0x0000000000027941 */ /* 0x000fea0003800000 */
.L_x_482:
        /* <DEDUP_REMOVED lines=9> */
[--C-:B------:R-:W-:Y:S01]  /*46d0*/  SHF.R.U64 R64, R64, 0x10, R65.reuse ;  /* 0x0000001040407819 */ /* 0x100fe20000001241 */
[--C-:B----4-:R-:W-:Y:S01]  /*46e0*/  HADD2.F32 R68, -RZ, R13.reuse.H1_H1 ;  /* 0x3000000dff447230 */ /* 0x110fe20000004100 */
[----:B------:R-:W-:Y:S01]  /*46f0*/  SHF.R.U32.HI R65, RZ, 0x10, R65 ;  /* 0x00000010ff417819 */ /* 0x000fe20000011641 */
[----:B------:R-:W-:Y:S01]  /*4700*/  HADD2.F32 R13, -RZ, R13.H0_H0 ;  /* 0x2000000dff0d7230 */ /* 0x000fe20000004100 */
[--C-:B------:R-:W-:Y:S01]  /*4710*/  SHF.R.U64 R62, R62, 0x10, R63.reuse ;  /* 0x000000103e3e7819 */ /* 0x100fe2000000123f */
[----:B------:R-:W-:Y:S01]  /*4720*/  HADD2.F32 R64, -RZ, R64.H0_H0 ;  /* 0x20000040ff407230 */ /* 0x000fe20000004100 */
[----:B------:R-:W-:Y:S01]  /*4730*/  SHF.R.U32.HI R63, RZ, 0x10, R63 ;  /* 0x00000010ff3f7819 */ /* 0x000fe2000001163f */
[----:B------:R-:W-:Y:S02]  /*4740*/  HADD2.F32 R65, -RZ, R65.H0_H0 ;  /* 0x20000041ff417230 */ /* 0x000fe40000004100 */
[----:B------:R-:W-:Y:S02]  /*4750*/  HADD2.F32 R69, -RZ, R15.H1_H1 ;  /* 0x3000000fff457230 */ /* 0x000fe40000004100 */
[----:B------:R-:W-:Y:S01]  /*4760*/  FMUL.FTZ R71, R13, R64 ;  /* 0x000000400d477220 */ /* 0x000fe20000410000 */
[----:B------:R-:W-:-:S02]  /*4770*/  HADD2.F32 R62, -RZ, R62.H0_H0 ;  /* 0x2000003eff3e7230 */ /* 0x000fc40000004100 */
[----:B------:R-:W-:Y:S02]  /*4780*/  HADD2.F32 R70, -RZ, R63.H0_H0 ;  /* 0x2000003fff467230 */ /* 0x000fe40000004100 */
[C---:B------:R-:W-:Y:S01]  /*4790*/  FMUL.FTZ R63, R68.reuse, R64 ;  /* 0x00000040443f7220 */ /* 0x040fe20000410000 */
[----:B------:R-:W-:Y:S02]  /*47a0*/  HADD2.F32 R15, -RZ, R15.H0_H0 ;  /* 0x2000000fff0f7230 */ /* 0x000fe40000004100 */
[-C--:B------:R-:W-:Y:S01]  /*47b0*/  FMUL.FTZ R64, R69, R65.reuse ;  /* 0x0000004145407220 */ /* 0x080fe20000410000 */
[-C--:B------:R-:W-:Y:S01]  /*47c0*/  FFMA.FTZ R71, R68, R62.reuse, R71 ;  /* 0x0000003e44477223 */ /* 0x080fe20000010047 */
[----:B------:R-:W-:Y:S01]  /*47d0*/  FFMA.FTZ R63, R13, R62, -R63 ;  /* 0x0000003e0d3f7223 */ /* 0x000fe2000001083f */
[--C-:B------:R-:W-:Y:S02]  /*47e0*/  HADD2.F32 R62, -RZ, R12.reuse.H1_H1 ;  /* 0x3000000cff3e7230 */ /* 0x100fe40000004100 */
[C---:B------:R-:W-:Y:S01]  /*47f0*/  FMUL.FTZ R65, R15.reuse, R65 ;  /* 0x000000410f417220 */ /* 0x040fe20000410000 */
[----:B------:R-:W-:Y:S01]  /*4800*/  FFMA.FTZ R64, R15, R70, -R64 ;  /* 0x000000460f407223 */ /* 0x000fe20000010840 */
[----:B------:R-:W-:Y:S01]  /*4810*/  HADD2.F32 R15, -RZ, R205.H1_H1 ;  /* 0x300000cdff0f7230 */ /* 0x000fe20000004100 */
[----:B------:R-:W-:Y:S01]  /*4820*/  F2FP.F16.F32.PACK_AB R63, R71, R63 ;  /* 0x0000003f473f723e */ /* 0x000fe200000000ff */
[----:B------:R-:W-:-:S02]  /*4830*/  HADD2.F32 R12, -RZ, R12.H0_H0 ;  /* 0x2000000cff0c7230 */ /* 0x000fc40000004100 */
[----:B------:R-:W-:Y:S01]  /*4840*/  FFMA.FTZ R65, R69, R70, R65 ;  /* 0x0000004645417223 */ /* 0x000fe20000010041 */
[----:B------:R-:W-:Y:S02]  /*4850*/  HADD2.F32 R205, -RZ, R205.H0_H0 ;  /* 0x200000cdffcd7230 */ /* 0x000fe40000004100 */
[-C--:B------:R-:W-:Y:S01]  /*4860*/  FMUL.FTZ R69, R62, R15.reuse ;  /* 0x0000000f3e457220 */ /* 0x080fe20000410000 */
[--C-:B------:R-:W-:Y:S02]  /*4870*/  HADD2.F32 R68, -RZ, R14.reuse.H1_H1 ;  /* 0x3000000eff447230 */ /* 0x100fe40000004100 */
[----:B------:R-:W-:Y:S01]  /*4880*/  FMUL.FTZ R70, R12, R15 ;  /* 0x0000000f0c467220 */ /* 0x000fe20000410000 */
[----:B------:R-:W-:Y:S01]  /*4890*/  HADD2.F32 R14, -RZ, R14.H0_H0 ;  /* 0x2000000eff0e7230 */ /* 0x000fe20000004100 */
[----:B------:R-:W-:Y:S01]  /*48a0*/  F2FP.F16.F32.PACK_AB R64, R65, R64 ;  /* 0x000000404140723e */ /* 0x000fe200000000ff */
[--C-:B------:R-:W-:Y:S02]  /*48b0*/  HADD2.F32 R13, -RZ, R204.reuse.H1_H1 ;  /* 0x300000ccff0d7230 */ /* 0x100fe40000004100 */
[----:B------:R-:W-:Y:S01]  /*48c0*/  FMUL.FTZ R15, R68, R205 ;  /* 0x000000cd440f7220 */ /* 0x000fe20000410000 */
[----:B------:R-:W-:-:S02]  /*48d0*/  HADD2.F32 R204, -RZ, R204.H0_H0 ;  /* 0x200000ccffcc7230 */ /* 0x000fc40000004100 */
[----:B------:R-:W-:Y:S01]  /*48e0*/  FMUL.FTZ R205, R14, R205 ;  /* 0x000000cd0ecd7220 */ /* 0x000fe20000410000 */
[-C--:B------:R-:W-:Y:S01]  /*48f0*/  FFMA.FTZ R69, R12, R13.reuse, -R69 ;  /* 0x0000000d0c457223 */ /* 0x080fe20000010845 */
[----:B------:R-:W-:Y:S01]  /*4900*/  FFMA.FTZ R70, R62, R13, R70 ;  /* 0x0000000d3e467223 */ /* 0x000fe20000010046 */
[-C--:B------:R-:W-:Y:S01]  /*4910*/  FFMA.FTZ R15, R14, R204.reuse, -R15 ;  /* 0x000000cc0e0f7223 */ /* 0x080fe2000001080f */
[----:B------:R-:W-:Y:S01]  /*4920*/  FFMA.FTZ R205, R68, R204, R205 ;  /* 0x000000cc44cd7223 */ /* 0x000fe200000100cd */
[----:B------:R-:W-:Y:S02]  /*4930*/  MOV R13, R63 ;  /* 0x0000003f000d7202 */ /* 0x000fe40000000f00 */
[----:B------:R-:W-:Y:S02]  /*4940*/  F2FP.F16.F32.PACK_AB R69, R70, R69 ;  /* 0x000000454645723e */ /* 0x000fe400000000ff */
[----:B------:R-:W-:-:S03]  /*4950*/  F2FP.F16.F32.PACK_AB R15, R205, R15 ;  /* 0x0000000fcd0f723e */ /* 0x000fc600000000ff */
[----:B------:R-:W-:Y:S02]  /*4960*/  IMAD.MOV.U32 R12, RZ, RZ, R69 ;  /* 0x000000ffff0c7224 */ /* 0x000fe400078e0045 */
[----:B------:R-:W-:Y:S02]  /*4970*/  IMAD.MOV.U32 R14, RZ, RZ, R15 ;  /* 0x000000ffff0e7224 */ /* 0x000fe400078e000f */
[----:B------:R-:W-:-:S07]  /*4980*/  IMAD.MOV.U32 R15, RZ, RZ, R64 ;  /* 0x000000ffff0f7224 */ /* 0x000fce00078e0040 */
.L_x_489:
[----:B------:R-:W-:Y:S05]  /*4990*/  BSYNC B3 ;  /* 0x0000000000037941 */ /* 0x000fea0003800000 */
.L_x_488:
[----:B----4-:R0:W-:Y:S02]  /*49a0*/  ST.E.128 desc[UR60][R66.64], R12 ;  /* 0x0000000c42007985 */ /* 0x0101e4000c101d3c */
.L_x_487:
[----:B------:R-:W-:Y:S05]  /*49b0*/  BSYNC B2 ;  /* 0x0000000000027941 */ /* 0x000fea0003800000 */
.L_x_486:
[----:B------:R-:W-:-:S13]  /*49c0*/  ISETP.NE.AND P4, PT, R103, RZ, PT ;  /* 0x000000ff6700720c */ /* 0x000fda0003f85270 */
        /* <DEDUP_REMOVED lines=14> */
[----:B------:R-:W-:Y:S02]  /*4ab0*/  HADD2.F32 R61, -RZ, R13.H1_H1 ;  /* 0x3000000dff3d7230 */ /* 0x000fe40000004100 */
[----:B------:R-:W-:Y:S02]  /*4ac0*/  HADD2.F32 R59, -RZ, R59.H0_H0 ;  /* 0x2000003bff3b7230 */ /* 0x000fe40000004100 */
[----:B------:R-:W-:-:S02]  /*4ad0*/  HADD2.F32 R13, -RZ, R13.H0_H0 ;  /* 0x2000000dff0d7230 */ /* 0x000fc40000004100 */
[----:B------:R-:W-:Y:S02]  /*4ae0*/  HADD2.F32 R60, -RZ, R60.H0_H0 ;  /* 0x2000003cff3c7230 */ /* 0x000fe40000004100 */
[----:B------:R-:W-:Y:S02]  /*4af0*/  HADD2.F32 R65, -RZ, R58.H0_H0 ;  /* 0x2000003aff417230 */ /* 0x000fe40000004100 */
[-C--:B------:R-:W-:Y:S01]  /*4b00*/  FMUL.FTZ R58, R61, R59.reuse ;  /* 0x0000003b3d3a7220 */ /* 0x080fe20000410000 */
[----:B------:R-:W-:Y:S01]  /*4b10*/  FMUL.FTZ R66, R13, R59 ;  /* 0x0000003b0d427220 */ /* 0x000fe20000410000 */
[-C--:B------:R-:W-:Y:S01]  /*4b20*/  FMUL.FTZ R59, R64, R60.reuse ;  /* 0x0000003c403b7220 */ /* 0x080fe20000410000 */
[----:B------:R-:W-:Y:S01]  /*4b30*/  FMUL.FTZ R60, R15, R60 ;  /* 0x0000003c0f3c7220 */ /* 0x000fe20000410000 */
[-C--:B------:R-:W-:Y:S01]  /*4b40*/  FFMA.FTZ R58, R13, R11.reuse, -R58 ;  /* 0x0000000b0d3a7223 */ /* 0x080fe2000001083a */
[----:B------:R-:W-:Y:S01]  /*4b50*/  FFMA.FTZ R66, R61, R11, R66 ;  /* 0x0000000b3d427223 */ /* 0x000fe20000010042 */
[----:B------:R-:W-:Y:S01]  /*4b60*/  FFMA.FTZ R59, R15, R65, -R59 ;  /* 0x000000410f3b7223 */ /* 0x000fe2000001083b */
[----:B------:R-:W-:-:S02]  /*4b70*/  HADD2.F32 R15, -RZ, R12.H1_H1 ;  /* 0x3000000cff0f7230 */ /* 0x000fc40000004100 */
[----:B------:R-:W-:Y:S01]  /*4b80*/  FFMA.FTZ R60, R64, R65, R60 ;  /* 0x00000041403c7223 */ /* 0x000fe2000001003c */
[----:B------:R-:W-:Y:S01]  /*4b90*/  HADD2.F32 R13, -RZ, R196.H0_H0 ;  /* 0x200000c4ff0d7230 */ /* 0x000fe20000004100 */
[----:B------:R-:W-:Y:S01]  /*4ba0*/  F2FP.F16.F32.PACK_AB R58, R66, R58 ;  /* 0x0000003a423a723e */ /* 0x000fe200000000ff */
[----:B------:R-:W-:Y:S02]  /*4bb0*/  HADD2.F32 R12, -RZ, R12.H0_H0 ;  /* 0x2000000cff0c7230 */ /* 0x000fe40000004100 */
[----:B------:R-:W-:Y:S02]  /*4bc0*/  HADD2.F32 R196, -RZ, R196.H1_H1 ;  /* 0x300000c4ffc47230 */ /* 0x000fe40000004100 */
[-C--:B------:R-:W-:Y:S01]  /*4bd0*/  FMUL.FTZ R64, R15, R13.reuse ;  /* 0x0000000d0f407220 */ /* 0x080fe20000410000 */
[--C-:B------:R-:W-:Y:S02]  /*4be0*/  HADD2.F32 R61, -RZ, R14.reuse.H1_H1 ;  /* 0x3000000eff3d7230 */ /* 0x100fe40000004100 */
[----:B------:R-:W-:Y:S01]  /*4bf0*/  FMUL.FTZ R65, R12, R13 ;  /* 0x0000000d0c417220 */ /* 0x000fe20000410000 */
[----:B------:R-:W-:-:S02]  /*4c00*/  HADD2.F32 R14, -RZ, R14.H0_H0 ;  /* 0x2000000eff0e7230 */ /* 0x000fc40000004100 */
[--C-:B------:R-:W-:Y:S02]  /*4c10*/  HADD2.F32 R11, -RZ, R159.reuse.H0_H0 ;  /* 0x2000009fff0b7230 */ /* 0x100fe40000004100 */
[-C--:B------:R-:W-:Y:S01]  /*4c20*/  FMUL.FTZ R13, R61, R196.reuse ;  /* 0x000000c43d0d7220 */ /* 0x080fe20000410000 */
[----:B------:R-:W-:Y:S02]  /*4c30*/  HADD2.F32 R159, -RZ, R159.H1_H1 ;  /* 0x3000009fff9f7230 */ /* 0x000fe40000004100 */
[----:B------:R-:W-:Y:S01]  /*4c40*/  FMUL.FTZ R196, R14, R196 ;  /* 0x000000c40ec47220 */ /* 0x000fe20000410000 */
[-C--:B------:R-:W-:Y:S01]  /*4c50*/  FFMA.FTZ R64, R12, R11.reuse, -R64 ;  /* 0x0000000b0c407223 */ /* 0x080fe20000010840 */
[----:B------:R-:W-:Y:S01]  /*4c60*/  FFMA.FTZ R65, R15, R11, R65 ;  /* 0x0000000b0f417223 */ /* 0x000fe20000010041 */
[-C--:B------:R-:W-:Y:S01]  /*4c70*/  FFMA.FTZ R13, R14, R159.reuse, -R13 ;  /* 0x0000009f0e0d7223 */ /* 0x080fe2000001080d */
[----:B------:R-:W-:Y:S01]  /*4c80*/  FFMA.FTZ R196, R61, R159, R196 ;  /* 0x0000009f3dc47223 */ /* 0x000fe200000100c4 */
[----:B------:R-:W-:-:S02]  /*4c90*/  F2FP.F16.F32.PACK_AB R15, R60, R59 ;  /* 0x0000003b3c0f723e */ /* 0x000fc400000000ff */
[----:B------:R-:W-:Y:S02]  /*4ca0*/  F2FP.F16.F32.PACK_AB R12, R65, R64 ;  /* 0x00000040410c723e */ /* 0x000fe400000000ff */
[----:B------:R-:W-:Y:S02]  /*4cb0*/  F2FP.F16.F32.PACK_AB R14, R196, R13 ;  /* 0x0000000dc40e723e */ /* 0x000fe400000000ff */
[----:B------:R-:W-:-:S07]  /*4cc0*/  MOV R13, R58 ;  /* 0x0000003a000d7202 */ /* 0x000fce0000000f00 */
.L_x_491:
[----:B------:R-:W-:Y:S05]  /*4cd0*/  BSYNC B2 ;  /* 0x0000000000027941 */ /* 0x000fea0003800000 */
.L_x_490:
[----:B----4-:R0:W-:Y:S02]  /*4ce0*/  ST.E.128 desc[UR60][R62.64], R12 ;  /* 0x0000000c3e007985 */ /* 0x0101e4000c101d3c */
.L_x_469:
[----:B------:R-:W-:Y:S05]  /*4cf0*/  BSYNC B1 ;  /* 0x0000000000017941 */ /* 0x000fea0003800000 */
.L_x_468:
[----:B------:R-:W-:-:S03]  /*4d00*/  UMOV UR4, 0xffffffff ;  /* 0xffffffff00047882 */ /* 0x000fc60000000000 */
[----:B------:R-:W-:Y:S05]  /*4d10*/  BRA.DIV UR4, `(.L_x_492) ;  /* 0x0000019604ac7947 */ /* 0x000fea000b800000 */
[----:B-1----:R-:W1:Y:S04]  /*4d20*/  SHFL.IDX PT, R118, R118, 0x1, 0x1c1f ;  /* 0x003c1f0076767f89 */ /* 0x002e6800000e0000 */
[----:B------:R-:W0:Y:S02]  /*4d30*/  SHFL.IDX PT, R119, R119, 0x1, 0x1c1f ;  /* 0x003c1f0077777f89 */ /* 0x000e2400000e0000 */
.L_x_794:
[----:B------:R-:W-:Y:S05]  /*4d40*/  @P5 BRA `(.L_x_493) ;  /* 0x0000005400545947 */ /* 0x000fea0003800000 */
[----:B------:R-:W-:Y:S01]  /*4d50*/  ISETP.NE.AND P4, PT, R10, RZ, PT ;  /* 0x000000ff0a00720c */ /* 0x000fe20003f85270 */
[----:B------:R-:W-:-:S12]  /*4d60*/  BSSY B1, `(.L_x_494) ;  /* 0x0000035000017945 */ /* 0x000fd80003800000 */
[----:B------:R-:W-:Y:S05]  /*4d70*/  @!P4 BRA `(.L_x_495) ;  /* 0x0000000000ccc947 */ /* 0x000fea0003800000 */
[----:B0---4-:R0:W4:Y:S01]  /*4d80*/  LDS.128 R12, [R33+0x2000] ;  /* 0x00200000210c7984 */ /* 0x0111220000000c00 */
[----:B------:R-:W-:Y:S01]  /*4d90*/  ISETP.GE.AND P5, PT, R160, R128, PT ;  /* 0x00000080a000720c */ /* 0x000fe20003fa6270 */
[----:B------:R-:W-:Y:S01]  /*4da0*/  BSSY B2, `(.L_x_496) ;  /* 0x000002f000027945 */ /* 0x000fe20003800000 */
[----:B------:R-:W-:-:S04]  /*4db0*/  LEA R58, P4, R16, R119, 0x1 ;  /* 0x00000077103a7211 */ /* 0x000fc800078808ff */
[----:B-1----:R-:W-:-:S07]  /*4dc0*/  LEA.HI.X R59, R16, R118, R17, 0x1, P4 ;  /* 0x00000076103b7211 */ /* 0x002fce00020f0c11 */
[----:B0-----:R-:W-:Y:S05]  /*4dd0*/  @P5 BRA `(.L_x_497) ;  /* 0x0000000000ac5947 */ /* 0x001fea0003800000 */
[----:B------:R-:W-:Y:S01]  /*4de0*/  SHF.R.U64 R60, R54, 0x10, R55 ;  /* 0x00000010363c7819 */ /* 0x000fe20000001237 */
[----:B---34-:R-:W-:Y:S01]  /*4df0*/  IMAD.MOV.U32 R11, RZ, RZ, R13 ;  /* 0x000000ffff0b7224 */ /* 0x018fe200078e000d */
[----:B------:R-:W-:Y:S01]  /*4e00*/  SHF.R.U32.HI R54, RZ, 0x10, R55 ;  /* 0x00000010ff367819 */ /* 0x000fe20000011637 */
[--C-:B------:R-:W-:Y:S01]  /*4e10*/  HADD2.F32 R62, -RZ, R15.reuse.H0_H0 ;  /* 0x2000000fff3e7230 */ /* 0x100fe20000004100 */
[--C-:B------:R-:W-:Y:S01]  /*4e20*/  SHF.R.U64 R64, R56, 0x10, R57.reuse ;  /* 0x0000001038407819 */ /* 0x100fe20000001239 */
[----:B------:R-:W-:Y:S01]  /*4e30*/  HADD2.F32 R56, -RZ, R15.H1_H1 ;  /* 0x3000000fff387230 */ /* 0x000fe20000004100 */
[----:B------:R-:W-:Y:S01]  /*4e40*/  SHF.R.U32.HI R55, RZ, 0x10, R57 ;  /* 0x00000010ff377819 */ /* 0x000fe20000011639 */
[----:B------:R-:W-:Y:S02]  /*4e50*/  HADD2.F32 R13, -RZ, R11.H1_H1 ;  /* 0x3000000bff0d7230 */ /* 0x000fe40000004100 */
[----:B------:R-:W-:Y:S02]  /*4e60*/  HADD2.F32 R64, -RZ, R64.H0_H0 ;  /* 0x20000040ff407230 */ /* 0x000fe40000004100 */
[----:B------:R-:W-:-:S02]  /*4e70*/  HADD2.F32 R55, -RZ, R55.H0_H0 ;  /* 0x20000037ff377230 */ /* 0x000fc40000004100 */
[----:B------:R-:W-:Y:S02]  /*4e80*/  HADD2.F32 R11, -RZ, R11.H0_H0 ;  /* 0x2000000bff0b7230 */ /* 0x000fe40000004100 */
[----:B------:R-:W-:Y:S02]  /*4e90*/  HADD2.F32 R60, -RZ, R60.H0_H0 ;  /* 0x2000003cff3c7230 */ /* 0x000fe40000004100 */
[-C--:B------:R-:W-:Y:S01]  /*4ea0*/  FMUL.FTZ R57, R56, R55.reuse ;  /* 0x0000003738397220 */ /* 0x080fe20000410000 */
[----:B------:R-:W-:Y:S02]  /*4eb0*/  HADD2.F32 R15, -RZ, R54.H0_H0 ;  /* 0x20000036ff0f7230 */ /* 0x000fe40000004100 */
[-C--:B------:R-:W-:Y:S01]  /*4ec0*/  FMUL.FTZ R54, R13, R64.reuse ;  /* 0x000000400d367220 */ /* 0x080fe20000410000 */
[C---:B------:R-:W-:Y:S01]  /*4ed0*/  FMUL.FTZ R64, R11.reuse, R64 ;  /* 0x000000400b407220 */ /* 0x040fe20000410000 */
[C---:B------:R-:W-:Y:S02]  /*4ee0*/  FMUL.FTZ R55, R62.reuse, R55 ;  /* 0x000000373e377220 */ /* 0x040fe40000410000 */
[-C--:B------:R-:W-:Y:S01]  /*4ef0*/  FFMA.FTZ R11, R11, R60.reuse, -R54 ;  /* 0x0000003c0b0b7223 */ /* 0x080fe20000010836 */
[----:B------:R-:W-:Y:S01]  /*4f00*/  FFMA.FTZ R54, R13, R60, R64 ;  /* 0x0000003c0d367223 */ /* 0x000fe20000010040 */
[-C--:B------:R-:W-:Y:S01]  /*4f10*/  FFMA.FTZ R13, R62, R15.reuse, -R57 ;  /* 0x0000000f3e0d7223 */ /* 0x080fe20000010839 */
[----:B------:R-:W-:Y:S01]  /*4f20*/  FFMA.FTZ R56, R56, R15, R55 ;  /* 0x0000000f38387223 */ /* 0x000fe20000010037 */
[----:B------:R-:W-:-:S02]  /*4f30*/  HADD2.F32 R55, -RZ, R158.H0_H0 ;  /* 0x2000009eff377230 */ /* 0x000fc40000004100 */
[--C-:B------:R-:W-:Y:S01]  /*4f40*/  HADD2.F32 R62, -RZ, R12.reuse.H1_H1 ;  /* 0x3000000cff3e7230 */ /* 0x100fe20000004100 */
[----:B------:R-:W-:Y:S01]  /*4f50*/  F2FP.F16.F32.PACK_AB R11, R54, R11 ;  /* 0x0000000b360b723e */ /* 0x000fe200000000ff */
[----:B------:R-:W-:Y:S02]  /*4f60*/  HADD2.F32 R60, -RZ, R12.H0_H0 ;  /* 0x2000000cff3c7230 */ /* 0x000fe40000004100 */
[----:B------:R-:W-:Y:S02]  /*4f70*/  HADD2.F32 R57, -RZ, R158.H1_H1 ;  /* 0x3000009eff397230 */ /* 0x000fe40000004100 */
[-C--:B------:R-:W-:Y:S01]  /*4f80*/  FMUL.FTZ R61, R62, R55.reuse ;  /* 0x000000373e3d7220 */ /* 0x080fe20000410000 */
[----:B------:R-:W-:Y:S02]  /*4f90*/  HADD2.F32 R12, -RZ, R14.H1_H1 ;  /* 0x3000000eff0c7230 */ /* 0x000fe40000004100 */
[----:B------:R-:W-:Y:S01]  /*4fa0*/  FMUL.FTZ R55, R60, R55 ;  /* 0x000000373c377220 */ /* 0x000fe20000410000 */
[----:B------:R-:W-:-:S02]  /*4fb0*/  HADD2.F32 R15, -RZ, R157.H0_H0 ;  /* 0x2000009dff0f7230 */ /* 0x000fc40000004100 */
[----:B------:R-:W-:Y:S02]  /*4fc0*/  HADD2.F32 R14, -RZ, R14.H0_H0 ;  /* 0x2000000eff0e7230 */ /* 0x000fe40000004100 */
[----:B------:R-:W-:Y:S01]  /*4fd0*/  FMUL.FTZ R63, R12, R57 ;  /* 0x000000390c3f7220 */ /* 0x000fe20000410000 */
[----:B------:R-:W-:Y:S02]  /*4fe0*/  HADD2.F32 R157, -RZ, R157.H1_H1 ;  /* 0x3000009dff9d7230 */ /* 0x000fe40000004100 */
[-C--:B------:R-:W-:Y:S01]  /*4ff0*/  FFMA.FTZ R61, R60, R15.reuse, -R61 ;  /* 0x0000000f3c3d7223 */ /* 0x080fe2000001083d */
[----:B------:R-:W-:Y:S01]  /*5000*/  FFMA.FTZ R62, R62, R15, R55 ;  /* 0x0000000f3e3e7223 */ /* 0x000fe20000010037 */
[----:B------:R-:W-:Y:S01]  /*5010*/  FMUL.FTZ R57, R14, R57 ;  /* 0x000000390e397220 */ /* 0x000fe20000410000 */
[----:B------:R-:W-:Y:S01]  /*5020*/  F2FP.F16.F32.PACK_AB R15, R56, R13 ;  /* 0x0000000d380f723e */ /* 0x000fe200000000ff */
[----:B------:R-:W-:Y:S01]  /*5030*/  FFMA.FTZ R63, R14, R157, -R63 ;  /* 0x0000009d0e3f7223 */ /* 0x000fe2000001083f */
[----:B------:R-:W-:Y:S01]  /*5040*/  MOV R13, R11 ;  /* 0x0000000b000d7202 */ /* 0x000fe20000000f00 */
[----:B------:R-:W-:Y:S01]  /*5050*/  FFMA.FTZ R12, R12, R157, R57 ;  /* 0x0000009d0c0c7223 */ /* 0x000fe20000010039 */
[----:B------:R-:W-:-:S04]  /*5060*/  F2FP.F16.F32.PACK_AB R62, R62, R61 ;  /* 0x0000003d3e3e723e */ /* 0x000fc800000000ff */
[----:B------:R-:W-:Y:S01]  /*5070*/  F2FP.F16.F32.PACK_AB R14, R12, R63 ;  /* 0x0000003f0c0e723e */ /* 0x000fe200000000ff */
[----:B------:R-:W-:-:S07]  /*5080*/  IMAD.MOV.U32 R12, RZ, RZ, R62 ;  /* 0x000000ffff0c7224 */ /* 0x000fce00078e003e */
.L_x_497:
[----:B------:R-:W-:Y:S05]  /*5090*/  BSYNC B2 ;  /* 0x0000000000027941 */ /* 0x000fea0003800000 */
.L_x_496:
[----:B----4-:R0:W-:Y:S02]  /*50a0*/  ST.E.128 desc[UR60][R58.64], R12 ;  /* 0x0000000c3a007985 */ /* 0x0101e4000c101d3c */
.L_x_495:
[----:B------:R-:W-:Y:S05]  /*50b0*/  BSYNC B1 ;  /* 0x0000000000017941 */ /* 0x000fea0003800000 */
.L_x_494:
[----:B------:R-:W-:Y:S01]  /*50c0*/  ISETP.NE.AND P4, PT, R27, RZ, PT ;  /* 0x000000ff1b00720c */ /* 0x000fe20003f85270 */
[----:B------:R-:W-:-:S12]  /*50d0*/  BSSY B1, `(.L_x_498) ;  /* 0x0000036000017945 */ /* 0x000fd80003800000 */
[----:B------:R-:W-:Y:S05]  /*50e0*/  @!P4 BRA `(.L_x_499) ;  /* 0x0000000000d0c947 */ /* 0x000fea0003800000 */
[----:B0---4-:R0:W4:Y:S01]  /*50f0*/  LDS.128 R12, [R32+0x2000] ;  /* 0x00200000200c7984 */ /* 0x0111220000000c00 */
[----:B------:R-:W-:Y:S01]  /*5100*/  ISETP.GE.AND P4, PT, R169, R128, PT ;  /* 0x00000080a900720c */ /* 0x000fe20003f86270 */
[----:B---3--:R-:W-:Y:S01]  /*5110*/  IMAD.SHL.U32 R11, R162, 0x8, RZ ;  /* 0x00000008a20b7824 */ /* 0x008fe200078e00ff */
[----:B-1----:R-:W-:Y:S01]  /*5120*/  MOV R55, R118 ;  /* 0x0000007600377202 */ /* 0x002fe20000000f00 */
[----:B------:R-:W-:Y:S01]  /*5130*/  IMAD.MOV.U32 R54, RZ, RZ, R119 ;  /* 0x000000ffff367224 */ /* 0x000fe200078e0077 */
[----:B------:R-:W-:Y:S03]  /*5140*/  BSSY B2, `(.L_x_500) ;  /* 0x000002d000027945 */ /* 0x000fe60003800000 */
[----:B------:R-:W-:-:S06]  /*5150*/  IMAD.WIDE R54, R11, 0x2, R54 ;  /* 0x000000020b367825 */ /* 0x000fcc00078e0236 */
[----:B0-----:R-:W-:Y:S05]  /*5160*/  @P4 BRA `(.L_x_501) ;  /* 0x0000000000a84947 */ /* 0x001fea0003800000 */
[--C-:B------:R-:W-:Y:S02]  /*5170*/  SHF.R.U64 R11, R52, 0x10, R53.reuse ;  /* 0x00000010340b7819 */ /* 0x100fe40000001235 */
[----:B------:R-:W-:Y:S02]  /*5180*/  SHF.R.U32.HI R58, RZ, 0x10, R53 ;  /* 0x00000010ff3a7819 */ /* 0x000fe40000011635 */
[--C-:B------:R-:W-:Y:S01]  /*5190*/  SHF.R.U64 R57, R50, 0x10, R51.reuse ;  /* 0x0000001032397819 */ /* 0x100fe20000001233 */
[----:B----4-:R-:W-:Y:S01]  /*51a0*/  IMAD.MOV.U32 R50, RZ, RZ, R12 ;  /* 0x000000ffff327224 */ /* 0x010fe200078e000c */
[----:B------:R-:W-:Y:S01]  /*51b0*/  SHF.R.U32.HI R56, RZ, 0x10, R51 ;  /* 0x00000010ff387819 */ /* 0x000fe20000011633 */
[----:B------:R-:W-:Y:S02]  /*51c0*/  HADD2.F32 R53, -RZ, R11.H0_H0 ;  /* 0x2000000bff357230 */ /* 0x000fe40000004100 */
[----:B------:R-:W-:Y:S02]  /*51d0*/  HADD2.F32 R58, -RZ, R58.H0_H0 ;  /* 0x2000003aff3a7230 */ /* 0x000fe40000004100 */
[----:B------:R-:W-:-:S02]  /*51e0*/  HADD2.F32 R12, -RZ, R13.H1_H1 ;  /* 0x3000000dff0c7230 */ /* 0x000fc40000004100 */
[----:B------:R-:W-:Y:S02]  /*51f0*/  HADD2.F32 R11, -RZ, R13.H0_H0 ;  /* 0x2000000dff0b7230 */ /* 0x000fe40000004100 */
[--C-:B------:R-:W-:Y:S02]  /*5200*/  HADD2.F32 R51, -RZ, R15.reuse.H1_H1 ;  /* 0x3000000fff337230 */ /* 0x100fe40000004100 */
[-C--:B------:R-:W-:Y:S01]  /*5210*/  FMUL.FTZ R60, R12, R53.reuse ;  /* 0x000000350c3c7220 */ /* 0x080fe20000410000 */
[----:B------:R-:W-:Y:S02]  /*5220*/  HADD2.F32 R13, -RZ, R15.H0_H0 ;  /* 0x2000000fff0d7230 */ /* 0x000fe40000004100 */
[----:B------:R-:W-:Y:S01]  /*5230*/  FMUL.FTZ R53, R11, R53 ;  /* 0x000000350b357220 */ /* 0x000fe20000410000 */
[----:B------:R-:W-:Y:S02]  /*5240*/  HADD2.F32 R52, -RZ, R57.H0_H0 ;  /* 0x20000039ff347230 */ /* 0x000fe40000004100 */
[----:B------:R-:W-:Y:S01]  /*5250*/  FMUL.FTZ R62, R51, R58 ;  /* 0x0000003a333e7220 */ /* 0x000fe20000410000 */
[----:B------:R-:W-:-:S02]  /*5260*/  HADD2.F32 R56, -RZ, R56.H0_H0 ;  /* 0x20000038ff387230 */ /* 0x000fc40000004100 */
[----:B------:R-:W-:Y:S01]  /*5270*/  FMUL.FTZ R58, R13, R58 ;  /* 0x0000003a0d3a7220 */ /* 0x000fe20000410000 */
[--C-:B------:R-:W-:Y:S02]  /*5280*/  HADD2.F32 R15, -RZ, R50.reuse.H1_H1 ;  /* 0x30000032ff0f7230 */ /* 0x100fe40000004100 */
[-C--:B------:R-:W-:Y:S01]  /*5290*/  FFMA.FTZ R11, R11, R52.reuse, -R60 ;  /* 0x000000340b0b7223 */ /* 0x080fe2000001083c */
[----:B------:R-:W-:Y:S01]  /*52a0*/  FFMA.FTZ R12, R12, R52, R53 ;  /* 0x000000340c0c7223 */ /* 0x000fe20000010035 */
[-C--:B------:R-:W-:Y:S01]  /*52b0*/  FFMA.FTZ R60, R51, R56.reuse, R58 ;  /* 0x00000038333c7223 */ /* 0x080fe2000001003a */
[----:B------:R-:W-:Y:S02]  /*52c0*/  HADD2.F32 R53, -RZ, R153.H0_H0 ;  /* 0x20000099ff357230 */ /* 0x000fe40000004100 */
[----:B------:R-:W-:Y:S01]  /*52d0*/  FFMA.FTZ R13, R13, R56, -R62 ;  /* 0x000000380d0d7223 */ /* 0x000fe2000001083e */
[----:B------:R-:W-:Y:S01]  /*52e0*/  HADD2.F32 R50, -RZ, R50.H0_H0 ;  /* 0x20000032ff327230 */ /* 0x000fe20000004100 */
[----:B------:R-:W-:Y:S01]  /*52f0*/  F2FP.F16.F32.PACK_AB R11, R12, R11 ;  /* 0x0000000b0c0b723e */ /* 0x000fe200000000ff */
[----:B------:R-:W-:-:S02]  /*5300*/  HADD2.F32 R51, -RZ, R14.H1_H1 ;  /* 0x3000000eff337230 */ /* 0x000fc40000004100 */
[-C--:B------:R-:W-:Y:S01]  /*5310*/  FMUL.FTZ R57, R15, R53.reuse ;  /* 0x000000350f397220 */ /* 0x080fe20000410000 */
[----:B------:R-:W-:Y:S02]  /*5320*/  HADD2.F32 R153, -RZ, R153.H1_H1 ;  /* 0x30000099ff997230 */ /* 0x000fe40000004100 */
[----:B------:R-:W-:Y:S01]  /*5330*/  FMUL.FTZ R56, R50, R53 ;  /* 0x0000003532387220 */ /* 0x000fe20000410000 */
[----:B------:R-:W-:Y:S02]  /*5340*/  HADD2.F32 R14, -RZ, R14.H0_H0 ;  /* 0x2000000eff0e7230 */ /* 0x000fe40000004100 */
        /* <DEDUP_REMOVED lines=8> */
[----:B------:R-:W-:Y:S01]  /*53d0*/  F2FP.F16.F32.PACK_AB R15, R60, R13 ;  /* 0x0000000d3c0f723e */ /* 0x000fe200000000ff */
[----:B------:R-:W-:Y:S01]  /*53e0*/  IMAD.MOV.U32 R13, RZ, RZ, R11 ;  /* 0x000000ffff0d7224 */ /* 0x000fe200078e000b */
[----:B------:R-:W-:-:S02]  /*53f0*/  F2FP.F16.F32.PACK_AB R12, R56, R57 ;  /* 0x00000039380c723e */ /* 0x000fc400000000ff */
[----:B------:R-:W-:-:S07]  /*5400*/  F2FP.F16.F32.PACK_AB R14, R58, R53 ;  /* 0x000000353a0e723e */ /* 0x000fce00000000ff */
.L_x_501:
[----:B------:R-:W-:Y:S05]  /*5410*/  BSYNC B2 ;  /* 0x0000000000027941 */ /* 0x000fea0003800000 */
.L_x_500:
[----:B----4-:R0:W-:Y:S02]  /*5420*/  ST.E.128 desc[UR60][R54.64], R12 ;  /* 0x0000000c36007985 */ /* 0x0101e4000c101d3c */
.L_x_499:
[----:B------:R-:W-:Y:S05]  /*5430*/  BSYNC B1 ;  /* 0x0000000000017941 */ /* 0x000fea0003800000 */
.L_x_498:
[----:B------:R-:W-:Y:S01]  /*5440*/  ISETP.NE.AND P4, PT, R28, RZ, PT ;  /* 0x000000ff1c00720c */ /* 0x000fe20003f85270 */
[----:B------:R-:W-:-:S12]  /*5450*/  BSSY B1, `(.L_x_502) ;  /* 0x0000034000017945 */ /* 0x000fd80003800000 */
[----:B------:R-:W-:Y:S05]  /*5460*/  @!P4 BRA `(.L_x_503) ;  /* 0x0000000000c8c947 */ /* 0x000fea0003800000 */
[----:B0---4-:R0:W4:Y:S01]  /*5470*/  LDS.128 R12, [R33+0x5000] ;  /* 0x00500000210c7984 */ /* 0x0111220000000c00 */
[----:B------:R-:W-:Y:S01]  /*5480*/  ISETP.GE.AND P4, PT, R168, R128, PT ;  /* 0x00000080a800720c */ /* 0x000fe20003f86270 */
[----:B------:R-:W-:Y:S01]  /*5490*/  IMAD.MOV.U32 R50, RZ, RZ, R119 ;  /* 0x000000ffff327224 */ /* 0x000fe200078e0077 */
[----:B---3--:R-:W-:Y:S01]  /*54a0*/  SHF.L.U32 R11, R163, 0x3, RZ ;  /* 0x00000003a30b7819 */ /* 0x008fe200000006ff */
[----:B-1----:R-:W-:Y:S01]  /*54b0*/  IMAD.MOV.U32 R51, RZ, RZ, R118 ;  /* 0x000000ffff337224 */ /* 0x002fe200078e0076 */
[----:B------:R-:W-:Y:S03]  /*54c0*/  BSSY B2, `(.L_x_504) ;  /* 0x000002b000027945 */ /* 0x000fe60003800000 */
[----:B------:R-:W-:-:S06]  /*54d0*/  IMAD.WIDE R50, R11, 0x2, R50 ;  /* 0x000000020b327825 */ /* 0x000fcc00078e0232 */
[----:B0-----:R-:W-:Y:S05]  /*54e0*/  @P4 BRA `(.L_x_505) ;  /* 0x0000000000a04947 */ /* 0x001fea0003800000 */
[----:B------:R-:W-:Y:S01]  /*54f0*/  SHF.R.U64 R11, R46, 0x10, R47 ;  /* 0x000000102e0b7819 */ /* 0x000fe2000000122f */
[--C-:B----4-:R-:W-:Y:S01]  /*5500*/  HADD2.F32 R46, -RZ, R15.reuse.H1_H1 ;  /* 0x3000000fff2e7230 */ /* 0x110fe20000004100 */
[--C-:B------:R-:W-:Y:S01]  /*5510*/  SHF.R.U64 R52, R48, 0x10, R49.reuse ;  /* 0x0000001030347819 */ /* 0x100fe20000001231 */
[----:B------:R-:W-:Y:S01]  /*5520*/  HADD2.F32 R15, -RZ, R15.H0_H0 ;  /* 0x2000000fff0f7230 */ /* 0x000fe20000004100 */
[----:B------:R-:W-:Y:S01]  /*5530*/  SHF.R.U32.HI R49, RZ, 0x10, R49 ;  /* 0x00000010ff317819 */ /* 0x000fe20000011631 */
[----:B------:R-:W-:Y:S01]  /*5540*/  HADD2.F32 R48, -RZ, R11.H0_H0 ;  /* 0x2000000bff307230 */ /* 0x000fe20000004100 */
[----:B------:R-:W-:Y:S01]  /*5550*/  SHF.R.U32.HI R47, RZ, 0x10, R47 ;  /* 0x00000010ff2f7819 */ /* 0x000fe2000001162f */
[----:B------:R-:W-:Y:S02]  /*5560*/  HADD2.F32 R52, -RZ, R52.H0_H0 ;  /* 0x20000034ff347230 */ /* 0x000fe40000004100 */
[----:B------:R-:W-:Y:S02]  /*5570*/  HADD2.F32 R11, -RZ, R13.H1_H1 ;  /* 0x3000000dff0b7230 */ /* 0x000fe40000004100 */
[----:B------:R-:W-:-:S02]  /*5580*/  HADD2.F32 R49, -RZ, R49.H0_H0 ;  /* 0x20000031ff317230 */ /* 0x000fc40000004100 */
[----:B------:R-:W-:Y:S02]  /*5590*/  HADD2.F32 R13, -RZ, R13.H0_H0 ;  /* 0x2000000dff0d7230 */ /* 0x000fe40000004100 */
[-C--:B------:R-:W-:Y:S01]  /*55a0*/  FMUL.FTZ R54, R11, R52.reuse ;  /* 0x000000340b367220 */ /* 0x080fe20000410000 */
[----:B------:R-:W-:Y:S02]  /*55b0*/  HADD2.F32 R47, -RZ, R47.H0_H0 ;  /* 0x2000002fff2f7230 */ /* 0x000fe40000004100 */
[-C--:B------:R-:W-:Y:S01]  /*55c0*/  FMUL.FTZ R53, R15, R49.reuse ;  /* 0x000000310f357220 */ /* 0x080fe20000410000 */
[C---:B------:R-:W-:Y:S01]  /*55d0*/  FMUL.FTZ R56, R46.reuse, R49 ;  /* 0x000000312e387220 */ /* 0x040fe20000410000 */
[C---:B------:R-:W-:Y:S01]  /*55e0*/  FMUL.FTZ R52, R13.reuse, R52 ;  /* 0x000000340d347220 */ /* 0x040fe20000410000 */
[----:B------:R-:W-:Y:S01]  /*55f0*/  FFMA.FTZ R54, R13, R48, -R54 ;  /* 0x000000300d367223 */ /* 0x000fe20000010836 */
[----:B------:R-:W-:Y:S01]  /*5600*/  FFMA.FTZ R55, R46, R47, R53 ;  /* 0x0000002f2e377223 */ /* 0x000fe20000010035 */
[----:B------:R-:W-:-:S02]  /*5610*/  HADD2.F32 R46, -RZ, R151.H0_H0 ;  /* 0x20000097ff2e7230 */ /* 0x000fc40000004100 */
[----:B------:R-:W-:Y:S01]  /*5620*/  FFMA.FTZ R49, R11, R48, R52 ;  /* 0x000000300b317223 */ /* 0x000fe20000010034 */
[----:B------:R-:W-:Y:S02]  /*5630*/  HADD2.F32 R11, -RZ, R12.H1_H1 ;  /* 0x3000000cff0b7230 */ /* 0x000fe40000004100 */
[----:B------:R-:W-:Y:S01]  /*5640*/  FFMA.FTZ R56, R15, R47, -R56 ;  /* 0x0000002f0f387223 */ /* 0x000fe20000010838 */
[----:B------:R-:W-:Y:S02]  /*5650*/  HADD2.F32 R13, -RZ, R14.H1_H1 ;  /* 0x3000000eff0d7230 */ /* 0x000fe40000004100 */
[----:B------:R-:W-:Y:S02]  /*5660*/  HADD2.F32 R151, -RZ, R151.H1_H1 ;  /* 0x30000097ff977230 */ /* 0x000fe40000004100 */
[----:B------:R-:W-:Y:S01]  /*5670*/  FMUL.FTZ R47, R11, R46 ;  /* 0x0000002e0b2f7220 */ /* 0x000fe20000410000 */
[----:B------:R-:W-:Y:S02]  /*5680*/  HADD2.F32 R12, -RZ, R12.H0_H0 ;  /* 0x2000000cff0c7230 */ /* 0x000fe40000004100 */
[----:B------:R-:W-:-:S02]  /*5690*/  HADD2.F32 R14, -RZ, R14.H0_H0 ;  /* 0x2000000eff0e7230 */ /* 0x000fc40000004100 */
[-C--:B------:R-:W-:Y:S01]  /*56a0*/  FMUL.FTZ R53, R13, R151.reuse ;  /* 0x000000970d357220 */ /* 0x080fe20000410000 */
[--C-:B------:R-:W-:Y:S02]  /*56b0*/  HADD2.F32 R15, -RZ, R150.reuse.H0_H0 ;  /* 0x20000096ff0f7230 */ /* 0x100fe40000004100 */
[----:B------:R-:W-:Y:S01]  /*56c0*/  FMUL.FTZ R46, R12, R46 ;  /* 0x0000002e0c2e7220 */ /* 0x000fe20000410000 */
        /* <DEDUP_REMOVED lines=9> */
[----:B------:R-:W-:-:S07]  /*5760*/  F2FP.F16.F32.PACK_AB R14, R48, R53 ;  /* 0x00000035300e723e */ /* 0x000fce00000000ff */
.L_x_505:
[----:B------:R-:W-:Y:S05]  /*5770*/  BSYNC B2 ;  /* 0x0000000000027941 */ /* 0x000fea0003800000 */
.L_x_504:
[----:B----4-:R0:W-:Y:S02]  /*5780*/  ST.E.128 desc[UR60][R50.64], R12 ;  /* 0x0000000c32007985 */ /* 0x0101e4000c101d3c */
.L_x_503:
[----:B------:R-:W-:Y:S05]  /*5790*/  BSYNC B1 ;  /* 0x0000000000017941 */ /* 0x000fea0003800000 */
.L_x_502:
        /* <DEDUP_REMOVED lines=9> */
[----:B---3--:R-:W-:Y:S01]  /*5830*/  SHF.R.U64 R11, R42, 0x10, R43 ;  /* 0x000000102a0b7819 */ /* 0x008fe2000000122b */
        /* <DEDUP_REMOVED lines=39> */
.L_x_509:
[----:B------:R-:W-:Y:S05]  /*5ab0*/  BSYNC B2 ;  /* 0x0000000000027941 */ /* 0x000fea0003800000 */
.L_x_508:
[----:B----4-:R0:W-:Y:S02]  /*5ac0*/  ST.E.128 desc[UR60][R46.64], R12 ;  /* 0x0000000c2e007985 */ /* 0x0101e4000c101d3c */
.L_x_507:
[----:B------:R-:W-:Y:S05]  /*5ad0*/  BSYNC B1 ;  /* 0x0000000000017941 */ /* 0x000fea0003800000 */
.L_x_506:
        /* <DEDUP_REMOVED lines=9> */
[--C-:B------:R-:W-:Y:S01]  /*5b70*/  SHF.R.U64 R44, R40, 0x10, R41.reuse ;  /* 0x00000010282c7819 */ /* 0x100fe20000001229 */
[--C-:B---34-:R-:W-:Y:S01]  /*5b80*/  HADD2.F32 R11, -RZ, R13.reuse.H1_H1 ;  /* 0x3000000dff0b7230 */ /* 0x118fe20000004100 */
[----:B------:R-:W-:Y:S01]  /*5b90*/  SHF.R.U32.HI R46, RZ, 0x10, R41 ;  /* 0x00000010ff2e7819 */ /* 0x000fe20000011629 */
[----:B------:R-:W-:Y:S01]  /*5ba0*/  HADD2.F32 R13, -RZ, R13.H0_H0 ;  /* 0x2000000dff0d7230 */ /* 0x000fe20000004100 */
[--C-:B------:R-:W-:Y:S01]  /*5bb0*/  SHF.R.U64 R38, R38, 0x10, R39.reuse ;  /* 0x0000001026267819 */ /* 0x100fe20000001227 */
[----:B------:R-:W-:Y:S01]  /*5bc0*/  HADD2.F32 R44, -RZ, R44.H0_H0 ;  /* 0x2000002cff2c7230 */ /* 0x000fe20000004100 */
[----:B------:R-:W-:Y:S01]  /*5bd0*/  SHF.R.U32.HI R39, RZ, 0x10, R39 ;  /* 0x00000010ff277819 */ /* 0x000fe20000011627 */
[----:B------:R-:W-:Y:S02]  /*5be0*/  HADD2.F32 R46, -RZ, R46.H0_H0 ;  /* 0x2000002eff2e7230 */ /* 0x000fe40000004100 */
[--C-:B------:R-:W-:Y:S02]  /*5bf0*/  HADD2.F32 R33, -RZ, R15.reuse.H1_H1 ;  /* 0x3000000fff217230 */ /* 0x100fe40000004100 */
[----:B------:R-:W-:Y:S01]  /*5c00*/  FMUL.FTZ R48, R11, R44 ;  /* 0x0000002c0b307220 */ /* 0x000fe20000410000 */
[----:B------:R-:W-:-:S02]  /*5c10*/  HADD2.F32 R15, -RZ, R15.H0_H0 ;  /* 0x2000000fff0f7230 */ /* 0x000fc40000004100 */
[----:B------:R-:W-:Y:S01]  /*5c20*/  FMUL.FTZ R44, R13, R44 ;  /* 0x0000002c0d2c7220 */ /* 0x000fe20000410000 */
[----:B------:R-:W-:Y:S02]  /*5c30*/  HADD2.F32 R38, -RZ, R38.H0_H0 ;  /* 0x20000026ff267230 */ /* 0x000fe40000004100 */
[-C--:B------:R-:W-:Y:S01]  /*5c40*/  FMUL.FTZ R50, R33, R46.reuse ;  /* 0x0000002e21327220 */ /* 0x080fe20000410000 */
[----:B------:R-:W-:Y:S02]  /*5c50*/  HADD2.F32 R40, -RZ, R39.H0_H0 ;  /* 0x20000027ff287230 */ /* 0x000fe40000004100 */
[----:B------:R-:W-:Y:S01]  /*5c60*/  FMUL.FTZ R46, R15, R46 ;  /* 0x0000002e0f2e7220 */ /* 0x000fe20000410000 */
[-C--:B------:R-:W-:Y:S01]  /*5c70*/  FFMA.FTZ R41, R11, R38.reuse, R44 ;  /* 0x000000260b297223 */ /* 0x080fe2000001002c */
[----:B------:R-:W-:Y:S02]  /*5c80*/  FFMA.FTZ R48, R13, R38, -R48 ;  /* 0x000000260d307223 */ /* 0x000fe40000010830 */
[----:B------:R-:W-:Y:S01]  /*5c90*/  FFMA.FTZ R45, R33, R40, R46 ;  /* 0x00000028212d7223 */ /* 0x000fe2000001002e */
[----:B------:R-:W-:-:S02]  /*5ca0*/  HADD2.F32 R11, -RZ, R12.H1_H1 ;  /* 0x3000000cff0b7230 */ /* 0x000fc40000004100 */
[----:B------:R-:W-:Y:S01]  /*5cb0*/  FFMA.FTZ R50, R15, R40, -R50 ;  /* 0x000000280f327223 */ /* 0x000fe20000010832 */
[--C-:B------:R-:W-:Y:S02]  /*5cc0*/  HADD2.F32 R33, -RZ, R135.reuse.H0_H0 ;  /* 0x20000087ff217230 */ /* 0x100fe40000004100 */
[----:B------:R-:W-:Y:S02]  /*5cd0*/  HADD2.F32 R12, -RZ, R12.H0_H0 ;  /* 0x2000000cff0c7230 */ /* 0x000fe40000004100 */
[--C-:B------:R-:W-:Y:S02]  /*5ce0*/  HADD2.F32 R13, -RZ, R14.reuse.H1_H1 ;  /* 0x3000000eff0d7230 */ /* 0x100fe40000004100 */
[-C--:B------:R-:W-:Y:S01]  /*5cf0*/  FMUL.FTZ R39, R11, R33.reuse ;  /* 0x000000210b277220 */ /* 0x080fe20000410000 */
[----:B------:R-:W-:Y:S02]  /*5d00*/  HADD2.F32 R135, -RZ, R135.H1_H1 ;  /* 0x30000087ff877230 */ /* 0x000fe40000004100 */
        /* <DEDUP_REMOVED lines=14> */
.L_x_513:
[----:B------:R-:W-:Y:S05]  /*5df0*/  BSYNC B2 ;  /* 0x0000000000027941 */ /* 0x000fea0003800000 */
.L_x_512:
[----:B----4-:R0:W-:Y:S02]  /*5e00*/  ST.E.128 desc[UR60][R42.64], R12 ;  /* 0x0000000c2a007985 */ /* 0x0101e4000c101d3c */
.L_x_511:
[----:B------:R-:W-:Y:S05]  /*5e10*/  BSYNC B1 ;  /* 0x0000000000017941 */ /* 0x000fea0003800000 */
.L_x_510:
[----:B------:R-:W-:-:S13]  /*5e20*/  ISETP.NE.AND P4, PT, R103, RZ, PT ;  /* 0x000000ff6700720c */ /* 0x000fda0003f85270 */
        /* <DEDUP_REMOVED lines=8> */
[----:B----4-:R-:W-:Y:S01]  /*5eb0*/  HADD2.F32 R32, -RZ, R15.H1_H1 ;  /* 0x3000000fff207230 */ /* 0x010fe20000004100 */
[----:B------:R-:W-:Y:S01]  /*5ec0*/  SHF.R.U32.HI R33, RZ, 0x10, R35 ;  /* 0x00000010ff217819 */ /* 0x000fe20000011623 */
[----:B---3--:R-:W-:Y:S01]  /*5ed0*/  HADD2.F32 R11, -RZ, R13.H1_H1 ;  /* 0x3000000dff0b7230 */ /* 0x008fe20000004100 */
[--C-:B------:R-:W-:Y:S01]  /*5ee0*/  SHF.R.U64 R36, R36, 0x10, R37.reuse ;  /* 0x0000001024247819 */ /* 0x100fe20000001225 */
[----:B------:R-:W-:Y:S01]  /*5ef0*/  HADD2.F32 R15, -RZ, R15.H0_H0 ;  /* 0x2000000fff0f7230 */ /* 0x000fe20000004100 */
[----:B------:R-:W-:Y:S01]  /*5f00*/  SHF.R.U32.HI R35, RZ, 0x10, R37 ;  /* 0x00000010ff237819 */ /* 0x000fe20000011625 */
[----:B------:R-:W-:Y:S02]  /*5f10*/  HADD2.F32 R13, -RZ, R13.H0_H0 ;  /* 0x2000000dff0d7230 */ /* 0x000fe40000004100 */
[----:B------:R-:W-:Y:S02]  /*5f20*/  HADD2.F32 R36, -RZ, R36.H0_H0 ;  /* 0x20000024ff247230 */ /* 0x000fe40000004100 */
[----:B------:R-:W-:-:S02]  /*5f30*/  HADD2.F32 R35, -RZ, R35.H0_H0 ;  /* 0x20000023ff237230 */ /* 0x000fc40000004100 */
[----:B------:R-:W-:Y:S02]  /*5f40*/  HADD2.F32 R33, -RZ, R33.H0_H0 ;  /* 0x20000021ff217230 */ /* 0x000fe40000004100 */
[-C--:B------:R-:W-:Y:S01]  /*5f50*/  FMUL.FTZ R40, R11, R36.reuse ;  /* 0x000000240b287220 */ /* 0x080fe20000410000 */
[----:B------:R-:W-:Y:S02]  /*5f60*/  HADD2.F32 R34, -RZ, R34.H0_H0 ;  /* 0x20000022ff227230 */ /* 0x000fe40000004100 */
[-C--:B------:R-:W-:Y:S01]  /*5f70*/  FMUL.FTZ R37, R15, R35.reuse ;  /* 0x000000230f257220 */ /* 0x080fe20000410000 */
[C---:B------:R-:W-:Y:S01]  /*5f80*/  FMUL.FTZ R36, R13.reuse, R36 ;  /* 0x000000240d247220 */ /* 0x040fe20000410000 */
[C---:B------:R-:W-:Y:S02]  /*5f90*/  FMUL.FTZ R42, R32.reuse, R35 ;  /* 0x00000023202a7220 */ /* 0x040fe40000410000 */
[----:B------:R-:W-:Y:S01]  /*5fa0*/  FFMA.FTZ R41, R32, R33, R37 ;  /* 0x0000002120297223 */ /* 0x000fe20000010025 */
[-C--:B------:R-:W-:Y:S01]  /*5fb0*/  FFMA.FTZ R40, R13, R34.reuse, -R40 ;  /* 0x000000220d287223 */ /* 0x080fe20000010828 */
[----:B------:R-:W-:Y:S01]  /*5fc0*/  FFMA.FTZ R35, R11, R34, R36 ;  /* 0x000000220b237223 */ /* 0x000fe20000010024 */
[----:B------:R-:W-:-:S02]  /*5fd0*/  HADD2.F32 R32, -RZ, R122.H0_H0 ;  /* 0x2000007aff207230 */ /* 0x000fc40000004100 */
[----:B------:R-:W-:Y:S01]  /*5fe0*/  FFMA.FTZ R42, R15, R33, -R42 ;  /* 0x000000210f2a7223 */ /* 0x000fe2000001082a */
[----:B------:R-:W-:Y:S02]  /*5ff0*/  HADD2.F32 R122, -RZ, R122.H1_H1 ;  /* 0x3000007aff7a7230 */ /* 0x000fe40000004100 */
[----:B------:R-:W-:Y:S02]  /*6000*/  HADD2.F32 R11, -RZ, R12.H1_H1 ;  /* 0x3000000cff0b7230 */ /* 0x000fe40000004100 */
[----:B------:R-:W-:Y:S02]  /*6010*/  HADD2.F32 R13, -RZ, R14.H1_H1 ;  /* 0x3000000eff0d7230 */ /* 0x000fe40000004100 */
[----:B------:R-:W-:Y:S02]  /*6020*/  HADD2.F32 R12, -RZ, R12.H0_H0 ;  /* 0x2000000cff0c7230 */ /* 0x000fe40000004100 */
[----:B------:R-:W-:Y:S01]  /*6030*/  FMUL.FTZ R33, R11, R32 ;  /* 0x000000200b217220 */ /* 0x000fe20000410000 */
[----:B------:R-:W-:-:S02]  /*6040*/  HADD2.F32 R14, -RZ, R14.H0_H0 ;  /* 0x2000000eff0e7230 */ /* 0x000fc40000004100 */
[----:B------:R-:W-:Y:S01]  /*6050*/  FMUL.FTZ R37, R13, R122 ;  /* 0x0000007a0d257220 */ /* 0x000fe20000410000 */
        /* <DEDUP_REMOVED lines=12> */
.L_x_515:
[----:B------:R-:W-:Y:S05]  /*6120*/  BSYNC B1 ;  /* 0x0000000000017941 */ /* 0x000fea0003800000 */
.L_x_514:
[----:B----4-:R0:W-:Y:S01]  /*6130*/  ST.E.128 desc[UR60][R38.64], R12 ;  /* 0x0000000c26007985 */ /* 0x0101e2000c101d3c */
[----:B------:R-:W-:Y:S05]  /*6140*/  BRA `(.L_x_493) ;  /* 0x0000004000547947 */ /* 0x000fea0003800000 */
.L_x_459:
        /* <DEDUP_REMOVED lines=18> */
[----:B------:R-:W-:Y:S02]  /*6270*/  IADD3 R32, P5, R92, R12, RZ ;  /* 0x0000000c5c207210 */ /* 0x000fe40007fbe0ff */
[----:B------:R-:W-:Y:S02]  /*6280*/  CS2R R42, SRZ ;  /* 0x00000000002a7805 */ /* 0x000fe4000001ff00 */
[----:B------:R-:W-:Y:S02]  /*6290*/  IADD3.X R34, R11, R107, RZ, P0, !PT ;  /* 0x0000006b0b227210 */ /* 0x000fe400007fe4ff */
[----:B------:R-:W-:Y:S02]  /*62a0*/  CS2R R40, SRZ ;  /* 0x0000000000287805 */ /* 0x000fe4000001ff00 */
[----:B------:R-:W-:-:S02]  /*62b0*/  LEA R56, P0, R33, UR4, 0x1 ;  /* 0x0000000421387c11 */ /* 0x000fc4000f8008ff */
[----:B------:R-:W-:Y:S02]  /*62c0*/  CS2R R54, SRZ ;  /* 0x0000000000367805 */ /* 0x000fe4000001ff00 */
[----:B------:R-:W-:Y:S02]  /*62d0*/  CS2R R52, SRZ ;  /* 0x0000000000347805 */ /* 0x000fe4000001ff00 */
[----:B------:R-:W-:Y:S01]  /*62e0*/  LEA.HI.X R57, R33, UR5, R34, 0x1, P0 ;  /* 0x0000000521397c11 */ /* 0x000fe200080f0c22 */
[----:B------:R-:W-:Y:S01]  /*62f0*/  ULDC.64 UR4, c[0x0][0x400] ;  /* 0x0001000000047ab9 */ /* 0x000fe20000000a00 */
[----:B------:R-:W-:Y:S01]  /*6300*/  ISETP.GE.AND P0, PT, R16, R128, PT ;  /* 0x000000801000720c */ /* 0x000fe20003f06270 */
[----:B------:R-:W-:Y:S01]  /*6310*/  IMAD.X R33, R82, 0x1, R106, P5 ;  /* 0x0000000152217824 */ /* 0x000fe200028e066a */
[----:B------:R-:W-:-:S04]  /*6320*/  LEA R60, P5, R32, UR4, 0x1 ;  /* 0x00000004203c7c11 */ /* 0x000fc8000f8a08ff */
[----:B------:R-:W-:Y:S02]  /*6330*/  LEA.HI.X R61, R32, UR5, R33, 0x1, P5 ;  /* 0x00000005203d7c11 */ /* 0x000fe4000a8f0c21 */
[----:B------:R-:W-:-:S05]  /*6340*/  ISETP.GE.AND P5, PT, R0, R128, PT ;  /* 0x000000800000720c */ /* 0x000fca0003fa6270 */
[----:B------:R0:W5:Y:S04]  /*6350*/  @!P0 LDG.E.128 R40, desc[UR60][R56.64] ;  /* 0x0000003c38288981 */ /* 0x000168000c1e1d00 */
[----:B------:R0:W5:Y:S01]  /*6360*/  @!P0 LDG.E.128 R52, desc[UR60][R60.64] ;  /* 0x0000003c3c348981 */ /* 0x000162000c1e1d00 */
[----:B------:R-:W-:Y:S02]  /*6370*/  ISETP.GE.AND P0, PT, R3, R128, PT ;  /* 0x000000800300720c */ /* 0x000fe40003f06270 */
        /* <DEDUP_REMOVED lines=8> */
[----:B------:R0:W5:Y:S04]  /*6400*/  @!P5 LDG.E.128 R36, desc[UR60][R56.64+0x40] ;  /* 0x0000403c3824d981 */ /* 0x000168000c1e1d00 */
[----:B------:R0:W5:Y:S04]  /*6410*/  @!P0 LDG.E.128 R32, desc[UR60][R56.64+0x80] ;  /* 0x0000803c38208981 */ /* 0x000168000c1e1d00 */
[----:B------:R0:W5:Y:S04]  /*6420*/  @!P5 LDG.E.128 R48, desc[UR60][R60.64+0x40] ;  /* 0x0000403c3c30d981 */ /* 0x000168000c1e1d00 */
[----:B------:R0:W5:Y:S02]  /*6430*/  @!P0 LDG.E.128 R44, desc[UR60][R60.64+0x80] ;  /* 0x0000803c3c2c8981 */ /* 0x000164000c1e1d00 */
.L_x_517:
[----:B------:R-:W-:Y:S05]  /*6440*/  BSYNC B1 ;  /* 0x0000000000017941 */ /* 0x000fea0003800000 */
.L_x_516:
        /* <DEDUP_REMOVED lines=22> */
[----:B------:R-:W-:Y:S02]  /*65b0*/  IADD3 R11, P0, P6, R92, R12, R113 ;  /* 0x0000000c5c0b7210 */ /* 0x000fe40007e1e071 */
[----:B------:R-:W-:-:S02]  /*65c0*/  CS2R R78, SRZ ;  /* 0x00000000004e7805 */ /* 0x000fc4000001ff00 */
[----:B------:R-:W-:Y:S02]  /*65d0*/  CS2R R76, SRZ ;  /* 0x00000000004c7805 */ /* 0x000fe4000001ff00 */
[----:B------:R-:W-:Y:S02]  /*65e0*/  IADD3.X R82, R106, R82, R112, P0, P6 ;  /* 0x000000526a527210 */ /* 0x000fe400007ec470 */
[----:B------:R-:W-:-:S04]  /*65f0*/  LEA R12, P0, R14, UR4, 0x1 ;  /* 0x000000040e0c7c11 */ /* 0x000fc8000f8008ff */
[----:B------:R-:W-:Y:S02]  /*6600*/  LEA.HI.X R13, R14, UR5, R13, 0x1, P0 ;  /* 0x000000050e0d7c11 */ /* 0x000fe400080f0c0d */
[----:B------:R-:W-:-:S04]  /*6610*/  LEA R14, P0, R11, UR6, 0x1 ;  /* 0x000000060b0e7c11 */ /* 0x000fc8000f8008ff */
[----:B------:R-:W-:Y:S02]  /*6620*/  LEA.HI.X R15, R11, UR7, R82, 0x1, P0 ;  /* 0x000000070b0f7c11 */ /* 0x000fe400080f0c52 */
[----:B------:R-:W-:Y:S02]  /*6630*/  ISETP.GE.AND P0, PT, R16, R128, PT ;  /* 0x000000801000720c */ /* 0x000fe40003f06270 */
[----:B------:R-:W-:Y:S02]  /*6640*/  CS2R R62, SRZ ;  /* 0x00000000003e7805 */ /* 0x000fe4000001ff00 */
[----:B------:R-:W-:Y:S02]  /*6650*/  CS2R R60, SRZ ;  /* 0x00000000003c7805 */ /* 0x000fe4000001ff00 */
[----:B------:R-:W-:Y:S02]  /*6660*/  CS2R R74, SRZ ;  /* 0x00000000004a7805 */ /* 0x000fe4000001ff00 */
[----:B------:R-:W-:-:S05]  /*6670*/  CS2R R72, SRZ ;  /* 0x0000000000487805 */ /* 0x000fca000001ff00 */
[----:B------:R0:W5:Y:S04]  /*6680*/  @!P0 LDG.E.128 R64, desc[UR60][R12.64] ;  /* 0x0000003c0c408981 */ /* 0x000168000c1e1d00 */
[----:B------:R0:W5:Y:S01]  /*6690*/  @!P0 LDG.E.128 R76, desc[UR60][R14.64] ;  /* 0x0000003c0e4c8981 */ /* 0x000162000c1e1d00 */
[----:B------:R-:W-:Y:S02]  /*66a0*/  ISETP.GE.AND P0, PT, R0, R128, PT ;  /* 0x000000800000720c */ /* 0x000fe40003f06270 */
[----:B------:R-:W-:Y:S02]  /*66b0*/  CS2R R58, SRZ ;  /* 0x00000000003a7805 */ /* 0x000fe4000001ff00 */
[----:B------:R-:W-:Y:S02]  /*66c0*/  CS2R R56, SRZ ;  /* 0x0000000000387805 */ /* 0x000fe4000001ff00 */
[----:B------:R-:W-:-:S02]  /*66d0*/  CS2R R70, SRZ ;  /* 0x0000000000467805 */ /* 0x000fc4000001ff00 */
[----:B------:R-:W-:-:S05]  /*66e0*/  CS2R R68, SRZ ;  /* 0x0000000000447805 */ /* 0x000fca000001ff00 */
[----:B------:R0:W5:Y:S04]  /*66f0*/  @!P0 LDG.E.128 R60, desc[UR60][R12.64+0x40] ;  /* 0x0000403c0c3c8981 */ /* 0x000168000c1e1d00 */
[----:B------:R0:W5:Y:S01]  /*6700*/  @!P0 LDG.E.128 R72, desc[UR60][R14.64+0x40] ;  /* 0x0000403c0e488981 */ /* 0x000162000c1e1d00 */
[----:B------:R-:W-:-:S13]  /*6710*/  ISETP.GE.AND P0, PT, R3, R128, PT ;  /* 0x000000800300720c */ /* 0x000fda0003f06270 */
[----:B------:R0:W5:Y:S04]  /*6720*/  @!P0 LDG.E.128 R56, desc[UR60][R12.64+0x80] ;  /* 0x0000803c0c388981 */ /* 0x000168000c1e1d00 */
[----:B------:R0:W5:Y:S02]  /*6730*/  @!P0 LDG.E.128 R68, desc[UR60][R14.64+0x80] ;  /* 0x0000803c0e448981 */ /* 0x000164000c1e1d00 */
.L_x_519:
[----:B------:R-:W-:Y:S05]  /*6740*/  BSYNC B1 ;  /* 0x0000000000017941 */ /* 0x000fea0003800000 */
.L_x_518:
[----:B------:R-:W2:Y:S01]  /*6750*/  LDL R11, [R1+0x30] ;  /* 0x00003000010b7983 */ /* 0x000ea20000100800 */
[----:B0-----:R-:W-:Y:S01]  /*6760*/  IMAD.MOV.U32 R12, RZ, RZ, R33 ;  /* 0x000000ffff0c7224 */ /* 0x001fe200078e0021 */
[----:B------:R-:W-:Y:S01]  /*6770*/  MOV R14, R37 ;  /* 0x00000025000e7202 */ /* 0x000fe20000000f00 */
[----:B------:R-:W-:Y:S01]  /*6780*/  IMAD.MOV.U32 R13, RZ, RZ, R36 ;  /* 0x000000ffff0d7224 */ /* 0x000fe200078e0024 */
[----:B------:R-:W-:Y:S02]  /*6790*/  PRMT R210, R81, 0x5410, R80 ;  /* 0x0000541051d27816 */ /* 0x000fe40000000050 */
[----:B--2---:R-:W-:Y:S01]  /*67a0*/  R2UR UR4, R11 ;  /* 0x000000000b0472ca */ /* 0x004fe200000e0000 */
[----:B------:R-:W-:-:S05]  /*67b0*/  IMAD.MOV.U32 R11, RZ, RZ, R32 ;  /* 0x000000ffff0b7224 */ /* 0x000fca00078e0020 */
[----:B------:R-:W-:Y:S01]  /*67c0*/  PRMT R211, R11, 0x5410, R12 ;  /* 0x000054100bd37816 */ /* 0x000fe2000000000c */
[----:B------:R-:W-:Y:S01]  /*67d0*/  IMAD.MOV.U32 R12, RZ, RZ, R39 ;  /* 0x000000ffff0c7224 */ /* 0x000fe200078e0027 */
[----:B------:R-:W-:-:S04]  /*67e0*/  MOV R11, R38 ;  /* 0x00000026000b7202 */ /* 0x000fc80000000f00 */
[----:B------:R-:W-:Y:S01]  /*67f0*/  PRMT R224, R11, 0x7610, R224 ;  /* 0x000076100be07816 */ /* 0x000fe200000000e0 */
[----:B------:R0:W-:Y:S01]  /*6800*/  STL.S16 [R1+0x44], R12 ;  /* 0x0000440c01007387 */ /* 0x0001e20000100600 */
[----:B------:R-:W-:Y:S01]  /*6810*/  IMAD.MOV.U32 R11, RZ, RZ, R42 ;  /* 0x000000ffff0b7224 */ /* 0x000fe200078e002a */
[----:B------:R-:W-:Y:S02]  /*6820*/  UISETP.NE.AND UP0, UPT, UR4, 0x3, UPT ;  /* 0x000000030400788c */ /* 0x000fe4000bf05270 */
[----:B------:R1:W-:Y:S04]  /*6830*/  STL.S16 [R1+0x3c], R13 ;  /* 0x00003c0d01007387 */ /* 0x0003e80000100600 */
[----:B------:R2:W-:Y:S01]  /*6840*/  STL.S16 [R1+0x48], R14 ;  /* 0x0000480e01007387 */ /* 0x0005e20000100600 */
[----:B------:R-:W-:Y:S01]  /*6850*/  PLOP3.LUT P0, PT, PT, PT, UP0, 0x80, 0x0 ;  /* 0x000000000000781c */ /* 0x000fe20003f0f008 */
[----:B0-----:R-:W-:-:S02]  /*6860*/  IMAD.MOV.U32 R12, RZ, RZ, R43 ;  /* 0x000000ffff0c7224 */ /* 0x001fc400078e002b */
[----:B------:R0:W-:Y:S01]  /*6870*/  STL.S16 [R1+0x4a], R11 ;  /* 0x00004a0b01007387 */ /* 0x0001e20000100600 */
[----:B-1----:R-:W-:-:S03]  /*6880*/  MOV R13, R40 ;  /* 0x00000028000d7202 */ /* 0x002fc60000000f00 */
[----:B------:R1:W-:Y:S01]  /*6890*/  STL.S16 [R1+0x4c], R12 ;  /* 0x00004c0c01007387 */ /* 0x0003e20000100600 */
[----:B--2---:R-:W-:-:S03]  /*68a0*/  IMAD.MOV.U32 R14, RZ, RZ, R41 ;  /* 0x000000ffff0e7224 */ /* 0x004fc600078e0029 */
[----:B------:R2:W-:Y:S01]  /*68b0*/  STL.S16 [R1+0x4e], R13 ;  /* 0x00004e0d01007387 */ /* 0x0005e20000100600 */
[----:B0-----:R-:W-:Y:S01]  /*68c0*/  IMAD.MOV.U32 R11, RZ, RZ, R45 ;  /* 0x000000ffff0b7224 */ /* 0x001fe200078e002d */
[----:B------:R-:W-:Y:S01]  /*68d0*/  PRMT R196, R14, 0x7610, R196 ;  /* 0x000076100ec47816 */ /* 0x000fe200000000c4 */
[----:B------:R-:W-:Y:S02]  /*68e0*/  IMAD.MOV.U32 R14, RZ, RZ, R44 ;  /* 0x000000ffff0e7224 */ /* 0x000fe400078e002c */
[----:B-1----:R-:W-:-:S03]  /*68f0*/  IMAD.MOV.U32 R12, RZ, RZ, R46 ;  /* 0x000000ffff0c7224 */ /* 0x002fc600078e002e */
[----:B------:R-:W-:Y:S02]  /*6900*/  PRMT R213, R14, 0x5410, R11 ;  /* 0x000054100ed57816 */ /* 0x000fe4000000000b */
[----:B--2---:R-:W-:Y:S02]  /*6910*/  MOV R13, R47 ;  /* 0x0000002f000d7202 */ /* 0x004fe40000000f00 */
[----:B------:R-:W-:Y:S02]  /*6920*/  MOV R11, R49 ;  /* 0x00000031000b7202 */ /* 0x000fe40000000f00 */
[----:B------:R-:W-:Y:S01]  /*6930*/  PRMT R212, R12, 0x5410, R13 ;  /* 0x000054100cd47816 */ /* 0x000fe2000000000d */
[----:B------:R-:W-:Y:S01]  /*6940*/  IMAD.MOV.U32 R13, RZ, RZ, R51 ;  /* 0x000000ffff0d7224 */ /* 0x000fe200078e0033 */
[----:B------:R-:W-:Y:S01]  /*6950*/  MOV R14, R50 ;  /* 0x00000032000e7202 */ /* 0x000fe20000000f00 */
[----:B------:R-:W-:-:S03]  /*6960*/  IMAD.MOV.U32 R12, RZ, RZ, R48 ;  /* 0x000000ffff0c7224 */ /* 0x000fc600078e0030 */
[----:B------:R0:W-:Y:S01]  /*6970*/  STL.S16 [R1+0x46], R13 ;  /* 0x0000460d01007387 */ /* 0x0001e20000100600 */
[----:B------:R-:W-:Y:S01]  /*6980*/  PRMT R224, R224, 0x5410, R14 ;  /* 0x00005410e0e07816 */ /* 0x000fe2000000000e */
[----:B------:R-:W-:Y:S02]  /*6990*/  IMAD.MOV.U32 R14, RZ, RZ, R53 ;  /* 0x000000ffff0e7224 */ /* 0x000fe400078e0035 */
[----:B------:R1:W-:Y:S03]  /*69a0*/  STL.S16 [R1+0x3e], R12 ;  /* 0x00003e0c01007387 */ /* 0x0003e60000100600 */
[----:B------:R-:W-:Y:S01]  /*69b0*/  PRMT R159, R14, 0x7610, R159 ;  /* 0x000076100e9f7816 */ /* 0x000fe2000000009f */
[----:B------:R2:W-:Y:S01]  /*69c0*/  STL.S16 [R1+0x50], R11 ;  /* 0x0000500b01007387 */ /* 0x0005e20000100600 */
[----:B-----5:R-:W-:Y:S01]  /*69d0*/  IMAD.MOV.U32 R14, RZ, RZ, R58 ;  /* 0x000000ffff0e7224 */ /* 0x020fe200078e003a */
[----:B0-----:R-:W-:Y:S01]  /*69e0*/  MOV R13, R52 ;  /* 0x00000034000d7202 */ /* 0x001fe20000000f00 */
[----:B-1----:R-:W-:-:S02]  /*69f0*/  IMAD.MOV.U32 R12, RZ, RZ, R55 ;  /* 0x000000ffff0c7224 */ /* 0x002fc400078e0037 */
[----:B--2---:R-:W-:-:S05]  /*6a00*/  IMAD.MOV.U32 R11, RZ, RZ, R54 ;  /* 0x000000ffff0b7224 */ /* 0x004fca00078e0036 */
[----:B------:R0:W-:Y:S04]  /*6a10*/  STL.S16 [R1+0x52], R11 ;  /* 0x0000520b01007387 */ /* 0x0001e80000100600 */
[----:B------:R1:W-:Y:S04]  /*6a20*/  STL.S16 [R1+0x54], R12 ;  /* 0x0000540c01007387 */ /* 0x0003e80000100600 */
[----:B------:R2:W-:Y:S01]  /*6a30*/  STL.S16 [R1+0x56], R13 ;  /* 0x0000560d01007387 */ /* 0x0005e20000100600 */
[----:B0-----:R-:W-:Y:S02]  /*6a40*/  IMAD.MOV.U32 R11, RZ, RZ, R57 ;  /* 0x000000ffff0b7224 */ /* 0x001fe400078e0039 */
[----:B-1----:R-:W-:Y:S01]  /*6a50*/  IMAD.MOV.U32 R12, RZ, RZ, R56 ;  /* 0x000000ffff0c7224 */ /* 0x002fe200078e0038 */
[----:B--2---:R-:W-:-:S04]  /*6a60*/  MOV R13, R59 ;  /* 0x0000003b000d7202 */ /* 0x004fc80000000f00 */
[----:B------:R-:W-:Y:S01]  /*6a70*/  PRMT R150, R12, 0x5410, R11 ;  /* 0x000054100c967816 */ /* 0x000fe2000000000b */
[----:B------:R-:W-:Y:S01]  /*6a80*/  IMAD.MOV.U32 R12, RZ, RZ, R60 ;  /* 0x000000ffff0c7224 */ /* 0x000fe200078e003c */
[----:B------:R-:W-:Y:S02]  /*6a90*/  MOV R11, R61 ;  /* 0x0000003d000b7202 */ /* 0x000fe40000000f00 */
[----:B------:R-:W-:Y:S01]  /*6aa0*/  PRMT R149, R14, 0x5410, R13 ;  /* 0x000054100e957816 */ /* 0x000fe2000000000d */
[----:B------:R-:W-:Y:S01]  /*6ab0*/  IMAD.MOV.U32 R13, RZ, RZ, R63 ;  /* 0x000000ffff0d7224 */ /* 0x000fe200078e003f */
[----:B------:R-:W-:Y:S01]  /*6ac0*/  PRMT R154, R12, 0x5410, R11 ;  /* 0x000054100c9a7816 */ /* 0x000fe2000000000b */
[----:B------:R-:W-:Y:S01]  /*6ad0*/  IMAD.MOV.U32 R12, RZ, RZ, R66 ;  /* 0x000000ffff0c7224 */ /* 0x000fe200078e0042 */
[----:B------:R-:W-:Y:S01]  /*6ae0*/  MOV R14, R62 ;  /* 0x0000003e000e7202 */ /* 0x000fe20000000f00 */
[----:B------:R-:W-:-:S03]  /*6af0*/  IMAD.MOV.U32 R11, RZ, RZ, R67 ;  /* 0x000000ffff0b7224 */ /* 0x000fc600078e0043 */
[----:B------:R-:W-:Y:S02]  /*6b00*/  PRMT R153, R14, 0x5410, R13 ;  /* 0x000054100e997816 */ /* 0x000fe4000000000d */
        /* <DEDUP_REMOVED lines=24> */
.L_x_520:
[----:B------:R-:W-:Y:S01]  /*6c90*/  IMAD R88, R18, 0x8, R2 ;  /* 0x0000000812587824 */ /* 0x000fe200078e0202 */
[----:B------:R-:W-:Y:S01]  /*6ca0*/  SHF.L.U32 R89, R166, 0x1f, RZ ;  /* 0x0000001fa6597819 */ /* 0x000fe200000006ff */
[----:B------:R-:W0:Y:S01]  /*6cb0*/  LDC R135, c[0x0][0x2f4] ;  /* 0x0000bd00ff877b82 */ /* 0x000e220000000800 */
[----:B------:R-:W-:Y:S02]  /*6cc0*/  BSSY B1, `(.L_x_521) ;  /* 0x0000003000017945 */ /* 0x000fe40003800000 */
[----:B------:R-:W1:Y:S02]  /*6cd0*/  SYNCS.PHASECHK.TRANS64.TRYWAIT P6, [R88+URZ+0x2a890], R89 ;  /* 0x02a89059580075a7 */ /* 0x000e6400080c017f */
[----:B-1----:R-:W-:Y:S05]  /*6ce0*/  @!P6 BRA `(.L_x_522) ;  /* 0x000001780004e947 */ /* 0x002fea0003800000 */
.L_x_795:
[----:B------:R-:W-:Y:S05]  /*6cf0*/  BSYNC B1 ;  /* 0x0000000000017941 */ /* 0x000fea0003800000 */
.L_x_521:
[----:B------:R-:W-:Y:S01]  /*6d00*/  UMOV UR4, 0xffffffff ;  /* 0xffffffff00047882 */ /* 0x000fe20000000000 */
[----:B0-----:R-:W-:Y:S02]  /*6d10*/  IADD3 R139, -R129, R135, RZ ;  /* 0x00000087818b7210 */ /* 0x001fe40007ffe1ff */
[----:B------:R-:W-:Y:S05]  /*6d20*/  BRA.DIV UR4, `(.L_x_523) ;  /* 0x0000017a04087947 */ /* 0x000fea000b800000 */
[----:B------:R0:W2:Y:S04]  /*6d30*/  SHFL.IDX PT, R123, R118, RZ, 0x1c1f ;  /* 0x001c1fff767b7589 */ /* 0x0000a800000e0000 */
[----:B------:R0:W3:Y:S02]  /*6d40*/  SHFL.IDX PT, R11, R119, RZ, 0x1c1f ;  /* 0x001c1fff770b7589 */ /* 0x0000e400000e0000 */
.L_x_799:
[----:B------:R-:W-:Y:S04]  /*6d50*/  BSSY B1, `(.L_x_524) ;  /* 0x0000178000017945 */ /* 0x000fe80003800000 */
[----:B------:R-:W-:Y:S05]  /*6d60*/  @P4 BRA `(.L_x_525) ;  /* 0x0000001400d84947 */ /* 0x000fea0003800000 */
[----:B------:R-:W-:Y:S01]  /*6d70*/  ISETP.NE.AND P4, PT, R10, RZ, PT ;  /* 0x000000ff0a00720c */ /* 0x000fe20003f85270 */
[----:B------:R-:W-:Y:S01]  /*6d80*/  BSSY B2, `(.L_x_526) ;  /* 0x000007e000027945 */ /* 0x000fe20003800000 */
[----:B---3--:R-:W-:-:S11]  /*6d90*/  IMAD.MOV.U32 R122, RZ, RZ, R11 ;  /* 0x000000ffff7a7224 */ /* 0x008fd600078e000b */
[----:B------:R-:W-:Y:S05]  /*6da0*/  @!P4 BRA `(.L_x_527) ;  /* 0x0000000400ecc947 */ /* 0x000fea0003800000 */
[----:B------:R-:W-:Y:S01]  /*6db0*/  SEL R12, R129, R139, !P3 ;  /* 0x0000008b810c7207 */ /* 0x000fe20005800000 */
[----:B------:R-:W-:Y:S01]  /*6dc0*/  BSSY B3, `(.L_x_528) ;  /* 0x0000073000037945 */ /* 0x000fe20003800000 */
[----:B------:R-:W-:Y:S02]  /*6dd0*/  ISETP.GE.AND P4, PT, R16, R128, PT ;  /* 0x000000801000720c */ /* 0x000fe40003f86270 */
[----:B------:R-:W-:-:S04]  /*6de0*/  SHF.R.S32.HI R13, RZ, 0x1f, R12 ;  /* 0x0000001fff0d7819 */ /* 0x000fc8000001140c */
[----:B------:R-:W-:-:S04]  /*6df0*/  LEA.HI R13, R13, R12, RZ, 0x4 ;  /* 0x0000000c0d0d7211 */ /* 0x000fc800078f20ff */
[----:B------:R-:W-:-:S04]  /*6e00*/  LEA.HI.SX32 R156, R13, R124, 0x1c ;  /* 0x0000007c0d9c7211 */ /* 0x000fc800078fe2ff */
[----:B------:R-:W-:-:S04]  /*6e10*/  SHF.R.S32.HI R13, RZ, 0x1f, R156 ;  /* 0x0000001fff0d7819 */ /* 0x000fc8000001149c */
[----:B------:R-:W-:Y:S01]  /*6e20*/  LEA.HI R13, R13, R156, RZ, 0x3 ;  /* 0x0000009c0d0d7211 */ /* 0x000fe200078f18ff */
[----:B------:R-:W-:-:S03]  /*6e30*/  IMAD.SHL.U32 R156, R156, 0x8, RZ ;  /* 0x000000089c9c7824 */ /* 0x000fc600078e00ff */
[----:B------:R-:W-:Y:S02]  /*6e40*/  SHF.R.S32.HI R13, RZ, 0x3, R13 ;  /* 0x00000003ff0d7819 */ /* 0x000fe4000001140d */
[----:B------:R-:W-:-:S03]  /*6e50*/  LOP3.LUT R12, R176, 0x38, R156, 0xf8, !PT ;  /* 0x00000038b00c7812 */ /* 0x000fc600078ef89c */
[----:B------:R-:W-:Y:S01]  /*6e60*/  IMAD R13, R13, 0x1800, R178 ;  /* 0x000018000d0d7824 */ /* 0x000fe200078e02b2 */
[----:B------:R-:W-:-:S04]  /*6e70*/  LOP3.LUT R12, R12, R177, RZ, 0x3c, !PT ;  /* 0x000000b10c0c7212 */ /* 0x000fc800078e3cff */
[----:B------:R-:W-:-:S05]  /*6e80*/  IADD3 R12, R13, R12, RZ ;  /* 0x0000000c0d0c7210 */ /* 0x000fca0007ffe0ff */
[C---:B------:R-:W-:Y:S02]  /*6e90*/  IMAD R80, R18.reuse, 0x4800, R12 ;  /* 0x0000480012507824 */ /* 0x040fe400078e020c */
[----:B------:R-:W-:Y:S02]  /*6ea0*/  IMAD R12, R18, 0x4800, R144 ;  /* 0x00004800120c7824 */ /* 0x000fe400078e0290 */
[--C-:B------:R-:W-:Y:S02]  /*6eb0*/  IMAD R80, R80, 0x2, R2.reuse ;  /* 0x0000000250507824 */ /* 0x100fe400078e0202 */
[----:B------:R-:W-:-:S04]  /*6ec0*/  IMAD R12, R12, 0x2, R2 ;  /* 0x000000020c0c7824 */ /* 0x000fc800078e0202 */
[----:B------:R-:W3:Y:S04]  /*6ed0*/  LDS.128 R80, [R80+0x18400] ;  /* 0x0184000050507984 */ /* 0x000ee80000000c00 */
[----:B------:R-:W4:Y:S01]  /*6ee0*/  LDS.128 R12, [R12+0x18400] ;  /* 0x018400000c0c7984 */ /* 0x000f220000000c00 */
[----:B------:R-:W-:Y:S05]  /*6ef0*/  @P4 BRA `(.L_x_529) ;  /* 0x00000004007c4947 */ /* 0x000fea0003800000 */
[----:B---3--:R-:W-:Y:S01]  /*6f00*/  MOV R158, R81 ;  /* 0x00000051009e7202 */ /* 0x008fe20000000f00 */
[----:B----4-:R-:W-:Y:S02]  /*6f10*/  IMAD.MOV.U32 R157, RZ, RZ, R13 ;  /* 0x000000ffff9d7224 */ /* 0x010fe400078e000d */
[----:B------:R-:W-:Y:S02]  /*6f20*/  HADD2.F32 R159, -RZ, R159.H0_H0 ;  /* 0x2000009fff9f7230 */ /* 0x000fe40000004100 */
[----:B------:R-:W-:Y:S02]  /*6f30*/  HADD2.F32 R13, -RZ, R158.H0_H0 ;  /* 0x2000009eff0d7230 */ /* 0x000fe40000004100 */
[----:B------:R-:W-:Y:S02]  /*6f40*/  HADD2.F32 R204, -RZ, R157.H0_H0 ;  /* 0x2000009dffcc7230 */ /* 0x000fe40000004100 */
[----:B------:R-:W-:Y:S02]  /*6f50*/  HADD2.F32 R196, -RZ, R196.H0_H0 ;  /* 0x200000c4ffc47230 */ /* 0x000fe40000004100 */
[-C--:B------:R-:W-:Y:S01]  /*6f60*/  FMUL.FTZ R81, R13, R159.reuse ;  /* 0x0000009f0d517220 */ /* 0x080fe20000410000 */
[----:B------:R-:W-:-:S03]  /*6f70*/  FMUL.FTZ R159, R204, R159 ;  /* 0x0000009fcc9f7220 */ /* 0x000fc60000410000 */
[-C--:B------:R-:W-:Y:S01]  /*6f80*/  FFMA.FTZ R81, R204, R196.reuse, -R81 ;  /* 0x000000c4cc517223 */ /* 0x080fe20000010851 */
[----:B------:R-:W-:Y:S01]  /*6f90*/  FFMA.FTZ R13, R13, R196, R159 ;  /* 0x000000c40d0d7223 */ /* 0x000fe2000001009f */
[----:B------:R-:W3:Y:S04]  /*6fa0*/  LDL.S16 R204, [R1+0x4c] ;  /* 0x00004c0001cc7983 */ /* 0x000ee80000100600 */
[----:B------:R-:W4:Y:S01]  /*6fb0*/  LDL.S16 R196, [R1+0x54] ;  /* 0x0000540001c47983 */ /* 0x000f220000100600 */
[----:B------:R-:W-:Y:S01]  /*6fc0*/  SHF.R.U32.HI R159, RZ, 0x10, R53 ;  /* 0x00000010ff9f7819 */ /* 0x000fe20000011635 */
[----:B------:R-:W-:Y:S01]  /*6fd0*/  HADD2.F32 R158, -RZ, R158.H1_H1 ;  /* 0x3000009eff9e7230 */ /* 0x000fe20000004100 */
[--C-:B------:R-:W-:Y:S02]  /*6fe0*/  SHF.R.U64 R40, R40, 0x10, R41.reuse ;  /* 0x0000001028287819 */ /* 0x100fe40000001229 */
[----:B------:R-:W-:Y:S01]  /*6ff0*/  SHF.R.U32.HI R41, RZ, 0x10, R41 ;  /* 0x00000010ff297819 */ /* 0x000fe20000011629 */
[----:B------:R-:W-:Y:S01]  /*7000*/  HADD2.F32 R159, -RZ, R159.H0_H0 ;  /* 0x2000009fff9f7230 */ /* 0x000fe20000004100 */
[----:B------:R-:W-:Y:S01]  /*7010*/  SHF.R.U64 R53, R52, 0x10, R53 ;  /* 0x0000001034357819 */ /* 0x000fe20000001235 */
[----:B------:R-:W-:-:S02]  /*7020*/  HADD2.F32 R52, -RZ, R157.H1_H1 ;  /* 0x3000009dff347230 */ /* 0x000fc40000004100 */
[----:B------:R-:W-:Y:S02]  /*7030*/  HADD2.F32 R41, -RZ, R41.H0_H0 ;  /* 0x20000029ff297230 */ /* 0x000fe40000004100 */
[-C--:B------:R-:W-:Y:S01]  /*7040*/  FMUL.FTZ R157, R158, R159.reuse ;  /* 0x0000009f9e9d7220 */ /* 0x080fe20000410000 */
[----:B------:R-:W-:-:S03]  /*7050*/  FMUL.FTZ R159, R52, R159 ;  /* 0x0000009f349f7220 */ /* 0x000fc60000410000 */
[-C--:B------:R-:W-:Y:S01]  /*7060*/  FFMA.FTZ R52, R52, R41.reuse, -R157 ;  /* 0x0000002934347223 */ /* 0x080fe2000001089d */
[----:B------:R-:W-:Y:S02]  /*7070*/  HADD2.F32 R157, -RZ, R83.H0_H0 ;  /* 0x20000053ff9d7230 */ /* 0x000fe40000004100 */
[----:B------:R-:W-:Y:S01]  /*7080*/  FFMA.FTZ R41, R158, R41, R159 ;  /* 0x000000299e297223 */ /* 0x000fe2000001009f */
[----:B------:R-:W-:Y:S02]  /*7090*/  HADD2.F32 R159, -RZ, R15.H0_H0 ;  /* 0x2000000fff9f7230 */ /* 0x000fe40000004100 */
[----:B---3--:R-:W-:Y:S02]  /*70a0*/  HADD2.F32 R158, -RZ, R204.H0_H0 ;  /* 0x200000ccff9e7230 */ /* 0x008fe40000004100 */
[----:B----4-:R-:W-:-:S05]  /*70b0*/  HADD2.F32 R196, -RZ, R196.H0_H0 ;  /* 0x200000c4ffc47230 */ /* 0x010fca0000004100 */
[----:B------:R-:W-:-:S04]  /*70c0*/  FMUL.FTZ R204, R157, R196 ;  /* 0x000000c49dcc7220 */ /* 0x000fc80000410000 */
[C---:B------:R-:W-:Y:S01]  /*70d0*/  FFMA.FTZ R204, R159.reuse, R158, -R204 ;  /* 0x0000009e9fcc7223 */ /* 0x040fe200000108cc */
[----:B------:R-:W-:Y:S02]  /*70e0*/  FMUL.FTZ R159, R159, R196 ;  /* 0x000000c49f9f7220 */ /* 0x000fe40000410000 */
[----:B------:R-:W3:Y:S02]  /*70f0*/  LDL.LU.S16 R196, [R1+0x56] ;  /* 0x0000560001c47983 */ /* 0x000ee40000300600 */
[----:B------:R-:W-:Y:S02]  /*7100*/  FFMA.FTZ R159, R157, R158, R159 ;  /* 0x0000009e9d9f7223 */ /* 0x000fe4000001009f */
[----:B------:R-:W4:Y:S01]  /*7110*/  LDL.LU.S16 R158, [R1+0x4e] ;  /* 0x00004e00019e7983 */ /* 0x000f220000300600 */
[--C-:B------:R-:W-:Y:S01]  /*7120*/  SHF.R.U64 R42, R42, 0x10, R43.reuse ;  /* 0x000000102a2a7819 */ /* 0x100fe2000000122b */
[----:B------:R-:W-:Y:S01]  /*7130*/  HADD2.F32 R15, -RZ, R15.H1_H1 ;  /* 0x3000000fff0f7230 */ /* 0x000fe20000004100 */
[----:B------:R-:W-:-:S02]  /*7140*/  SHF.R.U32.HI R157, RZ, 0x10, R43 ;  /* 0x00000010ff9d7819 */ /* 0x000fc4000001162b */
[--C-:B------:R-:W-:Y:S01]  /*7150*/  SHF.R.U64 R43, R54, 0x10, R55.reuse ;  /* 0x00000010362b7819 */ /* 0x100fe20000001237 */
[----:B------:R-:W-:Y:S01]  /*7160*/  HADD2.F32 R54, -RZ, R83.H1_H1 ;  /* 0x30000053ff367230 */ /* 0x000fe20000004100 */
[----:B------:R-:W-:Y:S01]  /*7170*/  SHF.R.U32.HI R55, RZ, 0x10, R55 ;  /* 0x00000010ff377819 */ /* 0x000fe20000011637 */
[----:B------:R-:W-:-:S04]  /*7180*/  HADD2.F32 R157, -RZ, R157.H0_H0 ;  /* 0x2000009dff9d7230 */ /* 0x000fc80000004100 */
[----:B------:R-:W-:-:S05]  /*7190*/  HADD2.F32 R55, -RZ, R55.H0_H0 ;  /* 0x20000037ff377230 */ /* 0x000fca0000004100 */
[----:B------:R-:W-:-:S04]  /*71a0*/  FMUL.FTZ R83, R54, R55 ;  /* 0x0000003736537220 */ /* 0x000fc80000410000 */
[C---:B------:R-:W-:Y:S01]  /*71b0*/  FFMA.FTZ R83, R15.reuse, R157, -R83 ;  /* 0x0000009d0f537223 */ /* 0x040fe20000010853 */
[----:B------:R-:W-:-:S04]  /*71c0*/  FMUL.FTZ R15, R15, R55 ;  /* 0x000000370f0f7220 */ /* 0x000fc80000410000 */
[----:B------:R-:W-:Y:S01]  /*71d0*/  FFMA.FTZ R15, R54, R157, R15 ;  /* 0x0000009d360f7223 */ /* 0x000fe2000001000f */
[----:B------:R-:W-:Y:S02]  /*71e0*/  HADD2.F32 R54, -RZ, R80.H0_H0 ;  /* 0x20000050ff367230 */ /* 0x000fe40000004100 */
[----:B------:R-:W-:Y:S02]  /*71f0*/  HADD2.F32 R157, -RZ, R12.H0_H0 ;  /* 0x2000000cff9d7230 */ /* 0x000fe40000004100 */
[----:B------:R-:W-:Y:S02]  /*7200*/  HADD2.F32 R53, -RZ, R53.H0_H0 ;  /* 0x20000035ff357230 */ /* 0x000fe40000004100 */
[----:B------:R-:W-:Y:S02]  /*7210*/  HADD2.F32 R80, -RZ, R80.H1_H1 ;  /* 0x30000050ff507230 */ /* 0x000fe40000004100 */
[----:B------:R-:W-:Y:S02]  /*7220*/  HADD2.F32 R12, -RZ, R12.H1_H1 ;  /* 0x3000000cff0c7230 */ /* 0x000fe40000004100 */
[----:B------:R-:W-:-:S02]  /*7230*/  HADD2.F32 R40, -RZ, R40.H0_H0 ;  /* 0x20000028ff287230 */ /* 0x000fc40000004100 */
[----:B---3--:R-:W-:Y:S02]  /*7240*/  HADD2.F32 R196, -RZ, R196.H0_H0 ;  /* 0x200000c4ffc47230 */ /* 0x008fe40000004100 */
[----:B----4-:R-:W-:-:S03]  /*7250*/  HADD2.F32 R55, -RZ, R158.H0_H0 ;  /* 0x2000009eff377230 */ /* 0x010fc60000004100 */
[-C--:B------:R-:W-:Y:S01]  /*7260*/  FMUL.FTZ R158, R54, R196.reuse ;  /* 0x000000c4369e7220 */ /* 0x080fe20000410000 */
[----:B------:R-:W-:-:S03]  /*7270*/  FMUL.FTZ R196, R157, R196 ;  /* 0x000000c49dc47220 */ /* 0x000fc60000410000 */
[-C--:B------:R-:W-:Y:S01]  /*7280*/  FFMA.FTZ R158, R157, R55.reuse, -R158 ;  /* 0x000000379d9e7223 */ /* 0x080fe2000001089e */
[----:B------:R-:W-:Y:S01]  /*7290*/  FFMA.FTZ R196, R54, R55, R196 ;  /* 0x0000003736c47223 */ /* 0x000fe200000100c4 */
[-C--:B------:R-:W-:Y:S01]  /*72a0*/  FMUL.FTZ R54, R80, R53.reuse ;  /* 0x0000003550367220 */ /* 0x080fe20000410000 */
[----:B------:R-:W3:Y:S01]  /*72b0*/  LDL.S16 R157, [R1+0x52] ;  /* 0x00005200019d7983 */ /* 0x000ee20000100600 */
[C---:B------:R-:W-:Y:S02]  /*72c0*/  FMUL.FTZ R53, R12.reuse, R53 ;  /* 0x000000350c357220 */ /* 0x040fe40000410000 */
[-C--:B------:R-:W-:Y:S02]  /*72d0*/  FFMA.FTZ R12, R12, R40.reuse, -R54 ;  /* 0x000000280c0c7223 */ /* 0x080fe40000010836 */
[----:B------:R-:W4:Y:S01]  /*72e0*/  LDL.S16 R54, [R1+0x4a] ;  /* 0x00004a0001367983 */ /* 0x000f220000100600 */
[----:B------:R-:W-:Y:S01]  /*72f0*/  FFMA.FTZ R40, R80, R40, R53 ;  /* 0x0000002850287223 */ /* 0x000fe20000010035 */
[----:B------:R-:W-:Y:S01]  /*7300*/  HADD2.F32 R53, -RZ, R82.H0_H0 ;  /* 0x20000052ff357230 */ /* 0x000fe20000004100 */
[----:B------:R-:W-:Y:S01]  /*7310*/  F2FP.F16.F32.PACK_AB R52, R52, R81 ;  /* 0x000000513434723e */ /* 0x000fe200000000ff */
[----:B------:R-:W-:Y:S01]  /*7320*/  HADD2.F32 R55, -RZ, R14.H0_H0 ;  /* 0x2000000eff377230 */ /* 0x000fe20000004100 */
[----:B------:R-:W-:Y:S01]  /*7330*/  F2FP.F16.F32.PACK_AB R83, R83, R204 ;  /* 0x000000cc5353723e */ /* 0x000fe200000000ff */
[----:B------:R-:W-:Y:S01]  /*7340*/  HADD2.F32 R43, -RZ, R43.H0_H0 ;  /* 0x2000002bff2b7230 */ /* 0x000fe20000004100 */
[----:B------:R-:W-:Y:S01]  /*7350*/  F2FP.F16.F32.PACK_AB R41, R41, R13 ;  /* 0x0000000d2929723e */ /* 0x000fe200000000ff */
[----:B------:R-:W-:Y:S01]  /*7360*/  HADD2.F32 R82, -RZ, R82.H1_H1 ;  /* 0x30000052ff527230 */ /* 0x000fe20000004100 */
[----:B------:R-:W-:Y:S01]  /*7370*/  F2FP.F16.F32.PACK_AB R159, R15, R159 ;  /* 0x0000009f0f9f723e */ /* 0x000fe200000000ff */
[----:B------:R-:W-:Y:S01]  /*7380*/  HADD2.F32 R14, -RZ, R14.H1_H1 ;  /* 0x3000000eff0e7230 */ /* 0x000fe20000004100 */
[----:B------:R-:W-:Y:S01]  /*7390*/  F2FP.F16.F32.PACK_AB R40, R40, R196 ;  /* 0x000000c42828723e */ /* 0x000fe200000000ff */
[----:B------:R-:W-:Y:S01]  /*73a0*/  HADD2.F32 R42, -RZ, R42.H0_H0 ;  /* 0x2000002aff2a7230 */ /* 0x000fe20000004100 */
[----:B------:R-:W-:Y:S01]  /*73b0*/  MOV R15, R83 ;  /* 0x00000053000f7202 */ /* 0x000fe20000000f00 */
[----:B------:R-:W-:Y:S01]  /*73c0*/  IMAD.MOV.U32 R13, RZ, RZ, R52 ;  /* 0x000000ffff0d7224 */ /* 0x000fe200078e0034 */
[----:B------:R-:W-:Y:S01]  /*73d0*/  F2FP.F16.F32.PACK_AB R12, R12, R158 ;  /* 0x0000009e0c0c723e */ /* 0x000fe200000000ff */
[----:B------:R-:W-:-:S02]  /*73e0*/  IMAD.MOV.U32 R81, RZ, RZ, R41 ;  /* 0x000000ffff517224 */ /* 0x000fc400078e0029 */
[----:B------:R-:W-:Y:S02]  /*73f0*/  IMAD.MOV.U32 R83, RZ, RZ, R159 ;  /* 0x000000ffff537224 */ /* 0x000fe400078e009f */
[----:B---3--:R-:W-:Y:S02]  /*7400*/  HADD2.F32 R157, -RZ, R157.H0_H0 ;  /* 0x2000009dff9d7230 */ /* 0x008fe40000004100 */
[----:B----4-:R-:W-:-:S03]  /*7410*/  HADD2.F32 R54, -RZ, R54.H0_H0 ;  /* 0x20000036ff367230 */ /* 0x010fc60000004100 */
[-C--:B------:R-:W-:Y:S01]  /*7420*/  FMUL.FTZ R80, R53, R157.reuse ;  /* 0x0000009d35507220 */ /* 0x080fe20000410000 */
[----:B------:R-:W-:-:S03]  /*7430*/  FMUL.FTZ R157, R55, R157 ;  /* 0x0000009d379d7220 */ /* 0x000fc60000410000 */
[-C--:B------:R-:W-:Y:S01]  /*7440*/  FFMA.FTZ R80, R55, R54.reuse, -R80 ;  /* 0x0000003637507223 */ /* 0x080fe20000010850 */
[----:B------:R-:W-:Y:S01]  /*7450*/  FFMA.FTZ R157, R53, R54, R157 ;  /* 0x00000036359d7223 */ /* 0x000fe2000001009d */
[-C--:B------:R-:W-:Y:S01]  /*7460*/  FMUL.FTZ R53, R82, R43.reuse ;  /* 0x0000002b52357220 */ /* 0x080fe20000410000 */
[----:B------:R-:W-:-:S03]  /*7470*/  FMUL.FTZ R43, R14, R43 ;  /* 0x0000002b0e2b7220 */ /* 0x000fc60000410000 */
[-C--:B------:R-:W-:Y:S01]  /*7480*/  FFMA.FTZ R53, R14, R42.reuse, -R53 ;  /* 0x0000002a0e357223 */ /* 0x080fe20000010835 */
[----:B------:R-:W-:-:S04]  /*7490*/  FFMA.FTZ R43, R82, R42, R43 ;  /* 0x0000002a522b7223 */ /* 0x000fc8000001002b */
[----:B------:R-:W-:Y:S02]  /*74a0*/  F2FP.F16.F32.PACK_AB R53, R53, R80 ;  /* 0x000000503535723e */ /* 0x000fe400000000ff */
[----:B------:R-:W-:Y:S02]  /*74b0*/  F2FP.F16.F32.PACK_AB R43, R43, R157 ;  /* 0x0000009d2b2b723e */ /* 0x000fe400000000ff */
[----:B------:R-:W-:Y:S01]  /*74c0*/  MOV R80, R40 ;  /* 0x0000002800507202 */ /* 0x000fe20000000f00 */
[----:B------:R-:W-:Y:S02]  /*74d0*/  IMAD.MOV.U32 R14, RZ, RZ, R53 ;  /* 0x000000ffff0e7224 */ /* 0x000fe400078e0035 */
[----:B------:R-:W-:-:S07]  /*74e0*/  IMAD.MOV.U32 R82, RZ, RZ, R43 ;  /* 0x000000ffff527224 */ /* 0x000fce00078e002b */
.L_x_529:
[----:B------:R-:W-:Y:S05]  /*74f0*/  BSYNC B3 ;  /* 0x0000000000037941 */ /* 0x000fea0003800000 */
.L_x_528:
[----:B------:R-:W-:-:S04]  /*7500*/  LEA R40, P4, R7, R11, 0x1 ;  /* 0x0000000b07287211 */ /* 0x000fc800078808ff */
[----:B--2---:R-:W-:Y:S02]  /*7510*/  LEA.HI.X R41, R7, R123, R116, 0x1, P4 ;  /* 0x0000007b07297211 */ /* 0x004fe400020f0c74 */
[----:B------:R-:W-:-:S03]  /*7520*/  ISETP.GE.AND P4, PT, R156, R135, PT ;  /* 0x000000879c00720c */ /* 0x000fc60003f86270 */
[----:B----4-:R2:W-:Y:S10]  /*7530*/  ST.E.128 desc[UR60][R40.64], R12 ;  /* 0x0000000c28007985 */ /* 0x0105f4000c101d3c */
[----:B--2---:R-:W-:-:S05]  /*7540*/  @!P4 IMAD.WIDE R12, R156, 0x2, R122 ;  /* 0x000000029c0cc825 */ /* 0x004fca00078e027a */
[----:B---3--:R3:W-:Y:S02]  /*7550*/  @!P4 ST.E.128 desc[UR60][R12.64], R80 ;  /* 0x000000500c00c985 */ /* 0x0087e4000c101d3c */
.L_x_527:
[----:B------:R-:W-:Y:S05]  /*7560*/  BSYNC B2 ;  /* 0x0000000000027941 */ /* 0x000fea0003800000 */
.L_x_526:
[----:B------:R-:W-:Y:S01]  /*7570*/  ISETP.NE.AND P4, PT, R27, RZ, PT ;  /* 0x000000ff1b00720c */ /* 0x000fe20003f85270 */
[----:B------:R-:W-:-:S12]  /*7580*/  BSSY B2, `(.L_x_530) ;  /* 0x000007d000027945 */ /* 0x000fd80003800000 */
[----:B------:R-:W-:Y:S05]  /*7590*/  @!P4 BRA `(.L_x_531) ;  /* 0x0000000400ecc947 */ /* 0x000fea0003800000 */
[----:B---3--:R-:W-:Y:S01]  /*75a0*/  SEL R12, R129, R139, !P2 ;  /* 0x0000008b810c7207 */ /* 0x008fe20005000000 */
[----:B------:R-:W-:Y:S01]  /*75b0*/  BSSY B3, `(.L_x_532) ;  /* 0x0000073000037945 */ /* 0x000fe20003800000 */
[----:B------:R-:W-:Y:S02]  /*75c0*/  ISETP.GE.AND P4, PT, R0, R128, PT ;  /* 0x000000800000720c */ /* 0x000fe40003f86270 */
[----:B------:R-:W-:-:S04]  /*75d0*/  SHF.R.S32.HI R13, RZ, 0x1f, R12 ;  /* 0x0000001fff0d7819 */ /* 0x000fc8000001140c */
[----:B------:R-:W-:-:S04]  /*75e0*/  LEA.HI R13, R13, R12, RZ, 0x4 ;  /* 0x0000000c0d0d7211 */ /* 0x000fc800078f20ff */
[----:B------:R-:W-:-:S04]  /*75f0*/  LEA.HI.SX32 R52, R13, R121, 0x1c ;  /* 0x000000790d347211 */ /* 0x000fc800078fe2ff */
[----:B------:R-:W-:-:S04]  /*7600*/  SHF.R.S32.HI R13, RZ, 0x1f, R52 ;  /* 0x0000001fff0d7819 */ /* 0x000fc80000011434 */
[----:B------:R-:W-:Y:S02]  /*7610*/  LEA.HI R13, R13, R52, RZ, 0x3 ;  /* 0x000000340d0d7211 */ /* 0x000fe400078f18ff */
[----:B------:R-:W-:Y:S02]  /*7620*/  SHF.L.U32 R52, R52, 0x3, RZ ;  /* 0x0000000334347819 */ /* 0x000fe400000006ff */
[----:B------:R-:W-:Y:S02]  /*7630*/  SHF.R.S32.HI R13, RZ, 0x3, R13 ;  /* 0x00000003ff0d7819 */ /* 0x000fe4000001140d */
[----:B------:R-:W-:-:S03]  /*7640*/  LOP3.LUT R12, R176, 0x38, R52, 0xf8, !PT ;  /* 0x00000038b00c7812 */ /* 0x000fc600078ef834 */
[----:B------:R-:W-:Y:S01]  /*7650*/  IMAD R13, R13, 0x1800, R178 ;  /* 0x000018000d0d7824 */ /* 0x000fe200078e02b2 */
[----:B------:R-:W-:-:S05]  /*7660*/  LOP3.LUT R12, R12, R177, RZ, 0x3c, !PT ;  /* 0x000000b10c0c7212 */ /* 0x000fca00078e3cff */
[----:B------:R-:W-:-:S04]  /*7670*/  IMAD.IADD R12, R13, 0x1, R12 ;  /* 0x000000010d0c7824 */ /* 0x000fc800078e020c */
[C---:B------:R-:W-:Y:S02]  /*7680*/  IMAD R40, R18.reuse, 0x4800, R12 ;  /* 0x0000480012287824 */ /* 0x040fe400078e020c */
[----:B------:R-:W-:-:S03]  /*7690*/  IMAD R12, R18, 0x4800, R143 ;  /* 0x00004800120c7824 */ /* 0x000fc600078e028f */
[----:B------:R-:W-:Y:S01]  /*76a0*/  LEA R40, R40, R2, 0x1 ;  /* 0x0000000228287211 */ /* 0x000fe200078e08ff */
[----:B------:R-:W-:-:S05]  /*76b0*/  IMAD R12, R12, 0x2, R2 ;  /* 0x000000020c0c7824 */ /* 0x000fca00078e0202 */
[----:B------:R-:W3:Y:S04]  /*76c0*/  LDS.128 R40, [R40+0x18400] ;  /* 0x0184000028287984 */ /* 0x000ee80000000c00 */
[----:B------:R-:W4:Y:S01]  /*76d0*/  LDS.128 R12, [R12+0x18400] ;  /* 0x018400000c0c7984 */ /* 0x000f220000000c00 */
[----:B------:R-:W-:Y:S05]  /*76e0*/  @P4 BRA `(.L_x_533) ;  /* 0x00000004007c4947 */ /* 0x000fea0003800000 */
[----:B------:R-:W5:Y:S04]  /*76f0*/  LDL.LU.S16 R53, [R1+0x50] ;  /* 0x0000500001357983 */ /* 0x000f680000300600 */
[----:B------:R-:W2:Y:S04]  /*7700*/  LDL.LU.S16 R80, [R1+0x48] ;  /* 0x0000480001507983 */ /* 0x000ea80000300600 */
[----:B------:R-:W2:Y:S04]  /*7710*/  LDL.S16 R157, [R1+0x46] ;  /* 0x00004600019d7983 */ /* 0x000ea80000100600 */
[----:B------:R-:W2:Y:S01]  /*7720*/  LDL.LU.S16 R156, [R1+0x44] ;  /* 0x00004400019c7983 */ /* 0x000ea20000300600 */
[----:B---3--:R-:W-:-:S03]  /*7730*/  IMAD.MOV.U32 R54, RZ, RZ, R41 ;  /* 0x000000ffff367224 */ /* 0x008fc600078e0029 */
[----:B------:R-:W3:Y:S04]  /*7740*/  LDL.S16 R83, [R1+0x3e] ;  /* 0x00003e0001537983 */ /* 0x000ee80000100600 */
[----:B------:R-:W3:Y:S01]  /*7750*/  LDL.LU.S16 R82, [R1+0x3c] ;  /* 0x00003c0001527983 */ /* 0x000ee20000300600 */
[--C-:B------:R-:W-:Y:S02]  /*7760*/  SHF.R.U64 R36, R36, 0x10, R37.reuse ;  /* 0x0000001024247819 */ /* 0x100fe40000001225 */
[----:B------:R-:W-:-:S05]  /*7770*/  SHF.R.U32.HI R37, RZ, 0x10, R37 ;  /* 0x00000010ff257819 */ /* 0x000fca0000011625 */
[----:B------:R-:W-:Y:S01]  /*7780*/  HADD2.F32 R37, -RZ, R37.H0_H0 ;  /* 0x20000025ff257230 */ /* 0x000fe20000004100 */
[----:B------:R-:W-:Y:S01]  /*7790*/  SHF.R.U64 R38, R38, 0x10, R39 ;  /* 0x0000001026267819 */ /* 0x000fe20000001227 */
[----:B------:R-:W-:-:S04]  /*77a0*/  HADD2.F32 R36, -RZ, R36.H0_H0 ;  /* 0x20000024ff247230 */ /* 0x000fc80000004100 */
[----:B------:R-:W-:Y:S02]  /*77b0*/  HADD2.F32 R38, -RZ, R38.H0_H0 ;  /* 0x20000026ff267230 */ /* 0x000fe40000004100 */
[----:B-----5:R-:W-:Y:S02]  /*77c0*/  HADD2.F32 R55, -RZ, R53.H0_H0 ;  /* 0x20000035ff377230 */ /* 0x020fe40000004100 */
[----:B----4-:R-:W-:Y:S02]  /*77d0*/  IMAD.MOV.U32 R53, RZ, RZ, R13 ;  /* 0x000000ffff357224 */ /* 0x010fe400078e000d */
[----:B------:R-:W-:Y:S02]  /*77e0*/  HADD2.F32 R13, -RZ, R54.H0_H0 ;  /* 0x20000036ff0d7230 */ /* 0x000fe40000004100 */
[----:B--2---:R-:W-:Y:S02]  /*77f0*/  HADD2.F32 R80, -RZ, R80.H0_H0 ;  /* 0x20000050ff507230 */ /* 0x004fe40000004100 */
[----:B------:R-:W-:-:S02]  /*7800*/  HADD2.F32 R81, -RZ, R53.H0_H0 ;  /* 0x20000035ff517230 */ /* 0x000fc40000004100 */
[----:B------:R-:W-:-:S03]  /*7810*/  FMUL.FTZ R41, R13, R55 ;  /* 0x000000370d297220 */ /* 0x000fc60000410000 */
[----:B------:R-:W-:-:S04]  /*7820*/  FMUL.FTZ R55, R81, R55 ;  /* 0x0000003751377220 */ /* 0x000fc80000410000 */
[----:B------:R-:W-:Y:S01]  /*7830*/  FFMA.FTZ R13, R13, R80, R55 ;  /* 0x000000500d0d7223 */ /* 0x000fe20000010037 */
[--C-:B------:R-:W-:Y:S01]  /*7840*/  SHF.R.U32.HI R55, RZ, 0x10, R49.reuse ;  /* 0x00000010ff377819 */ /* 0x100fe20000011631 */
[----:B------:R-:W-:Y:S01]  /*7850*/  HADD2.F32 R54, -RZ, R54.H1_H1 ;  /* 0x30000036ff367230 */ /* 0x000fe20000004100 */
[----:B------:R-:W-:-:S03]  /*7860*/  SHF.R.U64 R49, R48, 0x10, R49 ;  /* 0x0000001030317819 */ /* 0x000fc60000001231 */
[----:B------:R-:W-:Y:S02]  /*7870*/  HADD2.F32 R55, -RZ, R55.H0_H0 ;  /* 0x20000037ff377230 */ /* 0x000fe40000004100 */
[----:B------:R-:W-:-:S03]  /*7880*/  HADD2.F32 R48, -RZ, R53.H1_H1 ;  /* 0x30000035ff307230 */ /* 0x000fc60000004100 */
[-C--:B------:R-:W-:Y:S01]  /*7890*/  FMUL.FTZ R53, R54, R55.reuse ;  /* 0x0000003736357220 */ /* 0x080fe20000410000 */
[----:B------:R-:W-:Y:S01]  /*78a0*/  FFMA.FTZ R41, R81, R80, -R41 ;  /* 0x0000005051297223 */ /* 0x000fe20000010829 */
[C---:B------:R-:W-:Y:S01]  /*78b0*/  FMUL.FTZ R55, R48.reuse, R55 ;  /* 0x0000003730377220 */ /* 0x040fe20000410000 */
[----:B------:R-:W-:Y:S02]  /*78c0*/  HADD2.F32 R80, -RZ, R157.H0_H0 ;  /* 0x2000009dff507230 */ /* 0x000fe40000004100 */
[-C--:B------:R-:W-:Y:S01]  /*78d0*/  FFMA.FTZ R48, R48, R37.reuse, -R53 ;  /* 0x0000002530307223 */ /* 0x080fe20000010835 */
[----:B------:R-:W-:Y:S02]  /*78e0*/  HADD2.F32 R53, -RZ, R43.H0_H0 ;  /* 0x2000002bff357230 */ /* 0x000fe40000004100 */
[----:B------:R-:W-:Y:S01]  /*78f0*/  FFMA.FTZ R37, R54, R37, R55 ;  /* 0x0000002536257223 */ /* 0x000fe20000010037 */
[----:B------:R-:W-:Y:S02]  /*7900*/  HADD2.F32 R54, -RZ, R156.H0_H0 ;  /* 0x2000009cff367230 */ /* 0x000fe40000004100 */
[----:B------:R-:W-:-:S02]  /*7910*/  HADD2.F32 R55, -RZ, R15.H0_H0 ;  /* 0x2000000fff377230 */ /* 0x000fc40000004100 */
[----:B------:R-:W-:-:S04]  /*7920*/  FMUL.FTZ R81, R53, R80 ;  /* 0x0000005035517220 */ /* 0x000fc80000410000 */
[C---:B------:R-:W-:Y:S01]  /*7930*/  FFMA.FTZ R81, R55.reuse, R54, -R81 ;  /* 0x0000003637517223 */ /* 0x040fe20000010851 */
[----:B------:R-:W-:-:S04]  /*7940*/  FMUL.FTZ R55, R55, R80 ;  /* 0x0000005037377220 */ /* 0x000fc80000410000 */
[----:B------:R-:W-:Y:S01]  /*7950*/  FFMA.FTZ R55, R53, R54, R55 ;  /* 0x0000003635377223 */ /* 0x000fe20000010037 */
[----:B------:R-:W-:Y:S02]  /*7960*/  SHF.R.U32.HI R53, RZ, 0x10, R39 ;  /* 0x00000010ff357819 */ /* 0x000fe40000011627 */
[--C-:B------:R-:W-:Y:S02]  /*7970*/  SHF.R.U64 R39, R50, 0x10, R51.reuse ;  /* 0x0000001032277819 */ /* 0x100fe40000001233 */
[----:B------:R-:W-:Y:S01]  /*7980*/  SHF.R.U32.HI R50, RZ, 0x10, R51 ;  /* 0x00000010ff327819 */ /* 0x000fe20000011633 */
[----:B------:R-:W-:-:S04]  /*7990*/  HADD2.F32 R43, -RZ, R43.H1_H1 ;  /* 0x3000002bff2b7230 */ /* 0x000fc80000004100 */
[----:B------:R-:W-:Y:S02]  /*79a0*/  HADD2.F32 R50, -RZ, R50.H0_H0 ;  /* 0x20000032ff327230 */ /* 0x000fe40000004100 */
[----:B------:R-:W-:Y:S02]  /*79b0*/  HADD2.F32 R15, -RZ, R15.H1_H1 ;  /* 0x3000000fff0f7230 */ /* 0x000fe40000004100 */
[----:B------:R-:W-:Y:S02]  /*79c0*/  HADD2.F32 R53, -RZ, R53.H0_H0 ;  /* 0x20000035ff357230 */ /* 0x000fe40000004100 */
[----:B------:R-:W-:-:S04]  /*79d0*/  FMUL.FTZ R51, R43, R50 ;  /* 0x000000322b337220 */ /* 0x000fc80000410000 */
[C---:B------:R-:W-:Y:S01]  /*79e0*/  FFMA.FTZ R51, R15.reuse, R53, -R51 ;  /* 0x000000350f337223 */ /* 0x040fe20000010833 */
[----:B------:R-:W-:Y:S01]  /*79f0*/  FMUL.FTZ R15, R15, R50 ;  /* 0x000000320f0f7220 */ /* 0x000fe20000410000 */
[----:B---3--:R-:W-:-:S03]  /*7a00*/  HADD2.F32 R80, -RZ, R83.H0_H0 ;  /* 0x20000053ff507230 */ /* 0x008fc60000004100 */
[----:B------:R-:W-:Y:S01]  /*7a10*/  FFMA.FTZ R15, R43, R53, R15 ;  /* 0x000000352b0f7223 */ /* 0x000fe2000001000f */
[----:B------:R-:W-:Y:S02]  /*7a20*/  HADD2.F32 R43, -RZ, R40.H0_H0 ;  /* 0x20000028ff2b7230 */ /* 0x000fe40000004100 */
[----:B------:R-:W-:Y:S02]  /*7a30*/  HADD2.F32 R53, -RZ, R12.H0_H0 ;  /* 0x2000000cff357230 */ /* 0x000fe40000004100 */
[----:B------:R-:W-:Y:S02]  /*7a40*/  HADD2.F32 R50, -RZ, R82.H0_H0 ;  /* 0x20000052ff327230 */ /* 0x000fe40000004100 */
[-C--:B------:R-:W-:Y:S01]  /*7a50*/  FMUL.FTZ R54, R43, R80.reuse ;  /* 0x000000502b367220 */ /* 0x080fe20000410000 */
[----:B------:R-:W-:Y:S02]  /*7a60*/  HADD2.F32 R49, -RZ, R49.H0_H0 ;  /* 0x20000031ff317230 */ /* 0x000fe40000004100 */
[----:B------:R-:W-:Y:S01]  /*7a70*/  FMUL.FTZ R80, R53, R80 ;  /* 0x0000005035507220 */ /* 0x000fe20000410000 */
[----:B------:R-:W-:-:S02]  /*7a80*/  HADD2.F32 R40, -RZ, R40.H1_H1 ;  /* 0x30000028ff287230 */ /* 0x000fc40000004100 */
[----:B------:R-:W-:Y:S02]  /*7a90*/  HADD2.F32 R12, -RZ, R12.H1_H1 ;  /* 0x3000000cff0c7230 */ /* 0x000fe40000004100 */
[-C--:B------:R-:W-:Y:S01]  /*7aa0*/  FFMA.FTZ R80, R43, R50.reuse, R80 ;  /* 0x000000322b507223 */ /* 0x080fe20000010050 */
[-C--:B------:R-:W-:Y:S02]  /*7ab0*/  FMUL.FTZ R43, R40, R49.reuse ;  /* 0x00000031282b7220 */ /* 0x080fe40000410000 */
[C---:B------:R-:W-:Y:S01]  /*7ac0*/  FMUL.FTZ R49, R12.reuse, R49 ;  /* 0x000000310c317220 */ /* 0x040fe20000410000 */
[----:B------:R-:W-:Y:S01]  /*7ad0*/  FFMA.FTZ R54, R53, R50, -R54 ;  /* 0x0000003235367223 */ /* 0x000fe20000010836 */
[-C--:B------:R-:W-:Y:S01]  /*7ae0*/  FFMA.FTZ R12, R12, R36.reuse, -R43 ;  /* 0x000000240c0c7223 */ /* 0x080fe2000001082b */
[----:B------:R-:W-:Y:S02]  /*7af0*/  HADD2.F32 R53, -RZ, R224.H1_H1 ;  /* 0x300000e0ff357230 */ /* 0x000fe40000004100 */
[----:B------:R-:W-:Y:S01]  /*7b00*/  FFMA.FTZ R36, R40, R36, R49 ;  /* 0x0000002428247223 */ /* 0x000fe20000010031 */
[----:B------:R-:W-:-:S02]  /*7b10*/  HADD2.F32 R40, -RZ, R42.H0_H0 ;  /* 0x2000002aff287230 */ /* 0x000fc40000004100 */
[----:B------:R-:W-:Y:S02]  /*7b20*/  HADD2.F32 R49, -RZ, R14.H0_H0 ;  /* 0x2000000eff317230 */ /* 0x000fe40000004100 */
[----:B------:R-:W-:Y:S02]  /*7b30*/  HADD2.F32 R43, -RZ, R224.H0_H0 ;  /* 0x200000e0ff2b7230 */ /* 0x000fe40000004100 */
[-C--:B------:R-:W-:Y:S01]  /*7b40*/  FMUL.FTZ R50, R40, R53.reuse ;  /* 0x0000003528327220 */ /* 0x080fe20000410000 */
[----:B------:R-:W-:Y:S02]  /*7b50*/  HADD2.F32 R39, -RZ, R39.H0_H0 ;  /* 0x20000027ff277230 */ /* 0x000fe40000004100 */
[----:B------:R-:W-:Y:S01]  /*7b60*/  FMUL.FTZ R53, R49, R53 ;  /* 0x0000003531357220 */ /* 0x000fe20000410000 */
[----:B------:R-:W-:Y:S02]  /*7b70*/  HADD2.F32 R42, -RZ, R42.H1_H1 ;  /* 0x3000002aff2a7230 */ /* 0x000fe40000004100 */
[----:B------:R-:W-:-:S02]  /*7b80*/  HADD2.F32 R14, -RZ, R14.H1_H1 ;  /* 0x3000000eff0e7230 */ /* 0x000fc40000004100 */
[----:B------:R-:W-:Y:S01]  /*7b90*/  FFMA.FTZ R53, R40, R43, R53 ;  /* 0x0000002b28357223 */ /* 0x000fe20000010035 */
[-C--:B------:R-:W-:Y:S02]  /*7ba0*/  FMUL.FTZ R40, R42, R39.reuse ;  /* 0x000000272a287220 */ /* 0x080fe40000410000 */
[C---:B------:R-:W-:Y:S01]  /*7bb0*/  FMUL.FTZ R39, R14.reuse, R39 ;  /* 0x000000270e277220 */ /* 0x040fe20000410000 */
[----:B------:R-:W-:Y:S01]  /*7bc0*/  FFMA.FTZ R50, R49, R43, -R50 ;  /* 0x0000002b31327223 */ /* 0x000fe20000010832 */
[-C--:B------:R-:W-:Y:S02]  /*7bd0*/  FFMA.FTZ R40, R14, R38.reuse, -R40 ;  /* 0x000000260e287223 */ /* 0x080fe40000010828 */
[----:B------:R-:W-:Y:S01]  /*7be0*/  FFMA.FTZ R39, R42, R38, R39 ;  /* 0x000000262a277223 */ /* 0x000fe20000010027 */
[----:B------:R-:W-:Y:S02]  /*7bf0*/  F2FP.F16.F32.PACK_AB R41, R48, R41 ;  /* 0x000000293029723e */ /* 0x000fe400000000ff */
[----:B------:R-:W-:-:S02]  /*7c00*/  F2FP.F16.F32.PACK_AB R51, R51, R81 ;  /* 0x000000513333723e */ /* 0x000fc400000000ff */
[----:B------:R-:W-:Y:S02]  /*7c10*/  F2FP.F16.F32.PACK_AB R37, R37, R13 ;  /* 0x0000000d2525723e */ /* 0x000fe400000000ff */
[----:B------:R-:W-:Y:S02]  /*7c20*/  F2FP.F16.F32.PACK_AB R36, R36, R80 ;  /* 0x000000502424723e */ /* 0x000fe400000000ff */
[----:B------:R-:W-:Y:S02]  /*7c30*/  F2FP.F16.F32.PACK_AB R39, R39, R53 ;  /* 0x000000352727723e */ /* 0x000fe400000000ff */
[----:B------:R-:W-:Y:S02]  /*7c40*/  F2FP.F16.F32.PACK_AB R55, R15, R55 ;  /* 0x000000370f37723e */ /* 0x000fe400000000ff */
[----:B------:R-:W-:Y:S01]  /*7c50*/  F2FP.F16.F32.PACK_AB R50, R40, R50 ;  /* 0x000000322832723e */ /* 0x000fe200000000ff */
[----:B------:R-:W-:Y:S01]  /*7c60*/  IMAD.MOV.U32 R40, RZ, RZ, R36 ;  /* 0x000000ffff287224 */ /* 0x000fe200078e0024 */
[----:B------:R-:W-:Y:S01]  /*7c70*/  MOV R13, R41 ;  /* 0x00000029000d7202 */ /* 0x000fe20000000f00 */
[----:B------:R-:W-:Y:S01]  /*7c80*/  IMAD.MOV.U32 R41, RZ, RZ, R37 ;  /* 0x000000ffff297224 */ /* 0x000fe200078e0025 */
[----:B------:R-:W-:Y:S01]  /*7c90*/  F2FP.F16.F32.PACK_AB R12, R12, R54 ;  /* 0x000000360c0c723e */ /* 0x000fe200000000ff */
[----:B------:R-:W-:Y:S01]  /*7ca0*/  IMAD.MOV.U32 R15, RZ, RZ, R51 ;  /* 0x000000ffff0f7224 */ /* 0x000fe200078e0033 */
[----:B------:R-:W-:Y:S01]  /*7cb0*/  MOV R14, R50 ;  /* 0x00000032000e7202 */ /* 0x000fe20000000f00 */
[----:B------:R-:W-:Y:S01]  /*7cc0*/  IMAD.MOV.U32 R42, RZ, RZ, R39 ;  /* 0x000000ffff2a7224 */ /* 0x000fe200078e0027 */
[----:B------:R-:W-:-:S07]  /*7cd0*/  MOV R43, R55 ;  /* 0x00000037002b7202 */ /* 0x000fce0000000f00 */
.L_x_533:
[----:B------:R-:W-:Y:S05]  /*7ce0*/  BSYNC B3 ;  /* 0x0000000000037941 */ /* 0x000fea0003800000 */
.L_x_532:
[----:B------:R-:W-:-:S04]  /*7cf0*/  LEA R36, P4, R8, R11, 0x1 ;  /* 0x0000000b08247211 */ /* 0x000fc800078808ff */
[----:B--2---:R-:W-:Y:S02]  /*7d00*/  LEA.HI.X R37, R8, R123, R115, 0x1, P4 ;  /* 0x0000007b08257211 */ /* 0x004fe400020f0c73 */
[----:B------:R-:W-:-:S03]  /*7d10*/  ISETP.GE.AND P4, PT, R52, R135, PT ;  /* 0x000000873400720c */ /* 0x000fc60003f86270 */
[----:B----4-:R2:W-:Y:S10]  /*7d20*/  ST.E.128 desc[UR60][R36.64], R12 ;  /* 0x0000000c24007985 */ /* 0x0105f4000c101d3c */
[----:B--2---:R-:W-:-:S05]  /*7d30*/  @!P4 IMAD.WIDE R12, R52, 0x2, R122 ;  /* 0x00000002340cc825 */ /* 0x004fca00078e027a */
[----:B---3--:R4:W-:Y:S02]  /*7d40*/  @!P4 ST.E.128 desc[UR60][R12.64], R40 ;  /* 0x000000280c00c985 */ /* 0x0089e4000c101d3c */
.L_x_531:
[----:B------:R-:W-:Y:S05]  /*7d50*/  BSYNC B2 ;  /* 0x0000000000027941 */ /* 0x000fea0003800000 */
.L_x_530:
[----:B------:R-:W-:-:S13]  /*7d60*/  ISETP.NE.AND P4, PT, R28, RZ, PT ;  /* 0x000000ff1c00720c */ /* 0x000fda0003f85270 */
[----:B------:R-:W-:Y:S05]  /*7d70*/  @!P4 BRA `(.L_x_525) ;  /* 0x0000000400d4c947 */ /* 0x000fea0003800000 */
[----:B---34-:R-:W-:Y:S01]  /*7d80*/  SEL R12, R129, R139, !P1 ;  /* 0x0000008b810c7207 */ /* 0x018fe20004800000 */
[----:B------:R-:W-:Y:S01]  /*7d90*/  BSSY B2, `(.L_x_534) ;  /* 0x0000071000027945 */ /* 0x000fe20003800000 */
[C---:B------:R-:W-:Y:S02]  /*7da0*/  LEA R40, P4, R9.reuse, R11, 0x1 ;  /* 0x0000000b09287211 */ /* 0x040fe400078808ff */
[----:B------:R-:W-:Y:S02]  /*7db0*/  SHF.R.S32.HI R13, RZ, 0x1f, R12 ;  /* 0x0000001fff0d7819 */ /* 0x000fe4000001140c */
[----:B--2---:R-:W-:Y:S02]  /*7dc0*/  LEA.HI.X R41, R9, R123, R114, 0x1, P4 ;  /* 0x0000007b09297211 */ /* 0x004fe400020f0c72 */
[----:B------:R-:W-:Y:S02]  /*7dd0*/  LEA.HI R12, R13, R12, RZ, 0x4 ;  /* 0x0000000c0d0c7211 */ /* 0x000fe400078f20ff */
[----:B------:R-:W-:-:S02]  /*7de0*/  ISETP.GE.AND P6, PT, R3, R128, PT ;  /* 0x000000800300720c */ /* 0x000fc40003fc6270 */
[----:B------:R-:W-:-:S04]  /*7df0*/  LEA.HI.SX32 R12, R12, R120, 0x1c ;  /* 0x000000780c0c7211 */ /* 0x000fc800078fe2ff */
[----:B------:R-:W-:-:S04]  /*7e00*/  SHF.R.S32.HI R13, RZ, 0x1f, R12 ;  /* 0x0000001fff0d7819 */ /* 0x000fc8000001140c */
[----:B------:R-:W-:Y:S01]  /*7e10*/  LEA.HI R13, R13, R12, RZ, 0x3 ;  /* 0x0000000c0d0d7211 */ /* 0x000fe200078f18ff */
[----:B------:R-:W-:-:S03]  /*7e20*/  IMAD.SHL.U32 R12, R12, 0x8, RZ ;  /* 0x000000080c0c7824 */ /* 0x000fc600078e00ff */
[----:B------:R-:W-:Y:S02]  /*7e30*/  SHF.R.S32.HI R13, RZ, 0x3, R13 ;  /* 0x00000003ff0d7819 */ /* 0x000fe4000001140d */
[----:B------:R-:W-:Y:S02]  /*7e40*/  LOP3.LUT R14, R176, 0x38, R12, 0xf8, !PT ;  /* 0x00000038b00e7812 */ /* 0x000fe400078ef80c */
[----:B------:R-:W-:Y:S01]  /*7e50*/  ISETP.GE.AND P4, PT, R12, R135, PT ;  /* 0x000000870c00720c */ /* 0x000fe20003f86270 */
[----:B------:R-:W-:Y:S01]  /*7e60*/  IMAD R13, R13, 0x1800, R178 ;  /* 0x000018000d0d7824 */ /* 0x000fe200078e02b2 */
[----:B------:R-:W-:-:S05]  /*7e70*/  LOP3.LUT R14, R14, R177, RZ, 0x3c, !PT ;  /* 0x000000b10e0e7212 */ /* 0x000fca00078e3cff */
[----:B------:R-:W-:Y:S02]  /*7e80*/  IMAD.IADD R14, R13, 0x1, R14 ;  /* 0x000000010d0e7824 */ /* 0x000fe400078e020e */
[C---:B------:R-:W-:Y:S02]  /*7e90*/  IMAD R13, R18.reuse, 0x4800, R141 ;  /* 0x00004800120d7824 */ /* 0x040fe400078e028d */
[----:B------:R-:W-:Y:S02]  /*7ea0*/  IMAD R36, R18, 0x4800, R14 ;  /* 0x0000480012247824 */ /* 0x000fe400078e020e */
[----:B------:R-:W-:Y:S01]  /*7eb0*/  @!P4 IMAD.WIDE R122, R12, 0x2, R122 ;  /* 0x000000020c7ac825 */ /* 0x000fe200078e027a */
[----:B------:R-:W-:-:S03]  /*7ec0*/  LEA R13, R13, R2, 0x1 ;  /* 0x000000020d0d7211 */ /* 0x000fc600078e08ff */
[----:B------:R-:W-:-:S03]  /*7ed0*/  IMAD R36, R36, 0x2, R2 ;  /* 0x0000000224247824 */ /* 0x000fc600078e0202 */
[----:B------:R-:W2:Y:S04]  /*7ee0*/  LDS.128 R12, [R13+0x18400] ;  /* 0x018400000d0c7984 */ /* 0x000ea80000000c00 */
[----:B------:R-:W3:Y:S01]  /*7ef0*/  LDS.128 R36, [R36+0x18400] ;  /* 0x0184000024247984 */ /* 0x000ee20000000c00 */
[----:B------:R-:W-:Y:S05]  /*7f00*/  @P6 BRA `(.L_x_535) ;  /* 0x0000000400646947 */ /* 0x000fea0003800000 */
[----:B--2---:R-:W-:Y:S01]  /*7f10*/  IMAD.MOV.U32 R11, RZ, RZ, R13 ;  /* 0x000000ffff0b7224 */ /* 0x004fe200078e000d */
[----:B------:R-:W-:Y:S01]  /*7f20*/  SHF.R.U64 R44, R44, 0x10, R45 ;  /* 0x000000102c2c7819 */ /* 0x000fe2000000122d */
[----:B------:R-:W-:Y:S01]  /*7f30*/  HADD2.F32 R48, -RZ, R213.H1_H1 ;  /* 0x300000d5ff307230 */ /* 0x000fe20000004100 */
[----:B------:R-:W-:Y:S01]  /*7f40*/  SHF.R.U64 R32, R32, 0x10, R33 ;  /* 0x0000001020207819 */ /* 0x000fe20000001221 */
[----:B---3--:R-:W-:Y:S01]  /*7f50*/  HADD2.F32 R42, -RZ, R37.H0_H0 ;  /* 0x20000025ff2a7230 */ /* 0x008fe20000004100 */
[----:B------:R-:W-:Y:S01]  /*7f60*/  SHF.R.U64 R46, R46, 0x10, R47 ;  /* 0x000000102e2e7819 */ /* 0x000fe2000000122f */
[----:B------:R-:W-:Y:S01]  /*7f70*/  HADD2.F32 R43, -RZ, R11.H0_H0 ;  /* 0x2000000bff2b7230 */ /* 0x000fe20000004100 */
[----:B------:R-:W-:Y:S01]  /*7f80*/  SHF.R.U64 R34, R34, 0x10, R35 ;  /* 0x0000001022227819 */ /* 0x000fe20000001223 */
[----:B------:R-:W-:Y:S02]  /*7f90*/  HADD2.F32 R13, -RZ, R211.H1_H1 ;  /* 0x300000d3ff0d7230 */ /* 0x000fe40000004100 */
[----:B------:R-:W-:Y:S01]  /*7fa0*/  FMUL.FTZ R49, R42, R48 ;  /* 0x000000302a317220 */ /* 0x000fe20000410000 */
[----:B------:R-:W-:-:S02]  /*7fb0*/  HADD2.F32 R213, -RZ, R213.H0_H0 ;  /* 0x200000d5ffd57230 */ /* 0x000fc40000004100 */
[C---:B------:R-:W-:Y:S01]  /*7fc0*/  FMUL.FTZ R48, R43.reuse, R48 ;  /* 0x000000302b307220 */ /* 0x040fe20000410000 */
[----:B------:R-:W-:Y:S02]  /*7fd0*/  HADD2.F32 R211, -RZ, R211.H0_H0 ;  /* 0x200000d3ffd37230 */ /* 0x000fe40000004100 */
[-C--:B------:R-:W-:Y:S01]  /*7fe0*/  FFMA.FTZ R43, R43, R13.reuse, -R49 ;  /* 0x0000000d2b2b7223 */ /* 0x080fe20000010831 */
[----:B------:R-:W-:Y:S01]  /*7ff0*/  SHF.R.U32.HI R49, RZ, 0x10, R33 ;  /* 0x00000010ff317819 */ /* 0x000fe20000011621 */
[----:B------:R-:W-:Y:S01]  /*8000*/  FFMA.FTZ R42, R42, R13, R48 ;  /* 0x0000000d2a2a7223 */ /* 0x000fe20000010030 */
[----:B------:R-:W-:Y:S01]  /*8010*/  SHF.R.U32.HI R48, RZ, 0x10, R45 ;  /* 0x00000010ff307819 */ /* 0x000fe2000001162d */
[----:B------:R-:W-:Y:S02]  /*8020*/  HADD2.F32 R13, -RZ, R37.H1_H1 ;  /* 0x30000025ff0d7230 */ /* 0x000fe40000004100 */
[----:B------:R-:W-:Y:S02]  /*8030*/  HADD2.F32 R44, -RZ, R44.H0_H0 ;  /* 0x2000002cff2c7230 */ /* 0x000fe40000004100 */
[----:B------:R-:W-:-:S02]  /*8040*/  HADD2.F32 R37, -RZ, R48.H0_H0 ;  /* 0x20000030ff257230 */ /* 0x000fc40000004100 */
[----:B------:R-:W-:Y:S02]  /*8050*/  HADD2.F32 R48, -RZ, R11.H1_H1 ;  /* 0x3000000bff307230 */ /* 0x000fe40000004100 */
[----:B------:R-:W-:Y:S02]  /*8060*/  HADD2.F32 R11, -RZ, R49.H0_H0 ;  /* 0x20000031ff0b7230 */ /* 0x000fe40000004100 */
[-C--:B------:R-:W-:Y:S01]  /*8070*/  FMUL.FTZ R49, R13, R37.reuse ;  /* 0x000000250d317220 */ /* 0x080fe20000410000 */
[----:B------:R-:W-:Y:S02]  /*8080*/  HADD2.F32 R32, -RZ, R32.H0_H0 ;  /* 0x20000020ff207230 */ /* 0x000fe40000004100 */
[C---:B------:R-:W-:Y:S01]  /*8090*/  FMUL.FTZ R50, R48.reuse, R37 ;  /* 0x0000002530327220 */ /* 0x040fe20000410000 */
[----:B------:R-:W-:Y:S02]  /*80a0*/  HADD2.F32 R46, -RZ, R46.H0_H0 ;  /* 0x2000002eff2e7230 */ /* 0x000fe40000004100 */
[----:B------:R-:W-:Y:S01]  /*80b0*/  FFMA.FTZ R37, R48, R11, -R49 ;  /* 0x0000000b30257223 */ /* 0x000fe20000010831 */
[----:B------:R-:W-:-:S02]  /*80c0*/  HADD2.F32 R49, -RZ, R212.H1_H1 ;  /* 0x300000d4ff317230 */ /* 0x000fc40000004100 */
[----:B------:R-:W-:Y:S01]  /*80d0*/  FFMA.FTZ R11, R13, R11, R50 ;  /* 0x0000000b0d0b7223 */ /* 0x000fe20000010032 */
[----:B------:R-:W-:Y:S01]  /*80e0*/  MOV R13, R15 ;  /* 0x0000000f000d7202 */ /* 0x000fe20000000f00 */
[----:B------:R-:W-:Y:S01]  /*80f0*/  HADD2.F32 R15, -RZ, R39.H0_H0 ;  /* 0x20000027ff0f7230 */ /* 0x000fe20000004100 */
[----:B------:R-:W-:Y:S01]  /*8100*/  F2FP.F16.F32.PACK_AB R37, R37, R43 ;  /* 0x0000002b2525723e */ /* 0x000fe200000000ff */
[----:B------:R-:W-:Y:S01]  /*8110*/  HADD2.F32 R50, -RZ, R210.H1_H1 ;  /* 0x300000d2ff327230 */ /* 0x000fe20000004100 */
[----:B------:R-:W-:Y:S01]  /*8120*/  F2FP.F16.F32.PACK_AB R11, R11, R42 ;  /* 0x0000002a0b0b723e */ /* 0x000fe200000000ff */
[----:B------:R-:W-:Y:S02]  /*8130*/  HADD2.F32 R48, -RZ, R13.H0_H0 ;  /* 0x2000000dff307230 */ /* 0x000fe40000004100 */
[----:B------:R-:W-:Y:S01]  /*8140*/  FMUL.FTZ R51, R15, R49 ;  /* 0x000000310f337220 */ /* 0x000fe20000410000 */
[----:B------:R-:W-:Y:S02]  /*8150*/  HADD2.F32 R212, -RZ, R212.H0_H0 ;  /* 0x200000d4ffd47230 */ /* 0x000fe40000004100 */
[----:B------:R-:W-:-:S02]  /*8160*/  HADD2.F32 R210, -RZ, R210.H0_H0 ;  /* 0x200000d2ffd27230 */ /* 0x000fc40000004100 */
[C---:B------:R-:W-:Y:S01]  /*8170*/  FMUL.FTZ R49, R48.reuse, R49 ;  /* 0x0000003130317220 */ /* 0x040fe20000410000 */
[-C--:B------:R-:W-:Y:S01]  /*8180*/  FFMA.FTZ R51, R48, R50.reuse, -R51 ;  /* 0x0000003230337223 */ /* 0x080fe20000010833 */
[----:B------:R-:W-:Y:S01]  /*8190*/  SHF.R.U32.HI R48, RZ, 0x10, R47 ;  /* 0x00000010ff307819 */ /* 0x000fe2000001162f */
[----:B------:R-:W-:Y:S02]  /*81a0*/  HADD2.F32 R34, -RZ, R34.H0_H0 ;  /* 0x20000022ff227230 */ /* 0x000fe40000004100 */
[----:B------:R-:W-:Y:S01]  /*81b0*/  FFMA.FTZ R49, R15, R50, R49 ;  /* 0x000000320f317223 */ /* 0x000fe20000010031 */
[----:B------:R-:W-:Y:S01]  /*81c0*/  HADD2.F32 R15, -RZ, R39.H1_H1 ;  /* 0x30000027ff0f7230 */ /* 0x000fe20000004100 */
[----:B------:R-:W-:Y:S01]  /*81d0*/  SHF.R.U32.HI R50, RZ, 0x10, R35 ;  /* 0x00000010ff327819 */ /* 0x000fe20000011623 */
[----:B------:R-:W-:Y:S02]  /*81e0*/  HADD2.F32 R39, -RZ, R48.H0_H0 ;  /* 0x20000030ff277230 */ /* 0x000fe40000004100 */
[----:B------:R-:W-:-:S02]  /*81f0*/  HADD2.F32 R48, -RZ, R13.H1_H1 ;  /* 0x3000000dff307230 */ /* 0x000fc40000004100 */
[----:B------:R-:W-:Y:S02]  /*8200*/  HADD2.F32 R13, -RZ, R50.H0_H0 ;  /* 0x20000032ff0d7230 */ /* 0x000fe40000004100 */
[-C--:B------:R-:W-:Y:S01]  /*8210*/  FMUL.FTZ R50, R15, R39.reuse ;  /* 0x000000270f327220 */ /* 0x080fe20000410000 */
[----:B------:R-:W-:-:S03]  /*8220*/  FMUL.FTZ R39, R48, R39 ;  /* 0x0000002730277220 */ /* 0x000fc60000410000 */
[-C--:B------:R-:W-:Y:S01]  /*8230*/  FFMA.FTZ R50, R48, R13.reuse, -R50 ;  /* 0x0000000d30327223 */ /* 0x080fe20000010832 */
[----:B------:R-:W-:Y:S01]  /*8240*/  FFMA.FTZ R39, R15, R13, R39 ;  /* 0x0000000d0f277223 */ /* 0x000fe20000010027 */
[----:B------:R-:W-:Y:S02]  /*8250*/  HADD2.F32 R13, -RZ, R36.H0_H0 ;  /* 0x20000024ff0d7230 */ /* 0x000fe40000004100 */
[----:B------:R-:W-:Y:S01]  /*8260*/  HADD2.F32 R15, -RZ, R12.H0_H0 ;  /* 0x2000000cff0f7230 */ /* 0x000fe20000004100 */
[----:B------:R-:W-:Y:S01]  /*8270*/  F2FP.F16.F32.PACK_AB R50, R50, R51 ;  /* 0x000000333232723e */ /* 0x000fe200000000ff */
[----:B------:R-:W-:Y:S02]  /*8280*/  HADD2.F32 R36, -RZ, R36.H1_H1 ;  /* 0x30000024ff247230 */ /* 0x000fe40000004100 */
[-C--:B------:R-:W-:Y:S01]  /*8290*/  FMUL.FTZ R48, R13, R213.reuse ;  /* 0x000000d50d307220 */ /* 0x080fe20000410000 */
[----:B------:R-:W-:Y:S02]  /*82a0*/  HADD2.F32 R12, -RZ, R12.H1_H1 ;  /* 0x3000000cff0c7230 */ /* 0x000fe40000004100 */
[----:B------:R-:W-:Y:S01]  /*82b0*/  FMUL.FTZ R213, R15, R213 ;  /* 0x000000d50fd57220 */ /* 0x000fe20000410000 */
[----:B------:R-:W-:Y:S01]  /*82c0*/  F2FP.F16.F32.PACK_AB R39, R39, R49 ;  /* 0x000000312727723e */ /* 0x000fe200000000ff */
[----:B------:R-:W-:Y:S01]  /*82d0*/  FFMA.FTZ R48, R15, R211, -R48 ;  /* 0x000000d30f307223 */ /* 0x000fe20000010830 */
[----:B------:R-:W-:-:S02]  /*82e0*/  HADD2.F32 R15, -RZ, R14.H0_H0 ;  /* 0x2000000eff0f7230 */ /* 0x000fc40000004100 */
[----:B------:R-:W-:Y:S01]  /*82f0*/  FFMA.FTZ R213, R13, R211, R213 ;  /* 0x000000d30dd57223 */ /* 0x000fe200000100d5 */
[-C--:B------:R-:W-:Y:S01]  /*8300*/  FMUL.FTZ R13, R36, R44.reuse ;  /* 0x0000002c240d7220 */ /* 0x080fe20000410000 */
[C---:B------:R-:W-:Y:S01]  /*8310*/  FMUL.FTZ R44, R12.reuse, R44 ;  /* 0x0000002c0c2c7220 */ /* 0x040fe20000410000 */
[----:B------:R-:W-:Y:S02]  /*8320*/  HADD2.F32 R14, -RZ, R14.H1_H1 ;  /* 0x3000000eff0e7230 */ /* 0x000fe40000004100 */
[-C--:B------:R-:W-:Y:S01]  /*8330*/  FFMA.FTZ R13, R12, R32.reuse, -R13 ;  /* 0x000000200c0d7223 */ /* 0x080fe2000001080d */
[--C-:B------:R-:W-:Y:S02]  /*8340*/  HADD2.F32 R12, -RZ, R38.reuse.H0_H0 ;  /* 0x20000026ff0c7230 */ /* 0x100fe40000004100 */
[----:B------:R-:W-:Y:S01]  /*8350*/  FFMA.FTZ R44, R36, R32, R44 ;  /* 0x00000020242c7223 */ /* 0x000fe2000001002c */
[----:B------:R-:W-:Y:S01]  /*8360*/  HADD2.F32 R38, -RZ, R38.H1_H1 ;  /* 0x30000026ff267230 */ /* 0x000fe20000004100 */
[----:B------:R-:W-:Y:S01]  /*8370*/  F2FP.F16.F32.PACK_AB R13, R13, R48 ;  /* 0x000000300d0d723e */ /* 0x000fe200000000ff */
[-C--:B------:R-:W-:Y:S01]  /*8380*/  FMUL.FTZ R32, R12, R212.reuse ;  /* 0x000000d40c207220 */ /* 0x080fe20000410000 */
[----:B------:R-:W-:Y:S01]  /*8390*/  FMUL.FTZ R212, R15, R212 ;  /* 0x000000d40fd47220 */ /* 0x000fe20000410000 */
[----:B------:R-:W-:-:S02]  /*83a0*/  F2FP.F16.F32.PACK_AB R44, R44, R213 ;  /* 0x000000d52c2c723e */ /* 0x000fc400000000ff */
[----:B------:R-:W-:Y:S01]  /*83b0*/  FFMA.FTZ R32, R15, R210, -R32 ;  /* 0x000000d20f207223 */ /* 0x000fe20000010820 */
[-C--:B------:R-:W-:Y:S01]  /*83c0*/  FMUL.FTZ R15, R38, R46.reuse ;  /* 0x0000002e260f7220 */ /* 0x080fe20000410000 */
[----:B------:R-:W-:Y:S01]  /*83d0*/  FMUL.FTZ R46, R14, R46 ;  /* 0x0000002e0e2e7220 */ /* 0x000fe20000410000 */
[----:B------:R-:W-:Y:S01]  /*83e0*/  FFMA.FTZ R212, R12, R210, R212 ;  /* 0x000000d20cd47223 */ /* 0x000fe200000100d4 */
[----:B------:R-:W-:Y:S02]  /*83f0*/  IMAD.MOV.U32 R12, RZ, RZ, R13 ;  /* 0x000000ffff0c7224 */ /* 0x000fe400078e000d */
[-C--:B------:R-:W-:Y:S01]  /*8400*/  FFMA.FTZ R15, R14, R34.reuse, -R15 ;  /* 0x000000220e0f7223 */ /* 0x080fe2000001080f */
[----:B------:R-:W-:Y:S01]  /*8410*/  FFMA.FTZ R46, R38, R34, R46 ;  /* 0x00000022262e7223 */ /* 0x000fe2000001002e */
[----:B------:R-:W-:Y:S01]  /*8420*/  IMAD.MOV.U32 R13, RZ, RZ, R37 ;  /* 0x000000ffff0d7224 */ /* 0x000fe200078e0025 */
[----:B------:R-:W-:Y:S01]  /*8430*/  MOV R36, R44 ;  /* 0x0000002c00247202 */ /* 0x000fe20000000f00 */
[----:B------:R-:W-:Y:S01]  /*8440*/  IMAD.MOV.U32 R37, RZ, RZ, R11 ;  /* 0x000000ffff257224 */ /* 0x000fe200078e000b */
[----:B------:R-:W-:-:S02]  /*8450*/  F2FP.F16.F32.PACK_AB R15, R15, R32 ;  /* 0x000000200f0f723e */ /* 0x000fc400000000ff */
[----:B------:R-:W-:-:S03]  /*8460*/  F2FP.F16.F32.PACK_AB R46, R46, R212 ;  /* 0x000000d42e2e723e */ /* 0x000fc600000000ff */
[----:B------:R-:W-:Y:S01]  /*8470*/  IMAD.MOV.U32 R14, RZ, RZ, R15 ;  /* 0x000000ffff0e7224 */ /* 0x000fe200078e000f */
[----:B------:R-:W-:Y:S01]  /*8480*/  MOV R15, R50 ;  /* 0x00000032000f7202 */ /* 0x000fe20000000f00 */
[----:B------:R-:W-:-:S07]  /*8490*/  IMAD.MOV.U32 R38, RZ, RZ, R46 ;  /* 0x000000ffff267224 */ /* 0x000fce00078e002e */
.L_x_535:
[----:B------:R-:W-:Y:S05]  /*84a0*/  BSYNC B2 ;  /* 0x0000000000027941 */ /* 0x000fea0003800000 */
.L_x_534:
[----:B--2---:R2:W-:Y:S04]  /*84b0*/  ST.E.128 desc[UR60][R40.64], R12 ;  /* 0x0000000c28007985 */ /* 0x0045e8000c101d3c */
[----:B---3--:R2:W-:Y:S02]  /*84c0*/  @!P4 ST.E.128 desc[UR60][R122.64], R36 ;  /* 0x000000247a00c985 */ /* 0x0085e4000c101d3c */
.L_x_525:
[----:B------:R-:W-:Y:S05]  /*84d0*/  BSYNC B1 ;  /* 0x0000000000017941 */ /* 0x000fea0003800000 */
.L_x_524:
[----:B------:R-:W-:-:S03]  /*84e0*/  UMOV UR4, 0xffffffff ;  /* 0xffffffff00047882 */ /* 0x000fc60000000000 */
[----:B------:R-:W-:Y:S05]  /*84f0*/  BRA.DIV UR4, `(.L_x_536) ;  /* 0x0000016204607947 */ /* 0x000fea000b800000 */
[----:B0-----:R-:W0:Y:S04]  /*8500*/  SHFL.IDX PT, R118, R118, 0x1, 0x1c1f ;  /* 0x003c1f0076767f89 */ /* 0x001e2800000e0000 */
[----:B------:R-:W0:Y:S02]  /*8510*/  SHFL.IDX PT, R119, R119, 0x1, 0x1c1f ;  /* 0x003c1f0077777f89 */ /* 0x000e2400000e0000 */
.L_x_803:
[----:B------:R-:W-:Y:S05]  /*8520*/  @P5 BRA `(.L_x_493) ;  /* 0x0000001c005c5947 */ /* 0x000fea0003800000 */
[----:B------:R-:W-:Y:S01]  /*8530*/  ISETP.NE.AND P4, PT, R10, RZ, PT ;  /* 0x000000ff0a00720c */ /* 0x000fe20003f85270 */
[----:B------:R-:W-:Y:S01]  /*8540*/  BSSY B1, `(.L_x_537) ;  /* 0x0000072000017945 */ /* 0x000fe20003800000 */
[----:B0-2---:R-:W-:Y:S01]  /*8550*/  IMAD.MOV.U32 R36, RZ, RZ, R119 ;  /* 0x000000ffff247224 */ /* 0x005fe200078e0077 */
[----:B------:R-:W-:-:S10]  /*8560*/  MOV R37, R118 ;  /* 0x0000007600257202 */ /* 0x000fd40000000f00 */
[----:B------:R-:W-:Y:S05]  /*8570*/  @!P4 BRA `(.L_x_538) ;  /* 0x0000000400b8c947 */ /* 0x000fea0003800000 */
[----:B---3--:R-:W-:Y:S01]  /*8580*/  SEL R11, R129, R139, !P3 ;  /* 0x0000008b810b7207 */ /* 0x008fe20005800000 */
[----:B------:R-:W-:Y:S01]  /*8590*/  BSSY B2, `(.L_x_539) ;  /* 0x000006a000027945 */ /* 0x000fe20003800000 */
[C---:B------:R-:W-:Y:S02]  /*85a0*/  LEA R38, P5, R7.reuse, R119, 0x1 ;  /* 0x0000007707267211 */ /* 0x040fe400078a08ff */
[----:B----4-:R-:W-:Y:S02]  /*85b0*/  SHF.R.S32.HI R12, RZ, 0x1f, R11 ;  /* 0x0000001fff0c7819 */ /* 0x010fe4000001140b */
[----:B------:R-:W-:Y:S02]  /*85c0*/  LEA.HI.X R39, R7, R118, R116, 0x1, P5 ;  /* 0x0000007607277211 */ /* 0x000fe400028f0c74 */
[----:B------:R-:W-:Y:S02]  /*85d0*/  LEA.HI R11, R12, R11, RZ, 0x4 ;  /* 0x0000000b0c0b7211 */ /* 0x000fe400078f20ff */
[----:B------:R-:W-:-:S02]  /*85e0*/  ISETP.GE.AND P5, PT, R16, R128, PT ;  /* 0x000000801000720c */ /* 0x000fc40003fa6270 */
[----:B------:R-:W-:-:S04]  /*85f0*/  LEA.HI.SX32 R11, R11, R124, 0x1c ;  /* 0x0000007c0b0b7211 */ /* 0x000fc800078fe2ff */
[----:B------:R-:W-:Y:S01]  /*8600*/  SHF.R.S32.HI R12, RZ, 0x1f, R11 ;  /* 0x0000001fff0c7819 */ /* 0x000fe2000001140b */
[----:B------:R-:W-:-:S03]  /*8610*/  IMAD.SHL.U32 R40, R11, 0x8, RZ ;  /* 0x000000080b287824 */ /* 0x000fc600078e00ff */
[----:B------:R-:W-:Y:S02]  /*8620*/  LEA.HI R12, R12, R11, RZ, 0x3 ;  /* 0x0000000b0c0c7211 */ /* 0x000fe400078f18ff */
[----:B------:R-:W-:Y:S02]  /*8630*/  ISETP.GE.AND P4, PT, R40, R135, PT ;  /* 0x000000872800720c */ /* 0x000fe40003f86270 */
[----:B------:R-:W-:Y:S02]  /*8640*/  SHF.R.S32.HI R14, RZ, 0x3, R12 ;  /* 0x00000003ff0e7819 */ /* 0x000fe4000001140c */
[----:B------:R-:W-:-:S03]  /*8650*/  LOP3.LUT R12, R167, 0x38, R40, 0xf8, !PT ;  /* 0x00000038a70c7812 */ /* 0x000fc600078ef828 */
[----:B------:R-:W-:Y:S01]  /*8660*/  IMAD R11, R14, 0x1800, R179 ;  /* 0x000018000e0b7824 */ /* 0x000fe200078e02b3 */
[----:B------:R-:W-:-:S05]  /*8670*/  LOP3.LUT R12, R12, R223, RZ, 0x3c, !PT ;  /* 0x000000df0c0c7212 */ /* 0x000fca00078e3cff */
[----:B------:R-:W-:Y:S02]  /*8680*/  IMAD.IADD R13, R11, 0x1, R12 ;  /* 0x000000010b0d7824 */ /* 0x000fe400078e020c */
[C---:B------:R-:W-:Y:S02]  /*8690*/  IMAD R11, R18.reuse, 0x4800, R142 ;  /* 0x00004800120b7824 */ /* 0x040fe400078e028e */
[----:B------:R-:W-:Y:S02]  /*86a0*/  IMAD R13, R18, 0x4800, R13 ;  /* 0x00004800120d7824 */ /* 0x000fe400078e020d */
[----:B------:R-:W-:Y:S01]  /*86b0*/  @!P4 IMAD.WIDE R40, R40, 0x2, R36 ;  /* 0x000000022828c825 */ /* 0x000fe200078e0224 */
[----:B------:R-:W-:-:S03]  /*86c0*/  LEA R11, R11, R2, 0x1 ;  /* 0x000000020b0b7211 */ /* 0x000fc600078e08ff */
[----:B------:R-:W-:Y:S02]  /*86d0*/  IMAD R32, R13, 0x2, R2 ;  /* 0x000000020d207824 */ /* 0x000fe400078e0202 */
[----:B------:R0:W2:Y:S04]  /*86e0*/  LDS.128 R12, [R11+0x18400] ;  /* 0x018400000b0c7984 */ /* 0x0000a80000000c00 */
[----:B------:R-:W3:Y:S01]  /*86f0*/  LDS.128 R32, [R32+0x18400] ;  /* 0x0184000020207984 */ /* 0x000ee20000000c00 */
[----:B------:R-:W-:Y:S05]  /*8700*/  @P5 BRA `(.L_x_540) ;  /* 0x0000000400485947 */ /* 0x000fea0003800000 */
[--C-:B------:R-:W-:Y:S01]  /*8710*/  SHF.R.U64 R42, R76, 0x10, R77.reuse ;  /* 0x000000104c2a7819 */ /* 0x100fe2000000124d */
[--C-:B---3--:R-:W-:Y:S01]  /*8720*/  HADD2.F32 R47, -RZ, R33.reuse.H0_H0 ;  /* 0x20000021ff2f7230 */ /* 0x108fe20000004100 */
[----:B------:R-:W-:Y:S01]  /*8730*/  SHF.R.U32.HI R76, RZ, 0x10, R77 ;  /* 0x00000010ff4c7819 */ /* 0x000fe2000001164d */
[----:B------:R-:W-:Y:S01]  /*8740*/  HADD2.F32 R48, -RZ, R33.H1_H1 ;  /* 0x30000021ff307230 */ /* 0x000fe20000004100 */
[--C-:B0-----:R-:W-:Y:S01]  /*8750*/  SHF.R.U64 R11, R64, 0x10, R65.reuse ;  /* 0x00000010400b7819 */ /* 0x101fe20000001241 */
[----:B------:R-:W-:Y:S01]  /*8760*/  HADD2.F32 R46, -RZ, R209.H1_H1 ;  /* 0x300000d1ff2e7230 */ /* 0x000fe20000004100 */
[----:B------:R-:W-:Y:S01]  /*8770*/  SHF.R.U32.HI R64, RZ, 0x10, R65 ;  /* 0x00000010ff407819 */ /* 0x000fe20000011641 */
[----:B--2---:R-:W-:Y:S01]  /*8780*/  HADD2.F32 R33, -RZ, R13.H0_H0 ;  /* 0x2000000dff217230 */ /* 0x004fe20000004100 */
[----:B------:R-:W-:Y:S01]  /*8790*/  SHF.R.U64 R44, R78, 0x10, R79 ;  /* 0x000000104e2c7819 */ /* 0x000fe2000000124f */
[----:B------:R-:W-:Y:S02]  /*87a0*/  HADD2.F32 R45, -RZ, R207.H1_H1 ;  /* 0x300000cfff2d7230 */ /* 0x000fe40000004100 */
[----:B------:R-:W-:Y:S01]  /*87b0*/  FMUL.FTZ R49, R47, R46 ;  /* 0x0000002e2f317220 */ /* 0x000fe20000410000 */
[----:B------:R-:W-:-:S02]  /*87c0*/  HADD2.F32 R76, -RZ, R76.H0_H0 ;  /* 0x2000004cff4c7230 */ /* 0x000fc40000004100 */
[C---:B------:R-:W-:Y:S01]  /*87d0*/  FMUL.FTZ R50, R33.reuse, R46 ;  /* 0x0000002e21327220 */ /* 0x040fe20000410000 */
[----:B------:R-:W-:Y:S01]  /*87e0*/  HADD2.F32 R13, -RZ, R13.H1_H1 ;  /* 0x3000000dff0d7230 */ /* 0x000fe20000004100 */
[----:B------:R-:W-:Y:S01]  /*87f0*/  SHF.R.U32.HI R78, RZ, 0x10, R79 ;  /* 0x00000010ff4e7819 */ /* 0x000fe2000001164f */
[----:B------:R-:W-:Y:S02]  /*8800*/  HADD2.F32 R64, -RZ, R64.H0_H0 ;  /* 0x20000040ff407230 */ /* 0x000fe40000004100 */
[-C--:B------:R-:W-:Y:S01]  /*8810*/  FFMA.FTZ R49, R33, R45.reuse, -R49 ;  /* 0x0000002d21317223 */ /* 0x080fe20000010831 */
[----:B------:R-:W-:Y:S01]  /*8820*/  FFMA.FTZ R50, R47, R45, R50 ;  /* 0x0000002d2f327223 */ /* 0x000fe20000010032 */
[--C-:B------:R-:W-:Y:S01]  /*8830*/  SHF.R.U64 R43, R66, 0x10, R67.reuse ;  /* 0x00000010422b7819 */ /* 0x100fe20000001243 */
[----:B------:R-:W-:Y:S01]  /*8840*/  FMUL.FTZ R46, R48, R76 ;  /* 0x0000004c302e7220 */ /* 0x000fe20000410000 */
[--C-:B------:R-:W-:Y:S01]  /*8850*/  HADD2.F32 R45, -RZ, R35.reuse.H0_H0 ;  /* 0x20000023ff2d7230 */ /* 0x100fe20000004100 */
[----:B------:R-:W-:Y:S01]  /*8860*/  SHF.R.U32.HI R66, RZ, 0x10, R67 ;  /* 0x00000010ff427819 */ /* 0x000fe20000011643 */
[----:B------:R-:W-:-:S02]  /*8870*/  HADD2.F32 R47, -RZ, R35.H1_H1 ;  /* 0x30000023ff2f7230 */ /* 0x000fc40000004100 */
[C---:B------:R-:W-:Y:S01]  /*8880*/  FMUL.FTZ R76, R13.reuse, R76 ;  /* 0x0000004c0d4c7220 */ /* 0x040fe20000410000 */
[----:B------:R-:W-:Y:S02]  /*8890*/  HADD2.F32 R33, -RZ, R208.H1_H1 ;  /* 0x300000d0ff217230 */ /* 0x000fe40000004100 */
[-C--:B------:R-:W-:Y:S01]  /*88a0*/  FFMA.FTZ R46, R13, R64.reuse, -R46 ;  /* 0x000000400d2e7223 */ /* 0x080fe2000001082e */
[----:B------:R-:W-:Y:S02]  /*88b0*/  HADD2.F32 R35, -RZ, R15.H0_H0 ;  /* 0x2000000fff237230 */ /* 0x000fe40000004100 */
[----:B------:R-:W-:Y:S01]  /*88c0*/  FFMA.FTZ R76, R48, R64, R76 ;  /* 0x00000040304c7223 */ /* 0x000fe2000001004c */
[----:B------:R-:W-:Y:S02]  /*88d0*/  HADD2.F32 R78, -RZ, R78.H0_H0 ;  /* 0x2000004eff4e7230 */ /* 0x000fe40000004100 */
[----:B------:R-:W-:Y:S01]  /*88e0*/  FMUL.FTZ R48, R45, R33 ;  /* 0x000000212d307220 */ /* 0x000fe20000410000 */
[----:B------:R-:W-:-:S02]  /*88f0*/  HADD2.F32 R13, -RZ, R206.H1_H1 ;  /* 0x300000ceff0d7230 */ /* 0x000fc40000004100 */
[----:B------:R-:W-:Y:S01]  /*8900*/  FMUL.FTZ R51, R35, R33 ;  /* 0x0000002123337220 */ /* 0x000fe20000410000 */
[----:B------:R-:W-:Y:S02]  /*8910*/  HADD2.F32 R15, -RZ, R15.H1_H1 ;  /* 0x3000000fff0f7230 */ /* 0x000fe40000004100 */
[-C--:B------:R-:W-:Y:S01]  /*8920*/  FMUL.FTZ R33, R47, R78.reuse ;  /* 0x0000004e2f217220 */ /* 0x080fe20000410000 */
[----:B------:R-:W-:Y:S02]  /*8930*/  HADD2.F32 R66, -RZ, R66.H0_H0 ;  /* 0x20000042ff427230 */ /* 0x000fe40000004100 */
[-C--:B------:R-:W-:Y:S01]  /*8940*/  FFMA.FTZ R48, R35, R13.reuse, -R48 ;  /* 0x0000000d23307223 */ /* 0x080fe20000010830 */
[----:B------:R-:W-:Y:S01]  /*8950*/  FFMA.FTZ R51, R45, R13, R51 ;  /* 0x0000000d2d337223 */ /* 0x000fe20000010033 */
[C---:B------:R-:W-:Y:S01]  /*8960*/  FMUL.FTZ R78, R15.reuse, R78 ;  /* 0x0000004e0f4e7220 */ /* 0x040fe20000410000 */
[----:B------:R-:W-:Y:S02]  /*8970*/  HADD2.F32 R42, -RZ, R42.H0_H0 ;  /* 0x2000002aff2a7230 */ /* 0x000fe40000004100 */
[----:B------:R-:W-:Y:S01]  /*8980*/  FFMA.FTZ R33, R15, R66, -R33 ;  /* 0x000000420f217223 */ /* 0x000fe20000010821 */
[----:B------:R-:W-:-:S02]  /*8990*/  HADD2.F32 R13, -RZ, R32.H1_H1 ;  /* 0x30000020ff0d7230 */ /* 0x000fc40000004100 */
[----:B------:R-:W-:Y:S01]  /*89a0*/  FFMA.FTZ R78, R47, R66, R78 ;  /* 0x000000422f4e7223 */ /* 0x000fe2000001004e */
[----:B------:R-:W-:Y:S01]  /*89b0*/  HADD2.F32 R15, -RZ, R12.H1_H1 ;  /* 0x3000000cff0f7230 */ /* 0x000fe20000004100 */
[----:B------:R-:W-:Y:S01]  /*89c0*/  F2FP.F16.F32.PACK_AB R46, R46, R49 ;  /* 0x000000312e2e723e */ /* 0x000fe200000000ff */
[----:B------:R-:W-:Y:S02]  /*89d0*/  HADD2.F32 R54, -RZ, R32.H0_H0 ;  /* 0x20000020ff367230 */ /* 0x000fe40000004100 */
[-C--:B------:R-:W-:Y:S01]  /*89e0*/  FMUL.FTZ R32, R13, R42.reuse ;  /* 0x0000002a0d207220 */ /* 0x080fe20000410000 */
[----:B------:R-:W-:Y:S02]  /*89f0*/  HADD2.F32 R52, -RZ, R12.H0_H0 ;  /* 0x2000000cff347230 */ /* 0x000fe40000004100 */
[----:B------:R-:W-:Y:S01]  /*8a00*/  FMUL.FTZ R42, R15, R42 ;  /* 0x0000002a0f2a7220 */ /* 0x000fe20000410000 */
[----:B------:R-:W-:Y:S01]  /*8a10*/  HADD2.F32 R12, -RZ, R11.H0_H0 ;  /* 0x2000000bff0c7230 */ /* 0x000fe20000004100 */
[----:B------:R-:W-:Y:S01]  /*8a20*/  F2FP.F16.F32.PACK_AB R48, R33, R48 ;  /* 0x000000302130723e */ /* 0x000fe200000000ff */
[----:B------:R-:W-:Y:S01]  /*8a30*/  HADD2.F32 R208, -RZ, R208.H0_H0 ;  /* 0x200000d0ffd07230 */ /* 0x000fe20000004100 */
[----:B------:R-:W-:Y:S01]  /*8a40*/  F2FP.F16.F32.PACK_AB R33, R76, R50 ;  /* 0x000000324c21723e */ /* 0x000fe200000000ff */
[----:B------:R-:W-:-:S02]  /*8a50*/  HADD2.F32 R35, -RZ, R44.H0_H0 ;  /* 0x2000002cff237230 */ /* 0x000fc40000004100 */
[-C--:B------:R-:W-:Y:S01]  /*8a60*/  FFMA.FTZ R42, R13, R12.reuse, R42 ;  /* 0x0000000c0d2a7223 */ /* 0x080fe2000001002a */
[----:B------:R-:W-:Y:S01]  /*8a70*/  FFMA.FTZ R32, R15, R12, -R32 ;  /* 0x0000000c0f207223 */ /* 0x000fe20000010820 */
[----:B------:R-:W-:Y:S02]  /*8a80*/  HADD2.F32 R13, -RZ, R34.H0_H0 ;  /* 0x20000022ff0d7230 */ /* 0x000fe40000004100 */
[----:B------:R-:W-:Y:S02]  /*8a90*/  HADD2.F32 R15, -RZ, R14.H0_H0 ;  /* 0x2000000eff0f7230 */ /* 0x000fe40000004100 */
[----:B------:R-:W-:Y:S02]  /*8aa0*/  HADD2.F32 R34, -RZ, R34.H1_H1 ;  /* 0x30000022ff227230 */ /* 0x000fe40000004100 */
[-C--:B------:R-:W-:Y:S01]  /*8ab0*/  FMUL.FTZ R12, R13, R208.reuse ;  /* 0x000000d00d0c7220 */ /* 0x080fe20000410000 */
[----:B------:R-:W-:Y:S02]  /*8ac0*/  HADD2.F32 R209, -RZ, R209.H0_H0 ;  /* 0x200000d1ffd17230 */ /* 0x000fe40000004100 */
[----:B------:R-:W-:Y:S01]  /*8ad0*/  FMUL.FTZ R208, R15, R208 ;  /* 0x000000d00fd07220 */ /* 0x000fe20000410000 */
[----:B------:R-:W-:-:S02]  /*8ae0*/  HADD2.F32 R14, -RZ, R14.H1_H1 ;  /* 0x3000000eff0e7230 */ /* 0x000fc40000004100 */
[----:B------:R-:W-:Y:S01]  /*8af0*/  FMUL.FTZ R45, R34, R35 ;  /* 0x00000023222d7220 */ /* 0x000fe20000410000 */
[----:B------:R-:W-:Y:S02]  /*8b00*/  HADD2.F32 R207, -RZ, R207.H0_H0 ;  /* 0x200000cfffcf7230 */ /* 0x000fe40000004100 */
[----:B------:R-:W-:Y:S01]  /*8b10*/  FMUL.FTZ R11, R54, R209 ;  /* 0x000000d1360b7220 */ /* 0x000fe20000410000 */
[----:B------:R-:W-:Y:S02]  /*8b20*/  HADD2.F32 R206, -RZ, R206.H0_H0 ;  /* 0x200000ceffce7230 */ /* 0x000fe40000004100 */
[----:B------:R-:W-:Y:S01]  /*8b30*/  FMUL.FTZ R35, R14, R35 ;  /* 0x000000230e237220 */ /* 0x000fe20000410000 */
[----:B------:R-:W-:Y:S02]  /*8b40*/  HADD2.F32 R43, -RZ, R43.H0_H0 ;  /* 0x2000002bff2b7230 */ /* 0x000fe40000004100 */
[C---:B------:R-:W-:Y:S01]  /*8b50*/  FMUL.FTZ R209, R52.reuse, R209 ;  /* 0x000000d134d17220 */ /* 0x040fe20000410000 */
[----:B------:R-:W-:Y:S01]  /*8b60*/  FFMA.FTZ R11, R52, R207, -R11 ;  /* 0x000000cf340b7223 */ /* 0x000fe2000001080b */
[-C--:B------:R-:W-:Y:S01]  /*8b70*/  FFMA.FTZ R15, R15, R206.reuse, -R12 ;  /* 0x000000ce0f0f7223 */ /* 0x080fe2000001080c */
[----:B------:R-:W-:Y:S01]  /*8b80*/  FFMA.FTZ R13, R13, R206, R208 ;  /* 0x000000ce0d0d7223 */ /* 0x000fe200000100d0 */
[-C--:B------:R-:W-:Y:S01]  /*8b90*/  FFMA.FTZ R14, R14, R43.reuse, -R45 ;  /* 0x0000002b0e0e7223 */ /* 0x080fe2000001082d */
[----:B------:R-:W-:Y:S01]  /*8ba0*/  FFMA.FTZ R34, R34, R43, R35 ;  /* 0x0000002b22227223 */ /* 0x000fe20000010023 */
[----:B------:R-:W-:Y:S01]  /*8bb0*/  FFMA.FTZ R209, R54, R207, R209 ;  /* 0x000000cf36d17223 */ /* 0x000fe200000100d1 */
[----:B------:R-:W-:-:S02]  /*8bc0*/  F2FP.F16.F32.PACK_AB R12, R32, R11 ;  /* 0x0000000b200c723e */ /* 0x000fc400000000ff */
[----:B------:R-:W-:Y:S02]  /*8bd0*/  F2FP.F16.F32.PACK_AB R14, R14, R15 ;  /* 0x0000000f0e0e723e */ /* 0x000fe400000000ff */
[----:B------:R-:W-:Y:S01]  /*8be0*/  F2FP.F16.F32.PACK_AB R34, R34, R13 ;  /* 0x0000000d2222723e */ /* 0x000fe200000000ff */
[----:B------:R-:W-:Y:S01]  /*8bf0*/  IMAD.MOV.U32 R13, RZ, RZ, R46 ;  /* 0x000000ffff0d7224 */ /* 0x000fe200078e002e */
[----:B------:R-:W-:Y:S02]  /*8c00*/  F2FP.F16.F32.PACK_AB R35, R78, R51 ;  /* 0x000000334e23723e */ /* 0x000fe400000000ff */
[----:B------:R-:W-:Y:S02]  /*8c10*/  F2FP.F16.F32.PACK_AB R32, R42, R209 ;  /* 0x000000d12a20723e */ /* 0x000fe400000000ff */
[----:B------:R-:W-:-:S07]  /*8c20*/  MOV R15, R48 ;  /* 0x00000030000f7202 */ /* 0x000fce0000000f00 */
.L_x_540:
[----:B------:R-:W-:Y:S05]  /*8c30*/  BSYNC B2 ;  /* 0x0000000000027941 */ /* 0x000fea0003800000 */
.L_x_539:
[----:B--2---:R2:W-:Y:S04]  /*8c40*/  ST.E.128 desc[UR60][R38.64], R12 ;  /* 0x0000000c26007985 */ /* 0x0045e8000c101d3c */
[----:B---3--:R2:W-:Y:S02]  /*8c50*/  @!P4 ST.E.128 desc[UR60][R40.64], R32 ;  /* 0x000000202800c985 */ /* 0x0085e4000c101d3c */
.L_x_538:
[----:B------:R-:W-:Y:S05]  /*8c60*/  BSYNC B1 ;  /* 0x0000000000017941 */ /* 0x000fea0003800000 */
.L_x_537:
[----:B------:R-:W-:Y:S01]  /*8c70*/  ISETP.NE.AND P4, PT, R27, RZ, PT ;  /* 0x000000ff1b00720c */ /* 0x000fe20003f85270 */
[----:B------:R-:W-:-:S12]  /*8c80*/  BSSY B1, `(.L_x_541) ;  /* 0x0000073000017945 */ /* 0x000fd80003800000 */
[----:B------:R-:W-:Y:S05]  /*8c90*/  @!P4 BRA `(.L_x_542) ;  /* 0x0000000400c4c947 */ /* 0x000fea0003800000 */
[----:B0--3--:R-:W-:Y:S01]  /*8ca0*/  SEL R11, R129, R139, !P2 ;  /* 0x0000008b810b7207 */ /* 0x009fe20005000000 */
[----:B------:R-:W-:Y:S01]  /*8cb0*/  BSSY B2, `(.L_x_543) ;  /* 0x000006d000027945 */ /* 0x000fe20003800000 */
[C---:B--2---:R-:W-:Y:S02]  /*8cc0*/  LEA R38, P5, R8.reuse, R119, 0x1 ;  /* 0x0000007708267211 */ /* 0x044fe400078a08ff */
        /* <DEDUP_REMOVED lines=8> */
[----:B------:R-:W-:Y:S02]  /*8d50*/  LOP3.LUT R12, R167, 0x38, R40, 0xf8, !PT ;  /* 0x00000038a70c7812 */ /* 0x000fe400078ef828 */
[----:B------:R-:W-:Y:S02]  /*8d60*/  SHF.R.S32.HI R14, RZ, 0x3, R11 ;  /* 0x00000003ff0e7819 */ /* 0x000fe4000001140b */
[----:B------:R-:W-:Y:S02]  /*8d70*/  LOP3.LUT R12, R12, R223, RZ, 0x3c, !PT ;  /* 0x000000df0c0c7212 */ /* 0x000fe400078e3cff */
[----:B------:R-:W-:Y:S01]  /*8d80*/  ISETP.GE.AND P4, PT, R40, R135, PT ;  /* 0x000000872800720c */ /* 0x000fe20003f86270 */
[----:B------:R-:W-:-:S04]  /*8d90*/  IMAD R11, R14, 0x1800, R179 ;  /* 0x000018000e0b7824 */ /* 0x000fc800078e02b3 */
[----:B------:R-:W-:Y:S02]  /*8da0*/  IMAD.IADD R13, R11, 0x1, R12 ;  /* 0x000000010b0d7824 */ /* 0x000fe400078e020c */
[C---:B------:R-:W-:Y:S02]  /*8db0*/  IMAD R11, R18.reuse, 0x4800, R140 ;  /* 0x00004800120b7824 */ /* 0x040fe400078e028c */
[----:B------:R-:W-:-:S03]  /*8dc0*/  IMAD R13, R18, 0x4800, R13 ;  /* 0x00004800120d7824 */ /* 0x000fc600078e020d */
[----:B------:R-:W-:Y:S01]  /*8dd0*/  LEA R11, R11, R2, 0x1 ;  /* 0x000000020b0b7211 */ /* 0x000fe200078e08ff */
[----:B------:R-:W-:Y:S02]  /*8de0*/  IMAD R32, R13, 0x2, R2 ;  /* 0x000000020d207824 */ /* 0x000fe400078e0202 */
[----:B------:R-:W-:Y:S02]  /*8df0*/  @!P4 IMAD.WIDE R40, R40, 0x2, R36 ;  /* 0x000000022828c825 */ /* 0x000fe400078e0224 */
[----:B------:R0:W2:Y:S04]  /*8e00*/  LDS.128 R12, [R11+0x18400] ;  /* 0x018400000b0c7984 */ /* 0x0000a80000000c00 */
[----:B------:R-:W3:Y:S01]  /*8e10*/  LDS.128 R32, [R32+0x18400] ;  /* 0x0184000020207984 */ /* 0x000ee20000000c00 */
[----:B------:R-:W-:Y:S05]  /*8e20*/  @P5 BRA `(.L_x_544) ;  /* 0x0000000400545947 */ /* 0x000fea0003800000 */
[----:B------:R-:W-:Y:S01]  /*8e30*/  SHF.R.U64 R42, R72, 0x10, R73 ;  /* 0x00000010482a7819 */ /* 0x000fe20000001249 */
[----:B---3--:R-:W-:Y:S01]  /*8e40*/  IMAD.MOV.U32 R45, RZ, RZ, R33 ;  /* 0x000000ffff2d7224 */ /* 0x008fe200078e0021 */
[----:B------:R-:W-:Y:S01]  /*8e50*/  SHF.R.U32.HI R72, RZ, 0x10, R73 ;  /* 0x00000010ff487819 */ /* 0x000fe20000011649 */
[----:B------:R-:W-:Y:S01]  /*8e60*/  HADD2.F32 R50, -RZ, R205.H1_H1 ;  /* 0x300000cdff327230 */ /* 0x000fe20000004100 */
[--C-:B0-----:R-:W-:Y:S01]  /*8e70*/  SHF.R.U64 R11, R60, 0x10, R61.reuse ;  /* 0x000000103c0b7819 */ /* 0x101fe2000000123d */
[----:B--2---:R-:W-:Y:S01]  /*8e80*/  HADD2.F32 R46, -RZ, R13.H1_H1 ;  /* 0x3000000dff2e7230 */ /* 0x004fe20000004100 */
[----:B------:R-:W-:Y:S01]  /*8e90*/  SHF.R.U32.HI R60, RZ, 0x10, R61 ;  /* 0x00000010ff3c7819 */ /* 0x000fe2000001163d */
[--C-:B------:R-:W-:Y:S01]  /*8ea0*/  HADD2.F32 R47, -RZ, R45.reuse.H0_H0 ;  /* 0x2000002dff2f7230 */ /* 0x100fe20000004100 */
[----:B------:R-:W-:Y:S01]  /*8eb0*/  MOV R33, R15 ;  /* 0x0000000f00217202 */ /* 0x000fe20000000f00 */
[----:B------:R-:W-:Y:S01]  /*8ec0*/  HADD2.F32 R45, -RZ, R45.H1_H1 ;  /* 0x3000002dff2d7230 */ /* 0x000fe20000004100 */
[--C-:B------:R-:W-:Y:S01]  /*8ed0*/  SHF.R.U64 R44, R74, 0x10, R75.reuse ;  /* 0x000000104a2c7819 */ /* 0x100fe2000000124b */
[----:B------:R-:W-:Y:S01]  /*8ee0*/  HADD2.F32 R72, -RZ, R72.H0_H0 ;  /* 0x20000048ff487230 */ /* 0x000fe20000004100 */
[----:B------:R-:W-:Y:S01]  /*8ef0*/  SHF.R.U32.HI R74, RZ, 0x10, R75 ;  /* 0x00000010ff4a7819 */ /* 0x000fe2000001164b */
[----:B------:R-:W-:-:S02]  /*8f00*/  HADD2.F32 R15, -RZ, R13.H0_H0 ;  /* 0x2000000dff0f7230 */ /* 0x000fc40000004100 */
[----:B------:R-:W-:Y:S01]  /*8f10*/  FMUL.FTZ R52, R47, R50 ;  /* 0x000000322f347220 */ /* 0x000fe20000410000 */
[----:B------:R-:W-:Y:S02]  /*8f20*/  HADD2.F32 R48, -RZ, R154.H1_H1 ;  /* 0x3000009aff307230 */ /* 0x000fe40000004100 */
[----:B------:R-:W-:Y:S01]  /*8f30*/  FMUL.FTZ R49, R45, R72 ;  /* 0x000000482d317220 */ /* 0x000fe20000410000 */
[----:B------:R-:W-:Y:S02]  /*8f40*/  HADD2.F32 R60, -RZ, R60.H0_H0 ;  /* 0x2000003cff3c7230 */ /* 0x000fe40000004100 */
[C---:B------:R-:W-:Y:S01]  /*8f50*/  FMUL.FTZ R50, R15.reuse, R50 ;  /* 0x000000320f327220 */ /* 0x040fe20000410000 */
[----:B------:R-:W-:Y:S01]  /*8f60*/  FMUL.FTZ R72, R46, R72 ;  /* 0x000000482e487220 */ /* 0x000fe20000410000 */
[--C-:B------:R-:W-:Y:S01]  /*8f70*/  SHF.R.U64 R43, R62, 0x10, R63.reuse ;  /* 0x000000103e2b7819 */ /* 0x100fe2000000123f */
[----:B------:R-:W-:Y:S01]  /*8f80*/  FFMA.FTZ R13, R15, R48, -R52 ;  /* 0x000000300f0d7223 */ /* 0x000fe20000010834 */
[----:B------:R-:W-:Y:S01]  /*8f90*/  SHF.R.U32.HI R62, RZ, 0x10, R63 ;  /* 0x00000010ff3e7819 */ /* 0x000fe2000001163f */
[----:B------:R-:W-:Y:S01]  /*8fa0*/  FFMA.FTZ R46, R46, R60, -R49 ;  /* 0x0000003c2e2e7223 */ /* 0x000fe20000010831 */
[----:B------:R-:W-:Y:S01]  /*8fb0*/  FFMA.FTZ R15, R47, R48, R50 ;  /* 0x000000302f0f7223 */ /* 0x000fe20000010032 */
[----:B------:R-:W-:-:S02]  /*8fc0*/  HADD2.F32 R52, -RZ, R35.H1_H1 ;  /* 0x30000023ff347230 */ /* 0x000fc40000004100 */
[----:B------:R-:W-:Y:S01]  /*8fd0*/  FFMA.FTZ R48, R45, R60, R72 ;  /* 0x0000003c2d307223 */ /* 0x000fe20000010048 */
[----:B------:R-:W-:Y:S01]  /*8fe0*/  HADD2.F32 R49, -RZ, R74.H0_H0 ;  /* 0x2000004aff317230 */ /* 0x000fe20000004100 */
[----:B------:R-:W-:Y:S01]  /*8ff0*/  F2FP.F16.F32.PACK_AB R13, R46, R13 ;  /* 0x0000000d2e0d723e */ /* 0x000fe200000000ff */
[----:B------:R-:W-:Y:S02]  /*9000*/  HADD2.F32 R60, -RZ, R155.H1_H1 ;  /* 0x3000009bff3c7230 */ /* 0x000fe40000004100 */
[----:B------:R-:W-:Y:S02]  /*9010*/  HADD2.F32 R45, -RZ, R35.H0_H0 ;  /* 0x20000023ff2d7230 */ /* 0x000fe40000004100 */
[----:B------:R-:W-:Y:S01]  /*9020*/  FMUL.FTZ R51, R52, R49 ;  /* 0x0000003134337220 */ /* 0x000fe20000410000 */
[--C-:B------:R-:W-:Y:S02]  /*9030*/  HADD2.F32 R35, -RZ, R33.reuse.H0_H0 ;  /* 0x20000021ff237230 */ /* 0x100fe40000004100 */
[----:B------:R-:W-:-:S02]  /*9040*/  HADD2.F32 R50, -RZ, R33.H1_H1 ;  /* 0x30000021ff327230 */ /* 0x000fc40000004100 */
[----:B------:R-:W-:Y:S02]  /*9050*/  HADD2.F32 R47, -RZ, R62.H0_H0 ;  /* 0x2000003eff2f7230 */ /* 0x000fe40000004100 */
[-C--:B------:R-:W-:Y:S01]  /*9060*/  FMUL.FTZ R62, R45, R60.reuse ;  /* 0x0000003c2d3e7220 */ /* 0x080fe20000410000 */
[----:B------:R-:W-:Y:S02]  /*9070*/  HADD2.F32 R54, -RZ, R153.H1_H1 ;  /* 0x30000099ff367230 */ /* 0x000fe40000004100 */
[C---:B------:R-:W-:Y:S01]  /*9080*/  FMUL.FTZ R60, R35.reuse, R60 ;  /* 0x0000003c233c7220 */ /* 0x040fe20000410000 */
[C---:B------:R-:W-:Y:S01]  /*9090*/  FMUL.FTZ R49, R50.reuse, R49 ;  /* 0x0000003132317220 */ /* 0x040fe20000410000 */
[----:B------:R-:W-:Y:S01]  /*90a0*/  FFMA.FTZ R50, R50, R47, -R51 ;  /* 0x0000002f32327223 */ /* 0x000fe20000010833 */
[----:B------:R-:W-:Y:S02]  /*90b0*/  HADD2.F32 R51, -RZ, R42.H0_H0 ;  /* 0x2000002aff337230 */ /* 0x000fe40000004100 */
[----:B------:R-:W-:Y:S01]  /*90c0*/  FFMA.FTZ R33, R35, R54, -R62 ;  /* 0x0000003623217223 */ /* 0x000fe2000001083e */
[----:B------:R-:W-:-:S02]  /*90d0*/  HADD2.F32 R205, -RZ, R205.H0_H0 ;  /* 0x200000cdffcd7230 */ /* 0x000fc40000004100 */
[----:B------:R-:W-:Y:S01]  /*90e0*/  FFMA.FTZ R35, R45, R54, R60 ;  /* 0x000000362d237223 */ /* 0x000fe2000001003c */
[----:B------:R-:W-:Y:S02]  /*90f0*/  HADD2.F32 R42, -RZ, R12.H0_H0 ;  /* 0x2000000cff2a7230 */ /* 0x000fe40000004100 */
[----:B------:R-:W-:Y:S01]  /*9100*/  FFMA.FTZ R52, R52, R47, R49 ;  /* 0x0000002f34347223 */ /* 0x000fe20000010031 */
[--C-:B------:R-:W-:Y:S01]  /*9110*/  HADD2.F32 R45, -RZ, R32.reuse.H0_H0 ;  /* 0x20000020ff2d7230 */ /* 0x100fe20000004100 */
[----:B------:R-:W-:Y:S01]  /*9120*/  F2FP.F16.F32.PACK_AB R50, R50, R33 ;  /* 0x000000213232723e */ /* 0x000fe200000000ff */
[----:B------:R-:W-:Y:S01]  /*9130*/  HADD2.F32 R47, -RZ, R32.H1_H1 ;  /* 0x30000020ff2f7230 */ /* 0x000fe20000004100 */
[----:B------:R-:W-:Y:S01]  /*9140*/  F2FP.F16.F32.PACK_AB R33, R48, R15 ;  /* 0x0000000f3021723e */ /* 0x000fe200000000ff */
[----:B------:R-:W-:Y:S01]  /*9150*/  HADD2.F32 R154, -RZ, R154.H0_H0 ;  /* 0x2000009aff9a7230 */ /* 0x000fe20000004100 */
[----:B------:R-:W-:Y:S01]  /*9160*/  F2FP.F16.F32.PACK_AB R35, R52, R35 ;  /* 0x000000233423723e */ /* 0x000fe200000000ff */
[----:B------:R-:W-:-:S02]  /*9170*/  HADD2.F32 R32, -RZ, R12.H1_H1 ;  /* 0x3000000cff207230 */ /* 0x000fc40000004100 */
[CC--:B------:R-:W-:Y:S01]  /*9180*/  FMUL.FTZ R12, R42.reuse, R205.reuse ;  /* 0x000000cd2a0c7220 */ /* 0x0c0fe20000410000 */
[----:B------:R-:W-:Y:S02]  /*9190*/  HADD2.F32 R49, -RZ, R11.H0_H0 ;  /* 0x2000000bff317230 */ /* 0x000fe40000004100 */
[----:B------:R-:W-:Y:S01]  /*91a0*/  FMUL.FTZ R11, R45, R205 ;  /* 0x000000cd2d0b7220 */ /* 0x000fe20000410000 */
[-C--:B------:R-:W-:Y:S01]  /*91b0*/  FMUL.FTZ R53, R47, R51.reuse ;  /* 0x000000332f357220 */ /* 0x080fe20000410000 */
[-C--:B------:R-:W-:Y:S01]  /*91c0*/  FFMA.FTZ R12, R45, R154.reuse, R12 ;  /* 0x0000009a2d0c7223 */ /* 0x080fe2000001000c */
[----:B------:R-:W-:Y:S02]  /*91d0*/  HADD2.F32 R45, -RZ, R44.H0_H0 ;  /* 0x2000002cff2d7230 */ /* 0x000fe40000004100 */
[----:B------:R-:W-:Y:S01]  /*91e0*/  FFMA.FTZ R11, R42, R154, -R11 ;  /* 0x0000009a2a0b7223 */ /* 0x000fe2000001080b */
[----:B------:R-:W-:Y:S02]  /*91f0*/  HADD2.F32 R44, -RZ, R34.H0_H0 ;  /* 0x20000022ff2c7230 */ /* 0x000fe40000004100 */
[----:B------:R-:W-:Y:S01]  /*9200*/  FMUL.FTZ R54, R32, R51 ;  /* 0x0000003320367220 */ /* 0x000fe20000410000 */
[----:B------:R-:W-:-:S02]  /*9210*/  HADD2.F32 R155, -RZ, R155.H0_H0 ;  /* 0x2000009bff9b7230 */ /* 0x000fc40000004100 */
[-C--:B------:R-:W-:Y:S01]  /*9220*/  FFMA.FTZ R32, R32, R49.reuse, -R53 ;  /* 0x0000003120207223 */ /* 0x080fe20000010835 */
[----:B------:R-:W-:Y:S02]  /*9230*/  HADD2.F32 R42, -RZ, R14.H0_H0 ;  /* 0x2000000eff2a7230 */ /* 0x000fe40000004100 */
[----:B------:R-:W-:Y:S01]  /*9240*/  FFMA.FTZ R47, R47, R49, R54 ;  /* 0x000000312f2f7223 */ /* 0x000fe20000010036 */
[----:B------:R-:W-:Y:S02]  /*9250*/  HADD2.F32 R34, -RZ, R34.H1_H1 ;  /* 0x30000022ff227230 */ /* 0x000fe40000004100 */
[-C--:B------:R-:W-:Y:S01]  /*9260*/  FMUL.FTZ R49, R44, R155.reuse ;  /* 0x0000009b2c317220 */ /* 0x080fe20000410000 */
[----:B------:R-:W-:Y:S02]  /*9270*/  HADD2.F32 R14, -RZ, R14.H1_H1 ;  /* 0x3000000eff0e7230 */ /* 0x000fe40000004100 */
[----:B------:R-:W-:Y:S01]  /*9280*/  FMUL.FTZ R155, R42, R155 ;  /* 0x0000009b2a9b7220 */ /* 0x000fe20000410000 */
[----:B------:R-:W-:-:S02]  /*9290*/  HADD2.F32 R153, -RZ, R153.H0_H0 ;  /* 0x20000099ff997230 */ /* 0x000fc40000004100 */
[-C--:B------:R-:W-:Y:S01]  /*92a0*/  FMUL.FTZ R51, R34, R45.reuse ;  /* 0x0000002d22337220 */ /* 0x080fe20000410000 */
[----:B------:R-:W-:Y:S02]  /*92b0*/  HADD2.F32 R43, -RZ, R43.H0_H0 ;  /* 0x2000002bff2b7230 */ /* 0x000fe40000004100 */
[----:B------:R-:W-:Y:S01]  /*92c0*/  FMUL.FTZ R45, R14, R45 ;  /* 0x0000002d0e2d7220 */ /* 0x000fe20000410000 */
[----:B------:R-:W-:Y:S01]  /*92d0*/  F2FP.F16.F32.PACK_AB R32, R32, R11 ;  /* 0x0000000b2020723e */ /* 0x000fe200000000ff */
[-C--:B------:R-:W-:Y:S01]  /*92e0*/  FFMA.FTZ R49, R42, R153.reuse, -R49 ;  /* 0x000000992a317223 */ /* 0x080fe20000010831 */
[----:B------:R-:W-:Y:S01]  /*92f0*/  FFMA.FTZ R155, R44, R153, R155 ;  /* 0x000000992c9b7223 */ /* 0x000fe2000001009b */
[-C--:B------:R-:W-:Y:S01]  /*9300*/  FFMA.FTZ R14, R14, R43.reuse, -R51 ;  /* 0x0000002b0e0e7223 */ /* 0x080fe20000010833 */
[----:B------:R-:W-:Y:S01]  /*9310*/  FFMA.FTZ R34, R34, R43, R45 ;  /* 0x0000002b22227223 */ /* 0x000fe2000001002d */
[----:B------:R-:W-:Y:S01]  /*9320*/  F2FP.F16.F32.PACK_AB R42, R47, R12 ;  /* 0x0000000c2f2a723e */ /* 0x000fe200000000ff */
[----:B------:R-:W-:Y:S01]  /*9330*/  IMAD.MOV.U32 R12, RZ, RZ, R32 ;  /* 0x000000ffff0c7224 */ /* 0x000fe200078e0020 */
[----:B------:R-:W-:-:S02]  /*9340*/  MOV R15, R50 ;  /* 0x00000032000f7202 */ /* 0x000fc40000000f00 */
[----:B------:R-:W-:Y:S01]  /*9350*/  F2FP.F16.F32.PACK_AB R14, R14, R49 ;  /* 0x000000310e0e723e */ /* 0x000fe200000000ff */
[----:B------:R-:W-:Y:S01]  /*9360*/  IMAD.MOV.U32 R32, RZ, RZ, R42 ;  /* 0x000000ffff207224 */ /* 0x000fe200078e002a */
[----:B------:R-:W-:-:S07]  /*9370*/  F2FP.F16.F32.PACK_AB R34, R34, R155 ;  /* 0x0000009b2222723e */ /* 0x000fce00000000ff */
.L_x_544:
[----:B------:R-:W-:Y:S05]  /*9380*/  BSYNC B2 ;  /* 0x0000000000027941 */ /* 0x000fea0003800000 */
.L_x_543:
[----:B--2---:R2:W-:Y:S04]  /*9390*/  ST.E.128 desc[UR60][R38.64], R12 ;  /* 0x0000000c26007985 */ /* 0x0045e8000c101d3c */
[----:B---3--:R2:W-:Y:S02]  /*93a0*/  @!P4 ST.E.128 desc[UR60][R40.64], R32 ;  /* 0x000000202800c985 */ /* 0x0085e4000c101d3c */
.L_x_542:
[----:B------:R-:W-:Y:S05]  /*93b0*/  BSYNC B1 ;  /* 0x0000000000017941 */ /* 0x000fea0003800000 */
.L_x_541:
[----:B------:R-:W-:-:S13]  /*93c0*/  ISETP.NE.AND P4, PT, R28, RZ, PT ;  /* 0x000000ff1c00720c */ /* 0x000fda0003f85270 */
[----:B------:R-:W-:Y:S05]  /*93d0*/  @!P4 BRA `(.L_x_493) ;  /* 0x0000000c00b0c947 */ /* 0x000fea0003800000 */
[----:B------:R-:W-:Y:S01]  /*93e0*/  SEL R139, R129, R139, !P1 ;  /* 0x0000008b818b7207 */ /* 0x000fe20004800000 */
[----:B------:R-:W-:Y:S01]  /*93f0*/  BSSY B1, `(.L_x_545) ;  /* 0x000006d000017945 */ /* 0x000fe20003800000 */
[----:B------:R-:W-:Y:S02]  /*9400*/  ISETP.GE.AND P5, PT, R3, R128, PT ;  /* 0x000000800300720c */ /* 0x000fe40003fa6270 */
[----:B--234-:R-:W-:Y:S02]  /*9410*/  SHF.R.S32.HI R12, RZ, 0x1f, R139 ;  /* 0x0000001fff0c7819 */ /* 0x01cfe4000001148b */
[C---:B------:R-:W-:Y:S02]  /*9420*/  LEA R38, P4, R9.reuse, R119, 0x1 ;  /* 0x0000007709267211 */ /* 0x040fe400078808ff */
[----:B------:R-:W-:Y:S02]  /*9430*/  LEA.HI R139, R12, R139, RZ, 0x4 ;  /* 0x0000008b0c8b7211 */ /* 0x000fe400078f20ff */
[----:B------:R-:W-:-:S02]  /*9440*/  LEA.HI.X R39, R9, R118, R114, 0x1, P4 ;  /* 0x0000007609277211 */ /* 0x000fc400020f0c72 */
[----:B------:R-:W-:-:S04]  /*9450*/  LEA.HI.SX32 R139, R139, R120, 0x1c ;  /* 0x000000788b8b7211 */ /* 0x000fc800078fe2ff */
[----:B------:R-:W-:Y:S01]  /*9460*/  SHF.R.S32.HI R12, RZ, 0x1f, R139 ;  /* 0x0000001fff0c7819 */ /* 0x000fe2000001148b */
[----:B------:R-:W-:-:S03]  /*9470*/  IMAD.SHL.U32 R40, R139, 0x8, RZ ;  /* 0x000000088b287824 */ /* 0x000fc600078e00ff */
[----:B------:R-:W-:-:S04]  /*9480*/  LEA.HI R12, R12, R139, RZ, 0x3 ;  /* 0x0000008b0c0c7211 */ /* 0x000fc800078f18ff */
[----:B------:R-:W-:Y:S02]  /*9490*/  SHF.R.S32.HI R14, RZ, 0x3, R12 ;  /* 0x00000003ff0e7819 */ /* 0x000fe4000001140c */
[----:B------:R-:W-:-:S03]  /*94a0*/  LOP3.LUT R12, R167, 0x38, R40, 0xf8, !PT ;  /* 0x00000038a70c7812 */ /* 0x000fc600078ef828 */
[----:B0-----:R-:W-:Y:S01]  /*94b0*/  IMAD R11, R14, 0x1800, R179 ;  /* 0x000018000e0b7824 */ /* 0x001fe200078e02b3 */
[----:B------:R-:W-:-:S05]  /*94c0*/  LOP3.LUT R12, R12, R223, RZ, 0x3c, !PT ;  /* 0x000000df0c0c7212 */ /* 0x000fca00078e3cff */
[----:B------:R-:W-:Y:S02]  /*94d0*/  IMAD.IADD R13, R11, 0x1, R12 ;  /* 0x000000010b0d7824 */ /* 0x000fe400078e020c */
[C---:B------:R-:W-:Y:S02]  /*94e0*/  IMAD R11, R18.reuse, 0x4800, R138 ;  /* 0x00004800120b7824 */ /* 0x040fe400078e028a */
[----:B------:R-:W-:-:S03]  /*94f0*/  IMAD R13, R18, 0x4800, R13 ;  /* 0x00004800120d7824 */ /* 0x000fc600078e020d */
[----:B------:R-:W-:Y:S01]  /*9500*/  LEA R11, R11, R2, 0x1 ;  /* 0x000000020b0b7211 */ /* 0x000fe200078e08ff */
[----:B------:R-:W-:-:S04]  /*9510*/  IMAD R32, R13, 0x2, R2 ;  /* 0x000000020d207824 */ /* 0x000fc800078e0202 */
[----:B------:R0:W2:Y:S04]  /*9520*/  LDS.128 R12, [R11+0x18400] ;  /* 0x018400000b0c7984 */ /* 0x0000a80000000c00 */
[----:B------:R-:W3:Y:S01]  /*9530*/  LDS.128 R32, [R32+0x18400] ;  /* 0x0184000020207984 */ /* 0x000ee20000000c00 */
[----:B------:R-:W-:Y:S05]  /*9540*/  @P5 BRA `(.L_x_546) ;  /* 0x00000004005c5947 */ /* 0x000fea0003800000 */
[----:B--2---:R-:W-:Y:S01]  /*9550*/  IMAD.MOV.U32 R44, RZ, RZ, R12 ;  /* 0x000000ffff2c7224 */ /* 0x004fe200078e000c */
[----:B---3--:R-:W-:Y:S01]  /*9560*/  MOV R12, R33 ;  /* 0x00000021000c7202 */ /* 0x008fe20000000f00 */
[----:B------:R-:W-:Y:S01]  /*9570*/  IMAD.MOV.U32 R45, RZ, RZ, R32 ;  /* 0x000000ffff2d7224 */ /* 0x000fe200078e0020 */
[----:B------:R-:W-:Y:S01]  /*9580*/  SHF.R.U32.HI R50, RZ, 0x10, R69 ;  /* 0x00000010ff327819 */ /* 0x000fe20000011645 */
[----:B------:R-:W-:Y:S01]  /*9590*/  HADD2.F32 R49, -RZ, R152.H1_H1 ;  /* 0x30000098ff317230 */ /* 0x000fe20000004100 */
[----:B------:R-:W-:Y:S01]  /*95a0*/  MOV R46, R35 ;  /* 0x00000023002e7202 */ /* 0x000fe20000000f00 */
[--C-:B------:R-:W-:Y:S01]  /*95b0*/  HADD2.F32 R32, -RZ, R12.reuse.H0_H0 ;  /* 0x2000000cff207230 */ /* 0x100fe20000004100 */
[----:B------:R-:W-:Y:S01]  /*95c0*/  SHF.R.U32.HI R48, RZ, 0x10, R57 ;  /* 0x00000010ff307819 */ /* 0x000fe20000011639 */
[----:B------:R-:W-:Y:S01]  /*95d0*/  HADD2.F32 R35, -RZ, R12.H1_H1 ;  /* 0x3000000cff237230 */ /* 0x000fe20000004100 */
[----:B------:R-:W-:Y:S01]  /*95e0*/  SHF.R.U32.HI R51, RZ, 0x10, R71 ;  /* 0x00000010ff337819 */ /* 0x000fe20000011647 */
[----:B------:R-:W-:Y:S01]  /*95f0*/  IMAD.MOV.U32 R33, RZ, RZ, R15 ;  /* 0x000000ffff217224 */ /* 0x000fe200078e000f */
[--C-:B0-----:R-:W-:Y:S01]  /*9600*/  SHF.R.U64 R11, R58, 0x10, R59.reuse ;  /* 0x000000103a0b7819 */ /* 0x101fe2000000123b */
[--C-:B------:R-:W-:Y:S01]  /*9610*/  HADD2.F32 R12, -RZ, R13.reuse.H0_H0 ;  /* 0x2000000dff0c7230 */ /* 0x100fe20000004100 */
[----:B------:R-:W-:Y:S01]  /*9620*/  SHF.R.U32.HI R58, RZ, 0x10, R59 ;  /* 0x00000010ff3a7819 */ /* 0x000fe2000001163b */
[----:B------:R-:W-:Y:S01]  /*9630*/  HADD2.F32 R50, -RZ, R50.H0_H0 ;  /* 0x20000032ff327230 */ /* 0x000fe20000004100 */
[----:B------:R-:W-:Y:S01]  /*9640*/  SHF.R.U64 R43, R68, 0x10, R69 ;  /* 0x00000010442b7819 */ /* 0x000fe20000001245 */
[----:B------:R-:W-:-:S02]  /*9650*/  HADD2.F32 R15, -RZ, R13.H1_H1 ;  /* 0x3000000dff0f7230 */ /* 0x000fc40000004100 */
[-C--:B------:R-:W-:Y:S01]  /*9660*/  FMUL.FTZ R13, R32, R49.reuse ;  /* 0x00000031200d7220 */ /* 0x080fe20000410000 */
[----:B------:R-:W-:Y:S02]  /*9670*/  HADD2.F32 R47, -RZ, R150.H1_H1 ;  /* 0x30000096ff2f7230 */ /* 0x000fe40000004100 */
[C---:B------:R-:W-:Y:S01]  /*9680*/  FMUL.FTZ R49, R12.reuse, R49 ;  /* 0x000000310c317220 */ /* 0x040fe20000410000 */
[----:B------:R-:W-:Y:S02]  /*9690*/  HADD2.F32 R48, -RZ, R48.H0_H0 ;  /* 0x20000030ff307230 */ /* 0x000fe40000004100 */
[-C--:B------:R-:W-:Y:S01]  /*96a0*/  FMUL.FTZ R52, R35, R50.reuse ;  /* 0x0000003223347220 */ /* 0x080fe20000410000 */
[----:B------:R-:W-:Y:S01]  /*96b0*/  FMUL.FTZ R50, R15, R50 ;  /* 0x000000320f327220 */ /* 0x000fe20000410000 */
[-C--:B------:R-:W-:Y:S01]  /*96c0*/  FFMA.FTZ R12, R12, R47.reuse, -R13 ;  /* 0x0000002f0c0c7223 */ /* 0x080fe2000001080d */
[----:B------:R-:W-:Y:S01]  /*96d0*/  FFMA.FTZ R13, R32, R47, R49 ;  /* 0x0000002f200d7223 */ /* 0x000fe20000010031 */
[----:B------:R-:W-:-:S02]  /*96e0*/  HADD2.F32 R47, -RZ, R46.H0_H0 ;  /* 0x2000002eff2f7230 */ /* 0x000fc40000004100 */
[-C--:B------:R-:W-:Y:S01]  /*96f0*/  FFMA.FTZ R32, R35, R48.reuse, R50 ;  /* 0x0000003023207223 */ /* 0x080fe20000010032 */
[----:B------:R-:W-:Y:S02]  /*9700*/  HADD2.F32 R50, -RZ, R151.H1_H1 ;  /* 0x30000097ff327230 */ /* 0x000fe40000004100 */
[----:B------:R-:W-:Y:S01]  /*9710*/  FFMA.FTZ R15, R15, R48, -R52 ;  /* 0x000000300f0f7223 */ /* 0x000fe20000010834 */
[----:B------:R-:W-:Y:S01]  /*9720*/  HADD2.F32 R46, -RZ, R46.H1_H1 ;  /* 0x3000002eff2e7230 */ /* 0x000fe20000004100 */
[----:B------:R-:W-:Y:S01]  /*9730*/  SHF.R.U64 R41, R56, 0x10, R57 ;  /* 0x0000001038297819 */ /* 0x000fe20000001239 */
[----:B------:R-:W-:Y:S02]  /*9740*/  HADD2.F32 R51, -RZ, R51.H0_H0 ;  /* 0x20000033ff337230 */ /* 0x000fe40000004100 */
[----:B------:R-:W-:Y:S01]  /*9750*/  FMUL.FTZ R52, R47, R50 ;  /* 0x000000322f347220 */ /* 0x000fe20000410000 */
[----:B------:R-:W-:Y:S01]  /*9760*/  HADD2.F32 R48, -RZ, R149.H1_H1 ;  /* 0x30000095ff307230 */ /* 0x000fe20000004100 */
[----:B------:R-:W-:Y:S01]  /*9770*/  SHF.R.U64 R42, R70, 0x10, R71 ;  /* 0x00000010462a7819 */ /* 0x000fe20000001247 */
[----:B------:R-:W-:-:S02]  /*9780*/  HADD2.F32 R35, -RZ, R33.H0_H0 ;  /* 0x20000021ff237230 */ /* 0x000fc40000004100 */
[-C--:B------:R-:W-:Y:S01]  /*9790*/  FMUL.FTZ R54, R46, R51.reuse ;  /* 0x000000332e367220 */ /* 0x080fe20000410000 */
[----:B------:R-:W-:Y:S01]  /*97a0*/  HADD2.F32 R33, -RZ, R33.H1_H1 ;  /* 0x30000021ff217230 */ /* 0x000fe20000004100 */
[----:B------:R-:W-:Y:S01]  /*97b0*/  F2FP.F16.F32.PACK_AB R15, R15, R12 ;  /* 0x0000000c0f0f723e */ /* 0x000fe200000000ff */
[----:B------:R-:W-:Y:S02]  /*97c0*/  HADD2.F32 R49, -RZ, R58.H0_H0 ;  /* 0x2000003aff317230 */ /* 0x000fe40000004100 */
[C---:B------:R-:W-:Y:S01]  /*97d0*/  FMUL.FTZ R50, R35.reuse, R50 ;  /* 0x0000003223327220 */ /* 0x040fe20000410000 */
[----:B------:R-:W-:Y:S01]  /*97e0*/  FFMA.FTZ R52, R35, R48, -R52 ;  /* 0x0000003023347223 */ /* 0x000fe20000010834 */
[C---:B------:R-:W-:Y:S01]  /*97f0*/  FMUL.FTZ R55, R33.reuse, R51 ;  /* 0x0000003321377220 */ /* 0x040fe20000410000 */
[----:B------:R-:W-:Y:S02]  /*9800*/  HADD2.F32 R152, -RZ, R152.H0_H0 ;  /* 0x20000098ff987230 */ /* 0x000fe40000004100 */
[----:B------:R-:W-:Y:S01]  /*9810*/  FFMA.FTZ R53, R33, R49, -R54 ;  /* 0x0000003121357223 */ /* 0x000fe20000010836 */
[----:B------:R-:W-:-:S02]  /*9820*/  HADD2.F32 R35, -RZ, R45.H0_H0 ;  /* 0x2000002dff237230 */ /* 0x000fc40000004100 */
[----:B------:R-:W-:Y:S01]  /*9830*/  FFMA.FTZ R54, R46, R49, R55 ;  /* 0x000000312e367223 */ /* 0x000fe20000010037 */
[--C-:B------:R-:W-:Y:S02]  /*9840*/  HADD2.F32 R33, -RZ, R44.reuse.H0_H0 ;  /* 0x2000002cff217230 */ /* 0x100fe40000004100 */
[----:B------:R-:W-:Y:S01]  /*9850*/  FFMA.FTZ R51, R47, R48, R50 ;  /* 0x000000302f337223 */ /* 0x000fe20000010032 */
[----:B------:R-:W-:Y:S02]  /*9860*/  HADD2.F32 R43, -RZ, R43.H0_H0 ;  /* 0x2000002bff2b7230 */ /* 0x000fe40000004100 */
[-C--:B------:R-:W-:Y:S01]  /*9870*/  FMUL.FTZ R46, R35, R152.reuse ;  /* 0x00000098232e7220 */ /* 0x080fe20000410000 */
[----:B------:R-:W-:Y:S02]  /*9880*/  HADD2.F32 R45, -RZ, R45.H1_H1 ;  /* 0x3000002dff2d7230 */ /* 0x000fe40000004100 */
[----:B------:R-:W-:Y:S01]  /*9890*/  FMUL.FTZ R152, R33, R152 ;  /* 0x0000009821987220 */ /* 0x000fe20000410000 */
[----:B------:R-:W-:Y:S01]  /*98a0*/  HADD2.F32 R44, -RZ, R44.H1_H1 ;  /* 0x3000002cff2c7230 */ /* 0x000fe20000004100 */
[----:B------:R-:W-:Y:S01]  /*98b0*/  F2FP.F16.F32.PACK_AB R52, R53, R52 ;  /* 0x000000343534723e */ /* 0x000fe200000000ff */
[----:B------:R-:W-:-:S02]  /*98c0*/  HADD2.F32 R150, -RZ, R150.H0_H0 ;  /* 0x20000096ff967230 */ /* 0x000fc40000004100 */
[-C--:B------:R-:W-:Y:S01]  /*98d0*/  FMUL.FTZ R47, R45, R43.reuse ;  /* 0x0000002b2d2f7220 */ /* 0x080fe20000410000 */
[----:B------:R-:W-:Y:S02]  /*98e0*/  HADD2.F32 R41, -RZ, R41.H0_H0 ;  /* 0x20000029ff297230 */ /* 0x000fe40000004100 */
[C---:B------:R-:W-:Y:S01]  /*98f0*/  FMUL.FTZ R50, R44.reuse, R43 ;  /* 0x0000002b2c327220 */ /* 0x040fe20000410000 */
[----:B------:R-:W-:Y:S02]  /*9900*/  HADD2.F32 R11, -RZ, R11.H0_H0 ;  /* 0x2000000bff0b7230 */ /* 0x000fe40000004100 */
[-C--:B------:R-:W-:Y:S01]  /*9910*/  FFMA.FTZ R152, R35, R150.reuse, R152 ;  /* 0x0000009623987223 */ /* 0x080fe20000010098 */
[----:B------:R-:W-:Y:S01]  /*9920*/  FFMA.FTZ R43, R33, R150, -R46 ;  /* 0x00000096212b7223 */ /* 0x000fe2000001082e */
[-C--:B------:R-:W-:Y:S01]  /*9930*/  FFMA.FTZ R48, R44, R41.reuse, -R47 ;  /* 0x000000292c307223 */ /* 0x080fe2000001082f */
[----:B------:R-:W-:Y:S01]  /*9940*/  FFMA.FTZ R45, R45, R41, R50 ;  /* 0x000000292d2d7223 */ /* 0x000fe20000010032 */
[----:B------:R-:W-:-:S02]  /*9950*/  HADD2.F32 R35, -RZ, R34.H0_H0 ;  /* 0x20000022ff237230 */ /* 0x000fc40000004100 */
[----:B------:R-:W-:Y:S01]  /*9960*/  HADD2.F32 R46, -RZ, R151.H0_H0 ;  /* 0x20000097ff2e7230 */ /* 0x000fe20000004100 */
[----:B------:R-:W-:Y:S01]  /*9970*/  F2FP.F16.F32.PACK_AB R12, R48, R43 ;  /* 0x0000002b300c723e */ /* 0x000fe200000000ff */
[----:B------:R-:W-:Y:S02]  /*9980*/  HADD2.F32 R41, -RZ, R42.H0_H0 ;  /* 0x2000002aff297230 */ /* 0x000fe40000004100 */
[----:B------:R-:W-:Y:S02]  /*9990*/  HADD2.F32 R33, -RZ, R14.H0_H0 ;  /* 0x2000000eff217230 */ /* 0x000fe40000004100 */
[-C--:B------:R-:W-:Y:S01]  /*99a0*/  FMUL.FTZ R42, R35, R46.reuse ;  /* 0x0000002e232a7220 */ /* 0x080fe20000410000 */
[----:B------:R-:W-:Y:S02]  /*99b0*/  HADD2.F32 R34, -RZ, R34.H1_H1 ;  /* 0x30000022ff227230 */ /* 0x000fe40000004100 */
[----:B------:R-:W-:Y:S02]  /*99c0*/  HADD2.F32 R14, -RZ, R14.H1_H1 ;  /* 0x3000000eff0e7230 */ /* 0x000fe40000004100 */
[----:B------:R-:W-:Y:S01]  /*99d0*/  FMUL.FTZ R46, R33, R46 ;  /* 0x0000002e212e7220 */ /* 0x000fe20000410000 */
[----:B------:R-:W-:-:S02]  /*99e0*/  HADD2.F32 R44, -RZ, R149.H0_H0 ;  /* 0x20000095ff2c7230 */ /* 0x000fc40000004100 */
[-C--:B------:R-:W-:Y:S01]  /*99f0*/  FMUL.FTZ R47, R34, R41.reuse ;  /* 0x00000029222f7220 */ /* 0x080fe20000410000 */
[C---:B------:R-:W-:Y:S02]  /*9a00*/  FMUL.FTZ R41, R14.reuse, R41 ;  /* 0x000000290e297220 */ /* 0x040fe40000410000 */
[-C--:B------:R-:W-:Y:S01]  /*9a10*/  FFMA.FTZ R42, R33, R44.reuse, -R42 ;  /* 0x0000002c212a7223 */ /* 0x080fe2000001082a */
[----:B------:R-:W-:Y:S01]  /*9a20*/  FFMA.FTZ R46, R35, R44, R46 ;  /* 0x0000002c232e7223 */ /* 0x000fe2000001002e */
[-C--:B------:R-:W-:Y:S01]  /*9a30*/  FFMA.FTZ R47, R14, R11.reuse, -R47 ;  /* 0x0000000b0e2f7223 */ /* 0x080fe2000001082f */
[----:B------:R-:W-:Y:S01]  /*9a40*/  FFMA.FTZ R41, R34, R11, R41 ;  /* 0x0000000b22297223 */ /* 0x000fe20000010029 */
[----:B------:R-:W-:Y:S01]  /*9a50*/  F2FP.F16.F32.PACK_AB R33, R32, R13 ;  /* 0x0000000d2021723e */ /* 0x000fe200000000ff */
[----:B------:R-:W-:Y:S01]  /*9a60*/  IMAD.MOV.U32 R13, RZ, RZ, R15 ;  /* 0x000000ffff0d7224 */ /* 0x000fe200078e000f */
[----:B------:R-:W-:Y:S01]  /*9a70*/  F2FP.F16.F32.PACK_AB R35, R54, R51 ;  /* 0x000000333623723e */ /* 0x000fe200000000ff */
[----:B------:R-:W-:Y:S01]  /*9a80*/  IMAD.MOV.U32 R15, RZ, RZ, R52 ;  /* 0x000000ffff0f7224 */ /* 0x000fe200078e0034 */
[----:B------:R-:W-:-:S02]  /*9a90*/  F2FP.F16.F32.PACK_AB R32, R45, R152 ;  /* 0x000000982d20723e */ /* 0x000fc400000000ff */
[----:B------:R-:W-:Y:S02]  /*9aa0*/  F2FP.F16.F32.PACK_AB R14, R47, R42 ;  /* 0x0000002a2f0e723e */ /* 0x000fe400000000ff */
[----:B------:R-:W-:-:S07]  /*9ab0*/  F2FP.F16.F32.PACK_AB R34, R41, R46 ;  /* 0x0000002e2922723e */ /* 0x000fce00000000ff */
.L_x_546:
[----:B------:R-:W-:Y:S05]  /*9ac0*/  BSYNC B1 ;  /* 0x0000000000017941 */ /* 0x000fea0003800000 */
.L_x_545:
[----:B--2---:R2:W-:Y:S01]  /*9ad0*/  ST.E.128 desc[UR60][R38.64], R12 ;  /* 0x0000000c26007985 */ /* 0x0045e2000c101d3c */
[----:B------:R-:W-:-:S13]  /*9ae0*/  ISETP.GE.AND P4, PT, R40, R135, PT ;  /* 0x000000872800720c */ /* 0x000fda0003f86270 */
[----:B------:R-:W-:Y:S05]  /*9af0*/  @P4 BRA `(.L_x_493) ;  /* 0x0000000400e84947 */ /* 0x000fea0003800000 */
[----:B------:R-:W-:-:S05]  /*9b00*/  IMAD.WIDE R36, R40, 0x2, R36 ;  /* 0x0000000228247825 */ /* 0x000fca00078e0224 */
[----:B---3--:R3:W-:Y:S01]  /*9b10*/  ST.E.128 desc[UR60][R36.64], R32 ;  /* 0x0000002024007985 */ /* 0x0087e2000c101d3c */
[----:B------:R-:W-:Y:S05]  /*9b20*/  BRA `(.L_x_493) ;  /* 0x0000000400dc7947 */ /* 0x000fea0003800000 */
.L_x_458:
[----:B------:R-:W2:Y:S02]  /*9b30*/  LDL R11, [R1+0x30] ;  /* 0x00003000010b7983 */ /* 0x000ea40000100800 */
[----:B--2---:R-:W-:-:S13]  /*9b40*/  R2UR UR4, R11 ;  /* 0x000000000b0472ca */ /* 0x004fda00000e0000 */
[----:B------:R-:W-:-:S06]  /*9b50*/  UISETP.NE.AND UP0, UPT, UR4, 0x3, UPT ;  /* 0x000000030400788c */ /* 0x000fcc000bf05270 */
[----:B------:R-:W-:-:S13]  /*9b60*/  PLOP3.LUT P0, PT, PT, PT, UP0, 0x80, 0x0 ;  /* 0x000000000000781c */ /* 0x000fda0003f0f008 */
[----:B------:R-:W-:Y:S05]  /*9b70*/  @!P0 BRA `(.L_x_547) ;  /* 0x0000000000048947 */ /* 0x000fea0003800000 */
[----:B------:R-:W-:Y:S01]  /*9b80*/  BPT.TRAP 0x1 ;  /* 0x000000040000795c */ /* 0x000fe20000300000 */
.L_x_547:
[----:B------:R-:W-:Y:S01]  /*9b90*/  LEA R88, R18, R2, 0x3 ;  /* 0x0000000212587211 */ /* 0x000fe200078e18ff */
[----:B------:R-:W-:Y:S01]  /*9ba0*/  BSSY B1, `(.L_x_548) ;  /* 0x0000005000017945 */ /* 0x000fe20003800000 */
[----:B------:R-:W-:Y:S02]  /*9bb0*/  SHF.L.U32 R89, R166, 0x1f, RZ ;  /* 0x0000001fa6597819 */ /* 0x000fe400000006ff */
[----:B------:R-:W-:Y:S02]  /*9bc0*/  SHF.R.S32.HI R85, RZ, 0x1f, R84 ;  /* 0x0000001fff557819 */ /* 0x000fe40000011454 */
[----:B------:R-:W0:Y:S02]  /*9bd0*/  SYNCS.PHASECHK.TRANS64.TRYWAIT P4, [R88+URZ+0x2a890], R89 ;  /* 0x02a89059580075a7 */ /* 0x000e24000808017f */
[----:B0-----:R-:W-:Y:S05]  /*9be0*/  @!P4 BRA `(.L_x_549) ;  /* 0x0000014800f0c947 */ /* 0x001fea0003800000 */
.L_x_804:
[----:B------:R-:W-:Y:S05]  /*9bf0*/  BSYNC B1 ;  /* 0x0000000000017941 */ /* 0x000fea0003800000 */
.L_x_548:
[----:B------:R-:W-:Y:S01]  /*9c00*/  ULDC.64 UR4, c[0x0][0x300] ;  /* 0x0000c00000047ab9 */ /* 0x000fe20000000a00 */
[----:B-----5:R-:W-:Y:S01]  /*9c10*/  SHF.R.S32.HI R86, RZ, 0x1f, R31 ;  /* 0x0000001fff567819 */ /* 0x020fe2000001141f */
[----:B------:R-:W-:Y:S02]  /*9c20*/  IMAD R11, R85, UR4, RZ ;  /* 0x00000004550b7c24 */ /* 0x000fe4000f8e02ff */
[----:B------:R-:W-:-:S04]  /*9c30*/  IMAD.WIDE.U32 R12, R84, UR4, RZ ;  /* 0x00000004540c7c25 */ /* 0x000fc8000f8e00ff */
[----:B------:R-:W-:Y:S01]  /*9c40*/  IMAD R11, R84, UR5, R11 ;  /* 0x00000005540b7c24 */ /* 0x000fe2000f8e020b */
[----:B------:R-:W-:Y:S01]  /*9c50*/  ULDC.64 UR4, c[0x0][0x310] ;  /* 0x0000c40000047ab9 */ /* 0x000fe20000000a00 */
[----:B------:R-:W-:Y:S02]  /*9c60*/  IMAD R87, R24, -0x60, R25 ;  /* 0xffffffa018577824 */ /* 0x000fe400078e0219 */
[----:B------:R-:W-:Y:S02]  /*9c70*/  IMAD R14, R86, UR4, RZ ;  /* 0x00000004560e7c24 */ /* 0x000fe4000f8e02ff */
[----:B------:R-:W-:Y:S01]  /*9c80*/  IMAD.IADD R13, R13, 0x1, R11 ;  /* 0x000000010d0d7824 */ /* 0x000fe200078e020b */
[----:B------:R-:W-:Y:S01]  /*9c90*/  VIMNMX R87, R87, 0x60, PT ;  /* 0x0000006057577848 */ /* 0x000fe20003fe0100 */
[C---:B------:R-:W-:Y:S02]  /*9ca0*/  IMAD R11, R31.reuse, UR5, R14 ;  /* 0x000000051f0b7c24 */ /* 0x040fe4000f8e020e */
[----:B------:R-:W-:Y:S01]  /*9cb0*/  IMAD.WIDE.U32 R12, R31, UR4, R12 ;  /* 0x000000041f0c7c25 */ /* 0x000fe2000f8e000c */
[----:B------:R-:W-:-:S03]  /*9cc0*/  ULDC.64 UR4, c[0x0][0x308] ;  /* 0x0000c20000047ab9 */ /* 0x000fc60000000a00 */
[----:B------:R-:W-:Y:S02]  /*9cd0*/  IMAD R15, R4, UR4, RZ ;  /* 0x00000004040f7c24 */ /* 0x000fe4000f8e02ff */
[----:B------:R-:W-:Y:S02]  /*9ce0*/  IMAD.IADD R13, R13, 0x1, R11 ;  /* 0x000000010d0d7824 */ /* 0x000fe400078e020b */
[C---:B------:R-:W-:Y:S02]  /*9cf0*/  IMAD R15, R30.reuse, UR5, R15 ;  /* 0x000000051e0f7c24 */ /* 0x040fe4000f8e020f */
[----:B------:R-:W-:Y:S01]  /*9d00*/  IMAD.WIDE.U32 R12, R30, UR4, R12 ;  /* 0x000000041e0c7c25 */ /* 0x000fe2000f8e000c */
[----:B------:R-:W-:-:S03]  /*9d10*/  ULDC.64 UR4, c[0x0][0x2e8] ;  /* 0x0000ba0000047ab9 */ /* 0x000fc60000000a00 */
[----:B------:R-:W-:Y:S01]  /*9d20*/  IMAD.IADD R40, R87, 0x1, -R165 ;  /* 0x0000000157287824 */ /* 0x000fe200078e0aa5 */
[----:B------:R-:W-:Y:S02]  /*9d30*/  IADD3 R15, R13, R15, RZ ;  /* 0x0000000f0d0f7210 */ /* 0x000fe40007ffe0ff */
[----:B------:R-:W-:Y:S01]  /*9d40*/  LEA R38, P4, R12, UR4, 0x1 ;  /* 0x000000040c267c11 */ /* 0x000fe2000f8808ff */
[----:B------:R-:W-:-:S03]  /*9d50*/  UMOV UR4, 0xffffffff ;  /* 0xffffffff00047882 */ /* 0x000fc60000000000 */
[----:B------:R-:W-:Y:S02]  /*9d60*/  LEA.HI.X R39, R12, UR5, R15, 0x1, P4 ;  /* 0x000000050c277c11 */ /* 0x000fe4000a0f0c0f */
[----:B------:R-:W-:Y:S01]  /*9d70*/  ISETP.GE.AND P4, PT, R40, 0x1, PT ;  /* 0x000000012800780c */ /* 0x000fe20003f86270 */
[----:B------:R-:W-:-:S12]  /*9d80*/  BRA.DIV UR4, `(.L_x_550) ;  /* 0x0000014a049c7947 */ /* 0x000fd8000b800000 */
[----:B------:R1:W2:Y:S04]  /*9d90*/  SHFL.IDX PT, R37, R39, RZ, 0x1c1f ;  /* 0x001c1fff27257589 */ /* 0x0002a800000e0000 */
[----:B------:R1:W3:Y:S02]  /*9da0*/  SHFL.IDX PT, R36, R38, RZ, 0x1c1f ;  /* 0x001c1fff26247589 */ /* 0x0002e400000e0000 */
.L_x_808:
[----:B------:R-:W-:Y:S04]  /*9db0*/  BSSY B1, `(.L_x_551) ;  /* 0x0000025000017945 */ /* 0x000fe80003800000 */
[----:B------:R-:W-:Y:S05]  /*9dc0*/  @!P4 BRA `(.L_x_552) ;  /* 0x00000000008cc947 */ /* 0x000fea0003800000 */
[----:B------:R-:W-:Y:S02]  /*9dd0*/  ULDC UR4, c[0x0][0x2f4] ;  /* 0x0000bd0000047ab9 */ /* 0x000fe40000000800 */
[----:B------:R-:W-:-:S13]  /*9de0*/  ISETP.GE.AND P4, PT, R16, UR4, PT ;  /* 0x0000000410007c0c */ /* 0x000fda000bf86270 */
[----:B------:R-:W4:Y:S01]  /*9df0*/  @!P4 LDS.128 R12, [R33] ;  /* 0x00000000210cc984 */ /* 0x000f220000000c00 */
[----:B---3--:R-:W-:-:S04]  /*9e00*/  @!P4 LEA R34, P5, R16, R36, 0x1 ;  /* 0x000000241022c211 */ /* 0x008fc800078a08ff */
[----:B--2---:R-:W-:Y:S02]  /*9e10*/  @!P4 LEA.HI.X R35, R16, R37, R17, 0x1, P5 ;  /* 0x000000251023c211 */ /* 0x004fe400028f0c11 */
[----:B------:R-:W-:-:S13]  /*9e20*/  ISETP.GE.AND P5, PT, R0, UR4, PT ;  /* 0x0000000400007c0c */ /* 0x000fda000bfa6270 */
[----:B------:R-:W-:Y:S01]  /*9e30*/  @!P5 IMAD.SHL.U32 R11, R162, 0x8, RZ ;  /* 0x00000008a20bd824 */ /* 0x000fe200078e00ff */
[----:B----4-:R2:W-:Y:S01]  /*9e40*/  @!P4 ST.E.128 desc[UR60][R34.64], R12 ;  /* 0x0000000c2200c985 */ /* 0x0105e2000c101d3c */
[----:B------:R-:W-:-:S03]  /*9e50*/  ISETP.GE.AND P4, PT, R3, UR4, PT ;  /* 0x0000000403007c0c */ /* 0x000fc6000bf86270 */
[----:B------:R-:W3:Y:S01]  /*9e60*/  @!P5 LDS.128 R12, [R32] ;  /* 0x00000000200cd984 */ /* 0x000ee20000000c00 */
[----:B--2---:R-:W-:Y:S01]  /*9e70*/  @!P5 MOV R34, R36 ;  /* 0x000000240022d202 */ /* 0x004fe20000000f00 */
[----:B------:R-:W-:-:S04]  /*9e80*/  @!P5 IMAD.MOV.U32 R35, RZ, RZ, R37 ;  /* 0x000000ffff23d224 */ /* 0x000fc800078e0025 */
[----:B------:R-:W-:-:S04]  /*9e90*/  @!P5 IMAD.WIDE R34, R11, 0x2, R34 ;  /* 0x000000020b22d825 */ /* 0x000fc800078e0222 */
[----:B------:R-:W-:Y:S01]  /*9ea0*/  @!P4 IMAD.SHL.U32 R11, R163, 0x8, RZ ;  /* 0x00000008a30bc824 */ /* 0x000fe200078e00ff */
[----:B---3--:R2:W-:Y:S01]  /*9eb0*/  @!P5 ST.E.128 desc[UR60][R34.64], R12 ;  /* 0x0000000c2200d985 */ /* 0x0085e2000c101d3c */
[----:B------:R-:W-:-:S03]  /*9ec0*/  ISETP.GE.AND P5, PT, R19, UR4, PT ;  /* 0x0000000413007c0c */ /* 0x000fc6000bfa6270 */
[----:B------:R-:W3:Y:S01]  /*9ed0*/  @!P4 LDS.128 R12, [R33+0x3000] ;  /* 0x00300000210cc984 */ /* 0x000ee20000000c00 */
[----:B--2---:R-:W-:Y:S01]  /*9ee0*/  @!P4 MOV R34, R36 ;  /* 0x000000240022c202 */ /* 0x004fe20000000f00 */
[----:B------:R-:W-:-:S04]  /*9ef0*/  @!P4 IMAD.MOV.U32 R35, RZ, RZ, R37 ;  /* 0x000000ffff23c224 */ /* 0x000fc800078e0025 */
[----:B------:R-:W-:-:S05]  /*9f00*/  @!P4 IMAD.WIDE R34, R11, 0x2, R34 ;  /* 0x000000020b22c825 */ /* 0x000fca00078e0222 */
[----:B---3--:R2:W-:Y:S04]  /*9f10*/  @!P4 ST.E.128 desc[UR60][R34.64], R12 ;  /* 0x0000000c2200c985 */ /* 0x0085e8000c101d3c */
[----:B------:R-:W3:Y:S01]  /*9f20*/  @!P5 LDS.128 R12, [R32+0x3000] ;  /* 0x00300000200cd984 */ /* 0x000ee20000000c00 */
[----:B--2---:R-:W-:-:S04]  /*9f30*/  @!P5 LEA R34, P4, R19, R36, 0x1 ;  /* 0x000000241322d211 */ /* 0x004fc800078808ff */
[----:B------:R-:W-:Y:S02]  /*9f40*/  @!P5 LEA.HI.X R35, R19, R37, R164, 0x1, P4 ;  /* 0x000000251323d211 */ /* 0x000fe400020f0ca4 */
[----:B------:R-:W-:-:S03]  /*9f50*/  ISETP.GE.AND P4, PT, R22, UR4, PT ;  /* 0x0000000416007c0c */ /* 0x000fc6000bf86270 */
[----:B---3--:R2:W-:Y:S10]  /*9f60*/  @!P5 ST.E.128 desc[UR60][R34.64], R12 ;  /* 0x0000000c2200d985 */ /* 0x0085f4000c101d3c */
[----:B------:R-:W3:Y:S01]  /*9f70*/  @!P4 LDS.128 R12, [R33+0x6000] ;  /* 0x00600000210cc984 */ /* 0x000ee20000000c00 */
[----:B--2---:R-:W-:-:S04]  /*9f80*/  @!P4 LEA R34, P5, R22, R36, 0x1 ;  /* 0x000000241622c211 */ /* 0x004fc800078a08ff */
[----:B------:R-:W-:Y:S02]  /*9f90*/  @!P4 LEA.HI.X R35, R22, R37, R175, 0x1, P5 ;  /* 0x000000251623c211 */ /* 0x000fe400028f0caf */
[----:B------:R-:W-:-:S03]  /*9fa0*/  ISETP.GE.AND P5, PT, R23, UR4, PT ;  /* 0x0000000417007c0c */ /* 0x000fc6000bfa6270 */
[----:B---3--:R2:W-:Y:S10]  /*9fb0*/  @!P4 ST.E.128 desc[UR60][R34.64], R12 ;  /* 0x0000000c2200c985 */ /* 0x0085f4000c101d3c */
[----:B------:R-:W3:Y:S01]  /*9fc0*/  @!P5 LDS.128 R12, [R32+0x6000] ;  /* 0x00600000200cd984 */ /* 0x000ee20000000c00 */
[----:B--2---:R-:W-:-:S04]  /*9fd0*/  @!P5 LEA R34, P4, R23, R36, 0x1 ;  /* 0x000000241722d211 */ /* 0x004fc800078808ff */
[----:B------:R-:W-:-:S05]  /*9fe0*/  @!P5 LEA.HI.X R35, R23, R37, R174, 0x1, P4 ;  /* 0x000000251723d211 */ /* 0x000fca00020f0cae */
[----:B---3--:R4:W-:Y:S04]  /*9ff0*/  @!P5 ST.E.128 desc[UR60][R34.64], R12 ;  /* 0x0000000c2200d985 */ /* 0x0089e8000c101d3c */
.L_x_552:
[----:B------:R-:W-:Y:S05]  /*a000*/  BSYNC B1 ;  /* 0x0000000000017941 */ /* 0x000fea0003800000 */
.L_x_551:
[----:B------:R-:W-:-:S03]  /*a010*/  UMOV UR4, 0xffffffff ;  /* 0xffffffff00047882 */ /* 0x000fc60000000000 */
[----:B------:R-:W-:Y:S05]  /*a020*/  BRA.DIV UR4, `(.L_x_553) ;  /* 0x0000014a04407947 */ /* 0x000fea000b800000 */
[----:B--2---:R2:W0:Y:S04]  /*a030*/  SHFL.IDX PT, R37, R39, 0x1, 0x1c1f ;  /* 0x003c1f0027257f89 */ /* 0x00442800000e0000 */
[----:B---3--:R2:W3:Y:S02]  /*a040*/  SHFL.IDX PT, R36, R38, 0x1, 0x1c1f ;  /* 0x003c1f0026247f89 */ /* 0x0084e400000e0000 */
.L_x_812:
[----:B------:R-:W-:-:S13]  /*a050*/  ISETP.GE.AND P4, PT, R40, 0x41, PT ;  /* 0x000000412800780c */ /* 0x000fda0003f86270 */
[----:B------:R-:W-:Y:S05]  /*a060*/  @!P4 BRA `(.L_x_493) ;  /* 0x00000000008cc947 */ /* 0x000fea0003800000 */
[----:B------:R-:W-:Y:S02]  /*a070*/  ULDC UR4, c[0x0][0x2f4] ;  /* 0x0000bd0000047ab9 */ /* 0x000fe40000000800 */
[----:B------:R-:W-:-:S13]  /*a080*/  ISETP.GE.AND P4, PT, R16, UR4, PT ;  /* 0x0000000410007c0c */ /* 0x000fda000bf86270 */
[----:B----4-:R-:W4:Y:S01]  /*a090*/  @!P4 LDS.128 R12, [R33+0x2000] ;  /* 0x00200000210cc984 */ /* 0x010f220000000c00 */
[----:B---3--:R-:W-:-:S04]  /*a0a0*/  @!P4 LEA R34, P5, R16, R36, 0x1 ;  /* 0x000000241022c211 */ /* 0x008fc800078a08ff */
[----:B0-----:R-:W-:Y:S02]  /*a0b0*/  @!P4 LEA.HI.X R35, R16, R37, R17, 0x1, P5 ;  /* 0x000000251023c211 */ /* 0x001fe400028f0c11 */
[----:B------:R-:W-:-:S13]  /*a0c0*/  ISETP.GE.AND P5, PT, R0, UR4, PT ;  /* 0x0000000400007c0c */ /* 0x000fda000bfa6270 */
[----:B------:R-:W-:Y:S01]  /*a0d0*/  @!P5 IMAD.SHL.U32 R11, R162, 0x8, RZ ;  /* 0x00000008a20bd824 */ /* 0x000fe200078e00ff */
[----:B----4-:R0:W-:Y:S01]  /*a0e0*/  @!P4 ST.E.128 desc[UR60][R34.64], R12 ;  /* 0x0000000c2200c985 */ /* 0x0101e2000c101d3c */
[----:B------:R-:W-:-:S03]  /*a0f0*/  ISETP.GE.AND P4, PT, R3, UR4, PT ;  /* 0x0000000403007c0c */ /* 0x000fc6000bf86270 */
[----:B------:R-:W3:Y:S01]  /*a100*/  @!P5 LDS.128 R12, [R32+0x2000] ;  /* 0x00200000200cd984 */ /* 0x000ee20000000c00 */
[----:B0-----:R-:W-:Y:S01]  /*a110*/  @!P5 MOV R34, R36 ;  /* 0x000000240022d202 */ /* 0x001fe20000000f00 */
[----:B------:R-:W-:-:S04]  /*a120*/  @!P5 IMAD.MOV.U32 R35, RZ, RZ, R37 ;  /* 0x000000ffff23d224 */ /* 0x000fc800078e0025 */
[----:B------:R-:W-:-:S04]  /*a130*/  @!P5 IMAD.WIDE R34, R11, 0x2, R34 ;  /* 0x000000020b22d825 */ /* 0x000fc800078e0222 */
[----:B------:R-:W-:Y:S01]  /*a140*/  @!P4 IMAD.SHL.U32 R11, R163, 0x8, RZ ;  /* 0x00000008a30bc824 */ /* 0x000fe200078e00ff */
[----:B---3--:R0:W-:Y:S01]  /*a150*/  @!P5 ST.E.128 desc[UR60][R34.64], R12 ;  /* 0x0000000c2200d985 */ /* 0x0081e2000c101d3c */
[----:B------:R-:W-:-:S03]  /*a160*/  ISETP.GE.AND P5, PT, R19, UR4, PT ;  /* 0x0000000413007c0c */ /* 0x000fc6000bfa6270 */
[----:B------:R-:W3:Y:S01]  /*a170*/  @!P4 LDS.128 R12, [R33+0x5000] ;  /* 0x00500000210cc984 */ /* 0x000ee20000000c00 */
[----:B0-----:R-:W-:Y:S01]  /*a180*/  @!P4 MOV R34, R36 ;  /* 0x000000240022c202 */ /* 0x001fe20000000f00 */
[----:B------:R-:W-:-:S04]  /*a190*/  @!P4 IMAD.MOV.U32 R35, RZ, RZ, R37 ;  /* 0x000000ffff23c224 */ /* 0x000fc800078e0025 */
[----:B------:R-:W-:-:S05]  /*a1a0*/  @!P4 IMAD.WIDE R34, R11, 0x2, R34 ;  /* 0x000000020b22c825 */ /* 0x000fca00078e0222 */
[----:B---3--:R0:W-:Y:S04]  /*a1b0*/  @!P4 ST.E.128 desc[UR60][R34.64], R12 ;  /* 0x0000000c2200c985 */ /* 0x0081e8000c101d3c */
[----:B------:R-:W3:Y:S01]  /*a1c0*/  @!P5 LDS.128 R12, [R32+0x5000] ;  /* 0x00500000200cd984 */ /* 0x000ee20000000c00 */
[----:B0-----:R-:W-:-:S04]  /*a1d0*/  @!P5 LEA R34, P4, R19, R36, 0x1 ;  /* 0x000000241322d211 */ /* 0x001fc800078808ff */
[----:B------:R-:W-:Y:S02]  /*a1e0*/  @!P5 LEA.HI.X R35, R19, R37, R164, 0x1, P4 ;  /* 0x000000251323d211 */ /* 0x000fe400020f0ca4 */
[----:B------:R-:W-:-:S03]  /*a1f0*/  ISETP.GE.AND P4, PT, R22, UR4, PT ;  /* 0x0000000416007c0c */ /* 0x000fc6000bf86270 */
[----:B---3--:R0:W-:Y:S10]  /*a200*/  @!P5 ST.E.128 desc[UR60][R34.64], R12 ;  /* 0x0000000c2200d985 */ /* 0x0081f4000c101d3c */
[----:B------:R-:W3:Y:S01]  /*a210*/  @!P4 LDS.128 R12, [R33+0x8000] ;  /* 0x00800000210cc984 */ /* 0x000ee20000000c00 */
[----:B0-----:R-:W-:-:S04]  /*a220*/  @!P4 LEA R34, P5, R22, R36, 0x1 ;  /* 0x000000241622c211 */ /* 0x001fc800078a08ff */
[----:B------:R-:W-:Y:S02]  /*a230*/  @!P4 LEA.HI.X R35, R22, R37, R175, 0x1, P5 ;  /* 0x000000251623c211 */ /* 0x000fe400028f0caf */
[----:B------:R-:W-:-:S03]  /*a240*/  ISETP.GE.AND P5, PT, R23, UR4, PT ;  /* 0x0000000417007c0c */ /* 0x000fc6000bfa6270 */
[----:B---3--:R-:W-:Y:S10]  /*a250*/  @!P4 ST.E.128 desc[UR60][R34.64], R12 ;  /* 0x0000000c2200c985 */ /* 0x008ff4000c101d3c */
[----:B------:R0:W3:Y:S02]  /*a260*/  @!P5 LDS.128 R12, [R32+0x8000] ;  /* 0x00800000200cd984 */ /* 0x0000e40000000c00 */
[----:B0-----:R-:W-:-:S04]  /*a270*/  @!P5 LEA R32, P4, R23, R36, 0x1 ;  /* 0x000000241720d211 */ /* 0x001fc800078808ff */
[----:B------:R-:W-:-:S05]  /*a280*/  @!P5 LEA.HI.X R33, R23, R37, R174, 0x1, P4 ;  /* 0x000000251721d211 */ /* 0x000fca00020f0cae */
[----:B---3--:R0:W-:Y:S04]  /*a290*/  @!P5 ST.E.128 desc[UR60][R32.64], R12 ;  /* 0x0000000c2000d985 */ /* 0x0081e8000c101d3c */
.L_x_493:
[----:B------:R-:W-:Y:S05]  /*a2a0*/  BSYNC B0 ;  /* 0x0000000000007941 */ /* 0x000fea0003800000 */
.L_x_457:
[----:B0--3--:R-:W0:Y:S01]  /*a2b0*/  S2R R11, SR_TID.X ;  /* 0x00000000000b7919 */ /* 0x009e220000002100 */
[----:B------:R-:W-:Y:S01]  /*a2c0*/  @!PT LDS RZ, [RZ] ;  /* 0x00000000fffff984 */ /* 0x000fe20000000800 */
[----:B------:R-:W-:Y:S01]  /*a2d0*/  @!PT LDS RZ, [RZ] ;  /* 0x00000000fffff984 */ /* 0x000fe20000000800 */
[----:B------:R-:W-:Y:S01]  /*a2e0*/  @!PT LDS RZ, [RZ] ;  /* 0x00000000fffff984 */ /* 0x000fe20000000800 */
[----:B------:R-:W-:Y:S01]  /*a2f0*/  @!PT LDS RZ, [RZ] ;  /* 0x00000000fffff984 */ /* 0x000fe20000000800 */
[----:B------:R3:W-:Y:S06]  /*a300*/  MEMBAR.ALL.CTA ;  /* 0x0000000000007992 */ /* 0x0007ec0000008000 */
[----:B---3--:R-:W3:Y:S01]  /*a310*/  FENCE.VIEW.ASYNC.S ;  /* 0x00000000000073c6 */ /* 0x008ee20000000000 */
[----:B------:R-:W-:Y:S05]  /*a320*/  WARPSYNC.ALL ;  /* 0x0000000000007948 */ /* 0x000fea0003800000 */
[----:B------:R-:W-:Y:S01]  /*a330*/  BSSY B0, `(.L_x_554) ;  /* 0x0000009000007945 */ /* 0x000fe20003800000 */
[----:B0-----:R-:W-:Y:S01]  /*a340*/  LOP3.LUT R11, R11, 0x7f, RZ, 0xc0, !PT ;  /* 0x0000007f0b0b7812 */ /* 0x001fe200078ec0ff */
[----:B---3--:R0:W-:Y:S03]  /*a350*/  BAR.SYNC.DEFER_BLOCKING R148, 0x80 ;  /* 0x000200940000751d */ /* 0x0081e60000010000 */
[----:B------:R-:W-:-:S13]  /*a360*/  ISETP.NE.AND P4, PT, R11, RZ, PT ;  /* 0x000000ff0b00720c */ /* 0x000fda0003f85270 */
[----:B------:R-:W-:-:S05]  /*a370*/  @!P4 VIADD R11, R88, 0x2a8a0 ;  /* 0x0002a8a0580bc836 */ /* 0x000fca0000000000 */
[----:B------:R-:W-:-:S04]  /*a380*/  @!P4 PRMT R11, RZ, 0x654, R11 ;  /* 0x00000654ff0bc816 */ /* 0x000fc8000000000b */
[----:B------:R0:W-:Y:S01]  /*a390*/  @!P4 SYNCS.ARRIVE.TRANS64.RED.A1T0 RZ, [R11+URZ], RZ ;  /* 0x000000ff0bffc9a7 */ /* 0x0001e2000810043f */
[----:B------:R-:W-:Y:S05]  /*a3a0*/  @!P0 BRA `(.L_x_555) ;  /* 0x0000000000048947 */ /* 0x000fea0003800000 */
[----:B------:R-:W-:Y:S01]  /*a3b0*/  BPT.TRAP 0x1 ;  /* 0x000000040000795c */ /* 0x000fe20000300000 */
.L_x_555:
[----:B------:R-:W-:Y:S05]  /*a3c0*/  BSYNC B0 ;  /* 0x0000000000007941 */ /* 0x000fea0003800000 */
.L_x_554:
[----:B------:R-:W3:Y:S01]  /*a3d0*/  SYNCS.PHASECHK.TRANS64.TRYWAIT P0, [R88+URZ+0x2a8b0], R89 ;  /* 0x02a8b059580075a7 */ /* 0x000ee2000800017f */
[----:B------:R-:W-:Y:S04]  /*a3e0*/  BSSY B0, `(.L_x_556) ;  /* 0x0000002000007945 */ /* 0x000fe80003800000 */
[----:B---3--:R-:W-:Y:S05]  /*a3f0*/  @!P0 BRA `(.L_x_557) ;  /* 0x0000014400988947 */ /* 0x008fea0003800000 */
.L_x_813:
[----:B------:R-:W-:Y:S05]  /*a400*/  BSYNC B0 ;  /* 0x0000000000007941 */ /* 0x000fea0003800000 */
.L_x_556:
[----:B------:R-:W-:Y:S01]  /*a410*/  ULDC.64 UR4, c[0x0][0x328] ;  /* 0x0000ca0000047ab9 */ /* 0x000fe20000000a00 */
[----:B------:R-:W-:Y:S01]  /*a420*/  IMAD.IADD R87, R87, 0x1, -R165 ;  /* 0x0000000157577824 */ /* 0x000fe200078e0aa5 */
[----:B------:R-:W-:Y:S01]  /*a430*/  BSSY B0, `(.L_x_558) ;  /* 0x000002e000007945 */ /* 0x000fe20003800000 */
[----:B------:R-:W-:Y:S02]  /*a440*/  IMAD R85, R85, UR4, RZ ;  /* 0x0000000455557c24 */ /* 0x000fe4000f8e02ff */
[----:B--2-4-:R-:W-:Y:S01]  /*a450*/  IMAD.WIDE.U32 R12, R84, UR4, RZ ;  /* 0x00000004540c7c25 */ /* 0x014fe2000f8e00ff */
[----:B------:R-:W-:-:S03]  /*a460*/  ISETP.GE.AND P0, PT, R87, 0x1, PT ;  /* 0x000000015700780c */ /* 0x000fc60003f06270 */
[----:B------:R-:W-:Y:S01]  /*a470*/  IMAD R85, R84, UR5, R85 ;  /* 0x0000000554557c24 */ /* 0x000fe2000f8e0255 */
[----:B------:R-:W-:Y:S01]  /*a480*/  ULDC.64 UR4, c[0x0][0x338] ;  /* 0x0000ce0000047ab9 */ /* 0x000fe20000000a00 */
[----:B------:R-:W-:Y:S02]  /*a490*/  IMAD R14, R18, 0x3000, R5 ;  /* 0x00003000120e7824 */ /* 0x000fe400078e0205 */
[----:B------:R-:W-:Y:S01]  /*a4a0*/  IMAD R86, R86, UR4, RZ ;  /* 0x0000000456567c24 */ /* 0x000fe2000f8e02ff */
[----:B------:R-:W-:Y:S01]  /*a4b0*/  IADD3 R13, R13, R85, RZ ;  /* 0x000000550d0d7210 */ /* 0x000fe20007ffe0ff */
[----:B------:R-:W-:Y:S02]  /*a4c0*/  IMAD.IADD R32, R131, 0x1, R14 ;  /* 0x0000000183207824 */ /* 0x000fe400078e020e */
[C---:B0-----:R-:W-:Y:S02]  /*a4d0*/  IMAD R11, R31.reuse, UR5, R86 ;  /* 0x000000051f0b7c24 */ /* 0x041fe4000f8e0256 */
[----:B------:R-:W-:Y:S01]  /*a4e0*/  IMAD.WIDE.U32 R12, R31, UR4, R12 ;  /* 0x000000041f0c7c25 */ /* 0x000fe2000f8e000c */
[----:B------:R-:W-:Y:S01]  /*a4f0*/  ULDC.64 UR4, c[0x0][0x330] ;  /* 0x0000cc0000047ab9 */ /* 0x000fe20000000a00 */
[----:B------:R-:W-:-:S02]  /*a500*/  LEA R37, R32, R125, 0x1 ;  /* 0x0000007d20257211 */ /* 0x000fc400078e08ff */
[----:B------:R-:W-:Y:S02]  /*a510*/  IMAD R15, R4, UR4, RZ ;  /* 0x00000004040f7c24 */ /* 0x000fe4000f8e02ff */
[----:B------:R-:W-:Y:S02]  /*a520*/  IMAD.IADD R13, R13, 0x1, R11 ;  /* 0x000000010d0d7824 */ /* 0x000fe400078e020b */
[C---:B------:R-:W-:Y:S02]  /*a530*/  IMAD R11, R30.reuse, UR5, R15 ;  /* 0x000000051e0b7c24 */ /* 0x040fe4000f8e020f */
[----:B------:R-:W-:Y:S01]  /*a540*/  IMAD.WIDE.U32 R12, R30, UR4, R12 ;  /* 0x000000041e0c7c25 */ /* 0x000fe2000f8e000c */
[----:B------:R-:W-:-:S03]  /*a550*/  ULDC.64 UR4, c[0x0][0x318] ;  /* 0x0000c60000047ab9 */ /* 0x000fc60000000a00 */
[----:B------:R-:W-:Y:S01]  /*a560*/  IMAD R36, R14, 0x2, R125 ;  /* 0x000000020e247824 */ /* 0x000fe200078e027d */
[----:B------:R-:W-:Y:S02]  /*a570*/  IADD3 R11, R13, R11, RZ ;  /* 0x0000000b0d0b7210 */ /* 0x000fe40007ffe0ff */
[----:B------:R-:W-:-:S04]  /*a580*/  LEA R31, P5, R12, UR4, 0x1 ;  /* 0x000000040c1f7c11 */ /* 0x000fc8000f8a08ff */
[----:B------:R-:W-:Y:S01]  /*a590*/  LEA.HI.X R11, R12, UR5, R11, 0x1, P5 ;  /* 0x000000050c0b7c11 */ /* 0x000fe2000a8f0c0b */
[----:B------:R0:W2:Y:S04]  /*a5a0*/  SHFL.IDX PT, R32, R31, RZ, 0x1c1f ;  /* 0x001c1fff1f207589 */ /* 0x0000a800000e0000 */
[----:B------:R0:W4:Y:S01]  /*a5b0*/  SHFL.IDX PT, R33, R11, RZ, 0x1c1f ;  /* 0x001c1fff0b217589 */ /* 0x00012200000e0000 */
[----:B------:R-:W-:Y:S05]  /*a5c0*/  @!P0 BRA `(.L_x_559) ;  /* 0x0000000000508947 */ /* 0x000fea0003800000 */
[----:B------:R-:W-:-:S13]  /*a5d0*/  ISETP.NE.AND P5, PT, R6, RZ, PT ;  /* 0x000000ff0600720c */ /* 0x000fda0003fa5270 */
[----:B------:R-:W5:Y:S01]  /*a5e0*/  @P5 LDS.128 R12, [R36] ;  /* 0x00000000240c5984 */ /* 0x000f620000000c00 */
[----:B--2---:R-:W-:-:S04]  /*a5f0*/  @P5 LEA R34, P0, R16, R32, 0x1 ;  /* 0x0000002010225211 */ /* 0x004fc800078008ff */
[----:B----4-:R-:W-:Y:S02]  /*a600*/  @P5 LEA.HI.X R35, R16, R33, R17, 0x1, P0 ;  /* 0x0000002110235211 */ /* 0x010fe400000f0c11 */
[----:B------:R-:W-:-:S13]  /*a610*/  ISETP.NE.AND P0, PT, R20, RZ, PT ;  /* 0x000000ff1400720c */ /* 0x000fda0003f05270 */
[----:B-1----:R-:W-:Y:S01]  /*a620*/  @P0 IMAD.SHL.U32 R39, R162, 0x8, RZ ;  /* 0x00000008a2270824 */ /* 0x002fe200078e00ff */
[----:B-----5:R1:W-:Y:S01]  /*a630*/  @P5 ST.E.128 desc[UR60][R34.64], R12 ;  /* 0x0000000c22005985 */ /* 0x0203e2000c101d3c */
[----:B------:R-:W-:-:S03]  /*a640*/  ISETP.NE.AND P5, PT, R21, RZ, PT ;  /* 0x000000ff1500720c */ /* 0x000fc60003fa5270 */
[----:B------:R-:W2:Y:S01]  /*a650*/  @P0 LDS.128 R12, [R37] ;  /* 0x00000000250c0984 */ /* 0x000ea20000000c00 */
[----:B-1----:R-:W-:-:S09]  /*a660*/  @P0 IMAD.WIDE R34, R39, 0x2, R32 ;  /* 0x0000000227220825 */ /* 0x002fd200078e0220 */
[----:B------:R-:W-:Y:S01]  /*a670*/  @P5 IMAD.SHL.U32 R39, R163, 0x8, RZ ;  /* 0x00000008a3275824 */ /* 0x000fe200078e00ff */
[----:B--2---:R1:W-:Y:S01]  /*a680*/  @P0 ST.E.128 desc[UR60][R34.64], R12 ;  /* 0x0000000c22000985 */ /* 0x0043e2000c101d3c */
[----:B------:R-:W-:-:S03]  /*a690*/  ISETP.NE.AND P0, PT, R26, RZ, PT ;  /* 0x000000ff1a00720c */ /* 0x000fc60003f05270 */
[----:B------:R-:W2:Y:S01]  /*a6a0*/  @P5 LDS.128 R12, [R36+0x3000] ;  /* 0x00300000240c5984 */ /* 0x000ea20000000c00 */
[----:B-1----:R-:W-:-:S05]  /*a6b0*/  @P5 IMAD.WIDE R34, R39, 0x2, R32 ;  /* 0x0000000227225825 */ /* 0x002fca00078e0220 */
[----:B--2---:R-:W-:Y:S04]  /*a6c0*/  @P5 ST.E.128 desc[UR60][R34.64], R12 ;  /* 0x0000000c22005985 */ /* 0x004fe8000c101d3c */
[C---:B------:R-:W-:Y:S01]  /*a6d0*/  @P0 LEA R32, P5, R19.reuse, R32, 0x1 ;  /* 0x0000002013200211 */ /* 0x040fe200078a08ff */
[----:B------:R-:W1:Y:S03]  /*a6e0*/  @P0 LDS.128 R12, [R37+0x3000] ;  /* 0x00300000250c0984 */ /* 0x000e660000000c00 */
[----:B------:R-:W-:-:S05]  /*a6f0*/  @P0 LEA.HI.X R33, R19, R33, R164, 0x1, P5 ;  /* 0x0000002113210211 */ /* 0x000fca00028f0ca4 */
[----:B-1----:R1:W-:Y:S04]  /*a700*/  @P0 ST.E.128 desc[UR60][R32.64], R12 ;  /* 0x0000000c20000985 */ /* 0x0023e8000c101d3c */
.L_x_559:
[----:B------:R-:W-:Y:S05]  /*a710*/  BSYNC B0 ;  /* 0x0000000000007941 */ /* 0x000fea0003800000 */
.L_x_558:
[----:B------:R-:W-:Y:S01]  /*a720*/  ISETP.GE.AND P0, PT, R87, 0x41, PT ;  /* 0x000000415700780c */ /* 0x000fe20003f06270 */
[----:B-1--4-:R1:W4:Y:S01]  /*a730*/  SHFL.IDX PT, R33, R11, 0x1, 0x1c1f ;  /* 0x003c1f000b217f89 */ /* 0x01232200000e0000 */
[----:B------:R-:W-:Y:S03]  /*a740*/  BSSY B0, `(.L_x_560) ;  /* 0x0000017000007945 */ /* 0x000fe60003800000 */
[----:B--2---:R1:W2:Y:S08]  /*a750*/  SHFL.IDX PT, R32, R31, 0x1, 0x1c1f ;  /* 0x003c1f001f207f89 */ /* 0x0042b000000e0000 */
[----:B-1----:R-:W-:Y:S05]  /*a760*/  @!P0 BRA `(.L_x_561) ;  /* 0x0000000000508947 */ /* 0x002fea0003800000 */
[----:B------:R-:W-:-:S13]  /*a770*/  ISETP.NE.AND P5, PT, R6, RZ, PT ;  /* 0x000000ff0600720c */ /* 0x000fda0003fa5270 */
[----:B------:R-:W1:Y:S01]  /*a780*/  @P5 LDS.128 R12, [R36+0x2000] ;  /* 0x00200000240c5984 */ /* 0x000e620000000c00 */
[----:B--2---:R-:W-:-:S04]  /*a790*/  @P5 LEA R34, P0, R16, R32, 0x1 ;  /* 0x0000002010225211 */ /* 0x004fc800078008ff */
[----:B----4-:R-:W-:Y:S02]  /*a7a0*/  @P5 LEA.HI.X R35, R16, R33, R17, 0x1, P0 ;  /* 0x0000002110235211 */ /* 0x010fe400000f0c11 */
[----:B------:R-:W-:-:S13]  /*a7b0*/  ISETP.NE.AND P0, PT, R20, RZ, PT ;  /* 0x000000ff1400720c */ /* 0x000fda0003f05270 */
[----:B0-----:R-:W-:Y:S01]  /*a7c0*/  @P0 SHF.L.U32 R11, R162, 0x3, RZ ;  /* 0x00000003a20b0819 */ /* 0x001fe200000006ff */
[----:B-1----:R0:W-:Y:S01]  /*a7d0*/  @P5 ST.E.128 desc[UR60][R34.64], R12 ;  /* 0x0000000c22005985 */ /* 0x0021e2000c101d3c */
[----:B------:R-:W-:-:S03]  /*a7e0*/  ISETP.NE.AND P5, PT, R21, RZ, PT ;  /* 0x000000ff1500720c */ /* 0x000fc60003fa5270 */
[----:B------:R-:W1:Y:S01]  /*a7f0*/  @P0 LDS.128 R12, [R37+0x2000] ;  /* 0x00200000250c0984 */ /* 0x000e620000000c00 */
[----:B0-----:R-:W-:-:S09]  /*a800*/  @P0 IMAD.WIDE R34, R11, 0x2, R32 ;  /* 0x000000020b220825 */ /* 0x001fd200078e0220 */
[----:B------:R-:W-:Y:S01]  /*a810*/  @P5 IMAD.SHL.U32 R11, R163, 0x8, RZ ;  /* 0x00000008a30b5824 */ /* 0x000fe200078e00ff */
[----:B-1----:R0:W-:Y:S01]  /*a820*/  @P0 ST.E.128 desc[UR60][R34.64], R12 ;  /* 0x0000000c22000985 */ /* 0x0021e2000c101d3c */
[----:B------:R-:W-:-:S03]  /*a830*/  ISETP.NE.AND P0, PT, R26, RZ, PT ;  /* 0x000000ff1a00720c */ /* 0x000fc60003f05270 */
[----:B------:R-:W1:Y:S01]  /*a840*/  @P5 LDS.128 R12, [R36+0x5000] ;  /* 0x00500000240c5984 */ /* 0x000e620000000c00 */
[----:B0-----:R-:W-:-:S05]  /*a850*/  @P5 IMAD.WIDE R34, R11, 0x2, R32 ;  /* 0x000000020b225825 */ /* 0x001fca00078e0220 */
[----:B-1----:R-:W-:Y:S04]  /*a860*/  @P5 ST.E.128 desc[UR60][R34.64], R12 ;  /* 0x0000000c22005985 */ /* 0x002fe8000c101d3c */
[C---:B------:R-:W-:Y:S01]  /*a870*/  @P0 LEA R32, P5, R19.reuse, R32, 0x1 ;  /* 0x0000002013200211 */ /* 0x040fe200078a08ff */
[----:B------:R-:W0:Y:S03]  /*a880*/  @P0 LDS.128 R12, [R37+0x5000] ;  /* 0x00500000250c0984 */ /* 0x000e260000000c00 */
[----:B------:R-:W-:-:S05]  /*a890*/  @P0 LEA.HI.X R33, R19, R33, R164, 0x1, P5 ;  /* 0x0000002113210211 */ /* 0x000fca00028f0ca4 */
[----:B0-----:R1:W-:Y:S04]  /*a8a0*/  @P0 ST.E.128 desc[UR60][R32.64], R12 ;  /* 0x0000000c20000985 */ /* 0x0013e8000c101d3c */
.L_x_561:
[----:B------:R-:W-:Y:S05]  /*a8b0*/  BSYNC B0 ;  /* 0x0000000000007941 */ /* 0x000fea0003800000 */
.L_x_560:
[----:B------:R-:W-:Y:S01]  /*a8c0*/  @!PT LDS RZ, [RZ] ;  /* 0x00000000fffff984 */ /* 0x000fe20000000800 */
[----:B------:R-:W-:Y:S01]  /*a8d0*/  @!PT LDS RZ, [RZ] ;  /* 0x00000000fffff984 */ /* 0x000fe20000000800 */
[----:B------:R-:W-:Y:S01]  /*a8e0*/  @!PT LDS RZ, [RZ] ;  /* 0x00000000fffff984 */ /* 0x000fe20000000800 */
[----:B------:R-:W-:Y:S01]  /*a8f0*/  @!PT LDS RZ, [RZ] ;  /* 0x00000000fffff984 */ /* 0x000fe20000000800 */
[----:B------:R5:W-:Y:S06]  /*a900*/  MEMBAR.ALL.CTA ;  /* 0x0000000000007992 */ /* 0x000bec0000008000 */
[----:B-----5:R-:W5:Y:S01]  /*a910*/  FENCE.VIEW.ASYNC.S ;  /* 0x00000000000073c6 */ /* 0x020f620000000000 */
[----:B---3--:R-:W-:Y:S01]  /*a920*/  @!P4 VIADD R88, R88, 0x2a8c0 ;  /* 0x0002a8c05858c836 */ /* 0x008fe20000000000 */
[----:B-----5:R3:W-:Y:S01]  /*a930*/  BAR.SYNC.DEFER_BLOCKING R148, 0x80 ;  /* 0x000200940000751d */ /* 0x0207e20000010000 */
[----:B------:R-:W-:-:S03]  /*a940*/  ISETP.NE.AND P5, PT, R127, RZ, PT ;  /* 0x000000ff7f00720c */ /* 0x000fc60003fa5270 */
[----:B------:R-:W-:Y:S02]  /*a950*/  @!P4 PRMT R88, RZ, 0x654, R88 ;  /* 0x00000654ff58c816 */ /* 0x000fe40000000058 */
[----:B------:R-:W-:Y:S02]  /*a960*/  IADD3 R18, R18, 0x1, RZ ;  /* 0x0000000112127810 */ /* 0x000fe40007ffe0ff */
[----:B------:R-:W-:Y:S01]  /*a970*/  PLOP3.LUT P0, PT, PT, PT, PT, 0x8, 0x0 ;  /* 0x000000000000781c */ /* 0x000fe20003f0e170 */
[----:B------:R3:W-:Y:S01]  /*a980*/  @!P4 SYNCS.ARRIVE.TRANS64.RED.A1T0 RZ, [R88+URZ], RZ ;  /* 0x000000ff58ffc9a7 */ /* 0x0007e2000810043f */
[----:B------:R-:W-:-:S04]  /*a990*/  ISETP.NE.AND P4, PT, R18, 0x2, PT ;  /* 0x000000021200780c */ /* 0x000fc80003f85270 */
[----:B0-----:R-:W-:Y:S02]  /*a9a0*/  SEL R11, RZ, 0x1, P4 ;  /* 0x00000001ff0b7807 */ /* 0x001fe40002000000 */
[----:B------:R-:W-:Y:S02]  /*a9b0*/  SEL R18, R18, RZ, P4 ;  /* 0x000000ff12127207 */ /* 0x000fe40002000000 */
[----:B------:R-:W-:Y:S01]  /*a9c0*/  LOP3.LUT R166, R166, R11, RZ, 0x3c, !PT ;  /* 0x0000000ba6a67212 */ /* 0x000fe200078e3cff */
[----:B---3--:R-:W-:Y:S06]  /*a9d0*/  @P5 BRA `(.L_x_562) ;  /* 0xffffff7c00185947 */ /* 0x008fec000383ffff */
.L_x_452:
[----:B------:R-:W-:Y:S01]  /*a9e0*/  BSSY B0, `(.L_x_563) ;  /* 0x000002a000007945 */ /* 0x000fe20003800000 */
[----:B------:R-:W-:Y:S02]  /*a9f0*/  ISETP.GE.AND P2, PT, R147, 0x1, PT ;  /* 0x000000019300780c */ /* 0x000fe40003f46270 */
[----:B------:R-:W-:Y:S02]  /*aa00*/  CS2R R88, SRZ ;  /* 0x0000000000587805 */ /* 0x000fe4000001ff00 */
[----:B------:R-:W-:Y:S02]  /*aa10*/  PLOP3.LUT P1, PT, PT, PT, PT, 0x80, 0x0 ;  /* 0x000000000000781c */ /* 0x000fe40003f2f070 */
        /* <DEDUP_REMOVED lines=24> */
[----:B------:R-:W-:Y:S01]  /*aba0*/  CS2R R40, SRZ ;  /* 0x0000000000287805 */ /* 0x000fe2000001ff00 */
[----:B------:R-:W-:Y:S01]  /*abb0*/  IMAD.MOV.U32 R95, RZ, RZ, RZ ;  /* 0x000000ffff5f7224 */ /* 0x000fe200078e00ff */
[----:B------:R-:W-:Y:S01]  /*abc0*/  CS2R R92, SRZ ;  /* 0x00000000005c7805 */ /* 0x000fe2000001ff00 */
[----:B------:R-:W-:Y:S01]  /*abd0*/  IMAD.MOV.U32 R0, RZ, RZ, RZ ;  /* 0x000000ffff007224 */ /* 0x000fe200078e00ff */
[----:B------:R-:W-:Y:S01]  /*abe0*/  MOV R90, RZ ;  /* 0x000000ff005a7202 */ /* 0x000fe20000000f00 */
[----:B------:R-:W-:Y:S01]  /*abf0*/  IMAD.MOV.U32 R3, RZ, RZ, RZ ;  /* 0x000000ffff037224 */ /* 0x000fe200078e00ff */
[----:B------:R-:W-:Y:S01]  /*ac00*/  MOV R26, RZ ;  /* 0x000000ff001a7202 */ /* 0x000fe20000000f00 */
[----:B------:R-:W-:Y:S01]  /*ac10*/  IMAD.MOV.U32 R97, RZ, RZ, RZ ;  /* 0x000000ffff617224 */ /* 0x000fe200078e00ff */
[----:B------:R-:W-:Y:S01]  /*ac20*/  CS2R R10, SRZ ;  /* 0x00000000000a7805 */ /* 0x000fe2000001ff00 */
[----:B------:R-:W-:-:S02]  /*ac30*/  IMAD.MOV.U32 R99, RZ, RZ, RZ ;  /* 0x000000ffff637224 */ /* 0x000fc400078e00ff */
[----:B-12---:R-:W-:Y:S01]  /*ac40*/  IMAD.MOV.U32 R32, RZ, RZ, RZ ;  /* 0x000000ffff207224 */ /* 0x006fe200078e00ff */
[----:B------:R-:W-:Y:S06]  /*ac50*/  @P0 BRA `(.L_x_564) ;  /* 0x0000000000080947 */ /* 0x000fec0003800000 */
[----:B------:R-:W0:Y:S02]  /*ac60*/  FENCE.VIEW.ASYNC.G ;  /* 0x00000000000073c6 */ /* 0x000e240000000100 */
[----:B0-----:R-:W-:Y:S06]  /*ac70*/  BAR.ARV 0xc, 0x180 ;  /* 0x0306000000007b1d */ /* 0x001fec0000002000 */
.L_x_564:
[----:B------:R-:W-:Y:S05]  /*ac80*/  BSYNC B0 ;  /* 0x0000000000007941 */ /* 0x000fea0003800000 */
.L_x_563:
[----:B------:R-:W-:Y:S01]  /*ac90*/  MOV R91, RZ ;  /* 0x000000ff005b7202 */ /* 0x000fe20000000f00 */
[----:B------:R-:W-:Y:S01]  /*aca0*/  IMAD.MOV.U32 R24, RZ, RZ, RZ ;  /* 0x000000ffff187224 */ /* 0x000fe200078e00ff */
[----:B------:R-:W-:Y:S06]  /*acb0*/  @!P2 BRA `(.L_x_565) ;  /* 0x000000ac0050a947 */ /* 0x000fec0003800000 */
[----:B------:R-:W2:Y:S04]  /*acc0*/  LDL R4, [R1+0x34] ;  /* 0x0000340001047983 */ /* 0x000ea80000100800 */
[----:B------:R-:W0:Y:S02]  /*acd0*/  SHFL.IDX PT, R0, R226, RZ, 0x1f ;  /* 0x00001fffe2007589 */ /* 0x000e2400000e0000 */
[----:B0-----:R-:W-:-:S04]  /*ace0*/  LEA.HI R3, R0, R0, RZ, 0x1 ;  /* 0x0000000000037211 */ /* 0x001fc800078f08ff */
[----:B------:R-:W-:-:S05]  /*acf0*/  LOP3.LUT R3, R3, 0x1e, RZ, 0xc0, !PT ;  /* 0x0000001e03037812 */ /* 0x000fca00078ec0ff */
[----:B------:R-:W-:Y:S01]  /*ad00*/  IMAD.IADD R3, R0, 0x1, -R3 ;  /* 0x0000000100037824 */ /* 0x000fe200078e0a03 */
[----:B--2---:R-:W-:-:S13]  /*ad10*/  R2UR UR4, R4 ;  /* 0x00000000040472ca */ /* 0x004fda00000e0000 */
[----:B------:R-:W-:Y:S02]  /*ad20*/  ULOP3.LUT UP0, URZ, UR4, 0x1bf, URZ, 0xc0, !UPT ;  /* 0x000001bf043f7892 */ /* 0x000fe4000f80c03f */
[----:B------:R-:W-:-:S04]  /*ad30*/  LEA R3, R3, UR4, 0xd ;  /* 0x0000000403037c11 */ /* 0x000fc8000f8e68ff */
[----:B------:R-:W-:Y:S02]  /*ad40*/  SHF.R.U32.HI R3, RZ, 0x4, R3 ;  /* 0x00000004ff037819 */ /* 0x000fe40000011603 */
[----:B------:R-:W-:Y:S02]  /*ad50*/  PLOP3.LUT P0, PT, PT, PT, UP0, 0x80, 0x0 ;  /* 0x000000000000781c */ /* 0x000fe40003f0f008 */
[----:B------:R-:W-:-:S11]  /*ad60*/  LOP3.LUT R36, R3, 0x3fff, RZ, 0xc0, !PT ;  /* 0x00003fff03247812 */ /* 0x000fd600078ec0ff */
        /* <DEDUP_REMOVED lines=16> */
[----:B-1--45:R-:W-:Y:S05]  /*ae70*/  CALL.ABS.NOINC R14 ;  /* 0x000000000e007343 */ /* 0x032fea0003c00000 */
.L_x_566:
[----:B------:R-:W-:Y:S02]  /*ae80*/  ULDC UR4, c[0x0][0x3f4] ;  /* 0x0000fd0000047ab9 */ /* 0x000fe40000000800 */
[----:B------:R-:W-:-:S13]  /*ae90*/  ISETP.LT.AND P0, PT, RZ, UR4, PT ;  /* 0x00000004ff007c0c */ /* 0x000fda000bf01270 */
[----:B------:R-:W-:Y:S05]  /*aea0*/  @P0 BRA `(.L_x_567) ;  /* 0x00000000003c0947 */ /* 0x000fea0003800000 */
[----:B------:R-:W-:-:S04]  /*aeb0*/  LEA.HI R0, R189, R189, RZ, 0x1 ;  /* 0x000000bdbd007211 */ /* 0x000fc800078f08ff */
[----:B------:R-:W-:-:S04]  /*aec0*/  LOP3.LUT R0, R0, 0xfffffffe, RZ, 0xc0, !PT ;  /* 0xfffffffe00007812 */ /* 0x000fc800078ec0ff */
[----:B------:R-:W-:-:S04]  /*aed0*/  IADD3 R0, R189, -R0, RZ ;  /* 0x80000000bd007210 */ /* 0x000fc80007ffe0ff */
[----:B------:R-:W-:-:S04]  /*aee0*/  SHF.L.U32 R3, R0, 0x1f, RZ ;  /* 0x0000001f00037819 */ /* 0x000fc800000006ff */
[----:B------:R0:W1:Y:S03]  /*aef0*/  SYNCS.PHASECHK.TRANS64.TRYWAIT P0, [R2+URZ+0x2a800], R3 ;  /* 0x02a80003020075a7 */ /* 0x000066000800017f */
[----:B-1----:R-:W-:Y:S05]  /*af00*/  @!P0 NANOSLEEP.SYNCS 0x989680 ;  /* 0x009896800000895d */ /* 0x002fea0003900000 */
[----:B------:R-:W1:Y:S01]  /*af10*/  @!P0 SYNCS.PHASECHK.TRANS64 P0, [R2+URZ+0x2a800], R3 ;  /* 0x02a80003020085a7 */ /* 0x000e62000800007f */
[----:B------:R-:W-:Y:S04]  /*af20*/  BSSY B0, `(.L_x_568) ;  /* 0x0000006000007945 */ /* 0x000fe80003800000 */
[----:B-1----:R-:W-:Y:S05]  /*af30*/  @P0 BRA `(.L_x_569) ;  /* 0x0000000000100947 */ /* 0x002fea0003800000 */
.L_x_570:
[----:B-1----:R1:W2:Y:S02]  /*af40*/  SYNCS.PHASECHK.TRANS64.TRYWAIT P0, [R2+URZ+0x2a800], R3 ;  /* 0x02a80003020075a7 */ /* 0x0022a4000800017f */
[----:B--2---:R-:W-:Y:S05]  /*af50*/  @!P0 NANOSLEEP.SYNCS 0x989680 ;  /* 0x009896800000895d */ /* 0x004fea0003900000 */
[----:B------:R-:W2:Y:S02]  /*af60*/  @!P0 SYNCS.PHASECHK.TRANS64 P0, [R2+URZ+0x2a800], R3 ;  /* 0x02a80003020085a7 */ /* 0x000ea4000800007f */
[----:B--2---:R-:W-:Y:S05]  /*af70*/  @!P0 BRA `(.L_x_570) ;  /* 0xfffffffc00f08947 */ /* 0x004fea000383ffff */
.L_x_569:
[----:B------:R-:W-:Y:S05]  /*af80*/  BSYNC B0 ;  /* 0x0000000000007941 */ /* 0x000fea0003800000 */
.L_x_568:
[----:B------:R-:W-:Y:S05]  /*af90*/  BRA `(.L_x_571) ;  /* 0x00000058004c7947 */ /* 0x000fea0003800000 */
.L_x_567:
[----:B------:R-:W2:Y:S01]  /*afa0*/  LDL R0, [R1+0x34] ;  /* 0x0000340001007983 */ /* 0x000ea20000100800 */
[----:B------:R-:W-:Y:S01]  /*afb0*/  ULDC.64 UR4, c[0x0][0x3f8] ;  /* 0x0000fe0000047ab9 */ /* 0x000fe20000000a00 */
[----:B------:R-:W-:Y:S01]  /*afc0*/  ULDC.64 UR6, c[0x0][0x408] ;  /* 0x0001020000067ab9 */ /* 0x000fe20000000a00 */
[----:B-----5:R-:W-:Y:S01]  /*afd0*/  IMAD.WIDE.U32 R4, R145, UR4, RZ ;  /* 0x0000000491047c25 */ /* 0x020fe2000f8e00ff */
[----:B--2---:R-:W-:Y:S02]  /*afe0*/  R2UR UR8, R0 ;  /* 0x00000000000872ca */ /* 0x004fe400000e0000 */
[----:B------:R-:W-:-:S05]  /*aff0*/  SHF.R.S32.HI R0, RZ, 0x1f, R145 ;  /* 0x0000001fff007819 */ /* 0x000fca0000011491 */
[C---:B------:R-:W-:Y:S02]  /*b000*/  IMAD R6, R0.reuse, UR4, RZ ;  /* 0x0000000400067c24 */ /* 0x040fe4000f8e02ff */
[----:B------:R-:W-:Y:S02]  /*b010*/  IMAD R0, R0, UR6, RZ ;  /* 0x0000000600007c24 */ /* 0x000fe4000f8e02ff */
[C---:B------:R-:W-:Y:S01]  /*b020*/  IMAD R25, R145.reuse, UR5, R6 ;  /* 0x0000000591197c24 */ /* 0x040fe2000f8e0206 */
[----:B------:R-:W-:Y:S01]  /*b030*/  ULDC.64 UR4, c[0x0][0x3e8] ;  /* 0x0000fa0000047ab9 */ /* 0x000fe20000000a00 */
[----:B------:R-:W-:Y:S01]  /*b040*/  ULOP3.LUT UP0, URZ, UR8, 0x3ff, URZ, 0xc0, !UPT ;  /* 0x000003ff083f7892 */ /* 0x000fe2000f80c03f */
[C---:B------:R-:W-:Y:S01]  /*b050*/  IMAD R27, R145.reuse, UR7, R0 ;  /* 0x00000007911b7c24 */ /* 0x040fe2000f8e0200 */
[----:B------:R-:W-:Y:S01]  /*b060*/  LEA R24, P0, R4, UR4, 0x1 ;  /* 0x0000000404187c11 */ /* 0x000fe2000f8008ff */
[----:B------:R-:W-:Y:S01]  /*b070*/  IMAD.WIDE.U32 R6, R145, UR6, RZ ;  /* 0x0000000691067c25 */ /* 0x000fe2000f8e00ff */
[----:B------:R-:W-:-:S02]  /*b080*/  ULDC.64 UR6, c[0x0][0x400] ;  /* 0x0001000000067ab9 */ /* 0x000fc40000000a00 */
[----:B------:R-:W-:Y:S01]  /*b090*/  PLOP3.LUT P2, PT, PT, PT, UP0, 0x80, 0x0 ;  /* 0x000000000000781c */ /* 0x000fe20003f4f008 */
[----:B------:R-:W-:Y:S01]  /*b0a0*/  IMAD.IADD R25, R25, 0x1, R5 ;  /* 0x0000000119197824 */ /* 0x000fe200078e0205 */
[----:B------:R-:W-:Y:S01]  /*b0b0*/  LEA R26, P1, R6, UR6, 0x1 ;  /* 0x00000006061a7c11 */ /* 0x000fe2000f8208ff */
[----:B------:R-:W-:-:S03]  /*b0c0*/  IMAD.IADD R27, R27, 0x1, R7 ;  /* 0x000000011b1b7824 */ /* 0x000fc600078e0207 */
[----:B------:R-:W-:Y:S02]  /*b0d0*/  LEA.HI.X R25, R4, UR5, R25, 0x1, P0 ;  /* 0x0000000504197c11 */ /* 0x000fe400080f0c19 */
[----:B------:R-:W-:-:S05]  /*b0e0*/  LEA.HI.X R27, R6, UR7, R27, 0x1, P1 ;  /* 0x00000007061b7c11 */ /* 0x000fca00088f0c1b */
        /* <DEDUP_REMOVED lines=16> */
[----:B-1--4-:R-:W-:Y:S05]  /*b1f0*/  CALL.ABS.NOINC R14 ;  /* 0x000000000e007343 */ /* 0x012fea0003c00000 */
.L_x_572:
[----:B------:R-:W-:Y:S01]  /*b200*/  ULDC.U8 UR4, c[0x0][0x410] ;  /* 0x0001040000047ab9 */ /* 0x000fe20000000000 */
[----:B------:R-:W-:Y:S01]  /*b210*/  BSSY B0, `(.L_x_573) ;  /* 0x0000563000007945 */ /* 0x000fe20003800000 */
[----:B------:R-:W-:Y:S02]  /*b220*/  ISETP.NE.AND P0, PT, RZ, UR4, PT ;  /* 0x00000004ff007c0c */ /* 0x000fe4000bf05270 */
[----:B------:R-:W-:-:S11]  /*b230*/  LEA R6, R29, R165, 0x7 ;  /* 0x000000a51d067211 */ /* 0x000fd600078e38ff */
[----:B------:R-:W-:Y:S05]  /*b240*/  @!P0 BRA `(.L_x_574) ;  /* 0x00000028009c8947 */ /* 0x000fea0003800000 */
[----:B------:R-:W-:-:S03]  /*b250*/  UMOV UR4, 0xffffffff ;  /* 0xffffffff00047882 */ /* 0x000fc60000000000 */
[----:B------:R-:W-:Y:S05]  /*b260*/  BRA.DIV UR4, `(.L_x_575) ;  /* 0x0000013a04107947 */ /* 0x000fea000b800000 */
[----:B------:R0:W1:Y:S04]  /*b270*/  SHFL.IDX PT, R3, R25, RZ, 0x1c1f ;  /* 0x001c1fff19037589 */ /* 0x00006800000e0000 */
[----:B------:R0:W2:Y:S04]  /*b280*/  SHFL.IDX PT, R0, R24, RZ, 0x1c1f ;  /* 0x001c1fff18007589 */ /* 0x0000a800000e0000 */
[----:B------:R0:W3:Y:S04]  /*b290*/  SHFL.IDX PT, R5, R27, RZ, 0x1c1f ;  /* 0x001c1fff1b057589 */ /* 0x0000e800000e0000 */
[----:B------:R0:W0:Y:S02]  /*b2a0*/  SHFL.IDX PT, R14, R26, RZ, 0x1c1f ;  /* 0x001c1fff1a0e7589 */ /* 0x00002400000e0000 */
.L_x_819:
[----:B------:R-:W-:Y:S01]  /*b2b0*/  ULDC UR4, c[0x0][0x448] ;  /* 0x0001120000047ab9 */ /* 0x000fe20000000800 */
[----:B------:R-:W-:Y:S01]  /*b2c0*/  LOP3.LUT R8, R176, 0x18, R16, 0xf8, !PT ;  /* 0x00000018b0087812 */ /* 0x000fe200078ef810 */
[----:B------:R-:W-:Y:S01]  /*b2d0*/  IMAD R4, R146, UR4, RZ ;  /* 0x0000000492047c24 */ /* 0x000fe2000f8e02ff */
[----:B------:R-:W-:Y:S01]  /*b2e0*/  BSSY B1, `(.L_x_576) ;  /* 0x000004e000017945 */ /* 0x000fe20003800000 */
[----:B------:R-:W-:Y:S02]  /*b2f0*/  LOP3.LUT P0, RZ, R195, 0x4, RZ, 0xc0, !PT ;  /* 0x00000004c3ff7812 */ /* 0x000fe4000780c0ff */
[----:B0-----:R-:W-:Y:S02]  /*b300*/  CS2R R24, SRZ ;  /* 0x0000000000187805 */ /* 0x001fe4000001ff00 */
[----:B------:R-:W-:Y:S02]  /*b310*/  LOP3.LUT R9, R8, R177, RZ, 0x3c, !PT ;  /* 0x000000b108097212 */ /* 0x000fe400078e3cff */
[----:B------:R-:W-:-:S02]  /*b320*/  CS2R R10, SRZ ;  /* 0x00000000000a7805 */ /* 0x000fc4000001ff00 */
[----:B------:R-:W-:Y:S01]  /*b330*/  ISETP.GE.AND P1, PT, R6, R4, PT ;  /* 0x000000040600720c */ /* 0x000fe20003f26270 */
[----:B------:R-:W-:Y:S01]  /*b340*/  IMAD R4, R29, -0x80, R4 ;  /* 0xffffff801d047824 */ /* 0x000fe200078e0204 */
[----:B------:R-:W-:Y:S01]  /*b350*/  CS2R R6, SRZ ;  /* 0x0000000000067805 */ /* 0x000fe2000001ff00 */
[----:B------:R-:W-:Y:S01]  /*b360*/  IMAD.IADD R9, R178, 0x1, R9 ;  /* 0x00000001b2097824 */ /* 0x000fe200078e0209 */
[----:B------:R-:W-:Y:S02]  /*b370*/  CS2R R20, SRZ ;  /* 0x0000000000147805 */ /* 0x000fe4000001ff00 */
[----:B------:R-:W-:Y:S02]  /*b380*/  CS2R R26, SRZ ;  /* 0x00000000001a7805 */ /* 0x000fe4000001ff00 */
[----:B------:R-:W-:Y:S01]  /*b390*/  CS2R R12, SRZ ;  /* 0x00000000000c7805 */ /* 0x000fe2000001ff00 */
[----:B------:R-:W-:Y:S01]  /*b3a0*/  IMAD R9, R9, 0x2, R2 ;  /* 0x0000000209097824 */ /* 0x000fe200078e0202 */
[----:B------:R-:W-:-:S02]  /*b3b0*/  CS2R R28, SRZ ;  /* 0x00000000001c7805 */ /* 0x000fc4000001ff00 */
[----:B------:R-:W-:Y:S02]  /*b3c0*/  CS2R R30, SRZ ;  /* 0x00000000001e7805 */ /* 0x000fe4000001ff00 */
[----:B------:R-:W-:Y:S02]  /*b3d0*/  CS2R R38, SRZ ;  /* 0x0000000000267805 */ /* 0x000fe4000001ff00 */
[----:B------:R-:W-:Y:S02]  /*b3e0*/  CS2R R40, SRZ ;  /* 0x0000000000287805 */ /* 0x000fe4000001ff00 */
[----:B----4-:R-:W-:Y:S02]  /*b3f0*/  CS2R R32, SRZ ;  /* 0x0000000000207805 */ /* 0x010fe4000001ff00 */
[C---:B------:R-:W-:Y:S01]  /*b400*/  IADD3 R37, R9.reuse, 0xc400, RZ ;  /* 0x0000c40009257810 */ /* 0x040fe20007ffe0ff */
[----:B------:R-:W-:Y:S01]  /*b410*/  VIADD R8, R9, 0xc440 ;  /* 0x0000c44009087836 */ /* 0x000fe20000000000 */
[----:B------:R-:W-:Y:S01]  /*b420*/  CS2R R34, SRZ ;  /* 0x0000000000227805 */ /* 0x000fe2000001ff00 */
[----:B------:R-:W-:Y:S06]  /*b430*/  @P1 BRA `(.L_x_577) ;  /* 0x0000000000e01947 */ /* 0x000fec0003800000 */
[----:B------:R-:W-:Y:S01]  /*b440*/  ULDC UR4, c[0x0][0x3f4] ;  /* 0x0000fd0000047ab9 */ /* 0x000fe20000000800 */
[----:B------:R-:W-:Y:S02]  /*b450*/  CS2R R28, SRZ ;  /* 0x00000000001c7805 */ /* 0x000fe4000001ff00 */
[----:B------:R-:W-:Y:S02]  /*b460*/  ISETP.GE.AND P2, PT, R160, UR4, PT ;  /* 0x00000004a0007c0c */ /* 0x000fe4000bf46270 */
[----:B------:R-:W-:Y:S02]  /*b470*/  CS2R R6, SRZ ;  /* 0x0000000000067805 */ /* 0x000fe4000001ff00 */
[----:B------:R-:W-:Y:S02]  /*b480*/  ISETP.GE.AND P3, PT, R169, UR4, PT ;  /* 0x00000004a9007c0c */ /* 0x000fe4000bf66270 */
[----:B------:R-:W-:Y:S02]  /*b490*/  CS2R R30, SRZ ;  /* 0x00000000001e7805 */ /* 0x000fe4000001ff00 */
[----:B------:R-:W-:-:S05]  /*b4a0*/  ISETP.GE.AND P4, PT, R168, UR4, PT ;  /* 0x00000004a8007c0c */ /* 0x000fca000bf86270 */
[----:B-1----:R-:W-:Y:S01]  /*b4b0*/  @!P2 MOV R11, R3 ;  /* 0x00000003000ba202 */ /* 0x002fe20000000f00 */
[----:B--2---:R-:W-:-:S03]  /*b4c0*/  @!P2 IMAD.MOV.U32 R10, RZ, RZ, R0 ;  /* 0x000000ffff0aa224 */ /* 0x004fc600078e0000 */
[----:B------:R-:W-:Y:S01]  /*b4d0*/  @!P3 IADD3 R20, P1, R0, R199, RZ ;  /* 0x000000c70014b210 */ /* 0x000fe20007f3e0ff */
[----:B---3--:R-:W-:Y:S02]  /*b4e0*/  @!P2 IMAD.MOV.U32 R15, RZ, RZ, R5 ;  /* 0x000000ffff0fa224 */ /* 0x008fe400078e0005 */
[----:B------:R-:W-:-:S04]  /*b4f0*/  @!P2 IMAD.WIDE R10, R160, 0x2, R10 ;  /* 0x00000002a00aa825 */ /* 0x000fc800078e020a */
[----:B------:R-:W-:Y:S01]  /*b500*/  @!P2 IMAD.WIDE R12, R160, 0x2, R14 ;  /* 0x00000002a00ca825 */ /* 0x000fe200078e020e */
[----:B------:R0:W5:Y:S01]  /*b510*/  @!P2 LD.E.64 R28, desc[UR60][R10.64] ;  /* 0x0000003c0a1ca980 */ /* 0x000162000c101b00 */
[----:B------:R-:W-:Y:S02]  /*b520*/  @!P4 IADD3 R34, P5, R0, R201, RZ ;  /* 0x000000c90022c210 */ /* 0x000fe40007fbe0ff */
[----:B------:R-:W-:Y:S01]  /*b530*/  @!P3 IMAD.X R21, R3, 0x1, R198, P1 ;  /* 0x000000010315b824 */ /* 0x000fe200008e06c6 */
[----:B------:R-:W5:Y:S01]  /*b540*/  @!P2 LD.E.64 R6, desc[UR60][R12.64] ;  /* 0x0000003c0c06a980 */ /* 0x000f62000c101b00 */
[----:B------:R-:W-:Y:S02]  /*b550*/  ISETP.GE.AND P2, PT, R171, UR4, PT ;  /* 0x00000004ab007c0c */ /* 0x000fe4000bf46270 */
[C---:B------:R-:W-:Y:S02]  /*b560*/  @!P3 IADD3 R26, P1, R14.reuse, R199, RZ ;  /* 0x000000c70e1ab210 */ /* 0x040fe40007f3e0ff */
[----:B------:R-:W-:-:S02]  /*b570*/  @!P4 IADD3 R42, P6, R14, R201, RZ ;  /* 0x000000c90e2ac210 */ /* 0x000fc40007fde0ff */
[----:B------:R-:W-:Y:S02]  /*b580*/  CS2R R24, SRZ ;  /* 0x0000000000187805 */ /* 0x000fe4000001ff00 */
[----:B------:R-:W-:Y:S02]  /*b590*/  @!P3 IADD3.X R27, R5, R198, RZ, P1, !PT ;  /* 0x000000c6051bb210 */ /* 0x000fe40000ffe4ff */
[----:B------:R-:W-:Y:S02]  /*b5a0*/  CS2R R38, SRZ ;  /* 0x0000000000267805 */ /* 0x000fe4000001ff00 */
[----:B0-----:R-:W-:Y:S01]  /*b5b0*/  CS2R R10, SRZ ;  /* 0x00000000000a7805 */ /* 0x001fe2000001ff00 */
[--C-:B------:R-:W-:Y:S01]  /*b5c0*/  @!P4 IMAD.X R35, R3, 0x1, R200.reuse, P5 ;  /* 0x000000010323c824 */ /* 0x100fe200028e06c8 */
[----:B------:R0:W5:Y:S01]  /*b5d0*/  @!P3 LD.E.64 R30, desc[UR60][R20.64] ;  /* 0x0000003c141eb980 */ /* 0x000162000c101b00 */
[----:B------:R-:W-:Y:S01]  /*b5e0*/  @!P4 IMAD.X R43, R5, 0x1, R200, P6 ;  /* 0x00000001052bc824 */ /* 0x000fe200030e06c8 */
[----:B------:R-:W-:-:S02]  /*b5f0*/  ISETP.GE.AND P1, PT, R170, UR4, PT ;  /* 0x00000004aa007c0c */ /* 0x000fc4000bf26270 */
[----:B------:R-:W5:Y:S01]  /*b600*/  @!P3 LD.E.64 R24, desc[UR60][R26.64] ;  /* 0x0000003c1a18b980 */ /* 0x000f62000c101b00 */
[----:B------:R-:W-:Y:S02]  /*b610*/  ISETP.GE.AND P3, PT, R172, UR4, PT ;  /* 0x00000004ac007c0c */ /* 0x000fe4000bf66270 */
[-C--:B------:R-:W-:Y:S01]  /*b620*/  @!P2 IADD3 R46, P5, R14, R203.reuse, RZ ;  /* 0x000000cb0e2ea210 */ /* 0x080fe20007fbe0ff */
[----:B------:R-:W5:Y:S04]  /*b630*/  @!P4 LD.E.64 R38, desc[UR60][R34.64] ;  /* 0x0000003c2226c980 */ /* 0x000f68000c101b00 */
[----:B------:R1:W5:Y:S01]  /*b640*/  @!P4 LD.E.64 R10, desc[UR60][R42.64] ;  /* 0x0000003c2a0ac980 */ /* 0x000362000c101b00 */
[----:B------:R-:W-:Y:S02]  /*b650*/  @!P2 IADD3 R44, P4, R0, R203, RZ ;  /* 0x000000cb002ca210 */ /* 0x000fe40007f9e0ff */
[----:B------:R-:W-:-:S02]  /*b660*/  CS2R R40, SRZ ;  /* 0x0000000000287805 */ /* 0x000fc4000001ff00 */
[----:B0-----:R-:W-:Y:S01]  /*b670*/  CS2R R20, SRZ ;  /* 0x0000000000147805 */ /* 0x001fe2000001ff00 */
[----:B------:R-:W-:Y:S01]  /*b680*/  @!P2 IMAD.X R47, R5, 0x1, R202, P5 ;  /* 0x00000001052fa824 */ /* 0x000fe200028e06ca */
[----:B------:R-:W-:Y:S02]  /*b690*/  @!P2 IADD3.X R45, R3, R202, RZ, P4, !PT ;  /* 0x000000ca032da210 */ /* 0x000fe400027fe4ff */
[C---:B------:R-:W-:Y:S02]  /*b6a0*/  @!P1 IADD3 R48, P6, R0.reuse, R215, RZ ;  /* 0x000000d700309210 */ /* 0x040fe40007fde0ff */
[----:B------:R0:W5:Y:S01]  /*b6b0*/  @!P2 LD.E.64 R20, desc[UR60][R46.64] ;  /* 0x0000003c2e14a980 */ /* 0x000162000c101b00 */
[----:B------:R-:W-:-:S03]  /*b6c0*/  @!P3 IADD3 R50, P4, R0, R217, RZ ;  /* 0x000000d90032b210 */ /* 0x000fc60007f9e0ff */
[----:B------:R0:W5:Y:S01]  /*b6d0*/  @!P2 LD.E.64 R40, desc[UR60][R44.64] ;  /* 0x0000003c2c28a980 */ /* 0x000162000c101b00 */
[C---:B-1----:R-:W-:Y:S02]  /*b6e0*/  @!P1 IADD3 R42, P2, R14.reuse, R215, RZ ;  /* 0x000000d70e2a9210 */ /* 0x042fe40007f5e0ff */
[----:B------:R-:W-:Y:S02]  /*b6f0*/  @!P3 IADD3 R14, P5, R14, R217, RZ ;  /* 0x000000d90e0eb210 */ /* 0x000fe40007fbe0ff */
[----:B------:R-:W-:Y:S02]  /*b700*/  CS2R R32, SRZ ;  /* 0x0000000000207805 */ /* 0x000fe4000001ff00 */
[----:B------:R-:W-:Y:S02]  /*b710*/  CS2R R26, SRZ ;  /* 0x00000000001a7805 */ /* 0x000fe4000001ff00 */
[----:B------:R-:W-:Y:S02]  /*b720*/  CS2R R34, SRZ ;  /* 0x0000000000227805 */ /* 0x000fe4000001ff00 */
[----:B------:R-:W-:Y:S01]  /*b730*/  CS2R R12, SRZ ;  /* 0x00000000000c7805 */ /* 0x000fe2000001ff00 */
[----:B------:R-:W-:Y:S01]  /*b740*/  @!P1 IMAD.X R49, R3, 0x1, R214, P6 ;  /* 0x0000000103319824 */ /* 0x000fe200030e06d6 */
[----:B------:R-:W-:Y:S01]  /*b750*/  @!P1 IADD3.X R43, R5, R214, RZ, P2, !PT ;  /* 0x000000d6052b9210 */ /* 0x000fe200017fe4ff */
[----:B------:R-:W-:-:S02]  /*b760*/  @!P3 IMAD.X R51, R3, 0x1, R216, P4 ;  /* 0x000000010333b824 */ /* 0x000fc400020e06d8 */
[----:B------:R-:W-:Y:S01]  /*b770*/  @!P3 IMAD.X R15, R5, 0x1, R216, P5 ;  /* 0x00000001050fb824 */ /* 0x000fe200028e06d8 */
[----:B------:R0:W5:Y:S04]  /*b780*/  @!P1 LD.E.64 R32, desc[UR60][R48.64] ;  /* 0x0000003c30209980 */ /* 0x000168000c101b00 */
[----:B------:R0:W5:Y:S04]  /*b790*/  @!P1 LD.E.64 R26, desc[UR60][R42.64] ;  /* 0x0000003c2a1a9980 */ /* 0x000168000c101b00 */
[----:B------:R0:W5:Y:S04]  /*b7a0*/  @!P3 LD.E.64 R34, desc[UR60][R50.64] ;  /* 0x0000003c3222b980 */ /* 0x000168000c101b00 */
[----:B------:R0:W5:Y:S02]  /*b7b0*/  @!P3 LD.E.64 R12, desc[UR60][R14.64] ;  /* 0x0000003c0e0cb980 */ /* 0x000164000c101b00 */
.L_x_577:
[----:B------:R-:W-:Y:S05]  /*b7c0*/  BSYNC B1 ;  /* 0x0000000000017941 */ /* 0x000fea0003800000 */
.L_x_576:
[----:B--2--5:R-:W-:Y:S01]  /*b7d0*/  IMAD.MOV.U32 R0, RZ, RZ, R28 ;  /* 0x000000ffff007224 */ /* 0x024fe200078e001c */
[----:B0-----:R-:W-:Y:S01]  /*b7e0*/  MOV R47, R35 ;  /* 0x00000023002f7202 */ /* 0x001fe20000000f00 */
[----:B-1----:R-:W-:Y:S01]  /*b7f0*/  IMAD.MOV.U32 R3, RZ, RZ, R29 ;  /* 0x000000ffff037224 */ /* 0x002fe200078e001d */
[--C-:B------:R-:W-:Y:S01]  /*b800*/  SHF.R.U32.HI R57, RZ, 0x10, R35.reuse ;  /* 0x00000010ff397819 */ /* 0x100fe20000011623 */
[----:B------:R-:W-:Y:S01]  /*b810*/  IMAD.MOV.U32 R46, RZ, RZ, R34 ;  /* 0x000000ffff2e7224 */ /* 0x000fe200078e0022 */
[----:B------:R-:W-:Y:S01]  /*b820*/  SHF.R.U64 R34, R34, 0x10, R35 ;  /* 0x0000001022227819 */ /* 0x000fe20000001223 */
[----:B------:R-:W-:Y:S01]  /*b830*/  IMAD.MOV.U32 R45, RZ, RZ, R33 ;  /* 0x000000ffff2d7224 */ /* 0x000fe200078e0021 */
[----:B------:R-:W-:Y:S01]  /*b840*/  PRMT R35, R0, 0x5410, R3 ;  /* 0x0000541000237816 */ /* 0x000fe20000000003 */
[----:B------:R-:W-:Y:S01]  /*b850*/  IMAD.MOV.U32 R14, RZ, RZ, R7 ;  /* 0x000000ffff0e7224 */ /* 0x000fe200078e0007 */
[----:B------:R-:W-:Y:S01]  /*b860*/  LEA.HI R0, R189, R189, RZ, 0x1 ;  /* 0x000000bdbd007211 */ /* 0x000fe200078f08ff */
[----:B------:R-:W-:Y:S01]  /*b870*/  IMAD.MOV.U32 R43, RZ, RZ, R41 ;  /* 0x000000ffff2b7224 */ /* 0x000fe200078e0029 */
[----:B------:R-:W-:Y:S01]  /*b880*/  @P0 IADD3 R8, R37, -0x40, RZ ;  /* 0xffffffc025080810 */ /* 0x000fe20007ffe0ff */
[----:B------:R-:W-:Y:S01]  /*b890*/  IMAD.MOV.U32 R15, RZ, RZ, R27 ;  /* 0x000000ffff0f7224 */ /* 0x000fe200078e001b */
[----:B------:R-:W-:Y:S01]  /*b8a0*/  LOP3.LUT R0, R0, 0xfffffffe, RZ, 0xc0, !PT ;  /* 0xfffffffe00007812 */ /* 0x000fe200078ec0ff */
[----:B------:R-:W-:Y:S01]  /*b8b0*/  BSSY B1, `(.L_x_578) ;  /* 0x0000043000017945 */ /* 0x000fe20003800000 */
[----:B------:R-:W-:Y:S01]  /*b8c0*/  SHF.R.U64 R37, R28, 0x10, R29 ;  /* 0x000000101c257819 */ /* 0x000fe2000000121d */
[--C-:B------:R-:W-:Y:S01]  /*b8d0*/  IMAD.MOV.U32 R28, RZ, RZ, R31.reuse ;  /* 0x000000ffff1c7224 */ /* 0x100fe200078e001f */
[----:B---3--:R-:W-:Y:S01]  /*b8e0*/  MOV R5, R30 ;  /* 0x0000001e00057202 */ /* 0x008fe20000000f00 */
[----:B------:R-:W-:Y:S01]  /*b8f0*/  IMAD.IADD R0, R189, 0x1, -R0 ;  /* 0x00000001bd007824 */ /* 0x000fe200078e0a00 */
[--C-:B------:R-:W-:Y:S01]  /*b900*/  SHF.R.U64 R49, R30, 0x10, R31.reuse ;  /* 0x000000101e317819 */ /* 0x100fe2000000121f */
[----:B------:R-:W-:Y:S01]  /*b910*/  IMAD.MOV.U32 R30, RZ, RZ, R38 ;  /* 0x000000ffff1e7224 */ /* 0x000fe200078e0026 */
[----:B------:R-:W-:-:S02]  /*b920*/  SHF.R.U32.HI R50, RZ, 0x10, R31 ;  /* 0x00000010ff327819 */ /* 0x000fc4000001161f */
[----:B------:R-:W-:Y:S02]  /*b930*/  PRMT R31, R5, 0x5410, R28 ;  /* 0x00005410051f7816 */ /* 0x000fe4000000001c */
[----:B------:R-:W-:Y:S02]  /*b940*/  SHF.L.U32 R5, R0, 0x1f, RZ ;  /* 0x0000001f00057819 */ /* 0x000fe400000006ff */
[----:B------:R-:W-:Y:S01]  /*b950*/  SHF.R.U32.HI R48, RZ, 0x10, R29 ;  /* 0x00000010ff307819 */ /* 0x000fe2000001161d */
[----:B------:R-:W-:Y:S01]  /*b960*/  IMAD.MOV.U32 R29, RZ, RZ, R10 ;  /* 0x000000ffff1d7224 */ /* 0x000fe200078e000a */
[----:B------:R-:W0:Y:S01]  /*b970*/  SYNCS.PHASECHK.TRANS64.TRYWAIT P0, [R2+URZ+0x2a800], R5 ;  /* 0x02a80005020075a7 */ /* 0x000e22000800017f */
[----:B------:R-:W-:Y:S01]  /*b980*/  SHF.R.U64 R51, R38, 0x10, R39 ;  /* 0x0000001026337819 */ /* 0x000fe20000001227 */
[----:B------:R-:W-:Y:S01]  /*b990*/  IMAD.MOV.U32 R38, RZ, RZ, R6 ;  /* 0x000000ffff267224 */ /* 0x000fe200078e0006 */
[--C-:B------:R-:W-:Y:S02]  /*b9a0*/  SHF.R.U64 R55, R32, 0x10, R33.reuse ;  /* 0x0000001020377819 */ /* 0x100fe40000001221 */
[----:B------:R-:W-:-:S02]  /*b9b0*/  SHF.R.U32.HI R56, RZ, 0x10, R33 ;  /* 0x00000010ff387819 */ /* 0x000fc40000011621 */
[----:B------:R-:W-:Y:S02]  /*b9c0*/  MOV R42, R39 ;  /* 0x00000027002a7202 */ /* 0x000fe40000000f00 */
[----:B------:R-:W-:Y:S01]  /*b9d0*/  SHF.R.U32.HI R52, RZ, 0x10, R39 ;  /* 0x00000010ff347819 */ /* 0x000fe20000011627 */
[----:B------:R-:W-:Y:S01]  /*b9e0*/  IMAD.MOV.U32 R39, RZ, RZ, R40 ;  /* 0x000000ffff277224 */ /* 0x000fe200078e0028 */
[----:B------:R-:W-:Y:S01]  /*b9f0*/  SHF.R.U64 R58, R6, 0x10, R7 ;  /* 0x00000010063a7819 */ /* 0x000fe20000001207 */
[----:B------:R-:W-:Y:S01]  /*ba00*/  IMAD.MOV.U32 R6, RZ, RZ, R25 ;  /* 0x000000ffff067224 */ /* 0x000fe200078e0019 */
[----:B------:R-:W-:Y:S02]  /*ba10*/  SHF.R.U32.HI R59, RZ, 0x10, R7 ;  /* 0x00000010ff3b7819 */ /* 0x000fe40000011607 */
[----:B------:R-:W-:Y:S02]  /*ba20*/  MOV R33, R24 ;  /* 0x0000001800217202 */ /* 0x000fe40000000f00 */
[----:B------:R-:W-:Y:S01]  /*ba30*/  SHF.R.U64 R60, R24, 0x10, R25 ;  /* 0x00000010183c7819 */ /* 0x000fe20000001219 */
[----:B------:R-:W-:Y:S01]  /*ba40*/  IMAD.MOV.U32 R24, RZ, RZ, R20 ;  /* 0x000000ffff187224 */ /* 0x000fe200078e0014 */
[----:B------:R-:W-:Y:S01]  /*ba50*/  SHF.R.U64 R61, R10, 0x10, R11 ;  /* 0x000000100a3d7819 */ /* 0x000fe2000000120b */
[----:B------:R-:W-:Y:S01]  /*ba60*/  IMAD.MOV.U32 R10, RZ, RZ, R21 ;  /* 0x000000ffff0a7224 */ /* 0x000fe200078e0015 */
[----:B------:R-:W-:Y:S01]  /*ba70*/  SHF.R.U64 R53, R40, 0x10, R41 ;  /* 0x0000001028357819 */ /* 0x000fe20000001229 */
[----:B------:R-:W-:Y:S01]  /*ba80*/  IMAD.MOV.U32 R40, RZ, RZ, R12 ;  /* 0x000000ffff287224 */ /* 0x000fe200078e000c */
[----:B------:R-:W-:-:S02]  /*ba90*/  MOV R7, R11 ;  /* 0x0000000b00077202 */ /* 0x000fc40000000f00 */
[----:B------:R-:W-:Y:S02]  /*baa0*/  SHF.R.U32.HI R62, RZ, 0x10, R11 ;  /* 0x00000010ff3e7819 */ /* 0x000fe4000001160b */
[----:B------:R-:W-:Y:S02]  /*bab0*/  SHF.R.U32.HI R54, RZ, 0x10, R41 ;  /* 0x00000010ff367819 */ /* 0x000fe40000011629 */
[----:B------:R-:W-:Y:S02]  /*bac0*/  SHF.R.U32.HI R25, RZ, 0x10, R25 ;  /* 0x00000010ff197819 */ /* 0x000fe40000011619 */
[----:B------:R-:W-:Y:S02]  /*bad0*/  MOV R11, R26 ;  /* 0x0000001a000b7202 */ /* 0x000fe40000000f00 */
[----:B------:R-:W-:Y:S02]  /*bae0*/  SHF.R.U64 R65, R26, 0x10, R27 ;  /* 0x000000101a417819 */ /* 0x000fe4000000121b */
[----:B------:R-:W-:-:S02]  /*baf0*/  MOV R44, R32 ;  /* 0x00000020002c7202 */ /* 0x000fc40000000f00 */
[--C-:B------:R-:W-:Y:S02]  /*bb00*/  SHF.R.U64 R63, R20, 0x10, R21.reuse ;  /* 0x00000010143f7819 */ /* 0x100fe40000001215 */
[----:B------:R-:W-:Y:S02]  /*bb10*/  SHF.R.U32.HI R64, RZ, 0x10, R21 ;  /* 0x00000010ff407819 */ /* 0x000fe40000011615 */
[----:B------:R-:W-:Y:S02]  /*bb20*/  SHF.R.U32.HI R66, RZ, 0x10, R27 ;  /* 0x00000010ff427819 */ /* 0x000fe4000001161b */
[----:B------:R-:W-:Y:S02]  /*bb30*/  MOV R41, R13 ;  /* 0x0000000d00297202 */ /* 0x000fe40000000f00 */
[----:B------:R-:W-:Y:S02]  /*bb40*/  VIMNMX R26, R4, 0x80, PT ;  /* 0x00000080041a7848 */ /* 0x000fe40003fe0100 */
[----:B------:R-:W-:-:S02]  /*bb50*/  PRMT R3, R34, 0x5410, R57 ;  /* 0x0000541022037816 */ /* 0x000fc40000000039 */
[----:B------:R-:W-:Y:S02]  /*bb60*/  PRMT R38, R38, 0x5410, R14 ;  /* 0x0000541026267816 */ /* 0x000fe4000000000e */
[--C-:B------:R-:W-:Y:S02]  /*bb70*/  SHF.R.U64 R67, R12, 0x10, R13.reuse ;  /* 0x000000100c437819 */ /* 0x100fe4000000120d */
[----:B------:R-:W-:Y:S02]  /*bb80*/  SHF.R.U32.HI R68, RZ, 0x10, R13 ;  /* 0x00000010ff447819 */ /* 0x000fe4000001160d */
[----:B------:R-:W-:Y:S02]  /*bb90*/  PRMT R27, R30, 0x5410, R42 ;  /* 0x000054101e1b7816 */ /* 0x000fe4000000002a */
[----:B------:R-:W-:Y:S02]  /*bba0*/  PRMT R20, R39, 0x5410, R43 ;  /* 0x0000541027147816 */ /* 0x000fe4000000002b */
[----:B------:R-:W-:-:S02]  /*bbb0*/  PRMT R34, R60, 0x5410, R25 ;  /* 0x000054103c227816 */ /* 0x000fc40000000019 */
[----:B------:R-:W-:Y:S02]  /*bbc0*/  PRMT R24, R24, 0x5410, R10 ;  /* 0x0000541018187816 */ /* 0x000fe4000000000a */
[----:B------:R-:W-:Y:S02]  /*bbd0*/  PRMT R14, R11, 0x5410, R15 ;  /* 0x000054100b0e7816 */ /* 0x000fe4000000000f */
[----:B------:R-:W-:Y:S02]  /*bbe0*/  PRMT R37, R37, 0x5410, R48 ;  /* 0x0000541025257816 */ /* 0x000fe40000000030 */
        /* <DEDUP_REMOVED lines=11> */
[----:B------:R-:W-:Y:S02]  /*bca0*/  ISETP.GE.AND P1, PT, R165, R26, PT ;  /* 0x0000001aa500720c */ /* 0x000fe40003f26270 */
[----:B------:R-:W-:Y:S02]  /*bcb0*/  PRMT R15, R65, 0x5410, R66 ;  /* 0x00005410410f7816 */ /* 0x000fe40000000042 */
[----:B------:R-:W-:Y:S01]  /*bcc0*/  PRMT R10, R40, 0x5410, R41 ;  /* 0x00005410280a7816 */ /* 0x000fe20000000029 */
[----:B0-----:R-:W-:Y:S08]  /*bcd0*/  @!P0 BRA `(.L_x_579) ;  /* 0x0000012c00e48947 */ /* 0x001ff00003800000 */
.L_x_820:
[----:B------:R-:W-:Y:S05]  /*bce0*/  BSYNC B1 ;  /* 0x0000000000017941 */ /* 0x000fea0003800000 */
.L_x_578:
[----:B------:R-:W-:Y:S01]  /*bcf0*/  BSSY B1, `(.L_x_580) ;  /* 0x00000fe000017945 */ /* 0x000fe20003800000 */
[----:B------:R-:W-:-:S03]  /*bd00*/  PRMT R11, R67, 0x5410, R68 ;  /* 0x00005410430b7816 */ /* 0x000fc60000000044 */
[----:B------:R-:W-:Y:S05]  /*bd10*/  @P1 BRA `(.L_x_581) ;  /* 0x0000000c00ec1947 */ /* 0x000fea0003800000 */
[----:B0-----:R-:W0:Y:S01]  /*bd20*/  LDC R5, c[0x0][0x3f4] ;  /* 0x0000fd00ff057b82 */ /* 0x001e220000000800 */
[----:B------:R-:W-:Y:S01]  /*bd30*/  BSSY B2, `(.L_x_582) ;  /* 0x000002e000027945 */ /* 0x000fe20003800000 */
[-C--:B0-----:R-:W-:Y:S02]  /*bd40*/  ISETP.GE.AND P0, PT, R160, R5.reuse, PT ;  /* 0x00000005a000720c */ /* 0x081fe40003f06270 */
[-C--:B------:R-:W-:Y:S02]  /*bd50*/  ISETP.GE.AND P1, PT, R169, R5.reuse, PT ;  /* 0x00000005a900720c */ /* 0x080fe40003f26270 */
[-C--:B------:R-:W-:Y:S02]  /*bd60*/  ISETP.GE.AND P2, PT, R168, R5.reuse, PT ;  /* 0x00000005a800720c */ /* 0x080fe40003f46270 */
[-C--:B------:R-:W-:Y:S02]  /*bd70*/  ISETP.GE.AND P3, PT, R171, R5.reuse, PT ;  /* 0x00000005ab00720c */ /* 0x080fe40003f66270 */
[----:B------:R-:W-:-:S02]  /*bd80*/  ISETP.GE.AND P4, PT, R170, R5, PT ;  /* 0x00000005aa00720c */ /* 0x000fc40003f86270 */
[----:B------:R-:W-:-:S03]  /*bd90*/  ISETP.GE.AND P5, PT, R172, R5, PT ;  /* 0x00000005ac00720c */ /* 0x000fc60003fa6270 */
[----:B------:R-:W-:Y:S10]  /*bda0*/  @P0 BRA `(.L_x_583) ;  /* 0x0000000000980947 */ /* 0x000ff40003800000 */
[----:B------:R-:W0:Y:S01]  /*bdb0*/  LDS.128 R4, [R9+0xc400] ;  /* 0x00c4000009047984 */ /* 0x000e220000000c00 */
[----:B------:R-:W-:Y:S02]  /*bdc0*/  HADD2.F32 R47, -RZ, R38.H0_H0 ;  /* 0x20000026ff2f7230 */ /* 0x000fe40000004100 */
[----:B------:R-:W-:Y:S02]  /*bdd0*/  HADD2.F32 R45, -RZ, R35.H0_H0 ;  /* 0x20000023ff2d7230 */ /* 0x000fe40000004100 */
[----:B------:R-:W-:Y:S02]  /*bde0*/  HADD2.F32 R44, -RZ, R37.H0_H0 ;  /* 0x20000025ff2c7230 */ /* 0x000fe40000004100 */
[----:B------:R-:W-:Y:S02]  /*bdf0*/  HADD2.F32 R46, -RZ, R39.H0_H0 ;  /* 0x20000027ff2e7230 */ /* 0x000fe40000004100 */
[--C-:B0-----:R-:W-:Y:S02]  /*be00*/  HADD2.F32 R40, -RZ, R4.reuse.H0_H0 ;  /* 0x20000004ff287230 */ /* 0x101fe40000004100 */
[----:B------:R-:W-:-:S02]  /*be10*/  HADD2.F32 R4, -RZ, R4.H1_H1 ;  /* 0x30000004ff047230 */ /* 0x000fc40000004100 */
[--C-:B------:R-:W-:Y:S02]  /*be20*/  HADD2.F32 R41, -RZ, R5.reuse.H0_H0 ;  /* 0x20000005ff297230 */ /* 0x100fe40000004100 */
[----:B------:R-:W-:Y:S02]  /*be30*/  HADD2.F32 R5, -RZ, R5.H1_H1 ;  /* 0x30000005ff057230 */ /* 0x000fe40000004100 */
[C---:B------:R-:W-:Y:S01]  /*be40*/  FMUL.FTZ R49, R4.reuse, R47 ;  /* 0x0000002f04317220 */ /* 0x040fe20000410000 */
[-C--:B------:R-:W-:Y:S01]  /*be50*/  FMUL.FTZ R4, R4, R45.reuse ;  /* 0x0000002d04047220 */ /* 0x080fe20000410000 */
[--C-:B------:R-:W-:Y:S02]  /*be60*/  HADD2.F32 R42, -RZ, R6.reuse.H0_H0 ;  /* 0x20000006ff2a7230 */ /* 0x100fe40000004100 */
[----:B------:R-:W-:Y:S02]  /*be70*/  HADD2.F32 R43, -RZ, R7.H0_H0 ;  /* 0x20000007ff2b7230 */ /* 0x000fe40000004100 */
[C---:B------:R-:W-:Y:S01]  /*be80*/  FMUL.FTZ R50, R5.reuse, R46 ;  /* 0x0000002e05327220 */ /* 0x040fe20000410000 */
[C---:B------:R-:W-:Y:S01]  /*be90*/  FFMA.FTZ R49, R40.reuse, R45, -R49 ;  /* 0x0000002d28317223 */ /* 0x040fe20000010831 */
[----:B------:R-:W-:Y:S01]  /*bea0*/  FFMA.FTZ R48, R40, R47, R4 ;  /* 0x0000002f28307223 */ /* 0x000fe20000010004 */
[----:B------:R-:W-:Y:S01]  /*beb0*/  FMUL.FTZ R52, R5, R44 ;  /* 0x0000002c05347220 */ /* 0x000fe20000410000 */
[----:B------:R-:W-:-:S02]  /*bec0*/  HADD2.F32 R6, -RZ, R6.H1_H1 ;  /* 0x30000006ff067230 */ /* 0x000fc40000004100 */
[C---:B------:R-:W-:Y:S01]  /*bed0*/  FFMA.FTZ R50, R41.reuse, R44, -R50 ;  /* 0x0000002c29327223 */ /* 0x040fe20000010832 */
[----:B------:R-:W-:Y:S02]  /*bee0*/  HADD2.F32 R7, -RZ, R7.H1_H1 ;  /* 0x30000007ff077230 */ /* 0x000fe40000004100 */
[----:B------:R-:W-:Y:S01]  /*bef0*/  FFMA.FTZ R41, R41, R46, R52 ;  /* 0x0000002e29297223 */ /* 0x000fe20000010034 */
[----:B------:R-:W-:Y:S02]  /*bf00*/  HADD2.F32 R45, -RZ, R38.H1_H1 ;  /* 0x30000026ff2d7230 */ /* 0x000fe40000004100 */
[----:B------:R-:W-:Y:S02]  /*bf10*/  HADD2.F32 R5, -RZ, R35.H1_H1 ;  /* 0x30000023ff057230 */ /* 0x000fe40000004100 */
[----:B------:R-:W-:Y:S02]  /*bf20*/  HADD2.F32 R40, -RZ, R39.H1_H1 ;  /* 0x30000027ff287230 */ /* 0x000fe40000004100 */
[----:B------:R-:W-:Y:S01]  /*bf30*/  FMUL.FTZ R47, R6, R45 ;  /* 0x0000002d062f7220 */ /* 0x000fe20000410000 */
[----:B------:R-:W-:-:S02]  /*bf40*/  HADD2.F32 R4, -RZ, R37.H1_H1 ;  /* 0x30000025ff047230 */ /* 0x000fc40000004100 */
[-C--:B------:R-:W-:Y:S01]  /*bf50*/  FMUL.FTZ R44, R6, R5.reuse ;  /* 0x00000005062c7220 */ /* 0x080fe20000410000 */
[C---:B------:R-:W-:Y:S01]  /*bf60*/  FMUL.FTZ R46, R7.reuse, R40 ;  /* 0x00000028072e7220 */ /* 0x040fe20000410000 */
[C---:B------:R-:W-:Y:S01]  /*bf70*/  FFMA.FTZ R6, R42.reuse, R5, -R47 ;  /* 0x000000052a067223 */ /* 0x040fe2000001082f */
[-C--:B------:R-:W-:Y:S01]  /*bf80*/  FMUL.FTZ R51, R7, R4.reuse ;  /* 0x0000000407337220 */ /* 0x080fe20000410000 */
[----:B------:R-:W-:Y:S01]  /*bf90*/  FFMA.FTZ R45, R42, R45, R44 ;  /* 0x0000002d2a2d7223 */ /* 0x000fe2000001002c */
[C---:B------:R-:W-:Y:S01]  /*bfa0*/  FFMA.FTZ R7, R43.reuse, R4, -R46 ;  /* 0x000000042b077223 */ /* 0x040fe2000001082e */
[----:B------:R-:W-:Y:S01]  /*bfb0*/  F2FP.F16.F32.PACK_AB R4, R48, R49 ;  /* 0x000000313004723e */ /* 0x000fe200000000ff */
[----:B------:R-:W-:Y:S01]  /*bfc0*/  FFMA.FTZ R40, R43, R40, R51 ;  /* 0x000000282b287223 */ /* 0x000fe20000010033 */
[----:B------:R-:W-:Y:S02]  /*bfd0*/  F2FP.F16.F32.PACK_AB R5, R41, R50 ;  /* 0x000000322905723e */ /* 0x000fe400000000ff */
[----:B------:R-:W-:-:S02]  /*bfe0*/  F2FP.F16.F32.PACK_AB R6, R45, R6 ;  /* 0x000000062d06723e */ /* 0x000fc400000000ff */
[----:B------:R-:W-:-:S05]  /*bff0*/  F2FP.F16.F32.PACK_AB R7, R40, R7 ;  /* 0x000000072807723e */ /* 0x000fca00000000ff */
[----:B------:R0:W-:Y:S02]  /*c000*/  STS.128 [R9+0xc400], R4 ;  /* 0x00c4000409007388 */ /* 0x0001e40000000c00 */
.L_x_583:
[----:B------:R-:W-:Y:S05]  /*c010*/  BSYNC B2 ;  /* 0x0000000000027941 */ /* 0x000fea0003800000 */
.L_x_582:
[----:B------:R-:W-:Y:S04]  /*c020*/  BSSY B2, `(.L_x_584) ;  /* 0x0000028000027945 */ /* 0x000fe80003800000 */
[----:B------:R-:W-:Y:S05]  /*c030*/  @P1 BRA `(.L_x_585) ;  /* 0x0000000000981947 */ /* 0x000fea0003800000 */
[----:B0-----:R-:W0:Y:S01]  /*c040*/  LDS.128 R4, [R8] ;  /* 0x0000000008047984 */ /* 0x001e220000000c00 */
        /* <DEDUP_REMOVED lines=36> */
[----:B------:R1:W-:Y:S02]  /*c290*/  STS.128 [R8], R4 ;  /* 0x0000000408007388 */ /* 0x0003e40000000c00 */
.L_x_585:
[----:B------:R-:W-:Y:S05]  /*c2a0*/  BSYNC B2 ;  /* 0x0000000000027941 */ /* 0x000fea0003800000 */
.L_x_584:
[----:B------:R-:W-:Y:S04]  /*c2b0*/  BSSY B2, `(.L_x_586) ;  /* 0x0000028000027945 */ /* 0x000fe80003800000 */
[----:B------:R-:W-:Y:S05]  /*c2c0*/  @P2 BRA `(.L_x_587) ;  /* 0x0000000000982947 */ /* 0x000fea0003800000 */
[----:B01----:R-:W0:Y:S01]  /*c2d0*/  LDS.128 R4, [R9+0x10400] ;  /* 0x0104000009047984 */ /* 0x003e220000000c00 */
        /* <DEDUP_REMOVED lines=37> */
.L_x_587:
[----:B------:R-:W-:Y:S05]  /*c530*/  BSYNC B2 ;  /* 0x0000000000027941 */ /* 0x000fea0003800000 */
.L_x_586:
[----:B------:R-:W-:Y:S04]  /*c540*/  BSSY B2, `(.L_x_588) ;  /* 0x0000028000027945 */ /* 0x000fe80003800000 */
[----:B------:R-:W-:Y:S05]  /*c550*/  @P3 BRA `(.L_x_589) ;  /* 0x0000000000983947 */ /* 0x000fea0003800000 */
[----:B012---:R-:W0:Y:S01]  /*c560*/  LDS.128 R4, [R8+0x4000] ;  /* 0x0040000008047984 */ /* 0x007e220000000c00 */
        /* <DEDUP_REMOVED lines=37> */
.L_x_589:
[----:B------:R-:W-:Y:S05]  /*c7c0*/  BSYNC B2 ;  /* 0x0000000000027941 */ /* 0x000fea0003800000 */
.L_x_588:
[----:B------:R-:W-:Y:S04]  /*c7d0*/  BSSY B2, `(.L_x_590) ;  /* 0x0000028000027945 */ /* 0x000fe80003800000 */
[----:B------:R-:W-:Y:S05]  /*c7e0*/  @P4 BRA `(.L_x_591) ;  /* 0x0000000000984947 */ /* 0x000fea0003800000 */
[----:B0123--:R-:W0:Y:S01]  /*c7f0*/  LDS.128 R4, [R9+0x14400] ;  /* 0x0144000009047984 */ /* 0x00fe220000000c00 */
        /* <DEDUP_REMOVED lines=37> */
.L_x_591:
[----:B------:R-:W-:Y:S05]  /*ca50*/  BSYNC B2 ;  /* 0x0000000000027941 */ /* 0x000fea0003800000 */
.L_x_590:
[----:B------:R-:W-:Y:S05]  /*ca60*/  @P5 BRA `(.L_x_581) ;  /* 0x0000000000985947 */ /* 0x000fea0003800000 */
[----:B01234-:R-:W0:Y:S01]  /*ca70*/  LDS.128 R4, [R8+0x8000] ;  /* 0x0080000008047984 */ /* 0x01fe220000000c00 */
        /* <DEDUP_REMOVED lines=37> */
.L_x_581:
[----:B------:R-:W-:Y:S05]  /*ccd0*/  BSYNC B1 ;  /* 0x0000000000017941 */ /* 0x000fea0003800000 */
.L_x_580:
[----:B------:R-:W-:-:S13]  /*cce0*/  ISETP.GE.AND P0, PT, R225, R26, PT ;  /* 0x0000001ae100720c */ /* 0x000fda0003f06270 */
[----:B------:R-:W-:Y:S05]  /*ccf0*/  @P0 BRA `(.L_x_592) ;  /* 0x0000003800d00947 */ /* 0x000fea0003800000 */
[----:B01234-:R-:W0:Y:S01]  /*cd00*/  LDC R5, c[0x0][0x3f4] ;  /* 0x0000fd00ff057b82 */ /* 0x01fe220000000800 */
        /* <DEDUP_REMOVED lines=9> */
[--C-:B------:R-:W-:Y:S02]  /*cda0*/  HADD2.F32 R48, -RZ, R38.reuse.H0_H0 ;  /* 0x20000026ff307230 */ /* 0x100fe40000004100 */
[----:B------:R-:W-:Y:S02]  /*cdb0*/  HADD2.F32 R50, -RZ, R39.H0_H0 ;  /* 0x20000027ff327230 */ /* 0x000fe40000004100 */
[----:B------:R-:W-:Y:S02]  /*cdc0*/  HADD2.F32 R44, -RZ, R35.H0_H0 ;  /* 0x20000023ff2c7230 */ /* 0x000fe40000004100 */
[----:B------:R-:W-:Y:S02]  /*cdd0*/  HADD2.F32 R46, -RZ, R37.H0_H0 ;  /* 0x20000025ff2e7230 */ /* 0x000fe40000004100 */
[----:B------:R-:W-:Y:S02]  /*cde0*/  HADD2.F32 R49, -RZ, R38.H1_H1 ;  /* 0x30000026ff317230 */ /* 0x000fe40000004100 */
[----:B0-----:R-:W-:-:S02]  /*cdf0*/  HADD2.F32 R26, -RZ, R4.H0_H0 ;  /* 0x20000004ff1a7230 */ /* 0x001fc40000004100 */
[----:B------:R-:W-:Y:S02]  /*ce00*/  HADD2.F32 R4, -RZ, R4.H1_H1 ;  /* 0x30000004ff047230 */ /* 0x000fe40000004100 */
[--C-:B------:R-:W-:Y:S02]  /*ce10*/  HADD2.F32 R40, -RZ, R5.reuse.H0_H0 ;  /* 0x20000005ff287230 */ /* 0x100fe40000004100 */
[----:B------:R-:W-:Y:S02]  /*ce20*/  HADD2.F32 R5, -RZ, R5.H1_H1 ;  /* 0x30000005ff057230 */ /* 0x000fe40000004100 */
[-C--:B------:R-:W-:Y:S01]  /*ce30*/  FMUL.FTZ R43, R48, R4.reuse ;  /* 0x00000004302b7220 */ /* 0x080fe20000410000 */
[----:B------:R-:W-:Y:S01]  /*ce40*/  FMUL.FTZ R45, R44, R4 ;  /* 0x000000042c2d7220 */ /* 0x000fe20000410000 */
[----:B------:R-:W-:Y:S02]  /*ce50*/  HADD2.F32 R41, -RZ, R6.H0_H0 ;  /* 0x20000006ff297230 */ /* 0x000fe40000004100 */
[-C--:B------:R-:W-:Y:S01]  /*ce60*/  FMUL.FTZ R47, R50, R5.reuse ;  /* 0x00000005322f7220 */ /* 0x080fe20000410000 */
[----:B------:R-:W-:Y:S01]  /*ce70*/  FFMA.FTZ R4, R44, R26, -R43 ;  /* 0x0000001a2c047223 */ /* 0x000fe2000001082b */
[----:B------:R-:W-:Y:S01]  /*ce80*/  FMUL.FTZ R43, R46, R5 ;  /* 0x000000052e2b7220 */ /* 0x000fe20000410000 */
[----:B------:R-:W-:-:S02]  /*ce90*/  HADD2.F32 R42, -RZ, R7.H0_H0 ;  /* 0x20000007ff2a7230 */ /* 0x000fc40000004100 */
[----:B------:R-:W-:Y:S01]  /*cea0*/  FFMA.FTZ R5, R46, R40, -R47 ;  /* 0x000000282e057223 */ /* 0x000fe2000001082f */
[----:B------:R-:W-:Y:S02]  /*ceb0*/  HADD2.F32 R6, -RZ, R6.H1_H1 ;  /* 0x30000006ff067230 */ /* 0x000fe40000004100 */
[----:B------:R-:W-:Y:S01]  /*cec0*/  FFMA.FTZ R45, R48, R26, R45 ;  /* 0x0000001a302d7223 */ /* 0x000fe2000001002d */
[----:B------:R-:W-:Y:S02]  /*ced0*/  HADD2.F32 R7, -RZ, R7.H1_H1 ;  /* 0x30000007ff077230 */ /* 0x000fe40000004100 */
[----:B------:R-:W-:Y:S01]  /*cee0*/  FFMA.FTZ R40, R50, R40, R43 ;  /* 0x0000002832287223 */ /* 0x000fe2000001002b */
[----:B------:R-:W-:Y:S02]  /*cef0*/  HADD2.F32 R46, -RZ, R39.H1_H1 ;  /* 0x30000027ff2e7230 */ /* 0x000fe40000004100 */
[----:B------:R-:W-:Y:S01]  /*cf00*/  FMUL.FTZ R26, R49, R6 ;  /* 0x00000006311a7220 */ /* 0x000fe20000410000 */
[----:B------:R-:W-:Y:S01]  /*cf10*/  HADD2.F32 R47, -RZ, R35.H1_H1 ;  /* 0x30000023ff2f7230 */ /* 0x000fe20000004100 */
[----:B------:R-:W-:Y:S01]  /*cf20*/  F2FP.F16.F32.PACK_AB R4, R45, R4 ;  /* 0x000000042d04723e */ /* 0x000fe200000000ff */
[----:B------:R-:W-:-:S02]  /*cf30*/  HADD2.F32 R44, -RZ, R37.H1_H1 ;  /* 0x30000025ff2c7230 */ /* 0x000fc40000004100 */
[----:B------:R-:W-:Y:S01]  /*cf40*/  FMUL.FTZ R35, R46, R7 ;  /* 0x000000072e237220 */ /* 0x000fe20000410000 */
[----:B------:R-:W-:Y:S01]  /*cf50*/  F2FP.F16.F32.PACK_AB R5, R40, R5 ;  /* 0x000000052805723e */ /* 0x000fe200000000ff */
[C---:B------:R-:W-:Y:S01]  /*cf60*/  FMUL.FTZ R38, R47.reuse, R6 ;  /* 0x000000062f267220 */ /* 0x040fe20000410000 */
[----:B------:R-:W-:Y:S01]  /*cf70*/  FFMA.FTZ R6, R47, R41, -R26 ;  /* 0x000000292f067223 */ /* 0x000fe2000001081a */
[C---:B------:R-:W-:Y:S01]  /*cf80*/  FMUL.FTZ R37, R44.reuse, R7 ;  /* 0x000000072c257220 */ /* 0x040fe20000410000 */
[-C--:B------:R-:W-:Y:S01]  /*cf90*/  FFMA.FTZ R7, R44, R42.reuse, -R35 ;  /* 0x0000002a2c077223 */ /* 0x080fe20000010823 */
[----:B------:R-:W-:Y:S02]  /*cfa0*/  FFMA.FTZ R41, R49, R41, R38 ;  /* 0x0000002931297223 */ /* 0x000fe40000010026 */
[----:B------:R-:W-:-:S03]  /*cfb0*/  FFMA.FTZ R42, R46, R42, R37 ;  /* 0x0000002a2e2a7223 */ /* 0x000fc60000010025 */
[----:B------:R-:W-:Y:S02]  /*cfc0*/  F2FP.F16.F32.PACK_AB R6, R41, R6 ;  /* 0x000000062906723e */ /* 0x000fe400000000ff */
[----:B------:R-:W-:-:S05]  /*cfd0*/  F2FP.F16.F32.PACK_AB R7, R42, R7 ;  /* 0x000000072a07723e */ /* 0x000fca00000000ff */
[----:B------:R0:W-:Y:S02]  /*cfe0*/  STS.128 [R9+0xe400], R4 ;  /* 0x00e4000409007388 */ /* 0x0001e40000000c00 */
.L_x_594:
[----:B------:R-:W-:Y:S05]  /*cff0*/  BSYNC B1 ;  /* 0x0000000000017941 */ /* 0x000fea0003800000 */
.L_x_593:
[----:B------:R-:W-:Y:S04]  /*d000*/  BSSY B1, `(.L_x_595) ;  /* 0x0000028000017945 */ /* 0x000fe80003800000 */
[----:B------:R-:W-:Y:S05]  /*d010*/  @P1 BRA `(.L_x_596) ;  /* 0x0000000000981947 */ /* 0x000fea0003800000 */
[----:B0-----:R-:W0:Y:S01]  /*d020*/  LDS.128 R4, [R8+0x2000] ;  /* 0x0020000008047984 */ /* 0x001e220000000c00 */
        /* <DEDUP_REMOVED lines=8> */
[-C--:B------:R-:W-:Y:S01]  /*d0b0*/  FMUL.FTZ R39, R44, R4.reuse ;  /* 0x000000042c277220 */ /* 0x080fe20000410000 */
[C---:B------:R-:W-:Y:S01]  /*d0c0*/  FMUL.FTZ R41, R42.reuse, R4 ;  /* 0x000000042a297220 */ /* 0x040fe20000410000 */
[----:B------:R-:W-:Y:S02]  /*d0d0*/  HADD2.F32 R37, -RZ, R6.H0_H0 ;  /* 0x20000006ff257230 */ /* 0x000fe40000004100 */
[-C--:B------:R-:W-:Y:S01]  /*d0e0*/  FMUL.FTZ R40, R45, R5.reuse ;  /* 0x000000052d287220 */ /* 0x080fe20000410000 */
[-C--:B------:R-:W-:Y:S01]  /*d0f0*/  FFMA.FTZ R4, R42, R26.reuse, -R39 ;  /* 0x0000001a2a047223 */ /* 0x080fe20000010827 */
[----:B------:R-:W-:Y:S01]  /*d100*/  FFMA.FTZ R41, R44, R26, R41 ;  /* 0x0000001a2c297223 */ /* 0x000fe20000010029 */
[----:B------:R-:W-:Y:S01]  /*d110*/  FMUL.FTZ R26, R43, R5 ;  /* 0x000000052b1a7220 */ /* 0x000fe20000410000 */
[----:B------:R-:W-:-:S02]  /*d120*/  HADD2.F32 R38, -RZ, R7.H0_H0 ;  /* 0x20000007ff267230 */ /* 0x000fc40000004100 */
[-C--:B------:R-:W-:Y:S01]  /*d130*/  FFMA.FTZ R5, R43, R35.reuse, -R40 ;  /* 0x000000232b057223 */ /* 0x080fe20000010828 */
[----:B------:R-:W-:Y:S02]  /*d140*/  HADD2.F32 R6, -RZ, R6.H1_H1 ;  /* 0x30000006ff067230 */ /* 0x000fe40000004100 */
[----:B------:R-:W-:Y:S01]  /*d150*/  FFMA.FTZ R26, R45, R35, R26 ;  /* 0x000000232d1a7223 */ /* 0x000fe2000001001a */
[----:B------:R-:W-:Y:S01]  /*d160*/  HADD2.F32 R7, -RZ, R7.H1_H1 ;  /* 0x30000007ff077230 */ /* 0x000fe20000004100 */
[----:B------:R-:W-:Y:S01]  /*d170*/  F2FP.F16.F32.PACK_AB R4, R41, R4 ;  /* 0x000000042904723e */ /* 0x000fe200000000ff */
[----:B------:R-:W-:Y:S02]  /*d180*/  HADD2.F32 R43, -RZ, R33.H1_H1 ;  /* 0x30000021ff2b7230 */ /* 0x000fe40000004100 */
[----:B------:R-:W-:Y:S01]  /*d190*/  HADD2.F32 R42, -RZ, R34.H1_H1 ;  /* 0x30000022ff2a7230 */ /* 0x000fe20000004100 */
[----:B------:R-:W-:Y:S01]  /*d1a0*/  F2FP.F16.F32.PACK_AB R5, R26, R5 ;  /* 0x000000051a05723e */ /* 0x000fe200000000ff */
[----:B------:R-:W-:-:S02]  /*d1b0*/  HADD2.F32 R39, -RZ, R31.H1_H1 ;  /* 0x3000001fff277230 */ /* 0x000fc40000004100 */
[----:B------:R-:W-:Y:S02]  /*d1c0*/  HADD2.F32 R40, -RZ, R32.H1_H1 ;  /* 0x30000020ff287230 */ /* 0x000fe40000004100 */
[-C--:B------:R-:W-:Y:S01]  /*d1d0*/  FMUL.FTZ R32, R43, R6.reuse ;  /* 0x000000062b207220 */ /* 0x080fe20000410000 */
[-C--:B------:R-:W-:Y:S01]  /*d1e0*/  FMUL.FTZ R31, R42, R7.reuse ;  /* 0x000000072a1f7220 */ /* 0x080fe20000410000 */
[C---:B------:R-:W-:Y:S01]  /*d1f0*/  FMUL.FTZ R34, R39.reuse, R6 ;  /* 0x0000000627227220 */ /* 0x040fe20000410000 */
[C---:B------:R-:W-:Y:S01]  /*d200*/  FMUL.FTZ R33, R40.reuse, R7 ;  /* 0x0000000728217220 */ /* 0x040fe20000410000 */
[-C--:B------:R-:W-:Y:S01]  /*d210*/  FFMA.FTZ R6, R39, R37.reuse, -R32 ;  /* 0x0000002527067223 */ /* 0x080fe20000010820 */
[-C--:B------:R-:W-:Y:S01]  /*d220*/  FFMA.FTZ R7, R40, R38.reuse, -R31 ;  /* 0x0000002628077223 */ /* 0x080fe2000001081f */
[----:B------:R-:W-:Y:S01]  /*d230*/  FFMA.FTZ R37, R43, R37, R34 ;  /* 0x000000252b257223 */ /* 0x000fe20000010022 */
[----:B------:R-:W-:-:S04]  /*d240*/  FFMA.FTZ R38, R42, R38, R33 ;  /* 0x000000262a267223 */ /* 0x000fc80000010021 */
[----:B------:R-:W-:Y:S02]  /*d250*/  F2FP.F16.F32.PACK_AB R6, R37, R6 ;  /* 0x000000062506723e */ /* 0x000fe400000000ff */
[----:B------:R-:W-:-:S05]  /*d260*/  F2FP.F16.F32.PACK_AB R7, R38, R7 ;  /* 0x000000072607723e */ /* 0x000fca00000000ff */
[----:B------:R1:W-:Y:S02]  /*d270*/  STS.128 [R8+0x2000], R4 ;  /* 0x0020000408007388 */ /* 0x0003e40000000c00 */
.L_x_596:
[----:B------:R-:W-:Y:S05]  /*d280*/  BSYNC B1 ;  /* 0x0000000000017941 */ /* 0x000fea0003800000 */
.L_x_595:
        /* <DEDUP_REMOVED lines=28> */
[-C--:B------:R-:W-:Y:S01]  /*d450*/  FMUL.FTZ R27, R38, R6.reuse ;  /* 0x00000006261b7220 */ /* 0x080fe20000410000 */
[----:B------:R-:W-:Y:S02]  /*d460*/  HADD2.F32 R35, -RZ, R28.H1_H1 ;  /* 0x3000001cff237230 */ /* 0x000fe40000004100 */
[C---:B------:R-:W-:Y:S01]  /*d470*/  FMUL.FTZ R29, R34.reuse, R6 ;  /* 0x00000006221d7220 */ /* 0x040fe20000410000 */
[-C--:B------:R-:W-:Y:S01]  /*d480*/  FMUL.FTZ R28, R39, R7.reuse ;  /* 0x00000007271c7220 */ /* 0x080fe20000410000 */
[-C--:B------:R-:W-:Y:S01]  /*d490*/  FFMA.FTZ R6, R34, R32.reuse, -R27 ;  /* 0x0000002022067223 */ /* 0x080fe2000001081b */
[C---:B------:R-:W-:Y:S01]  /*d4a0*/  FMUL.FTZ R30, R35.reuse, R7 ;  /* 0x00000007231e7220 */ /* 0x040fe20000410000 */
[----:B------:R-:W-:Y:S01]  /*d4b0*/  FFMA.FTZ R29, R38, R32, R29 ;  /* 0x00000020261d7223 */ /* 0x000fe2000001001d */
[-C--:B------:R-:W-:Y:S02]  /*d4c0*/  FFMA.FTZ R7, R35, R33.reuse, -R28 ;  /* 0x0000002123077223 */ /* 0x080fe4000001081c */
[----:B------:R-:W-:-:S02]  /*d4d0*/  FFMA.FTZ R30, R39, R33, R30 ;  /* 0x00000021271e7223 */ /* 0x000fc4000001001e */
[----:B------:R-:W-:-:S03]  /*d4e0*/  F2FP.F16.F32.PACK_AB R6, R29, R6 ;  /* 0x000000061d06723e */ /* 0x000fc600000000ff */
[----:B------:R-:W-:-:S05]  /*d4f0*/  F2FP.F16.F32.PACK_AB R7, R30, R7 ;  /* 0x000000071e07723e */ /* 0x000fca00000000ff */
[----:B------:R2:W-:Y:S02]  /*d500*/  STS.128 [R9+0x12400], R4 ;  /* 0x0124000409007388 */ /* 0x0005e40000000c00 */
.L_x_598:
[----:B------:R-:W-:Y:S05]  /*d510*/  BSYNC B1 ;  /* 0x0000000000017941 */ /* 0x000fea0003800000 */
.L_x_597:
        /* <DEDUP_REMOVED lines=30> */
[C---:B------:R-:W-:Y:S01]  /*d700*/  FMUL.FTZ R25, R30.reuse, R6 ;  /* 0x000000061e197220 */ /* 0x040fe20000410000 */
[-C--:B------:R-:W-:Y:S01]  /*d710*/  FMUL.FTZ R20, R35, R7.reuse ;  /* 0x0000000723147220 */ /* 0x080fe20000410000 */
[C---:B------:R-:W-:Y:S01]  /*d720*/  FMUL.FTZ R24, R31.reuse, R7 ;  /* 0x000000071f187220 */ /* 0x040fe20000410000 */
[-C--:B------:R-:W-:Y:S01]  /*d730*/  FFMA.FTZ R6, R30, R28.reuse, -R21 ;  /* 0x0000001c1e067223 */ /* 0x080fe20000010815 */
[----:B------:R-:W-:Y:S01]  /*d740*/  FFMA.FTZ R25, R32, R28, R25 ;  /* 0x0000001c20197223 */ /* 0x000fe20000010019 */
[-C--:B------:R-:W-:Y:S01]  /*d750*/  FFMA.FTZ R7, R31, R29.reuse, -R20 ;  /* 0x0000001d1f077223 */ /* 0x080fe20000010814 */
[----:B------:R-:W-:-:S03]  /*d760*/  FFMA.FTZ R24, R35, R29, R24 ;  /* 0x0000001d23187223 */ /* 0x000fc60000010018 */
[----:B------:R-:W-:Y:S02]  /*d770*/  F2FP.F16.F32.PACK_AB R6, R25, R6 ;  /* 0x000000061906723e */ /* 0x000fe400000000ff */
[----:B------:R-:W-:-:S05]  /*d780*/  F2FP.F16.F32.PACK_AB R7, R24, R7 ;  /* 0x000000071807723e */ /* 0x000fca00000000ff */
[----:B------:R3:W-:Y:S02]  /*d790*/  STS.128 [R8+0x6000], R4 ;  /* 0x0060000408007388 */ /* 0x0007e40000000c00 */
.L_x_600:
[----:B------:R-:W-:Y:S05]  /*d7a0*/  BSYNC B1 ;  /* 0x0000000000017941 */ /* 0x000fea0003800000 */
.L_x_599:
        /* <DEDUP_REMOVED lines=40> */
.L_x_602:
[----:B------:R-:W-:Y:S05]  /*da30*/  BSYNC B1 ;  /* 0x0000000000017941 */ /* 0x000fea0003800000 */
.L_x_601:
        /* <DEDUP_REMOVED lines=13> */
[----:B------:R-:W-:Y:S01]  /*db10*/  FMUL.FTZ R15, R28, R5 ;  /* 0x000000051c0f7220 */ /* 0x000fe20000410000 */
[----:B------:R-:W-:Y:S01]  /*db20*/  FFMA.FTZ R4, R21, R9, -R20 ;  /* 0x0000000915047223 */ /* 0x000fe20000010814 */
[----:B------:R-:W-:-:S02]  /*db30*/  HADD2.F32 R14, -RZ, R7.H0_H0 ;  /* 0x20000007ff0e7230 */ /* 0x000fc40000004100 */
[----:B------:R-:W-:Y:S01]  /*db40*/  FFMA.FTZ R9, R25, R9, R24 ;  /* 0x0000000919097223 */ /* 0x000fe20000010018 */
[C---:B------:R-:W-:Y:S01]  /*db50*/  FMUL.FTZ R21, R26.reuse, R5 ;  /* 0x000000051a157220 */ /* 0x040fe20000410000 */
[----:B------:R-:W-:Y:S02]  /*db60*/  HADD2.F32 R6, -RZ, R6.H1_H1 ;  /* 0x30000006ff067230 */ /* 0x000fe40000004100 */
[-C--:B------:R-:W-:Y:S01]  /*db70*/  FFMA.FTZ R5, R26, R12.reuse, -R15 ;  /* 0x0000000c1a057223 */ /* 0x080fe2000001080f */
[----:B------:R-:W-:Y:S02]  /*db80*/  HADD2.F32 R7, -RZ, R7.H1_H1 ;  /* 0x30000007ff077230 */ /* 0x000fe40000004100 */
[----:B------:R-:W-:Y:S01]  /*db90*/  FFMA.FTZ R12, R28, R12, R21 ;  /* 0x0000000c1c0c7223 */ /* 0x000fe20000010015 */
[----:B------:R-:W-:Y:S01]  /*dba0*/  HADD2.F32 R25, -RZ, R10.H1_H1 ;  /* 0x3000000aff197230 */ /* 0x000fe20000004100 */
[----:B------:R-:W-:Y:S01]  /*dbb0*/  F2FP.F16.F32.PACK_AB R4, R9, R4 ;  /* 0x000000040904723e */ /* 0x000fe200000000ff */
[----:B------:R-:W-:-:S02]  /*dbc0*/  HADD2.F32 R20, -RZ, R11.H1_H1 ;  /* 0x3000000bff147230 */ /* 0x000fc40000004100 */
[----:B------:R-:W-:Y:S02]  /*dbd0*/  HADD2.F32 R15, -RZ, R0.H1_H1 ;  /* 0x30000000ff0f7230 */ /* 0x000fe40000004100 */
[-C--:B------:R-:W-:Y:S01]  /*dbe0*/  FMUL.FTZ R0, R25, R6.reuse ;  /* 0x0000000619007220 */ /* 0x080fe20000410000 */
[----:B------:R-:W-:Y:S02]  /*dbf0*/  HADD2.F32 R10, -RZ, R3.H1_H1 ;  /* 0x30000003ff0a7230 */ /* 0x000fe40000004100 */
[----:B------:R-:W-:Y:S01]  /*dc00*/  FMUL.FTZ R3, R20, R7 ;  /* 0x0000000714037220 */ /* 0x000fe20000410000 */
[----:B------:R-:W-:Y:S01]  /*dc10*/  F2FP.F16.F32.PACK_AB R5, R12, R5 ;  /* 0x000000050c05723e */ /* 0x000fe200000000ff */
[C---:B------:R-:W-:Y:S01]  /*dc20*/  FMUL.FTZ R6, R15.reuse, R6 ;  /* 0x000000060f067220 */ /* 0x040fe20000410000 */
[----:B------:R-:W-:Y:S01]  /*dc30*/  FFMA.FTZ R0, R15, R13, -R0 ;  /* 0x0000000d0f007223 */ /* 0x000fe20000010800 */
[C---:B------:R-:W-:Y:S01]  /*dc40*/  FMUL.FTZ R7, R10.reuse, R7 ;  /* 0x000000070a077220 */ /* 0x040fe20000410000 */
[----:B------:R-:W-:Y:S01]  /*dc50*/  FFMA.FTZ R3, R10, R14, -R3 ;  /* 0x0000000e0a037223 */ /* 0x000fe20000010803 */
[----:B------:R-:W-:-:S02]  /*dc60*/  FFMA.FTZ R13, R25, R13, R6 ;  /* 0x0000000d190d7223 */ /* 0x000fc40000010006 */
[----:B------:R-:W-:-:S03]  /*dc70*/  FFMA.FTZ R14, R20, R14, R7 ;  /* 0x0000000e140e7223 */ /* 0x000fc60000010007 */
[----:B------:R-:W-:Y:S02]  /*dc80*/  F2FP.F16.F32.PACK_AB R6, R13, R0 ;  /* 0x000000000d06723e */ /* 0x000fe400000000ff */
[----:B------:R-:W-:-:S05]  /*dc90*/  F2FP.F16.F32.PACK_AB R7, R14, R3 ;  /* 0x000000030e07723e */ /* 0x000fca00000000ff */
[----:B------:R0:W-:Y:S01]  /*dca0*/  STS.128 [R8+0xa000], R4 ;  /* 0x00a0000408007388 */ /* 0x0001e20000000c00 */
[----:B------:R-:W-:Y:S05]  /*dcb0*/  BRA `(.L_x_592) ;  /* 0x0000002800e07947 */ /* 0x000fea0003800000 */
.L_x_574:
[----:B------:R-:W-:-:S03]  /*dcc0*/  UMOV UR4, 0xffffffff ;  /* 0xffffffff00047882 */ /* 0x000fc60000000000 */
[----:B------:R-:W-:Y:S05]  /*dcd0*/  BRA.DIV UR4, `(.L_x_603) ;  /* 0x0000010e04f87947 */ /* 0x000fea000b800000 */
[----:B------:R0:W1:Y:S04]  /*dce0*/  SHFL.IDX PT, R3, R25, RZ, 0x1c1f ;  /* 0x001c1fff19037589 */ /* 0x00006800000e0000 */
[----:B------:R0:W2:Y:S04]  /*dcf0*/  SHFL.IDX PT, R0, R24, RZ, 0x1c1f ;  /* 0x001c1fff18007589 */ /* 0x0000a800000e0000 */
[----:B------:R0:W3:Y:S04]  /*dd00*/  SHFL.IDX PT, R21, R27, RZ, 0x1c1f ;  /* 0x001c1fff1b157589 */ /* 0x0000e800000e0000 */
[----:B------:R0:W0:Y:S02]  /*dd10*/  SHFL.IDX PT, R20, R26, RZ, 0x1c1f ;  /* 0x001c1fff1a147589 */ /* 0x00002400000e0000 */
.L_x_826:
[----:B------:R-:W-:Y:S01]  /*dd20*/  ULDC UR4, c[0x0][0x448] ;  /* 0x0001120000047ab9 */ /* 0x000fe20000000800 */
[----:B------:R-:W-:Y:S01]  /*dd30*/  BSSY B1, `(.L_x_604) ;  /* 0x0000037000017945 */ /* 0x000fe20003800000 */
[----:B------:R-:W-:Y:S01]  /*dd40*/  IMAD R50, R146, UR4, RZ ;  /* 0x0000000492327c24 */ /* 0x000fe2000f8e02ff */
[----:B------:R-:W-:Y:S02]  /*dd50*/  CS2R R4, SRZ ;  /* 0x0000000000047805 */ /* 0x000fe4000001ff00 */
[----:B------:R-:W-:Y:S02]  /*dd60*/  CS2R R8, SRZ ;  /* 0x0000000000087805 */ /* 0x000fe4000001ff00 */
[----:B------:R-:W-:Y:S02]  /*dd70*/  CS2R R10, SRZ ;  /* 0x00000000000a7805 */ /* 0x000fe4000001ff00 */
[----:B------:R-:W-:Y:S02]  /*dd80*/  CS2R R12, SRZ ;  /* 0x00000000000c7805 */ /* 0x000fe4000001ff00 */
[----:B------:R-:W-:Y:S01]  /*dd90*/  ISETP.GE.AND P0, PT, R6, R50, PT ;  /* 0x000000320600720c */ /* 0x000fe20003f06270 */
[----:B------:R-:W-:Y:S01]  /*dda0*/  IMAD R50, R29, -0x80, R50 ;  /* 0xffffff801d327824 */ /* 0x000fe200078e0232 */
[----:B------:R-:W-:-:S02]  /*ddb0*/  CS2R R6, SRZ ;  /* 0x0000000000067805 */ /* 0x000fc4000001ff00 */
[----:B------:R-:W-:Y:S02]  /*ddc0*/  CS2R R14, SRZ ;  /* 0x00000000000e7805 */ /* 0x000fe4000001ff00 */
[----:B0-----:R-:W-:Y:S02]  /*ddd0*/  CS2R R24, SRZ ;  /* 0x0000000000187805 */ /* 0x001fe4000001ff00 */
[----:B------:R-:W-:Y:S02]  /*dde0*/  CS2R R26, SRZ ;  /* 0x00000000001a7805 */ /* 0x000fe4000001ff00 */
[----:B------:R-:W-:Y:S02]  /*ddf0*/  CS2R R28, SRZ ;  /* 0x00000000001c7805 */ /* 0x000fe4000001ff00 */
[----:B------:R-:W-:Y:S02]  /*de00*/  CS2R R30, SRZ ;  /* 0x00000000001e7805 */ /* 0x000fe4000001ff00 */
[----:B----4-:R-:W-:-:S02]  /*de10*/  CS2R R32, SRZ ;  /* 0x0000000000207805 */ /* 0x010fc4000001ff00 */
[----:B------:R-:W-:Y:S01]  /*de20*/  CS2R R34, SRZ ;  /* 0x0000000000227805 */ /* 0x000fe2000001ff00 */
[----:B------:R-:W-:Y:S06]  /*de30*/  @P0 BRA `(.L_x_605) ;  /* 0x0000000000980947 */ /* 0x000fec0003800000 */
[----:B------:R-:W-:Y:S01]  /*de40*/  ULDC UR4, c[0x0][0x3f4] ;  /* 0x0000fd0000047ab9 */ /* 0x000fe20000000800 */
[C---:B------:R-:W-:Y:S01]  /*de50*/  VIADD R4, R16.reuse, 0x20 ;  /* 0x0000002010047836 */ /* 0x040fe20000000000 */
[C---:B------:R-:W-:Y:S02]  /*de60*/  ISETP.GE.AND P2, PT, R16.reuse, UR4, PT ;  /* 0x0000000410007c0c */ /* 0x040fe4000bf46270 */
[----:B------:R-:W-:Y:S02]  /*de70*/  CS2R R28, SRZ ;  /* 0x00000000001c7805 */ /* 0x000fe4000001ff00 */
[----:B------:R-:W-:Y:S02]  /*de80*/  IADD3 R5, R16, 0x40, RZ ;  /* 0x0000004010057810 */ /* 0x000fe40007ffe0ff */
[----:B------:R-:W-:Y:S02]  /*de90*/  CS2R R30, SRZ ;  /* 0x00000000001e7805 */ /* 0x000fe4000001ff00 */
[----:B------:R-:W-:Y:S01]  /*dea0*/  ISETP.GE.AND P3, PT, R4, UR4, PT ;  /* 0x0000000404007c0c */ /* 0x000fe2000bf66270 */
[----:B--2---:R-:W-:Y:S01]  /*deb0*/  IMAD.MOV.U32 R4, RZ, RZ, R0 ;  /* 0x000000ffff047224 */ /* 0x004fe200078e0000 */
[----:B------:R-:W-:-:S02]  /*dec0*/  ISETP.GE.AND P4, PT, R5, UR4, PT ;  /* 0x0000000405007c0c */ /* 0x000fc4000bf86270 */
[----:B------:R-:W-:Y:S02]  /*ded0*/  CS2R R8, SRZ ;  /* 0x0000000000087805 */ /* 0x000fe4000001ff00 */
[----:B-1----:R-:W-:Y:S02]  /*dee0*/  MOV R5, R3 ;  /* 0x0000000300057202 */ /* 0x002fe40000000f00 */
[----:B------:R-:W-:Y:S02]  /*def0*/  CS2R R10, SRZ ;  /* 0x00000000000a7805 */ /* 0x000fe4000001ff00 */
[----:B------:R-:W-:Y:S02]  /*df00*/  CS2R R32, SRZ ;  /* 0x0000000000207805 */ /* 0x000fe4000001ff00 */
[----:B------:R-:W-:Y:S01]  /*df10*/  CS2R R34, SRZ ;  /* 0x0000000000227805 */ /* 0x000fe2000001ff00 */
[----:B------:R-:W-:Y:S02]  /*df20*/  @!P2 IMAD.SHL.U32 R49, R16, 0x2, RZ ;  /* 0x000000021031a824 */ /* 0x000fe400078e00ff */
[----:B------:R-:W-:-:S03]  /*df30*/  @!P3 IMAD.SHL.U32 R41, R162, 0x8, RZ ;  /* 0x00000008a229b824 */ /* 0x000fc600078e00ff */
[-C--:B------:R-:W-:Y:S01]  /*df40*/  @!P2 IADD3 R46, P0, R0, R49.reuse, RZ ;  /* 0x00000031002ea210 */ /* 0x080fe20007f1e0ff */
[----:B------:R-:W-:Y:S01]  /*df50*/  @!P4 IMAD.SHL.U32 R45, R163, 0x8, RZ ;  /* 0x00000008a32dc824 */ /* 0x000fe200078e00ff */
[----:B------:R-:W-:Y:S01]  /*df60*/  @!P2 IADD3 R48, P1, R20, R49, RZ ;  /* 0x000000311430a210 */ /* 0x000fe20007f3e0ff */
[----:B------:R-:W-:Y:S01]  /*df70*/  @!P3 IMAD.WIDE R38, R41, 0x2, R4 ;  /* 0x000000022926b825 */ /* 0x000fe200078e0204 */
[----:B------:R-:W-:Y:S02]  /*df80*/  @!P2 SHF.L.U64.HI R0, R16, 0x1, R17 ;  /* 0x000000011000a819 */ /* 0x000fe40000010211 */
[----:B------:R-:W-:Y:S02]  /*df90*/  CS2R R12, SRZ ;  /* 0x00000000000c7805 */ /* 0x000fe4000001ff00 */
[----:B------:R-:W-:Y:S01]  /*dfa0*/  CS2R R14, SRZ ;  /* 0x00000000000e7805 */ /* 0x000fe2000001ff00 */
[----:B------:R-:W-:Y:S01]  /*dfb0*/  @!P4 IMAD.WIDE R42, R45, 0x2, R4 ;  /* 0x000000022d2ac825 */ /* 0x000fe200078e0204 */
[----:B------:R-:W-:-:S02]  /*dfc0*/  CS2R R24, SRZ ;  /* 0x0000000000187805 */ /* 0x000fc4000001ff00 */
[----:B------:R-:W-:Y:S02]  /*dfd0*/  CS2R R26, SRZ ;  /* 0x00000000001a7805 */ /* 0x000fe4000001ff00 */
[----:B------:R-:W-:Y:S02]  /*dfe0*/  CS2R R4, SRZ ;  /* 0x0000000000047805 */ /* 0x000fe4000001ff00 */
[----:B------:R-:W-:Y:S01]  /*dff0*/  CS2R R6, SRZ ;  /* 0x0000000000067805 */ /* 0x000fe2000001ff00 */
[--C-:B---3--:R-:W-:Y:S01]  /*e000*/  @!P3 IMAD.WIDE R40, R41, 0x2, R20.reuse ;  /* 0x000000022928b825 */ /* 0x108fe200078e0214 */
[----:B------:R-:W-:Y:S01]  /*e010*/  @!P2 IADD3.X R47, R3, R0, RZ, P0, !PT ;  /* 0x00000000032fa210 */ /* 0x000fe200007fe4ff */
[----:B------:R0:W5:Y:S02]  /*e020*/  @!P3 LD.E.128 R28, desc[UR60][R38.64] ;  /* 0x0000003c261cb980 */ /* 0x000164000c101d00 */
[----:B------:R-:W-:Y:S02]  /*e030*/  @!P4 IMAD.WIDE R44, R45, 0x2, R20 ;  /* 0x000000022d2cc825 */ /* 0x000fe400078e0214 */
[----:B------:R0:W5:Y:S02]  /*e040*/  @!P3 LD.E.128 R8, desc[UR60][R40.64] ;  /* 0x0000003c2808b980 */ /* 0x000164000c101d00 */
[----:B------:R-:W-:-:S02]  /*e050*/  @!P2 IMAD.X R49, R21, 0x1, R0, P1 ;  /* 0x000000011531a824 */ /* 0x000fc400008e0600 */
[----:B------:R0:W5:Y:S04]  /*e060*/  @!P4 LD.E.128 R32, desc[UR60][R42.64] ;  /* 0x0000003c2a20c980 */ /* 0x000168000c101d00 */
[----:B------:R0:W5:Y:S04]  /*e070*/  @!P4 LD.E.128 R12, desc[UR60][R44.64] ;  /* 0x0000003c2c0cc980 */ /* 0x000168000c101d00 */
[----:B------:R0:W5:Y:S04]  /*e080*/  @!P2 LD.E.128 R24, desc[UR60][R46.64] ;  /* 0x0000003c2e18a980 */ /* 0x000168000c101d00 */
[----:B------:R0:W5:Y:S02]  /*e090*/  @!P2 LD.E.128 R4, desc[UR60][R48.64] ;  /* 0x0000003c3004a980 */ /* 0x000164000c101d00 */
.L_x_605:
[----:B------:R-:W-:Y:S05]  /*e0a0*/  BSYNC B1 ;  /* 0x0000000000017941 */ /* 0x000fea0003800000 */
.L_x_604:
[----:B--2--5:R-:W-:Y:S01]  /*e0b0*/  IMAD.MOV.U32 R0, RZ, RZ, R24 ;  /* 0x000000ffff007224 */ /* 0x024fe200078e0018 */
[----:B-1----:R-:W-:Y:S01]  /*e0c0*/  MOV R3, R25 ;  /* 0x0000001900037202 */ /* 0x002fe20000000f00 */
[----:B------:R-:W-:Y:S01]  /*e0d0*/  IMAD.MOV.U32 R37, RZ, RZ, R26 ;  /* 0x000000ffff257224 */ /* 0x000fe200078e001a */
[--C-:B------:R-:W-:Y:S01]  /*e0e0*/  SHF.R.U64 R26, R26, 0x10, R27.reuse ;  /* 0x000000101a1a7819 */ /* 0x100fe2000000121b */
[--C-:B---3--:R-:W-:Y:S01]  /*e0f0*/  IMAD.MOV.U32 R21, RZ, RZ, R27.reuse ;  /* 0x000000ffff157224 */ /* 0x108fe200078e001b */
[----:B0-----:R-:W-:Y:S01]  /*e100*/  SHF.R.U32.HI R43, RZ, 0x10, R27 ;  /* 0x00000010ff2b7819 */ /* 0x001fe2000001161b */
[----:B------:R-:W-:Y:S01]  /*e110*/  IMAD.MOV.U32 R27, RZ, RZ, R30 ;  /* 0x000000ffff1b7224 */ /* 0x000fe200078e001e */
[----:B------:R-:W-:Y:S01]  /*e120*/  SHF.R.U64 R46, R30, 0x10, R31 ;  /* 0x000000101e2e7819 */ /* 0x000fe2000000121f */
[----:B------:R-:W-:Y:S01]  /*e130*/  IMAD.MOV.U32 R30, RZ, RZ, R32 ;  /* 0x000000ffff1e7224 */ /* 0x000fe200078e0020 */
[--C-:B------:R-:W-:Y:S01]  /*e140*/  SHF.R.U64 R48, R32, 0x10, R33.reuse ;  /* 0x0000001020307819 */ /* 0x100fe20000001221 */
[----:B------:R-:W-:Y:S01]  /*e150*/  IMAD.MOV.U32 R39, RZ, RZ, R4 ;  /* 0x000000ffff277224 */ /* 0x000fe200078e0004 */
[----:B------:R-:W-:Y:S01]  /*e160*/  MOV R32, R34 ;  /* 0x0000002200207202 */ /* 0x000fe20000000f00 */
[----:B------:R-:W-:Y:S01]  /*e170*/  IMAD.MOV.U32 R40, RZ, RZ, R33 ;  /* 0x000000ffff287224 */ /* 0x000fe200078e0021 */
[----:B------:R-:W-:Y:S01]  /*e180*/  SHF.R.U64 R51, R34, 0x10, R35 ;  /* 0x0000001022337819 */ /* 0x000fe20000001223 */
[----:B------:R-:W-:Y:S01]  /*e190*/  IMAD.MOV.U32 R41, RZ, RZ, R6 ;  /* 0x000000ffff297224 */ /* 0x000fe200078e0006 */
[----:B------:R-:W-:Y:S01]  /*e1a0*/  PRMT R34, R0, 0x5410, R3 ;  /* 0x0000541000227816 */ /* 0x000fe20000000003 */
[----:B------:R-:W-:Y:S01]  /*e1b0*/  BSSY B1, `(.L_x_606) ;  /* 0x0000040000017945 */ /* 0x000fe20003800000 */
[----:B------:R-:W-:-:S02]  /*e1c0*/  LEA.HI R0, R189, R189, RZ, 0x1 ;  /* 0x000000bdbd007211 */ /* 0x000fc400078f08ff */
[----:B------:R-:W-:Y:S02]  /*e1d0*/  MOV R20, R5 ;  /* 0x0000000500147202 */ /* 0x000fe40000000f00 */
[----:B------:R-:W-:Y:S02]  /*e1e0*/  LOP3.LUT R0, R0, 0xfffffffe, RZ, 0xc0, !PT ;  /* 0xfffffffe00007812 */ /* 0x000fe400078ec0ff */
[----:B------:R-:W-:Y:S01]  /*e1f0*/  SHF.R.U64 R53, R4, 0x10, R5 ;  /* 0x0000001004357819 */ /* 0x000fe20000001205 */
[----:B------:R-:W-:Y:S01]  /*e200*/  IMAD.MOV.U32 R4, RZ, RZ, R7 ;  /* 0x000000ffff047224 */ /* 0x000fe200078e0007 */
[----:B------:R-:W-:Y:S01]  /*e210*/  SHF.R.U32.HI R54, RZ, 0x10, R5 ;  /* 0x00000010ff367819 */ /* 0x000fe20000011605 */
[----:B------:R-:W-:Y:S01]  /*e220*/  IMAD.IADD R0, R189, 0x1, -R0 ;  /* 0x00000001bd007824 */ /* 0x000fe200078e0a00 */
[----:B------:R-:W-:Y:S01]  /*e230*/  SHF.R.U64 R38, R24, 0x10, R25 ;  /* 0x0000001018267819 */ /* 0x000fe20000001219 */
[----:B------:R-:W-:Y:S01]  /*e240*/  IMAD.MOV.U32 R24, RZ, RZ, R29 ;  /* 0x000000ffff187224 */ /* 0x000fe200078e001d */
[----:B------:R-:W-:-:S02]  /*e250*/  SHF.R.U32.HI R42, RZ, 0x10, R25 ;  /* 0x00000010ff2a7819 */ /* 0x000fc40000011619 */
[----:B------:R-:W-:Y:S02]  /*e260*/  SHF.L.U32 R5, R0, 0x1f, RZ ;  /* 0x0000001f00057819 */ /* 0x000fe400000006ff */
[----:B------:R-:W-:Y:S02]  /*e270*/  MOV R25, R28 ;  /* 0x0000001c00197202 */ /* 0x000fe40000000f00 */
[----:B------:R-:W0:Y:S01]  /*e280*/  SYNCS.PHASECHK.TRANS64.TRYWAIT P0, [R2+URZ+0x2a800], R5 ;  /* 0x02a80005020075a7 */ /* 0x000e22000800017f */
[--C-:B------:R-:W-:Y:S02]  /*e290*/  SHF.R.U64 R44, R28, 0x10, R29.reuse ;  /* 0x000000101c2c7819 */ /* 0x100fe4000000121d */
[----:B------:R-:W-:Y:S02]  /*e2a0*/  SHF.R.U32.HI R45, RZ, 0x10, R29 ;  /* 0x00000010ff2d7819 */ /* 0x000fe4000001161d */
[----:B------:R-:W-:Y:S01]  /*e2b0*/  SHF.R.U32.HI R49, RZ, 0x10, R33 ;  /* 0x00000010ff317819 */ /* 0x000fe20000011621 */
[----:B------:R-:W-:Y:S01]  /*e2c0*/  IMAD.MOV.U32 R33, RZ, RZ, R35 ;  /* 0x000000ffff217224 */ /* 0x000fe200078e0023 */
[----:B------:R-:W-:Y:S01]  /*e2d0*/  SHF.R.U64 R55, R6, 0x10, R7 ;  /* 0x0000001006377819 */ /* 0x000fe20000001207 */
[----:B------:R-:W-:Y:S01]  /*e2e0*/  IMAD.MOV.U32 R6, RZ, RZ, R9 ;  /* 0x000000ffff067224 */ /* 0x000fe200078e0009 */
[----:B------:R-:W-:-:S02]  /*e2f0*/  SHF.R.U32.HI R56, RZ, 0x10, R7 ;  /* 0x00000010ff387819 */ /* 0x000fc40000011607 */
[----:B------:R-:W-:Y:S02]  /*e300*/  MOV R28, R31 ;  /* 0x0000001f001c7202 */ /* 0x000fe40000000f00 */
[----:B------:R-:W-:Y:S01]  /*e310*/  SHF.R.U32.HI R47, RZ, 0x10, R31 ;  /* 0x00000010ff2f7819 */ /* 0x000fe2000001161f */
[----:B------:R-:W-:Y:S01]  /*e320*/  IMAD.MOV.U32 R31, RZ, RZ, R10 ;  /* 0x000000ffff1f7224 */ /* 0x000fe200078e000a */
[----:B------:R-:W-:Y:S02]  /*e330*/  MOV R29, R8 ;  /* 0x00000008001d7202 */ /* 0x000fe40000000f00 */
[--C-:B------:R-:W-:Y:S01]  /*e340*/  SHF.R.U64 R57, R8, 0x10, R9.reuse ;  /* 0x0000001008397819 */ /* 0x100fe20000001209 */
[----:B------:R-:W-:Y:S01]  /*e350*/  IMAD.MOV.U32 R8, RZ, RZ, R12 ;  /* 0x000000ffff087224 */ /* 0x000fe200078e000c */
[----:B------:R-:W-:Y:S01]  /*e360*/  SHF.R.U32.HI R58, RZ, 0x10, R9 ;  /* 0x00000010ff3a7819 */ /* 0x000fe20000011609 */
[----:B------:R-:W-:Y:S01]  /*e370*/  IMAD.MOV.U32 R9, RZ, RZ, R13 ;  /* 0x000000ffff097224 */ /* 0x000fe200078e000d */
[----:B------:R-:W-:-:S02]  /*e380*/  MOV R7, R11 ;  /* 0x0000000b00077202 */ /* 0x000fc40000000f00 */
[--C-:B------:R-:W-:Y:S02]  /*e390*/  SHF.R.U64 R59, R10, 0x10, R11.reuse ;  /* 0x000000100a3b7819 */ /* 0x100fe4000000120b */
[----:B------:R-:W-:Y:S01]  /*e3a0*/  SHF.R.U32.HI R60, RZ, 0x10, R11 ;  /* 0x00000010ff3c7819 */ /* 0x000fe2000001160b */
[----:B------:R-:W-:Y:S01]  /*e3b0*/  IMAD.MOV.U32 R11, RZ, RZ, R15 ;  /* 0x000000ffff0b7224 */ /* 0x000fe200078e000f */
[----:B------:R-:W-:Y:S02]  /*e3c0*/  PRMT R25, R25, 0x5410, R24 ;  /* 0x0000541019197816 */ /* 0x000fe40000000018 */
[----:B------:R-:W-:Y:S02]  /*e3d0*/  SHF.R.U32.HI R52, RZ, 0x10, R35 ;  /* 0x00000010ff347819 */ /* 0x000fe40000011623 */
[--C-:B------:R-:W-:Y:S02]  /*e3e0*/  SHF.R.U64 R61, R12, 0x10, R13.reuse ;  /* 0x000000100c3d7819 */ /* 0x100fe4000000120d */
[----:B------:R-:W-:-:S02]  /*e3f0*/  SHF.R.U32.HI R62, RZ, 0x10, R13 ;  /* 0x00000010ff3e7819 */ /* 0x000fc4000001160d */
[----:B------:R-:W-:Y:S02]  /*e400*/  MOV R10, R14 ;  /* 0x0000000e000a7202 */ /* 0x000fe40000000f00 */
[----:B------:R-:W-:Y:S02]  /*e410*/  VIMNMX R24, R50, 0x80, PT ;  /* 0x0000008032187848 */ /* 0x000fe40003fe0100 */
[----:B------:R-:W-:Y:S02]  /*e420*/  PRMT R35, R38, 0x5410, R42 ;  /* 0x0000541026237816 */ /* 0x000fe4000000002a */
[--C-:B------:R-:W-:Y:S02]  /*e430*/  SHF.R.U64 R63, R14, 0x10, R15.reuse ;  /* 0x000000100e3f7819 */ /* 0x100fe4000000120f */
[----:B------:R-:W-:Y:S02]  /*e440*/  SHF.R.U32.HI R64, RZ, 0x10, R15 ;  /* 0x00000010ff407819 */ /* 0x000fe4000001160f */
        /* <DEDUP_REMOVED lines=17> */
[----:B------:R-:W-:Y:S02]  /*e560*/  ISETP.GE.AND P1, PT, R165, R24, PT ;  /* 0x00000018a500720c */ /* 0x000fe40003f26270 */
[----:B------:R-:W-:-:S02]  /*e570*/  PRMT R14, R8, 0x5410, R9 ;  /* 0x00005410080e7816 */ /* 0x000fc40000000009 */
[----:B------:R-:W-:Y:S02]  /*e580*/  PRMT R15, R61, 0x5410, R62 ;  /* 0x000054103d0f7816 */ /* 0x000fe4000000003e */
[----:B------:R-:W-:Y:S01]  /*e590*/  PRMT R20, R10, 0x5410, R11 ;  /* 0x000054100a147816 */ /* 0x000fe2000000000b */
[----:B0-----:R-:W-:Y:S06]  /*e5a0*/  @!P0 BRA `(.L_x_607) ;  /* 0x0000010800388947 */ /* 0x001fec0003800000 */
.L_x_827:
[----:B------:R-:W-:Y:S05]  /*e5b0*/  BSYNC B1 ;  /* 0x0000000000017941 */ /* 0x000fea0003800000 */
.L_x_606:
[----:B------:R-:W-:Y:S01]  /*e5c0*/  BSSY B1, `(.L_x_608) ;  /* 0x0000116000017945 */ /* 0x000fe20003800000 */
[----:B------:R-:W-:-:S03]  /*e5d0*/  PRMT R21, R63, 0x5410, R64 ;  /* 0x000054103f157816 */ /* 0x000fc60000000040 */
[----:B------:R-:W-:Y:S05]  /*e5e0*/  @P1 BRA `(.L_x_609) ;  /* 0x00000010004c1947 */ /* 0x000fea0003800000 */
[----:B------:R-:W1:Y:S01]  /*e5f0*/  LDC R33, c[0x0][0x3f4] ;  /* 0x0000fd00ff217b82 */ /* 0x000e620000000800 */
[C---:B------:R-:W-:Y:S01]  /*e600*/  VIADD R6, R16.reuse, 0x40 ;  /* 0x0000004010067836 */ /* 0x040fe20000000000 */
[C---:B------:R-:W-:Y:S01]  /*e610*/  IADD3 R4, R16.reuse, 0x20, RZ ;  /* 0x0000002010047810 */ /* 0x040fe20007ffe0ff */
[----:B------:R-:W-:Y:S01]  /*e620*/  BSSY B2, `(.L_x_610) ;  /* 0x000005f000027945 */ /* 0x000fe20003800000 */
[-C--:B-1----:R-:W-:Y:S02]  /*e630*/  ISETP.GE.AND P0, PT, R16, R33.reuse, PT ;  /* 0x000000211000720c */ /* 0x082fe40003f06270 */
[-C--:B------:R-:W-:Y:S02]  /*e640*/  ISETP.GE.AND P1, PT, R4, R33.reuse, PT ;  /* 0x000000210400720c */ /* 0x080fe40003f26270 */
[----:B------:R-:W-:-:S09]  /*e650*/  ISETP.GE.AND P2, PT, R6, R33, PT ;  /* 0x000000210600720c */ /* 0x000fd20003f46270 */
[----:B------:R-:W-:Y:S05]  /*e660*/  @P0 BRA `(.L_x_611) ;  /* 0x0000000400680947 */ /* 0x000fea0003800000 */
[----:B------:R-:W-:Y:S01]  /*e670*/  LEA.HI R6, R33, R191, RZ, 0x1d ;  /* 0x000000bf21067211 */ /* 0x000fe200078fe8ff */
[----:B------:R-:W-:Y:S01]  /*e680*/  HADD2.F32 R52, -RZ, R34.H0_H0 ;  /* 0x20000022ff347230 */ /* 0x000fe20000004100 */
[----:B------:R-:W-:Y:S01]  /*e690*/  LOP3.LUT R4, R176, 0x38, R16, 0xf8, !PT ;  /* 0x00000038b0047812 */ /* 0x000fe200078ef810 */
[--C-:B------:R-:W-:Y:S01]  /*e6a0*/  HADD2.F32 R54, -RZ, R39.reuse.H0_H0 ;  /* 0x20000027ff367230 */ /* 0x100fe20000004100 */
[----:B------:R-:W-:Y:S01]  /*e6b0*/  SHF.R.S32.HI R9, RZ, 0x1f, R6 ;  /* 0x0000001fff097819 */ /* 0x000fe20000011406 */
[----:B------:R-:W-:Y:S01]  /*e6c0*/  IMAD.SHL.U32 R7, R6, 0x8, RZ ;  /* 0x0000000806077824 */ /* 0x000fe200078e00ff */
[----:B0-----:R-:W-:Y:S01]  /*e6d0*/  LOP3.LUT R5, R4, R177, RZ, 0x3c, !PT ;  /* 0x000000b104057212 */ /* 0x001fe200078e3cff */
[----:B------:R-:W-:Y:S01]  /*e6e0*/  HADD2.F32 R51, -RZ, R40.H0_H0 ;  /* 0x20000028ff337230 */ /* 0x000fe20000004100 */
[----:B------:R-:W-:Y:S01]  /*e6f0*/  LEA.HI R9, R9, R6, RZ, 0x3 ;  /* 0x0000000609097211 */ /* 0x000fe200078f18ff */
[----:B------:R-:W-:Y:S01]  /*e700*/  HADD2.F32 R53, -RZ, R39.H1_H1 ;  /* 0x30000027ff357230 */ /* 0x000fe20000004100 */
[----:B------:R-:W-:-:S02]  /*e710*/  LOP3.LUT R4, R176, 0x38, R7, 0xf8, !PT ;  /* 0x00000038b0047812 */ /* 0x000fc400078ef807 */
[----:B------:R-:W-:Y:S01]  /*e720*/  IADD3 R5, R178, R5, RZ ;  /* 0x00000005b2057210 */ /* 0x000fe20007ffe0ff */
[----:B------:R-:W-:Y:S01]  /*e730*/  IMAD.SHL.U32 R9, R9, 0x400, RZ ;  /* 0x0000040009097824 */ /* 0x000fe200078e00ff */
[----:B------:R-:W-:-:S03]  /*e740*/  LOP3.LUT R8, R4, R177, RZ, 0x3c, !PT ;  /* 0x000000b104087212 */ /* 0x000fc600078e3cff */
[----:B------:R-:W-:Y:S01]  /*e750*/  IMAD R59, R5, 0x2, R2 ;  /* 0x00000002053b7824 */ /* 0x000fe200078e0202 */
[----:B------:R-:W-:-:S04]  /*e760*/  LOP3.LUT R9, R9, 0x7fffe000, RZ, 0xc0, !PT ;  /* 0x7fffe00009097812 */ /* 0x000fc800078ec0ff */
[----:B------:R-:W-:Y:S01]  /*e770*/  IADD3 R9, R8, R9, R178 ;  /* 0x0000000908097210 */ /* 0x000fe20007ffe0b2 */
[----:B------:R-:W0:Y:S03]  /*e780*/  LDS.128 R4, [R59+0xc400] ;  /* 0x00c400003b047984 */ /* 0x000e260000000c00 */
[----:B------:R-:W-:-:S05]  /*e790*/  LEA R61, R9, R2, 0x1 ;  /* 0x00000002093d7211 */ /* 0x000fca00078e08ff */
[----:B------:R-:W1:Y:S01]  /*e7a0*/  LDS.128 R8, [R61+0xc400] ;  /* 0x00c400003d087984 */ /* 0x000e620000000c00 */
[--C-:B0-----:R-:W-:Y:S02]  /*e7b0*/  HADD2.F32 R43, -RZ, R4.reuse.H0_H0 ;  /* 0x20000004ff2b7230 */ /* 0x101fe40000004100 */
[----:B------:R-:W-:Y:S02]  /*e7c0*/  HADD2.F32 R4, -RZ, R4.H1_H1 ;  /* 0x30000004ff047230 */ /* 0x000fe40000004100 */
[--C-:B------:R-:W-:Y:S02]  /*e7d0*/  HADD2.F32 R44, -RZ, R5.reuse.H0_H0 ;  /* 0x20000005ff2c7230 */ /* 0x100fe40000004100 */
[----:B------:R-:W-:Y:S02]  /*e7e0*/  HADD2.F32 R5, -RZ, R5.H1_H1 ;  /* 0x30000005ff057230 */ /* 0x000fe40000004100 */
[--C-:B-1----:R-:W-:Y:S02]  /*e7f0*/  HADD2.F32 R47, -RZ, R8.reuse.H0_H0 ;  /* 0x20000008ff2f7230 */ /* 0x102fe40000004100 */
[----:B------:R-:W-:-:S02]  /*e800*/  HADD2.F32 R8, -RZ, R8.H1_H1 ;  /* 0x30000008ff087230 */ /* 0x000fc40000004100 */
[----:B------:R-:W-:Y:S02]  /*e810*/  HADD2.F32 R48, -RZ, R9.H0_H0 ;  /* 0x20000009ff307230 */ /* 0x000fe40000004100 */
[C---:B------:R-:W-:Y:S01]  /*e820*/  FMUL.FTZ R56, R47.reuse, R54 ;  /* 0x000000362f387220 */ /* 0x040fe20000410000 */
[-C--:B------:R-:W-:Y:S01]  /*e830*/  FMUL.FTZ R58, R47, R52.reuse ;  /* 0x000000342f3a7220 */ /* 0x080fe20000410000 */
[----:B------:R-:W-:Y:S02]  /*e840*/  HADD2.F32 R47, -RZ, R35.H0_H0 ;  /* 0x20000023ff2f7230 */ /* 0x000fe40000004100 */
[C---:B------:R-:W-:Y:S01]  /*e850*/  FMUL.FTZ R55, R8.reuse, R51 ;  /* 0x0000003308377220 */ /* 0x040fe20000410000 */
[C---:B------:R-:W-:Y:S01]  /*e860*/  FFMA.FTZ R56, R43.reuse, R52, -R56 ;  /* 0x000000342b387223 */ /* 0x040fe20000010838 */
[----:B------:R-:W-:Y:S01]  /*e870*/  FFMA.FTZ R58, R43, R54, R58 ;  /* 0x000000362b3a7223 */ /* 0x000fe2000001003a */
[----:B------:R-:W-:Y:S02]  /*e880*/  HADD2.F32 R43, -RZ, R34.H1_H1 ;  /* 0x30000022ff2b7230 */ /* 0x000fe40000004100 */
[-C--:B------:R-:W-:Y:S01]  /*e890*/  FMUL.FTZ R57, R8, R47.reuse ;  /* 0x0000002f08397220 */ /* 0x080fe20000410000 */
[----:B------:R-:W-:Y:S01]  /*e8a0*/  FFMA.FTZ R55, R4, R47, -R55 ;  /* 0x0000002f04377223 */ /* 0x000fe20000010837 */
[----:B------:R-:W-:Y:S01]  /*e8b0*/  FMUL.FTZ R47, R48, R53 ;  /* 0x00000035302f7220 */ /* 0x000fe20000410000 */
[----:B------:R-:W-:-:S02]  /*e8c0*/  HADD2.F32 R9, -RZ, R9.H1_H1 ;  /* 0x30000009ff097230 */ /* 0x000fc40000004100 */
[----:B------:R-:W-:Y:S01]  /*e8d0*/  FMUL.FTZ R48, R48, R43 ;  /* 0x0000002b30307220 */ /* 0x000fe20000410000 */
[----:B------:R-:W-:Y:S02]  /*e8e0*/  HADD2.F32 R52, -RZ, R40.H1_H1 ;  /* 0x30000028ff347230 */ /* 0x000fe40000004100 */
[----:B------:R-:W-:Y:S01]  /*e8f0*/  FFMA.FTZ R57, R4, R51, R57 ;  /* 0x0000003304397223 */ /* 0x000fe20000010039 */
[----:B------:R-:W-:Y:S02]  /*e900*/  HADD2.F32 R4, -RZ, R35.H1_H1 ;  /* 0x30000023ff047230 */ /* 0x000fe40000004100 */
[C---:B------:R-:W-:Y:S01]  /*e910*/  FFMA.FTZ R47, R44.reuse, R43, -R47 ;  /* 0x0000002b2c2f7223 */ /* 0x040fe2000001082f */
[----:B------:R-:W-:Y:S01]  /*e920*/  FFMA.FTZ R48, R44, R53, R48 ;  /* 0x000000352c307223 */ /* 0x000fe20000010030 */
[----:B------:R-:W-:Y:S02]  /*e930*/  HADD2.F32 R49, -RZ, R10.H0_H0 ;  /* 0x2000000aff317230 */ /* 0x000fe40000004100 */
[----:B------:R-:W-:Y:S01]  /*e940*/  FMUL.FTZ R54, R9, R52 ;  /* 0x0000003409367220 */ /* 0x000fe20000410000 */
[----:B------:R-:W-:-:S02]  /*e950*/  HADD2.F32 R8, -RZ, R37.H0_H0 ;  /* 0x20000025ff087230 */ /* 0x000fc40000004100 */
[-C--:B------:R-:W-:Y:S01]  /*e960*/  FMUL.FTZ R60, R9, R4.reuse ;  /* 0x00000004093c7220 */ /* 0x080fe20000410000 */
[----:B------:R-:W-:Y:S02]  /*e970*/  HADD2.F32 R44, -RZ, R41.H0_H0 ;  /* 0x20000029ff2c7230 */ /* 0x000fe40000004100 */
[----:B------:R-:W-:Y:S01]  /*e980*/  FFMA.FTZ R54, R5, R4, -R54 ;  /* 0x0000000405367223 */ /* 0x000fe20000010836 */
[----:B------:R-:W-:Y:S02]  /*e990*/  HADD2.F32 R10, -RZ, R10.H1_H1 ;  /* 0x3000000aff0a7230 */ /* 0x000fe40000004100 */
[C---:B------:R-:W-:Y:S01]  /*e9a0*/  FMUL.FTZ R53, R49.reuse, R8 ;  /* 0x0000000831357220 */ /* 0x040fe20000410000 */
[----:B------:R-:W-:Y:S02]  /*e9b0*/  HADD2.F32 R43, -RZ, R42.H0_H0 ;  /* 0x2000002aff2b7230 */ /* 0x000fe40000004100 */
[----:B------:R-:W-:Y:S01]  /*e9c0*/  FMUL.FTZ R4, R49, R44 ;  /* 0x0000002c31047220 */ /* 0x000fe20000410000 */
[----:B------:R-:W-:-:S02]  /*e9d0*/  HADD2.F32 R45, -RZ, R6.H0_H0 ;  /* 0x20000006ff2d7230 */ /* 0x000fc40000004100 */
[----:B------:R-:W-:Y:S01]  /*e9e0*/  FFMA.FTZ R49, R5, R52, R60 ;  /* 0x0000003405317223 */ /* 0x000fe2000001003c */
[----:B------:R-:W-:Y:S02]  /*e9f0*/  HADD2.F32 R9, -RZ, R38.H0_H0 ;  /* 0x20000026ff097230 */ /* 0x000fe40000004100 */
[C---:B------:R-:W-:Y:S01]  /*ea00*/  FMUL.FTZ R5, R10.reuse, R43 ;  /* 0x0000002b0a057220 */ /* 0x040fe20000410000 */
[----:B------:R-:W-:Y:S02]  /*ea10*/  HADD2.F32 R6, -RZ, R6.H1_H1 ;  /* 0x30000006ff067230 */ /* 0x000fe40000004100 */
[C---:B------:R-:W-:Y:S01]  /*ea20*/  FFMA.FTZ R51, R45.reuse, R8, -R4 ;  /* 0x000000082d337223 */ /* 0x040fe20000010804 */
[----:B------:R-:W-:Y:S01]  /*ea30*/  FFMA.FTZ R53, R45, R44, R53 ;  /* 0x0000002c2d357223 */ /* 0x000fe20000010035 */
[-C--:B------:R-:W-:Y:S01]  /*ea40*/  FMUL.FTZ R45, R10, R9.reuse ;  /* 0x000000090a2d7220 */ /* 0x080fe20000410000 */
[----:B------:R-:W-:Y:S02]  /*ea50*/  HADD2.F32 R50, -RZ, R11.H0_H0 ;  /* 0x2000000bff327230 */ /* 0x000fe40000004100 */
[----:B------:R-:W-:Y:S01]  /*ea60*/  FFMA.FTZ R10, R6, R9, -R5 ;  /* 0x00000009060a7223 */ /* 0x000fe20000010805 */
[----:B------:R-:W-:-:S02]  /*ea70*/  HADD2.F32 R9, -RZ, R41.H1_H1 ;  /* 0x30000029ff097230 */ /* 0x000fc40000004100 */
[----:B------:R-:W-:Y:S01]  /*ea80*/  FFMA.FTZ R44, R6, R43, R45 ;  /* 0x0000002b062c7223 */ /* 0x000fe2000001002d */
[----:B------:R-:W-:Y:S02]  /*ea90*/  HADD2.F32 R5, -RZ, R37.H1_H1 ;  /* 0x30000025ff057230 */ /* 0x000fe40000004100 */
[----:B------:R-:W-:Y:S02]  /*eaa0*/  HADD2.F32 R11, -RZ, R11.H1_H1 ;  /* 0x3000000bff0b7230 */ /* 0x000fe40000004100 */
[C---:B------:R-:W-:Y:S01]  /*eab0*/  FMUL.FTZ R43, R50.reuse, R9 ;  /* 0x00000009322b7220 */ /* 0x040fe20000410000 */
[----:B------:R-:W-:Y:S02]  /*eac0*/  HADD2.F32 R8, -RZ, R42.H1_H1 ;  /* 0x3000002aff087230 */ /* 0x000fe40000004100 */
[----:B------:R-:W-:Y:S01]  /*ead0*/  FMUL.FTZ R50, R50, R5 ;  /* 0x0000000532327220 */ /* 0x000fe20000410000 */
[----:B------:R-:W-:Y:S02]  /*eae0*/  HADD2.F32 R4, -RZ, R38.H1_H1 ;  /* 0x30000026ff047230 */ /* 0x000fe40000004100 */
[----:B------:R-:W-:-:S02]  /*eaf0*/  HADD2.F32 R46, -RZ, R7.H0_H0 ;  /* 0x20000007ff2e7230 */ /* 0x000fc40000004100 */
[C---:B------:R-:W-:Y:S01]  /*eb00*/  FMUL.FTZ R6, R11.reuse, R8 ;  /* 0x000000080b067220 */ /* 0x040fe20000410000 */
[----:B------:R-:W-:Y:S02]  /*eb10*/  HADD2.F32 R7, -RZ, R7.H1_H1 ;  /* 0x30000007ff077230 */ /* 0x000fe40000004100 */
[-C--:B------:R-:W-:Y:S01]  /*eb20*/  FMUL.FTZ R45, R11, R4.reuse ;  /* 0x000000040b2d7220 */ /* 0x080fe20000410000 */
[C---:B------:R-:W-:Y:S01]  /*eb30*/  FFMA.FTZ R43, R46.reuse, R5, -R43 ;  /* 0x000000052e2b7223 */ /* 0x040fe2000001082b */
[----:B------:R-:W-:Y:S01]  /*eb40*/  FFMA.FTZ R11, R46, R9, R50 ;  /* 0x000000092e0b7223 */ /* 0x000fe20000010032 */
[C---:B------:R-:W-:Y:S01]  /*eb50*/  FFMA.FTZ R46, R7.reuse, R4, -R6 ;  /* 0x00000004072e7223 */ /* 0x040fe20000010806 */
[----:B------:R-:W-:Y:S01]  /*eb60*/  FFMA.FTZ R50, R7, R8, R45 ;  /* 0x0000000807327223 */ /* 0x000fe2000001002d */
[----:B------:R-:W-:Y:S02]  /*eb70*/  F2FP.F16.F32.PACK_AB R4, R55, R56 ;  /* 0x000000383704723e */ /* 0x000fe400000000ff */
[----:B------:R-:W-:-:S02]  /*eb80*/  F2FP.F16.F32.PACK_AB R5, R54, R47 ;  /* 0x0000002f3605723e */ /* 0x000fc400000000ff */
[----:B------:R-:W-:Y:S02]  /*eb90*/  F2FP.F16.F32.PACK_AB R6, R10, R51 ;  /* 0x000000330a06723e */ /* 0x000fe400000000ff */
[----:B------:R-:W-:Y:S02]  /*eba0*/  F2FP.F16.F32.PACK_AB R7, R46, R43 ;  /* 0x0000002b2e07723e */ /* 0x000fe400000000ff */
[----:B------:R-:W-:Y:S02]  /*ebb0*/  F2FP.F16.F32.PACK_AB R8, R57, R58 ;  /* 0x0000003a3908723e */ /* 0x000fe400000000ff */
[----:B------:R-:W-:Y:S01]  /*ebc0*/  F2FP.F16.F32.PACK_AB R9, R49, R48 ;  /* 0x000000303109723e */ /* 0x000fe200000000ff */
[----:B------:R1:W-:Y:S01]  /*ebd0*/  STS.128 [R59+0xc400], R4 ;  /* 0x00c400043b007388 */ /* 0x0003e20000000c00 */
[----:B------:R-:W-:Y:S02]  /*ebe0*/  F2FP.F16.F32.PACK_AB R10, R44, R53 ;  /* 0x000000352c0a723e */ /* 0x000fe400000000ff */
[----:B------:R-:W-:-:S05]  /*ebf0*/  F2FP.F16.F32.PACK_AB R11, R50, R11 ;  /* 0x0000000b320b723e */ /* 0x000fca00000000ff */
[----:B------:R1:W-:Y:S02]  /*ec00*/  STS.128 [R61+0xc400], R8 ;  /* 0x00c400083d007388 */ /* 0x0003e40000000c00 */
.L_x_611:
[----:B------:R-:W-:Y:S05]  /*ec10*/  BSYNC B2 ;  /* 0x0000000000027941 */ /* 0x000fea0003800000 */
.L_x_610:
[----:B------:R-:W-:Y:S04]  /*ec20*/  BSSY B2, `(.L_x_612) ;  /* 0x0000058000027945 */ /* 0x000fe80003800000 */
[----:B------:R-:W-:Y:S05]  /*ec30*/  @P1 BRA `(.L_x_613) ;  /* 0x0000000400581947 */ /* 0x000fea0003800000 */
[----:B-1----:R-:W-:Y:S01]  /*ec40*/  LEA.HI R4, R33, R162, RZ, 0x1d ;  /* 0x000000a221047211 */ /* 0x002fe200078fe8ff */
[----:B------:R-:W-:Y:S02]  /*ec50*/  HADD2.F32 R55, -RZ, R29.H0_H0 ;  /* 0x2000001dff377230 */ /* 0x000fe40000004100 */
[----:B------:R-:W-:Y:S01]  /*ec60*/  HADD2.F32 R53, -RZ, R25.H0_H0 ;  /* 0x20000019ff357230 */ /* 0x000fe20000004100 */
[----:B------:R-:W-:Y:S01]  /*ec70*/  SHF.R.S32.HI R7, RZ, 0x1f, R4 ;  /* 0x0000001fff077819 */ /* 0x000fe20000011404 */
[----:B0-----:R-:W-:Y:S02]  /*ec80*/  IMAD.SHL.U32 R5, R4, 0x8, RZ ;  /* 0x0000000804057824 */ /* 0x001fe400078e00ff */
[----:B------:R-:W-:Y:S01]  /*ec90*/  HADD2.F32 R57, -RZ, R30.H0_H0 ;  /* 0x2000001eff397230 */ /* 0x000fe20000004100 */
[----:B------:R-:W-:Y:S02]  /*eca0*/  LEA.HI R7, R7, R4, RZ, 0x3 ;  /* 0x0000000407077211 */ /* 0x000fe400078f18ff */
[----:B------:R-:W-:-:S03]  /*ecb0*/  LOP3.LUT R4, R176, 0x38, R5, 0xf8, !PT ;  /* 0x00000038b0047812 */ /* 0x000fc600078ef805 */
[----:B------:R-:W-:Y:S01]  /*ecc0*/  IMAD.SHL.U32 R7, R7, 0x400, RZ ;  /* 0x0000040007077824 */ /* 0x000fe200078e00ff */
[----:B------:R-:W-:-:S04]  /*ecd0*/  LOP3.LUT R8, R4, R177, RZ, 0x3c, !PT ;  /* 0x000000b104087212 */ /* 0x000fc800078e3cff */
[----:B------:R-:W-:Y:S02]  /*ece0*/  LOP3.LUT R9, R7, 0x7fffe000, RZ, 0xc0, !PT ;  /* 0x7fffe00007097812 */ /* 0x000fe400078ec0ff */
[----:B------:R-:W0:Y:S02]  /*ecf0*/  LDS.128 R4, [R222] ;  /* 0x00000000de047984 */ /* 0x000e240000000c00 */
[----:B------:R-:W-:-:S04]  /*ed00*/  IADD3 R9, R8, R9, R178 ;  /* 0x0000000908097210 */ /* 0x000fc80007ffe0b2 */
[----:B------:R-:W-:-:S05]  /*ed10*/  LEA R43, R9, R2, 0x1 ;  /* 0x00000002092b7211 */ /* 0x000fca00078e08ff */
[----:B------:R-:W1:Y:S01]  /*ed20*/  LDS.128 R8, [R43+0xc400] ;  /* 0x00c400002b087984 */ /* 0x000e620000000c00 */
[--C-:B0-----:R-:W-:Y:S02]  /*ed30*/  HADD2.F32 R44, -RZ, R4.reuse.H0_H0 ;  /* 0x20000004ff2c7230 */ /* 0x101fe40000004100 */
[----:B------:R-:W-:Y:S02]  /*ed40*/  HADD2.F32 R4, -RZ, R4.H1_H1 ;  /* 0x30000004ff047230 */ /* 0x000fe40000004100 */
[--C-:B------:R-:W-:Y:S02]  /*ed50*/  HADD2.F32 R45, -RZ, R5.reuse.H0_H0 ;  /* 0x20000005ff2d7230 */ /* 0x100fe40000004100 */
[----:B------:R-:W-:Y:S02]  /*ed60*/  HADD2.F32 R5, -RZ, R5.H1_H1 ;  /* 0x30000005ff057230 */ /* 0x000fe40000004100 */
[--C-:B------:R-:W-:Y:S02]  /*ed70*/  HADD2.F32 R46, -RZ, R6.reuse.H0_H0 ;  /* 0x20000006ff2e7230 */ /* 0x100fe40000004100 */
[----:B------:R-:W-:-:S02]  /*ed80*/  HADD2.F32 R6, -RZ, R6.H1_H1 ;  /* 0x30000006ff067230 */ /* 0x000fc40000004100 */
[--C-:B-1----:R-:W-:Y:S02]  /*ed90*/  HADD2.F32 R48, -RZ, R8.reuse.H0_H0 ;  /* 0x20000008ff307230 */ /* 0x102fe40000004100 */
[----:B------:R-:W-:Y:S02]  /*eda0*/  HADD2.F32 R8, -RZ, R8.H1_H1 ;  /* 0x30000008ff087230 */ /* 0x000fe40000004100 */
[----:B------:R-:W-:Y:S02]  /*edb0*/  HADD2.F32 R49, -RZ, R9.H0_H0 ;  /* 0x20000009ff317230 */ /* 0x000fe40000004100 */
[C---:B------:R-:W-:Y:S01]  /*edc0*/  FMUL.FTZ R59, R48.reuse, R55 ;  /* 0x00000037303b7220 */ /* 0x040fe20000410000 */
[----:B------:R-:W-:Y:S01]  /*edd0*/  FMUL.FTZ R61, R48, R53 ;  /* 0x00000035303d7220 */ /* 0x000fe20000410000 */
[----:B------:R-:W-:Y:S02]  /*ede0*/  HADD2.F32 R48, -RZ, R29.H1_H1 ;  /* 0x3000001dff307230 */ /* 0x000fe40000004100 */
[----:B------:R-:W-:Y:S01]  /*edf0*/  FMUL.FTZ R63, R8, R57 ;  /* 0x00000039083f7220 */ /* 0x000fe20000410000 */
[----:B------:R-:W-:Y:S01]  /*ee00*/  FFMA.FTZ R59, R44, R53, -R59 ;  /* 0x000000352c3b7223 */ /* 0x000fe2000001083b */
[----:B------:R-:W-:-:S02]  /*ee10*/  HADD2.F32 R53, -RZ, R26.H0_H0 ;  /* 0x2000001aff357230 */ /* 0x000fc40000004100 */
[----:B------:R-:W-:Y:S01]  /*ee20*/  FFMA.FTZ R61, R44, R55, R61 ;  /* 0x000000372c3d7223 */ /* 0x000fe2000001003d */
[----:B------:R-:W-:Y:S02]  /*ee30*/  HADD2.F32 R44, -RZ, R25.H1_H1 ;  /* 0x30000019ff2c7230 */ /* 0x000fe40000004100 */
[C---:B------:R-:W-:Y:S01]  /*ee40*/  FMUL.FTZ R56, R49.reuse, R48 ;  /* 0x0000003031387220 */ /* 0x040fe20000410000 */
[----:B------:R-:W-:Y:S02]  /*ee50*/  HADD2.F32 R9, -RZ, R9.H1_H1 ;  /* 0x30000009ff097230 */ /* 0x000fe40000004100 */
[-C--:B------:R-:W-:Y:S01]  /*ee60*/  FMUL.FTZ R55, R8, R53.reuse ;  /* 0x0000003508377220 */ /* 0x080fe20000410000 */
[C---:B------:R-:W-:Y:S01]  /*ee70*/  FFMA.FTZ R52, R4.reuse, R53, -R63 ;  /* 0x0000003504347223 */ /* 0x040fe2000001083f */
[----:B------:R-:W-:Y:S01]  /*ee80*/  FMUL.FTZ R49, R49, R44 ;  /* 0x0000002c31317220 */ /* 0x000fe20000410000 */
[----:B------:R-:W-:Y:S02]  /*ee90*/  HADD2.F32 R8, -RZ, R30.H1_H1 ;  /* 0x3000001eff087230 */ /* 0x000fe40000004100 */
[----:B------:R-:W-:Y:S01]  /*eea0*/  FFMA.FTZ R54, R4, R57, R55 ;  /* 0x0000003904367223 */ /* 0x000fe20000010037 */
[----:B------:R-:W-:-:S02]  /*eeb0*/  HADD2.F32 R4, -RZ, R26.H1_H1 ;  /* 0x3000001aff047230 */ /* 0x000fc40000004100 */
[C---:B------:R-:W-:Y:S01]  /*eec0*/  FFMA.FTZ R48, R45.reuse, R48, R49 ;  /* 0x000000302d307223 */ /* 0x040fe20000010031 */
[--C-:B------:R-:W-:Y:S02]  /*eed0*/  HADD2.F32 R50, -RZ, R10.reuse.H0_H0 ;  /* 0x2000000aff327230 */ /* 0x100fe40000004100 */
[----:B------:R-:W-:Y:S01]  /*eee0*/  FFMA.FTZ R56, R45, R44, -R56 ;  /* 0x0000002c2d387223 */ /* 0x000fe20000010838 */
[----:B------:R-:W-:Y:S02]  /*eef0*/  HADD2.F32 R49, -RZ, R31.H0_H0 ;  /* 0x2000001fff317230 */ /* 0x000fe40000004100 */
[C---:B------:R-:W-:Y:S01]  /*ef00*/  FMUL.FTZ R44, R9.reuse, R8 ;  /* 0x00000008092c7220 */ /* 0x040fe20000410000 */
[----:B------:R-:W-:Y:S02]  /*ef10*/  HADD2.F32 R45, -RZ, R27.H0_H0 ;  /* 0x2000001bff2d7230 */ /* 0x000fe40000004100 */
[----:B------:R-:W-:Y:S01]  /*ef20*/  FMUL.FTZ R58, R9, R4 ;  /* 0x00000004093a7220 */ /* 0x000fe20000410000 */
[----:B------:R-:W-:-:S02]  /*ef30*/  HADD2.F32 R10, -RZ, R10.H1_H1 ;  /* 0x3000000aff0a7230 */ /* 0x000fc40000004100 */
[C---:B------:R-:W-:Y:S01]  /*ef40*/  FMUL.FTZ R63, R50.reuse, R49 ;  /* 0x00000031323f7220 */ /* 0x040fe20000410000 */
[----:B------:R-:W-:Y:S02]  /*ef50*/  HADD2.F32 R53, -RZ, R32.H0_H0 ;  /* 0x20000020ff357230 */ /* 0x000fe40000004100 */
[C---:B------:R-:W-:Y:S01]  /*ef60*/  FFMA.FTZ R55, R5.reuse, R4, -R44 ;  /* 0x0000000405377223 */ /* 0x040fe2000001082c */
[----:B------:R-:W-:Y:S02]  /*ef70*/  HADD2.F32 R9, -RZ, R28.H0_H0 ;  /* 0x2000001cff097230 */ /* 0x000fe40000004100 */
[-C--:B------:R-:W-:Y:S01]  /*ef80*/  FMUL.FTZ R50, R50, R45.reuse ;  /* 0x0000002d32327220 */ /* 0x080fe20000410000 */
[----:B------:R-:W-:Y:S01]  /*ef90*/  FFMA.FTZ R57, R5, R8, R58 ;  /* 0x0000000805397223 */ /* 0x000fe2000001003a */
[----:B------:R-:W-:Y:S01]  /*efa0*/  FFMA.FTZ R63, R46, R45, -R63 ;  /* 0x0000002d2e3f7223 */ /* 0x000fe2000001083f */
[--C-:B------:R-:W-:Y:S02]  /*efb0*/  HADD2.F32 R51, -RZ, R11.reuse.H0_H0 ;  /* 0x2000000bff337230 */ /* 0x100fe40000004100 */
[C---:B------:R-:W-:Y:S01]  /*efc0*/  FMUL.FTZ R5, R10.reuse, R53 ;  /* 0x000000350a057220 */ /* 0x040fe20000410000 */
[----:B------:R-:W-:Y:S01]  /*efd0*/  FMUL.FTZ R45, R10, R9 ;  /* 0x000000090a2d7220 */ /* 0x000fe20000410000 */
[----:B------:R-:W-:-:S02]  /*efe0*/  HADD2.F32 R11, -RZ, R11.H1_H1 ;  /* 0x3000000bff0b7230 */ /* 0x000fc40000004100 */
[----:B------:R-:W-:Y:S01]  /*eff0*/  FFMA.FTZ R50, R46, R49, R50 ;  /* 0x000000312e327223 */ /* 0x000fe20000010032 */
[----:B------:R-:W-:Y:S02]  /*f000*/  HADD2.F32 R10, -RZ, R31.H1_H1 ;  /* 0x3000001fff0a7230 */ /* 0x000fe40000004100 */
[C---:B------:R-:W-:Y:S01]  /*f010*/  FFMA.FTZ R46, R6.reuse, R9, -R5 ;  /* 0x00000009062e7223 */ /* 0x040fe20000010805 */
[----:B------:R-:W-:Y:S02]  /*f020*/  HADD2.F32 R44, -RZ, R32.H1_H1 ;  /* 0x30000020ff2c7230 */ /* 0x000fe40000004100 */
[----:B------:R-:W-:Y:S01]  /*f030*/  FFMA.FTZ R45, R6, R53, R45 ;  /* 0x00000035062d7223 */ /* 0x000fe2000001002d */
[----:B------:R-:W-:Y:S02]  /*f040*/  HADD2.F32 R4, -RZ, R27.H1_H1 ;  /* 0x3000001bff047230 */ /* 0x000fe40000004100 */
[----:B------:R-:W-:Y:S01]  /*f050*/  FMUL.FTZ R6, R51, R10 ;  /* 0x0000000a33067220 */ /* 0x000fe20000410000 */
[----:B------:R-:W-:-:S02]  /*f060*/  HADD2.F32 R8, -RZ, R28.H1_H1 ;  /* 0x3000001cff087230 */ /* 0x000fc40000004100 */
[----:B------:R-:W-:Y:S01]  /*f070*/  FMUL.FTZ R58, R11, R44 ;  /* 0x0000002c0b3a7220 */ /* 0x000fe20000410000 */
[--C-:B------:R-:W-:Y:S02]  /*f080*/  HADD2.F32 R47, -RZ, R7.reuse.H0_H0 ;  /* 0x20000007ff2f7230 */ /* 0x100fe40000004100 */
[----:B------:R-:W-:Y:S01]  /*f090*/  FMUL.FTZ R51, R51, R4 ;  /* 0x0000000433337220 */ /* 0x000fe20000410000 */
[----:B------:R-:W-:Y:S02]  /*f0a0*/  HADD2.F32 R7, -RZ, R7.H1_H1 ;  /* 0x30000007ff077230 */ /* 0x000fe40000004100 */
[----:B------:R-:W-:Y:S01]  /*f0b0*/  FMUL.FTZ R5, R11, R8 ;  /* 0x000000080b057220 */ /* 0x000fe20000410000 */
[----:B------:R-:W-:Y:S01]  /*f0c0*/  F2FP.F16.F32.PACK_AB R9, R57, R48 ;  /* 0x000000303909723e */ /* 0x000fe200000000ff */
[C---:B------:R-:W-:Y:S01]  /*f0d0*/  FFMA.FTZ R11, R47.reuse, R4, -R6 ;  /* 0x000000042f0b7223 */ /* 0x040fe20000010806 */
[----:B------:R-:W-:Y:S01]  /*f0e0*/  FFMA.FTZ R51, R47, R10, R51 ;  /* 0x0000000a2f337223 */ /* 0x000fe20000010033 */
[C---:B------:R-:W-:Y:S01]  /*f0f0*/  FFMA.FTZ R58, R7.reuse, R8, -R58 ;  /* 0x00000008073a7223 */ /* 0x040fe2000001083a */
[----:B------:R-:W-:Y:S01]  /*f100*/  FFMA.FTZ R44, R7, R44, R5 ;  /* 0x0000002c072c7223 */ /* 0x000fe20000010005 */
[----:B------:R-:W-:-:S02]  /*f110*/  F2FP.F16.F32.PACK_AB R4, R52, R59 ;  /* 0x0000003b3404723e */ /* 0x000fc400000000ff */
[----:B------:R-:W-:Y:S02]  /*f120*/  F2FP.F16.F32.PACK_AB R5, R55, R56 ;  /* 0x000000383705723e */ /* 0x000fe400000000ff */
[----:B------:R-:W-:Y:S02]  /*f130*/  F2FP.F16.F32.PACK_AB R6, R46, R63 ;  /* 0x0000003f2e06723e */ /* 0x000fe400000000ff */
[----:B------:R-:W-:Y:S02]  /*f140*/  F2FP.F16.F32.PACK_AB R7, R58, R11 ;  /* 0x0000000b3a07723e */ /* 0x000fe400000000ff */
[----:B------:R-:W-:Y:S02]  /*f150*/  F2FP.F16.F32.PACK_AB R8, R54, R61 ;  /* 0x0000003d3608723e */ /* 0x000fe400000000ff */
[----:B------:R-:W-:Y:S01]  /*f160*/  F2FP.F16.F32.PACK_AB R10, R45, R50 ;  /* 0x000000322d0a723e */ /* 0x000fe200000000ff */
[----:B------:R2:W-:Y:S01]  /*f170*/  STS.128 [R222], R4 ;  /* 0x00000004de007388 */ /* 0x0005e20000000c00 */
[----:B------:R-:W-:-:S05]  /*f180*/  F2FP.F16.F32.PACK_AB R11, R44, R51 ;  /* 0x000000332c0b723e */ /* 0x000fca00000000ff */
[----:B------:R2:W-:Y:S02]  /*f190*/  STS.128 [R43+0xc400], R8 ;  /* 0x00c400082b007388 */ /* 0x0005e40000000c00 */
.L_x_613:
[----:B------:R-:W-:Y:S05]  /*f1a0*/  BSYNC B2 ;  /* 0x0000000000027941 */ /* 0x000fea0003800000 */
.L_x_612:
[----:B------:R-:W-:Y:S05]  /*f1b0*/  @P2 BRA `(.L_x_609) ;  /* 0x0000000400582947 */ /* 0x000fea0003800000 */
[----:B------:R-:W-:Y:S01]  /*f1c0*/  LEA.HI R33, R33, R163, RZ, 0x1d ;  /* 0x000000a321217211 */ /* 0x000fe200078fe8ff */
[----:B------:R-:W-:Y:S02]  /*f1d0*/  HADD2.F32 R52, -RZ, R0.H0_H0 ;  /* 0x20000000ff347230 */ /* 0x000fe40000004100 */
[--C-:B------:R-:W-:Y:S01]  /*f1e0*/  HADD2.F32 R54, -RZ, R14.reuse.H0_H0 ;  /* 0x2000000eff367230 */ /* 0x100fe20000004100 */
[----:B-12---:R-:W-:Y:S01]  /*f1f0*/  SHF.R.S32.HI R4, RZ, 0x1f, R33 ;  /* 0x0000001fff047819 */ /* 0x006fe20000011421 */
[----:B0-----:R-:W-:Y:S02]  /*f200*/  IMAD.SHL.U32 R5, R33, 0x8, RZ ;  /* 0x0000000821057824 */ /* 0x001fe400078e00ff */
[----:B------:R-:W-:Y:S01]  /*f210*/  HADD2.F32 R51, -RZ, R15.H0_H0 ;  /* 0x2000000fff337230 */ /* 0x000fe20000004100 */
[----:B------:R-:W-:Y:S01]  /*f220*/  LEA.HI R33, R4, R33, RZ, 0x3 ;  /* 0x0000002104217211 */ /* 0x000fe200078f18ff */
[----:B------:R-:W-:Y:S01]  /*f230*/  HADD2.F32 R53, -RZ, R14.H1_H1 ;  /* 0x3000000eff357230 */ /* 0x000fe20000004100 */
[----:B------:R-:W-:-:S03]  /*f240*/  LOP3.LUT R4, R176, 0x38, R5, 0xf8, !PT ;  /* 0x00000038b0047812 */ /* 0x000fc600078ef805 */
[----:B------:R-:W-:Y:S01]  /*f250*/  IMAD.SHL.U32 R33, R33, 0x400, RZ ;  /* 0x0000040021217824 */ /* 0x000fe200078e00ff */
[----:B------:R-:W-:Y:S02]  /*f260*/  LOP3.LUT R8, R4, R177, RZ, 0x3c, !PT ;  /* 0x000000b104087212 */ /* 0x000fe400078e3cff */
[----:B------:R-:W0:Y:S02]  /*f270*/  LDS.128 R4, [R220] ;  /* 0x00000000dc047984 */ /* 0x000e240000000c00 */
[----:B------:R-:W-:-:S04]  /*f280*/  LOP3.LUT R33, R33, 0x7fffe000, RZ, 0xc0, !PT ;  /* 0x7fffe00021217812 */ /* 0x000fc800078ec0ff */
        /* <DEDUP_REMOVED lines=9> */
[--C-:B------:R-:W-:Y:S02]  /*f320*/  HADD2.F32 R46, -RZ, R7.reuse.H0_H0 ;  /* 0x20000007ff2e7230 */ /* 0x100fe40000004100 */
[----:B------:R-:W-:Y:S02]  /*f330*/  HADD2.F32 R7, -RZ, R7.H1_H1 ;  /* 0x30000007ff077230 */ /* 0x000fe40000004100 */
[--C-:B-1----:R-:W-:Y:S02]  /*f340*/  HADD2.F32 R47, -RZ, R8.reuse.H0_H0 ;  /* 0x20000008ff2f7230 */ /* 0x102fe40000004100 */
[----:B------:R-:W-:Y:S02]  /*f350*/  HADD2.F32 R8, -RZ, R8.H1_H1 ;  /* 0x30000008ff087230 */ /* 0x000fe40000004100 */
[----:B------:R-:W-:Y:S02]  /*f360*/  HADD2.F32 R48, -RZ, R9.H0_H0 ;  /* 0x20000009ff307230 */ /* 0x000fe40000004100 */
[C---:B------:R-:W-:Y:S01]  /*f370*/  FMUL.FTZ R56, R47.reuse, R54 ;  /* 0x000000362f387220 */ /* 0x040fe20000410000 */
[----:B------:R-:W-:Y:S01]  /*f380*/  FMUL.FTZ R58, R47, R52 ;  /* 0x000000342f3a7220 */ /* 0x000fe20000410000 */
[----:B------:R-:W-:-:S02]  /*f390*/  HADD2.F32 R47, -RZ, R3.H0_H0 ;  /* 0x20000003ff2f7230 */ /* 0x000fc40000004100 */
[C---:B------:R-:W-:Y:S01]  /*f3a0*/  FMUL.FTZ R55, R8.reuse, R51 ;  /* 0x0000003308377220 */ /* 0x040fe20000410000 */
[C---:B------:R-:W-:Y:S01]  /*f3b0*/  FFMA.FTZ R56, R43.reuse, R52, -R56 ;  /* 0x000000342b387223 */ /* 0x040fe20000010838 */
[----:B------:R-:W-:Y:S01]  /*f3c0*/  FFMA.FTZ R58, R43, R54, R58 ;  /* 0x000000362b3a7223 */ /* 0x000fe2000001003a */
[----:B------:R-:W-:Y:S02]  /*f3d0*/  HADD2.F32 R43, -RZ, R0.H1_H1 ;  /* 0x30000000ff2b7230 */ /* 0x000fe40000004100 */
[-C--:B------:R-:W-:Y:S01]  /*f3e0*/  FMUL.FTZ R57, R8, R47.reuse ;  /* 0x0000002f08397220 */ /* 0x080fe20000410000 */
[----:B------:R-:W-:Y:S01]  /*f3f0*/  FFMA.FTZ R55, R4, R47, -R55 ;  /* 0x0000002f04377223 */ /* 0x000fe20000010837 */
[C---:B------:R-:W-:Y:S01]  /*f400*/  FMUL.FTZ R47, R48.reuse, R53 ;  /* 0x00000035302f7220 */ /* 0x040fe20000410000 */
[----:B------:R-:W-:Y:S02]  /*f410*/  HADD2.F32 R9, -RZ, R9.H1_H1 ;  /* 0x30000009ff097230 */ /* 0x000fe40000004100 */
[----:B------:R-:W-:Y:S01]  /*f420*/  FMUL.FTZ R48, R48, R43 ;  /* 0x0000002b30307220 */ /* 0x000fe20000410000 */
[----:B------:R-:W-:-:S02]  /*f430*/  HADD2.F32 R52, -RZ, R15.H1_H1 ;  /* 0x3000000fff347230 */ /* 0x000fc40000004100 */
[----:B------:R-:W-:Y:S01]  /*f440*/  FFMA.FTZ R57, R4, R51, R57 ;  /* 0x0000003304397223 */ /* 0x000fe20000010039 */
[----:B------:R-:W-:Y:S02]  /*f450*/  HADD2.F32 R4, -RZ, R3.H1_H1 ;  /* 0x30000003ff047230 */ /* 0x000fe40000004100 */
[C---:B------:R-:W-:Y:S01]  /*f460*/  FFMA.FTZ R47, R44.reuse, R43, -R47 ;  /* 0x0000002b2c2f7223 */ /* 0x040fe2000001082f */
[----:B------:R-:W-:Y:S01]  /*f470*/  FFMA.FTZ R48, R44, R53, R48 ;  /* 0x000000352c307223 */ /* 0x000fe20000010030 */
[----:B------:R-:W-:Y:S02]  /*f480*/  HADD2.F32 R49, -RZ, R10.H0_H0 ;  /* 0x2000000aff317230 */ /* 0x000fe40000004100 */
[C---:B------:R-:W-:Y:S01]  /*f490*/  FMUL.FTZ R54, R9.reuse, R52 ;  /* 0x0000003409367220 */ /* 0x040fe20000410000 */
[----:B------:R-:W-:Y:S02]  /*f4a0*/  HADD2.F32 R8, -RZ, R12.H0_H0 ;  /* 0x2000000cff087230 */ /* 0x000fe40000004100 */
[----:B------:R-:W-:Y:S01]  /*f4b0*/  FMUL.FTZ R60, R9, R4 ;  /* 0x00000004093c7220 */ /* 0x000fe20000410000 */
[----:B------:R-:W-:-:S02]  /*f4c0*/  HADD2.F32 R44, -RZ, R20.H0_H0 ;  /* 0x20000014ff2c7230 */ /* 0x000fc40000004100 */
[----:B------:R-:W-:Y:S01]  /*f4d0*/  FFMA.FTZ R54, R5, R4, -R54 ;  /* 0x0000000405367223 */ /* 0x000fe20000010836 */
[----:B------:R-:W-:Y:S02]  /*f4e0*/  HADD2.F32 R10, -RZ, R10.H1_H1 ;  /* 0x3000000aff0a7230 */ /* 0x000fe40000004100 */
[C---:B------:R-:W-:Y:S01]  /*f4f0*/  FMUL.FTZ R53, R49.reuse, R8 ;  /* 0x0000000831357220 */ /* 0x040fe20000410000 */
[----:B------:R-:W-:Y:S02]  /*f500*/  HADD2.F32 R43, -RZ, R21.H0_H0 ;  /* 0x20000015ff2b7230 */ /* 0x000fe40000004100 */
[----:B------:R-:W-:Y:S01]  /*f510*/  FMUL.FTZ R4, R49, R44 ;  /* 0x0000002c31047220 */ /* 0x000fe20000410000 */
[----:B------:R-:W-:Y:S02]  /*f520*/  HADD2.F32 R9, -RZ, R13.H0_H0 ;  /* 0x2000000dff097230 */ /* 0x000fe40000004100 */
[----:B------:R-:W-:Y:S01]  /*f530*/  FFMA.FTZ R49, R5, R52, R60 ;  /* 0x0000003405317223 */ /* 0x000fe2000001003c */
[C---:B------:R-:W-:Y:S01]  /*f540*/  FFMA.FTZ R53, R45.reuse, R44, R53 ;  /* 0x0000002c2d357223 */ /* 0x040fe20000010035 */
[C---:B------:R-:W-:Y:S01]  /*f550*/  FMUL.FTZ R5, R10.reuse, R43 ;  /* 0x0000002b0a057220 */ /* 0x040fe20000410000 */
[----:B------:R-:W-:Y:S01]  /*f560*/  FFMA.FTZ R51, R45, R8, -R4 ;  /* 0x000000082d337223 */ /* 0x000fe20000010804 */
[----:B------:R-:W-:Y:S01]  /*f570*/  FMUL.FTZ R45, R10, R9 ;  /* 0x000000090a2d7220 */ /* 0x000fe20000410000 */
[----:B------:R-:W-:-:S02]  /*f580*/  HADD2.F32 R50, -RZ, R11.H0_H0 ;  /* 0x2000000bff327230 */ /* 0x000fc40000004100 */
[C---:B------:R-:W-:Y:S01]  /*f590*/  FFMA.FTZ R10, R6.reuse, R9, -R5 ;  /* 0x00000009060a7223 */ /* 0x040fe20000010805 */
[----:B------:R-:W-:Y:S02]  /*f5a0*/  HADD2.F32 R9, -RZ, R20.H1_H1 ;  /* 0x30000014ff097230 */ /* 0x000fe40000004100 */
[----:B------:R-:W-:Y:S01]  /*f5b0*/  FFMA.FTZ R44, R6, R43, R45 ;  /* 0x0000002b062c7223 */ /* 0x000fe2000001002d */
[----:B------:R-:W-:Y:S02]  /*f5c0*/  HADD2.F32 R5, -RZ, R12.H1_H1 ;  /* 0x3000000cff057230 */ /* 0x000fe40000004100 */
[----:B------:R-:W-:Y:S02]  /*f5d0*/  HADD2.F32 R11, -RZ, R11.H1_H1 ;  /* 0x3000000bff0b7230 */ /* 0x000fe40000004100 */
[C---:B------:R-:W-:Y:S01]  /*f5e0*/  FMUL.FTZ R43, R50.reuse, R9 ;  /* 0x00000009322b7220 */ /* 0x040fe20000410000 */
[----:B------:R-:W-:Y:S02]  /*f5f0*/  HADD2.F32 R8, -RZ, R21.H1_H1 ;  /* 0x30000015ff087230 */ /* 0x000fe40000004100 */
[----:B------:R-:W-:Y:S01]  /*f600*/  FMUL.FTZ R50, R50, R5 ;  /* 0x0000000532327220 */ /* 0x000fe20000410000 */
[----:B------:R-:W-:-:S02]  /*f610*/  HADD2.F32 R4, -RZ, R13.H1_H1 ;  /* 0x3000000dff047230 */ /* 0x000fc40000004100 */
[----:B------:R-:W-:Y:S01]  /*f620*/  FFMA.FTZ R43, R46, R5, -R43 ;  /* 0x000000052e2b7223 */ /* 0x000fe2000001082b */
[----:B------:R-:W-:Y:S01]  /*f630*/  F2FP.F16.F32.PACK_AB R5, R54, R47 ;  /* 0x0000002f3605723e */ /* 0x000fe200000000ff */
[C---:B------:R-:W-:Y:S01]  /*f640*/  FMUL.FTZ R6, R11.reuse, R8 ;  /* 0x000000080b067220 */ /* 0x040fe20000410000 */
[-C--:B------:R-:W-:Y:S01]  /*f650*/  FMUL.FTZ R45, R11, R4.reuse ;  /* 0x000000040b2d7220 */ /* 0x080fe20000410000 */
[----:B------:R-:W-:Y:S02]  /*f660*/  FFMA.FTZ R11, R46, R9, R50 ;  /* 0x000000092e0b7223 */ /* 0x000fe40000010032 */
[----:B------:R-:W-:Y:S01]  /*f670*/  FFMA.FTZ R46, R7, R4, -R6 ;  /* 0x00000004072e7223 */ /* 0x000fe20000010806 */
[----:B------:R-:W-:Y:S01]  /*f680*/  F2FP.F16.F32.PACK_AB R4, R55, R56 ;  /* 0x000000383704723e */ /* 0x000fe200000000ff */
[----:B------:R-:W-:Y:S01]  /*f690*/  FFMA.FTZ R50, R7, R8, R45 ;  /* 0x0000000807327223 */ /* 0x000fe2000001002d */
[----:B------:R-:W-:Y:S02]  /*f6a0*/  F2FP.F16.F32.PACK_AB R6, R10, R51 ;  /* 0x000000330a06723e */ /* 0x000fe400000000ff */
[----:B------:R-:W-:-:S02]  /*f6b0*/  F2FP.F16.F32.PACK_AB R7, R46, R43 ;  /* 0x0000002b2e07723e */ /* 0x000fc400000000ff */
[----:B------:R-:W-:Y:S02]  /*f6c0*/  F2FP.F16.F32.PACK_AB R8, R57, R58 ;  /* 0x0000003a3908723e */ /* 0x000fe400000000ff */
[----:B------:R-:W-:Y:S01]  /*f6d0*/  F2FP.F16.F32.PACK_AB R9, R49, R48 ;  /* 0x000000303109723e */ /* 0x000fe200000000ff */
[----:B------:R3:W-:Y:S01]  /*f6e0*/  STS.128 [R220], R4 ;  /* 0x00000004dc007388 */ /* 0x0007e20000000c00 */
[----:B------:R-:W-:Y:S02]  /*f6f0*/  F2FP.F16.F32.PACK_AB R10, R44, R53 ;  /* 0x000000352c0a723e */ /* 0x000fe400000000ff */
[----:B------:R-:W-:-:S05]  /*f700*/  F2FP.F16.F32.PACK_AB R11, R50, R11 ;  /* 0x0000000b320b723e */ /* 0x000fca00000000ff */
[----:B------:R3:W-:Y:S02]  /*f710*/  STS.128 [R33+0xc400], R8 ;  /* 0x00c4000821007388 */ /* 0x0007e40000000c00 */
.L_x_609:
[----:B------:R-:W-:Y:S05]  /*f720*/  BSYNC B1 ;  /* 0x0000000000017941 */ /* 0x000fea0003800000 */
.L_x_608:
[----:B------:R-:W-:-:S13]  /*f730*/  ISETP.GE.AND P0, PT, R225, R24, PT ;  /* 0x00000018e100720c */ /* 0x000fda0003f06270 */
[----:B------:R-:W-:Y:S05]  /*f740*/  @P0 BRA `(.L_x_592) ;  /* 0x00000010003c0947 */ /* 0x000fea0003800000 */
[----:B------:R-:W4:Y:S01]  /*f750*/  LDC R24, c[0x0][0x3f4] ;  /* 0x0000fd00ff187b82 */ /* 0x000f220000000800 */
[C---:B0123--:R-:W-:Y:S01]  /*f760*/  VIADD R5, R16.reuse, 0x20 ;  /* 0x0000002010057836 */ /* 0x04ffe20000000000 */
[----:B------:R-:W-:Y:S01]  /*f770*/  BSSY B1, `(.L_x_614) ;  /* 0x000005c000017945 */ /* 0x000fe20003800000 */
[C---:B------:R-:W-:Y:S01]  /*f780*/  VIADD R7, R16.reuse, 0x40 ;  /* 0x0000004010077836 */ /* 0x040fe20000000000 */
[-C--:B----4-:R-:W-:Y:S02]  /*f790*/  ISETP.GE.AND P0, PT, R16, R24.reuse, PT ;  /* 0x000000181000720c */ /* 0x090fe40003f06270 */
[-C--:B------:R-:W-:Y:S02]  /*f7a0*/  ISETP.GE.AND P1, PT, R5, R24.reuse, PT ;  /* 0x000000180500720c */ /* 0x080fe40003f26270 */
[----:B------:R-:W-:-:S09]  /*f7b0*/  ISETP.GE.AND P2, PT, R7, R24, PT ;  /* 0x000000180700720c */ /* 0x000fd20003f46270 */
[----:B------:R-:W-:Y:S05]  /*f7c0*/  @P0 BRA `(.L_x_615) ;  /* 0x0000000400580947 */ /* 0x000fea0003800000 */
[----:B------:R-:W-:Y:S01]  /*f7d0*/  LEA.HI R4, R24, R191, RZ, 0x1d ;  /* 0x000000bf18047211 */ /* 0x000fe200078fe8ff */
[----:B------:R-:W-:Y:S02]  /*f7e0*/  HADD2.F32 R51, -RZ, R34.H0_H0 ;  /* 0x20000022ff337230 */ /* 0x000fe40000004100 */
[----:B------:R-:W-:Y:S01]  /*f7f0*/  HADD2.F32 R53, -RZ, R39.H0_H0 ;  /* 0x20000027ff357230 */ /* 0x000fe20000004100 */
[----:B------:R-:W-:Y:S01]  /*f800*/  SHF.R.S32.HI R5, RZ, 0x1f, R4 ;  /* 0x0000001fff057819 */ /* 0x000fe20000011404 */
[----:B------:R-:W-:Y:S01]  /*f810*/  HADD2.F32 R58, -RZ, R40.H0_H0 ;  /* 0x20000028ff3a7230 */ /* 0x000fe20000004100 */
[----:B------:R-:W-:Y:S01]  /*f820*/  SHF.L.U32 R6, R4, 0x3, RZ ;  /* 0x0000000304067819 */ /* 0x000fe200000006ff */
[----:B------:R-:W-:Y:S01]  /*f830*/  HADD2.F32 R56, -RZ, R35.H0_H0 ;  /* 0x20000023ff387230 */ /* 0x000fe20000004100 */
[----:B------:R-:W-:Y:S01]  /*f840*/  LEA.HI R5, R5, R4, RZ, 0x3 ;  /* 0x0000000405057211 */ /* 0x000fe200078f18ff */
[----:B------:R-:W-:Y:S01]  /*f850*/  HADD2.F32 R60, -RZ, R39.H1_H1 ;  /* 0x30000027ff3c7230 */ /* 0x000fe20000004100 */
[----:B------:R-:W-:Y:S01]  /*f860*/  LOP3.LUT R4, R167, 0x38, R6, 0xf8, !PT ;  /* 0x00000038a7047812 */ /* 0x000fe200078ef806 */
[----:B------:R-:W-:-:S02]  /*f870*/  HADD2.F32 R34, -RZ, R34.H1_H1 ;  /* 0x30000022ff227230 */ /* 0x000fc40000004100 */
[----:B------:R-:W-:Y:S01]  /*f880*/  IMAD.SHL.U32 R5, R5, 0x400, RZ ;  /* 0x0000040005057824 */ /* 0x000fe200078e00ff */
[----:B------:R-:W-:Y:S01]  /*f890*/  LOP3.LUT R8, R4, R223, RZ, 0x3c, !PT ;  /* 0x000000df04087212 */ /* 0x000fe200078e3cff */
[----:B------:R-:W-:Y:S02]  /*f8a0*/  HADD2.F32 R55, -RZ, R40.H1_H1 ;  /* 0x30000028ff377230 */ /* 0x000fe40000004100 */
[----:B------:R-:W-:Y:S01]  /*f8b0*/  HADD2.F32 R35, -RZ, R35.H1_H1 ;  /* 0x30000023ff237230 */ /* 0x000fe20000004100 */
[----:B------:R-:W-:Y:S01]  /*f8c0*/  LOP3.LUT R9, R5, 0x7fffe000, RZ, 0xc0, !PT ;  /* 0x7fffe00005097812 */ /* 0x000fe200078ec0ff */
[----:B------:R-:W-:Y:S01]  /*f8d0*/  HADD2.F32 R57, -RZ, R41.H0_H0 ;  /* 0x20000029ff397230 */ /* 0x000fe20000004100 */
[----:B------:R-:W0:Y:S02]  /*f8e0*/  LDS.128 R4, [R221] ;  /* 0x00000000dd047984 */ /* 0x000e240000000c00 */
[----:B------:R-:W-:-:S05]  /*f8f0*/  IADD3 R9, R8, R9, R179 ;  /* 0x0000000908097210 */ /* 0x000fca0007ffe0b3 */
[----:B------:R-:W-:-:S05]  /*f900*/  IMAD R33, R9, 0x2, R2 ;  /* 0x0000000209217824 */ /* 0x000fca00078e0202 */
        /* <DEDUP_REMOVED lines=9> */
[--C-:B------:R-:W-:Y:S02]  /*f9a0*/  HADD2.F32 R48, -RZ, R9.reuse.H0_H0 ;  /* 0x20000009ff307230 */ /* 0x100fe40000004100 */
[-C--:B------:R-:W-:Y:S01]  /*f9b0*/  FMUL.FTZ R52, R53, R47.reuse ;  /* 0x0000002f35347220 */ /* 0x080fe20000410000 */
[C---:B------:R-:W-:Y:S01]  /*f9c0*/  FMUL.FTZ R54, R51.reuse, R47 ;  /* 0x0000002f33367220 */ /* 0x040fe20000410000 */
[----:B------:R-:W-:Y:S02]  /*f9d0*/  HADD2.F32 R9, -RZ, R9.H1_H1 ;  /* 0x30000009ff097230 */ /* 0x000fe40000004100 */
[-C--:B------:R-:W-:Y:S01]  /*f9e0*/  FMUL.FTZ R39, R58, R8.reuse ;  /* 0x000000083a277220 */ /* 0x080fe20000410000 */
[-C--:B------:R-:W-:Y:S01]  /*f9f0*/  FFMA.FTZ R52, R51, R43.reuse, -R52 ;  /* 0x0000002b33347223 */ /* 0x080fe20000010834 */
[----:B------:R-:W-:Y:S01]  /*fa00*/  FFMA.FTZ R54, R53, R43, R54 ;  /* 0x0000002b35367223 */ /* 0x000fe20000010036 */
[----:B------:R-:W-:Y:S01]  /*fa10*/  FMUL.FTZ R43, R56, R8 ;  /* 0x00000008382b7220 */ /* 0x000fe20000410000 */
[----:B------:R-:W-:-:S02]  /*fa20*/  HADD2.F32 R49, -RZ, R10.H0_H0 ;  /* 0x2000000aff317230 */ /* 0x000fc40000004100 */
[----:B------:R-:W-:Y:S01]  /*fa30*/  FFMA.FTZ R39, R56, R4, -R39 ;  /* 0x0000000438277223 */ /* 0x000fe20000010827 */
[----:B------:R-:W-:Y:S01]  /*fa40*/  FMUL.FTZ R47, R60, R48 ;  /* 0x000000303c2f7220 */ /* 0x000fe20000410000 */
[----:B------:R-:W-:Y:S01]  /*fa50*/  FFMA.FTZ R43, R58, R4, R43 ;  /* 0x000000043a2b7223 */ /* 0x000fe2000001002b */
[----:B------:R-:W-:Y:S02]  /*fa60*/  HADD2.F32 R10, -RZ, R10.H1_H1 ;  /* 0x3000000aff0a7230 */ /* 0x000fe40000004100 */
[----:B------:R-:W-:Y:S01]  /*fa70*/  FMUL.FTZ R51, R34, R48 ;  /* 0x0000003022337220 */ /* 0x000fe20000410000 */
[-C--:B------:R-:W-:Y:S01]  /*fa80*/  FMUL.FTZ R4, R55, R9.reuse ;  /* 0x0000000937047220 */ /* 0x080fe20000410000 */
[----:B------:R-:W-:Y:S02]  /*fa90*/  HADD2.F32 R53, -RZ, R37.H0_H0 ;  /* 0x20000025ff357230 */ /* 0x000fe40000004100 */
[----:B------:R-:W-:Y:S01]  /*faa0*/  FMUL.FTZ R8, R35, R9 ;  /* 0x0000000923087220 */ /* 0x000fe20000410000 */
[----:B------:R-:W-:-:S02]  /*fab0*/  HADD2.F32 R56, -RZ, R42.H0_H0 ;  /* 0x2000002aff387230 */ /* 0x000fc40000004100 */
[-C--:B------:R-:W-:Y:S01]  /*fac0*/  FFMA.FTZ R47, R34, R44.reuse, -R47 ;  /* 0x0000002c222f7223 */ /* 0x080fe2000001082f */
[----:B------:R-:W-:Y:S02]  /*fad0*/  HADD2.F32 R48, -RZ, R38.H0_H0 ;  /* 0x20000026ff307230 */ /* 0x000fe40000004100 */
[----:B------:R-:W-:Y:S01]  /*fae0*/  FFMA.FTZ R51, R60, R44, R51 ;  /* 0x0000002c3c337223 */ /* 0x000fe20000010033 */
[-C--:B------:R-:W-:Y:S01]  /*faf0*/  FFMA.FTZ R34, R35, R5.reuse, -R4 ;  /* 0x0000000523227223 */ /* 0x080fe20000010804 */
[----:B------:R-:W-:Y:S01]  /*fb00*/  FFMA.FTZ R40, R55, R5, R8 ;  /* 0x0000000537287223 */ /* 0x000fe20000010008 */
[-C--:B------:R-:W-:Y:S01]  /*fb10*/  FMUL.FTZ R4, R57, R49.reuse ;  /* 0x0000003139047220 */ /* 0x080fe20000410000 */
[----:B------:R-:W-:Y:S01]  /*fb20*/  FMUL.FTZ R44, R53, R49 ;  /* 0x00000031352c7220 */ /* 0x000fe20000410000 */
[-C--:B------:R-:W-:Y:S01]  /*fb30*/  FMUL.FTZ R5, R56, R10.reuse ;  /* 0x0000000a38057220 */ /* 0x080fe20000410000 */
[----:B------:R-:W-:Y:S01]  /*fb40*/  FMUL.FTZ R9, R48, R10 ;  /* 0x0000000a30097220 */ /* 0x000fe20000410000 */
[----:B------:R-:W-:-:S02]  /*fb50*/  HADD2.F32 R50, -RZ, R11.H0_H0 ;  /* 0x2000000bff327230 */ /* 0x000fc40000004100 */
[-C--:B------:R-:W-:Y:S01]  /*fb60*/  FFMA.FTZ R35, R53, R45.reuse, -R4 ;  /* 0x0000002d35237223 */ /* 0x080fe20000010804 */
[----:B------:R-:W-:Y:S01]  /*fb70*/  FFMA.FTZ R44, R57, R45, R44 ;  /* 0x0000002d392c7223 */ /* 0x000fe2000001002c */
[-C--:B------:R-:W-:Y:S01]  /*fb80*/  FFMA.FTZ R10, R48, R6.reuse, -R5 ;  /* 0x00000006300a7223 */ /* 0x080fe20000010805 */
[----:B------:R-:W-:Y:S02]  /*fb90*/  HADD2.F32 R11, -RZ, R11.H1_H1 ;  /* 0x3000000bff0b7230 */ /* 0x000fe40000004100 */
[----:B------:R-:W-:Y:S02]  /*fba0*/  HADD2.F32 R48, -RZ, R41.H1_H1 ;  /* 0x30000029ff307230 */ /* 0x000fe40000004100 */
[----:B------:R-:W-:Y:S02]  /*fbb0*/  HADD2.F32 R45, -RZ, R42.H1_H1 ;  /* 0x3000002aff2d7230 */ /* 0x000fe40000004100 */
[----:B------:R-:W-:Y:S02]  /*fbc0*/  HADD2.F32 R8, -RZ, R37.H1_H1 ;  /* 0x30000025ff087230 */ /* 0x000fe40000004100 */
[----:B------:R-:W-:Y:S01]  /*fbd0*/  FFMA.FTZ R37, R56, R6, R9 ;  /* 0x0000000638257223 */ /* 0x000fe20000010009 */
[----:B------:R-:W-:-:S02]  /*fbe0*/  HADD2.F32 R41, -RZ, R38.H1_H1 ;  /* 0x30000026ff297230 */ /* 0x000fc40000004100 */
[-C--:B------:R-:W-:Y:S01]  /*fbf0*/  FMUL.FTZ R5, R48, R50.reuse ;  /* 0x0000003230057220 */ /* 0x080fe20000410000 */
[--C-:B------:R-:W-:Y:S02]  /*fc00*/  HADD2.F32 R46, -RZ, R7.reuse.H0_H0 ;  /* 0x20000007ff2e7230 */ /* 0x100fe40000004100 */
[-C--:B------:R-:W-:Y:S01]  /*fc10*/  FMUL.FTZ R4, R45, R11.reuse ;  /* 0x0000000b2d047220 */ /* 0x080fe20000410000 */
[----:B------:R-:W-:Y:S02]  /*fc20*/  HADD2.F32 R7, -RZ, R7.H1_H1 ;  /* 0x30000007ff077230 */ /* 0x000fe40000004100 */
[C---:B------:R-:W-:Y:S01]  /*fc30*/  FMUL.FTZ R9, R8.reuse, R50 ;  /* 0x0000003208097220 */ /* 0x040fe20000410000 */
[C---:B------:R-:W-:Y:S01]  /*fc40*/  FMUL.FTZ R6, R41.reuse, R11 ;  /* 0x0000000b29067220 */ /* 0x040fe20000410000 */
[-C--:B------:R-:W-:Y:S01]  /*fc50*/  FFMA.FTZ R11, R8, R46.reuse, -R5 ;  /* 0x0000002e080b7223 */ /* 0x080fe20000010805 */
[----:B------:R-:W-:Y:S01]  /*fc60*/  F2FP.F16.F32.PACK_AB R5, R34, R47 ;  /* 0x0000002f2205723e */ /* 0x000fe200000000ff */
[-C--:B------:R-:W-:Y:S01]  /*fc70*/  FFMA.FTZ R38, R41, R7.reuse, -R4 ;  /* 0x0000000729267223 */ /* 0x080fe20000010804 */
[----:B------:R-:W-:Y:S01]  /*fc80*/  FFMA.FTZ R46, R48, R46, R9 ;  /* 0x0000002e302e7223 */ /* 0x000fe20000010009 */
[----:B------:R-:W-:Y:S01]  /*fc90*/  FFMA.FTZ R41, R45, R7, R6 ;  /* 0x000000072d297223 */ /* 0x000fe20000010006 */
[----:B------:R-:W-:-:S02]  /*fca0*/  F2FP.F16.F32.PACK_AB R4, R39, R52 ;  /* 0x000000342704723e */ /* 0x000fc400000000ff */
[----:B------:R-:W-:Y:S02]  /*fcb0*/  F2FP.F16.F32.PACK_AB R6, R10, R35 ;  /* 0x000000230a06723e */ /* 0x000fe400000000ff */
[----:B------:R-:W-:Y:S02]  /*fcc0*/  F2FP.F16.F32.PACK_AB R7, R38, R11 ;  /* 0x0000000b2607723e */ /* 0x000fe400000000ff */
[----:B------:R-:W-:Y:S02]  /*fcd0*/  F2FP.F16.F32.PACK_AB R8, R43, R54 ;  /* 0x000000362b08723e */ /* 0x000fe400000000ff */
[----:B------:R-:W-:Y:S01]  /*fce0*/  F2FP.F16.F32.PACK_AB R9, R40, R51 ;  /* 0x000000332809723e */ /* 0x000fe200000000ff */
[----:B------:R0:W-:Y:S01]  /*fcf0*/  STS.128 [R221], R4 ;  /* 0x00000004dd007388 */ /* 0x0001e20000000c00 */
[----:B------:R-:W-:Y:S02]  /*fd00*/  F2FP.F16.F32.PACK_AB R10, R37, R44 ;  /* 0x0000002c250a723e */ /* 0x000fe400000000ff */
[----:B------:R-:W-:-:S05]  /*fd10*/  F2FP.F16.F32.PACK_AB R11, R41, R46 ;  /* 0x0000002e290b723e */ /* 0x000fca00000000ff */
[----:B------:R0:W-:Y:S02]  /*fd20*/  STS.128 [R33+0xc400], R8 ;  /* 0x00c4000821007388 */ /* 0x0001e40000000c00 */
.L_x_615:
[----:B------:R-:W-:Y:S05]  /*fd30*/  BSYNC B1 ;  /* 0x0000000000017941 */ /* 0x000fea0003800000 */
.L_x_614:
[----:B------:R-:W-:Y:S04]  /*fd40*/  BSSY B1, `(.L_x_616) ;  /* 0x0000058000017945 */ /* 0x000fe80003800000 */
[----:B------:R-:W-:Y:S05]  /*fd50*/  @P1 BRA `(.L_x_617) ;  /* 0x0000000400581947 */ /* 0x000fea0003800000 */
[----:B0-----:R-:W-:Y:S01]  /*fd60*/  LEA.HI R4, R24, R162, RZ, 0x1d ;  /* 0x000000a218047211 */ /* 0x001fe200078fe8ff */
[----:B------:R-:W-:Y:S02]  /*fd70*/  HADD2.F32 R46, -RZ, R29.H0_H0 ;  /* 0x2000001dff2e7230 */ /* 0x000fe40000004100 */
[----:B------:R-:W-:Y:S01]  /*fd80*/  HADD2.F32 R44, -RZ, R25.H0_H0 ;  /* 0x20000019ff2c7230 */ /* 0x000fe20000004100 */
[----:B------:R-:W-:Y:S01]  /*fd90*/  SHF.R.S32.HI R5, RZ, 0x1f, R4 ;  /* 0x0000001fff057819 */ /* 0x000fe20000011404 */
[----:B------:R-:W-:Y:S01]  /*fda0*/  HADD2.F32 R47, -RZ, R29.H1_H1 ;  /* 0x3000001dff2f7230 */ /* 0x000fe20000004100 */
[----:B------:R-:W-:Y:S01]  /*fdb0*/  SHF.L.U32 R6, R4, 0x3, RZ ;  /* 0x0000000304067819 */ /* 0x000fe200000006ff */
[--C-:B------:R-:W-:Y:S01]  /*fdc0*/  HADD2.F32 R48, -RZ, R30.reuse.H0_H0 ;  /* 0x2000001eff307230 */ /* 0x100fe20000004100 */
[----:B------:R-:W-:Y:S01]  /*fdd0*/  LEA.HI R5, R5, R4, RZ, 0x3 ;  /* 0x0000000405057211 */ /* 0x000fe200078f18ff */
[----:B------:R-:W-:Y:S01]  /*fde0*/  HADD2.F32 R45, -RZ, R25.H1_H1 ;  /* 0x30000019ff2d7230 */ /* 0x000fe20000004100 */
[----:B------:R-:W-:Y:S01]  /*fdf0*/  LOP3.LUT R4, R167, 0x38, R6, 0xf8, !PT ;  /* 0x00000038a7047812 */ /* 0x000fe200078ef806 */
[----:B------:R-:W-:-:S02]  /*fe00*/  HADD2.F32 R49, -RZ, R30.H1_H1 ;  /* 0x3000001eff317230 */ /* 0x000fc40000004100 */
[----:B------:R-:W-:Y:S01]  /*fe10*/  IMAD.SHL.U32 R5, R5, 0x400, RZ ;  /* 0x0000040005057824 */ /* 0x000fe200078e00ff */
[----:B------:R-:W-:-:S04]  /*fe20*/  LOP3.LUT R8, R4, R223, RZ, 0x3c, !PT ;  /* 0x000000df04087212 */ /* 0x000fc800078e3cff */
[----:B------:R-:W-:Y:S02]  /*fe30*/  LOP3.LUT R9, R5, 0x7fffe000, RZ, 0xc0, !PT ;  /* 0x7fffe00005097812 */ /* 0x000fe400078ec0ff */
        /* <DEDUP_REMOVED lines=14> */
[----:B------:R-:W-:Y:S01]  /*ff20*/  FMUL.FTZ R39, R44, R39 ;  /* 0x000000272c277220 */ /* 0x000fe20000410000 */
[----:B------:R-:W-:Y:S02]  /*ff30*/  HADD2.F32 R9, -RZ, R9.H1_H1 ;  /* 0x30000009ff097230 */ /* 0x000fe40000004100 */
[----:B------:R-:W-:Y:S01]  /*ff40*/  FMUL.FTZ R29, R48, R8 ;  /* 0x00000008301d7220 */ /* 0x000fe20000410000 */
[----:B------:R-:W-:Y:S01]  /*ff50*/  FFMA.FTZ R43, R44, R34, -R43 ;  /* 0x000000222c2b7223 */ /* 0x000fe2000001082b */
[----:B------:R-:W-:-:S02]  /*ff60*/  HADD2.F32 R44, -RZ, R26.H0_H0 ;  /* 0x2000001aff2c7230 */ /* 0x000fc40000004100 */
[----:B------:R-:W-:Y:S01]  /*ff70*/  FFMA.FTZ R39, R46, R34, R39 ;  /* 0x000000222e277223 */ /* 0x000fe20000010027 */
[-C--:B------:R-:W-:Y:S01]  /*ff80*/  FMUL.FTZ R34, R47, R40.reuse ;  /* 0x000000282f227220 */ /* 0x080fe20000410000 */
[C---:B------:R-:W-:Y:S01]  /*ff90*/  FMUL.FTZ R40, R45.reuse, R40 ;  /* 0x000000282d287220 */ /* 0x040fe20000410000 */
[----:B------:R-:W-:Y:S02]  /*ffa0*/  HADD2.F32 R41, -RZ, R10.H0_H0 ;  /* 0x2000000aff297230 */ /* 0x000fe40000004100 */
[C---:B------:R-:W-:Y:S01]  /*ffb0*/  FMUL.FTZ R25, R44.reuse, R8 ;  /* 0x000000082c197220 */ /* 0x040fe20000410000 */
[-C--:B------:R-:W-:Y:S01]  /*ffc0*/  FFMA.FTZ R8, R44, R4.reuse, -R29 ;  /* 0x000000042c087223 */ /* 0x080fe2000001081d */
[-C--:B------:R-:W-:Y:S01]  /*ffd0*/  FFMA.FTZ R34, R45, R35.reuse, -R34 ;  /* 0x000000232d227223 */ /* 0x080fe20000010822 */
[----:B------:R-:W-:Y:S01]  /*ffe0*/  FFMA.FTZ R40, R47, R35, R40 ;  /* 0x000000232f287223 */ /* 0x000fe20000010028 */
[----:B------:R-:W-:Y:S01]  /*fff0*/  FFMA.FTZ R30, R48, R4, R25 ;  /* 0x00000004301e7223 */ /* 0x000fe20000010019 */
[----:B------:R-:W-:-:S02]  /*10000*/  HADD2.F32 R25, -RZ, R26.H1_H1 ;  /* 0x3000001aff197230 */ /* 0x000fc40000004100 */
[-C--:B------:R-:W-:Y:S01]  /*10010*/  FMUL.FTZ R4, R49, R9.reuse ;  /* 0x0000000931047220 */ /* 0x080fe20000410000 */
[----:B------:R-:W-:Y:S02]  /*10020*/  HADD2.F32 R29, -RZ, R27.H0_H0 ;  /* 0x2000001bff1d7230 */ /* 0x000fe40000004100 */
[----:B------:R-:W-:Y:S02]  /*10030*/  HADD2.F32 R35, -RZ, R31.H0_H0 ;  /* 0x2000001fff237230 */ /* 0x000fe40000004100 */
[C---:B------:R-:W-:Y:S01]  /*10040*/  FMUL.FTZ R26, R25.reuse, R9 ;  /* 0x00000009191a7220 */ /* 0x040fe20000410000 */
[----:B------:R-:W-:Y:S02]  /*10050*/  HADD2.F32 R10, -RZ, R10.H1_H1 ;  /* 0x3000000aff0a7230 */ /* 0x000fe40000004100 */
[----:B------:R-:W-:Y:S01]  /*10060*/  FFMA.FTZ R9, R25, R5, -R4 ;  /* 0x0000000519097223 */ /* 0x000fe20000010804 */
[----:B------:R-:W-:Y:S02]  /*10070*/  HADD2.F32 R48, -RZ, R32.H0_H0 ;  /* 0x20000020ff307230 */ /* 0x000fe40000004100 */
[----:B------:R-:W-:Y:S01]  /*10080*/  FMUL.FTZ R4, R35, R41 ;  /* 0x0000002923047220 */ /* 0x000fe20000410000 */
[----:B------:R-:W-:-:S02]  /*10090*/  HADD2.F32 R46, -RZ, R28.H0_H0 ;  /* 0x2000001cff2e7230 */ /* 0x000fc40000004100 */
[----:B------:R-:W-:Y:S01]  /*100a0*/  FMUL.FTZ R44, R29, R41 ;  /* 0x000000291d2c7220 */ /* 0x000fe20000410000 */
[----:B------:R-:W-:Y:S01]  /*100b0*/  FFMA.FTZ R25, R49, R5, R26 ;  /* 0x0000000531197223 */ /* 0x000fe2000001001a */
[-C--:B------:R-:W-:Y:S01]  /*100c0*/  FMUL.FTZ R5, R48, R10.reuse ;  /* 0x0000000a30057220 */ /* 0x080fe20000410000 */
[-C--:B------:R-:W-:Y:S01]  /*100d0*/  FFMA.FTZ R26, R29, R37.reuse, -R4 ;  /* 0x000000251d1a7223 */ /* 0x080fe20000010804 */
[----:B------:R-:W-:Y:S01]  /*100e0*/  FFMA.FTZ R44, R35, R37, R44 ;  /* 0x00000025232c7223 */ /* 0x000fe2000001002c */
[--C-:B------:R-:W-:Y:S02]  /*100f0*/  HADD2.F32 R42, -RZ, R11.reuse.H0_H0 ;  /* 0x2000000bff2a7230 */ /* 0x100fe40000004100 */
[C---:B------:R-:W-:Y:S01]  /*10100*/  FMUL.FTZ R35, R46.reuse, R10 ;  /* 0x0000000a2e237220 */ /* 0x040fe20000410000 */
[----:B------:R-:W-:Y:S01]  /*10110*/  FFMA.FTZ R29, R46, R6, -R5 ;  /* 0x000000062e1d7223 */ /* 0x000fe20000010805 */
[----:B------:R-:W-:Y:S02]  /*10120*/  HADD2.F32 R11, -RZ, R11.H1_H1 ;  /* 0x3000000bff0b7230 */ /* 0x000fe40000004100 */
[----:B------:R-:W-:-:S02]  /*10130*/  HADD2.F32 R46, -RZ, R31.H1_H1 ;  /* 0x3000001fff2e7230 */ /* 0x000fc40000004100 */
[----:B------:R-:W-:Y:S01]  /*10140*/  FFMA.FTZ R35, R48, R6, R35 ;  /* 0x0000000630237223 */ /* 0x000fe20000010023 */
[----:B------:R-:W-:Y:S02]  /*10150*/  HADD2.F32 R37, -RZ, R32.H1_H1 ;  /* 0x30000020ff257230 */ /* 0x000fe40000004100 */
[----:B------:R-:W-:Y:S02]  /*10160*/  HADD2.F32 R10, -RZ, R27.H1_H1 ;  /* 0x3000001bff0a7230 */ /* 0x000fe40000004100 */
[-C--:B------:R-:W-:Y:S01]  /*10170*/  FMUL.FTZ R5, R46, R42.reuse ;  /* 0x0000002a2e057220 */ /* 0x080fe20000410000 */
[----:B------:R-:W-:Y:S02]  /*10180*/  HADD2.F32 R31, -RZ, R28.H1_H1 ;  /* 0x3000001cff1f7230 */ /* 0x000fe40000004100 */
[----:B------:R-:W-:Y:S01]  /*10190*/  FMUL.FTZ R4, R37, R11 ;  /* 0x0000000b25047220 */ /* 0x000fe20000410000 */
[--C-:B------:R-:W-:Y:S02]  /*101a0*/  HADD2.F32 R38, -RZ, R7.reuse.H0_H0 ;  /* 0x20000007ff267230 */ /* 0x100fe40000004100 */
[----:B------:R-:W-:Y:S01]  /*101b0*/  FMUL.FTZ R27, R10, R42 ;  /* 0x0000002a0a1b7220 */ /* 0x000fe20000410000 */
[----:B------:R-:W-:-:S02]  /*101c0*/  HADD2.F32 R7, -RZ, R7.H1_H1 ;  /* 0x30000007ff077230 */ /* 0x000fc40000004100 */
[C---:B------:R-:W-:Y:S01]  /*101d0*/  FMUL.FTZ R6, R31.reuse, R11 ;  /* 0x0000000b1f067220 */ /* 0x040fe20000410000 */
[-C--:B------:R-:W-:Y:S01]  /*101e0*/  FFMA.FTZ R11, R10, R38.reuse, -R5 ;  /* 0x000000260a0b7223 */ /* 0x080fe20000010805 */
[----:B------:R-:W-:Y:S01]  /*101f0*/  FFMA.FTZ R27, R46, R38, R27 ;  /* 0x000000262e1b7223 */ /* 0x000fe2000001001b */
[-C--:B------:R-:W-:Y:S01]  /*10200*/  FFMA.FTZ R28, R31, R7.reuse, -R4 ;  /* 0x000000071f1c7223 */ /* 0x080fe20000010804 */
[----:B------:R-:W-:Y:S01]  /*10210*/  FFMA.FTZ R32, R37, R7, R6 ;  /* 0x0000000725207223 */ /* 0x000fe20000010006 */
[----:B------:R-:W-:Y:S02]  /*10220*/  F2FP.F16.F32.PACK_AB R4, R8, R43 ;  /* 0x0000002b0804723e */ /* 0x000fe400000000ff */
[----:B------:R-:W-:Y:S02]  /*10230*/  F2FP.F16.F32.PACK_AB R5, R9, R34 ;  /* 0x000000220905723e */ /* 0x000fe400000000ff */
        /* <DEDUP_REMOVED lines=8> */
.L_x_617:
[----:B------:R-:W-:Y:S05]  /*102c0*/  BSYNC B1 ;  /* 0x0000000000017941 */ /* 0x000fea0003800000 */
.L_x_616:
[----:B------:R-:W-:Y:S05]  /*102d0*/  @P2 BRA `(.L_x_592) ;  /* 0x0000000400582947 */ /* 0x000fea0003800000 */
[----:B------:R-:W-:Y:S01]  /*102e0*/  LEA.HI R24, R24, R163, RZ, 0x1d ;  /* 0x000000a318187211 */ /* 0x000fe200078fe8ff */
[----:B01----:R-:W-:Y:S02]  /*102f0*/  HADD2.F32 R33, -RZ, R0.H0_H0 ;  /* 0x20000000ff217230 */ /* 0x003fe40000004100 */
[--C-:B------:R-:W-:Y:S01]  /*10300*/  HADD2.F32 R35, -RZ, R14.reuse.H0_H0 ;  /* 0x2000000eff237230 */ /* 0x100fe20000004100 */
        /* <DEDUP_REMOVED lines=13> */
[--C-:B------:R-:W-:Y:S01]  /*103e0*/  HADD2.F32 R39, -RZ, R20.reuse.H0_H0 ;  /* 0x20000014ff277230 */ /* 0x100fe20000004100 */
[----:B------:R-:W0:Y:S01]  /*103f0*/  LDS.128 R4, [R218] ;  /* 0x00000000da047984 */ /* 0x000e220000000c00 */
[----:B------:R-:W-:Y:S01]  /*10400*/  HADD2.F32 R20, -RZ, R20.H1_H1 ;  /* 0x30000014ff147230 */ /* 0x000fe20000004100 */
        /* <DEDUP_REMOVED lines=19> */
[----:B------:R-:W-:Y:S01]  /*10540*/  FMUL.FTZ R33, R14, R30 ;  /* 0x0000001e0e217220 */ /* 0x000fe20000410000 */
[----:B------:R-:W-:-:S02]  /*10550*/  HADD2.F32 R31, -RZ, R10.H0_H0 ;  /* 0x2000000aff1f7230 */ /* 0x000fc40000004100 */
[----:B------:R-:W-:Y:S01]  /*10560*/  FMUL.FTZ R15, R0, R30 ;  /* 0x0000001e000f7220 */ /* 0x000fe20000410000 */
[----:B------:R-:W-:Y:S02]  /*10570*/  HADD2.F32 R35, -RZ, R12.H0_H0 ;  /* 0x2000000cff237230 */ /* 0x000fe40000004100 */
[-C--:B------:R-:W-:Y:S01]  /*10580*/  FFMA.FTZ R29, R40, R4.reuse, -R29 ;  /* 0x00000004281d7223 */ /* 0x080fe2000001081d */
[----:B------:R-:W-:Y:S01]  /*10590*/  FFMA.FTZ R25, R42, R4, R25 ;  /* 0x000000042a197223 */ /* 0x000fe20000010019 */
[-C--:B------:R-:W-:Y:S01]  /*105a0*/  FFMA.FTZ R33, R0, R26.reuse, -R33 ;  /* 0x0000001a00217223 */ /* 0x080fe20000010821 */
[----:B------:R-:W-:Y:S02]  /*105b0*/  HADD2.F32 R10, -RZ, R10.H1_H1 ;  /* 0x3000000aff0a7230 */ /* 0x000fe40000004100 */
[----:B------:R-:W-:Y:S01]  /*105c0*/  FFMA.FTZ R15, R14, R26, R15 ;  /* 0x0000001a0e0f7223 */ /* 0x000fe2000001000f */
[-C--:B------:R-:W-:Y:S01]  /*105d0*/  FMUL.FTZ R0, R37, R9.reuse ;  /* 0x0000000925007220 */ /* 0x080fe20000410000 */
[----:B------:R-:W-:Y:S01]  /*105e0*/  FMUL.FTZ R4, R3, R9 ;  /* 0x0000000903047220 */ /* 0x000fe20000410000 */
[----:B------:R-:W-:-:S02]  /*105f0*/  HADD2.F32 R40, -RZ, R21.H0_H0 ;  /* 0x20000015ff287230 */ /* 0x000fc40000004100 */
[-C--:B------:R-:W-:Y:S01]  /*10600*/  FMUL.FTZ R8, R39, R31.reuse ;  /* 0x0000001f27087220 */ /* 0x080fe20000410000 */
[----:B------:R-:W-:Y:S01]  /*10610*/  FMUL.FTZ R26, R35, R31 ;  /* 0x0000001f231a7220 */ /* 0x000fe20000410000 */
[----:B------:R-:W-:Y:S02]  /*10620*/  HADD2.F32 R30, -RZ, R13.H0_H0 ;  /* 0x2000000dff1e7230 */ /* 0x000fe40000004100 */
[-C--:B------:R-:W-:Y:S01]  /*10630*/  FFMA.FTZ R0, R3, R5.reuse, -R0 ;  /* 0x0000000503007223 */ /* 0x080fe20000010800 */
[----:B------:R-:W-:Y:S01]  /*10640*/  FFMA.FTZ R14, R37, R5, R4 ;  /* 0x00000005250e7223 */ /* 0x000fe20000010004 */
[--C-:B------:R-:W-:Y:S02]  /*10650*/  HADD2.F32 R32, -RZ, R11.reuse.H0_H0 ;  /* 0x2000000bff207230 */ /* 0x100fe40000004100 */
[----:B------:R-:W-:Y:S01]  /*10660*/  FMUL.FTZ R5, R40, R10 ;  /* 0x0000000a28057220 */ /* 0x000fe20000410000 */
[-C--:B------:R-:W-:Y:S01]  /*10670*/  FFMA.FTZ R3, R35, R27.reuse, -R8 ;  /* 0x0000001b23037223 */ /* 0x080fe20000010808 */
[----:B------:R-:W-:Y:S01]  /*10680*/  FFMA.FTZ R26, R39, R27, R26 ;  /* 0x0000001b271a7223 */ /* 0x000fe2000001001a */
[----:B------:R-:W-:-:S02]  /*10690*/  HADD2.F32 R11, -RZ, R11.H1_H1 ;  /* 0x3000000bff0b7230 */ /* 0x000fc40000004100 */
[C---:B------:R-:W-:Y:S01]  /*106a0*/  FMUL.FTZ R9, R30.reuse, R10 ;  /* 0x0000000a1e097220 */ /* 0x040fe20000410000 */
[----:B------:R-:W-:Y:S02]  /*106b0*/  HADD2.F32 R27, -RZ, R21.H1_H1 ;  /* 0x30000015ff1b7230 */ /* 0x000fe40000004100 */
[----:B------:R-:W-:Y:S01]  /*106c0*/  FFMA.FTZ R10, R30, R6, -R5 ;  /* 0x000000061e0a7223 */ /* 0x000fe20000010805 */
[----:B------:R-:W-:Y:S02]  /*106d0*/  HADD2.F32 R12, -RZ, R12.H1_H1 ;  /* 0x3000000cff0c7230 */ /* 0x000fe40000004100 */
[----:B------:R-:W-:Y:S01]  /*106e0*/  FMUL.FTZ R5, R20, R32 ;  /* 0x0000002014057220 */ /* 0x000fe20000410000 */
[----:B------:R-:W-:Y:S02]  /*106f0*/  HADD2.F32 R21, -RZ, R13.H1_H1 ;  /* 0x3000000dff157230 */ /* 0x000fe40000004100 */
[----:B------:R-:W-:Y:S01]  /*10700*/  FFMA.FTZ R13, R40, R6, R9 ;  /* 0x00000006280d7223 */ /* 0x000fe20000010009 */
[----:B------:R-:W-:-:S02]  /*10710*/  HADD2.F32 R28, -RZ, R7.H0_H0 ;  /* 0x20000007ff1c7230 */ /* 0x000fc40000004100 */
        /* <DEDUP_REMOVED lines=18> */
.L_x_592:
[----:B------:R-:W-:Y:S05]  /*10840*/  BSYNC B0 ;  /* 0x0000000000007941 */ /* 0x000fea0003800000 */
.L_x_573:
[----:B------:R-:W-:Y:S01]  /*10850*/  @!PT LDS RZ, [RZ] ;  /* 0x00000000fffff984 */ /* 0x000fe20000000800 */
[----:B------:R-:W-:Y:S01]  /*10860*/  @!PT LDS RZ, [RZ] ;  /* 0x00000000fffff984 */ /* 0x000fe20000000800 */
[----:B------:R-:W-:Y:S01]  /*10870*/  @!PT LDS RZ, [RZ] ;  /* 0x00000000fffff984 */ /* 0x000fe20000000800 */
[----:B------:R-:W-:Y:S01]  /*10880*/  @!PT LDS RZ, [RZ] ;  /* 0x00000000fffff984 */ /* 0x000fe20000000800 */
[----:B------:R5:W-:Y:S06]  /*10890*/  MEMBAR.ALL.CTA ;  /* 0x0000000000007992 */ /* 0x000bec0000008000 */
[----:B-----5:R-:W5:Y:S01]  /*108a0*/  FENCE.VIEW.ASYNC.S ;  /* 0x00000000000073c6 */ /* 0x020f620000000000 */
[----:B------:R-:W-:Y:S05]  /*108b0*/  WARPSYNC.ALL ;  /* 0x0000000000007948 */ /* 0x000fea0003800000 */
[----:B-----5:R-:W-:Y:S06]  /*108c0*/  BAR.SYNC.DEFER_BLOCKING 0xd, 0x100 ;  /* 0x0344000000007b1d */ /* 0x020fec0000010000 */
.L_x_571:
[----:B------:R-:W2:Y:S02]  /*108d0*/  LDL R0, [R1+0x30] ;  /* 0x0000300001007983 */ /* 0x000ea40000100800 */
[----:B--2---:R-:W-:-:S13]  /*108e0*/  R2UR UR4, R0 ;  /* 0x00000000000472ca */ /* 0x004fda00000e0000 */
[----:B------:R-:W-:-:S04]  /*108f0*/  MOV R0, UR4 ;  /* 0x0000000400007c02 */ /* 0x000fc80008000f00 */
[----:B------:R-:W-:-:S13]  /*10900*/  ISETP.NE.AND P0, PT, R0, 0x3, PT ;  /* 0x000000030000780c */ /* 0x000fda0003f05270 */
[----:B------:R-:W-:Y:S05]  /*10910*/  @!P0 BRA `(.L_x_618) ;  /* 0x0000000000048947 */ /* 0x000fea0003800000 */
[----:B------:R-:W-:Y:S01]  /*10920*/  BPT.TRAP 0x1 ;  /* 0x000000040000795c */ /* 0x000fe20000300000 */
.L_x_618:
[----:B01-34-:R-:W-:Y:S01]  /*10930*/  IMAD R5, R173, 0x8, R2 ;  /* 0x00000008ad057824 */ /* 0x01bfe200078e0202 */
[----:B------:R-:W-:-:S04]  /*10940*/  SHF.L.U32 R0, R180, 0x1f, RZ ;  /* 0x0000001fb4007819 */ /* 0x000fc800000006ff */
[----:B------:R0:W1:Y:S01]  /*10950*/  SYNCS.PHASECHK.TRANS64.TRYWAIT P1, [R5+URZ+0x2a830], R0 ;  /* 0x02a83000050075a7 */ /* 0x000062000802017f */
[----:B------:R-:W-:Y:S05]  /*10960*/  @!P0 BRA `(.L_x_619) ;  /* 0x0000000000048947 */ /* 0x000fea0003800000 */
[----:B------:R-:W-:Y:S01]  /*10970*/  BPT.TRAP 0x1 ;  /* 0x000000040000795c */ /* 0x000fe20000300000 */
.L_x_619:
[----:B------:R-:W-:Y:S01]  /*10980*/  IMAD.MOV.U32 R87, RZ, RZ, RZ ;  /* 0x000000ffff577224 */ /* 0x000fe200078e00ff */
[----:B-1----:R-:W-:Y:S06]  /*10990*/  @P1 BRA `(.L_x_620) ;  /* 0x0000000000081947 */ /* 0x002fec0003800000 */
[----:B------:R-:W1:Y:S02]  /*109a0*/  SYNCS.PHASECHK.TRANS64.TRYWAIT P1, [R5+URZ+0x2a830], R0 ;  /* 0x02a83000050075a7 */ /* 0x000e64000802017f */
[----:B-1----:R-:W-:Y:S05]  /*109b0*/  @!P1 BRA `(.L_x_621) ;  /* 0x000000e400489947 */ /* 0x002fea0003800000 */
.L_x_620:
[----:B------:R-:W-:Y:S05]  /*109c0*/  WARPSYNC.ALL ;  /* 0x0000000000007948 */ /* 0x000fea0003800000 */
[----:B01----:R-:W-:Y:S01]  /*109d0*/  IADD3 R0, R2, 0x18400, RZ ;  /* 0x0001840002007810 */ /* 0x003fe20007ffe0ff */
[----:B------:R-:W-:Y:S01]  /*109e0*/  IMAD.MOV.U32 R7, RZ, RZ, 0x40000040 ;  /* 0x40000040ff077424 */ /* 0x000fe200078e00ff */
[----:B------:R-:W-:Y:S01]  /*109f0*/  R2UR UR4, R36 ;  /* 0x00000000240472ca */ /* 0x000fe200000e0000 */
[----:B------:R-:W-:Y:S01]  /*10a00*/  UMOV UR9, 0x40000040 ;  /* 0x4000004000097882 */ /* 0x000fe20000000000 */
[----:B------:R-:W-:Y:S01]  /*10a10*/  SHF.R.U32.HI R0, RZ, 0x4, R0 ;  /* 0x00000004ff007819 */ /* 0x000fe20000011600 */
[----:B------:R-:W-:Y:S01]  /*10a20*/  WARPGROUP.ARRIVE ;  /* 0x00000000000079c5 */ /* 0x000fe20000000000 */
[----:B------:R-:W-:Y:S01]  /*10a30*/  R2UR UR11, R7 ;  /* 0x00000000070b72ca */ /* 0x000fe200000e0000 */
[----:B------:R-:W-:Y:S01]  /*10a40*/  IMAD.MOV.U32 R11, RZ, RZ, 0x40000040 ;  /* 0x40000040ff0b7424 */ /* 0x000fe200078e00ff */
[----:B------:R-:W-:Y:S01]  /*10a50*/  LOP3.LUT R0, R0, 0x3fff, RZ, 0xc0, !PT ;  /* 0x00003fff00007812 */ /* 0x000fe200078ec0ff */
[----:B------:R-:W-:Y:S01]  /*10a60*/  UMOV UR57, 0x40000040 ;  /* 0x4000004000397882 */ /* 0x000fe20000000000 */
[----:B------:R-:W-:Y:S01]  /*10a70*/  MOV R13, UR9 ;  /* 0x00000009000d7c02 */ /* 0x000fe20008000f00 */
[----:B------:R-:W-:Y:S01]  /*10a80*/  UMOV UR53, 0x40000040 ;  /* 0x4000004000357882 */ /* 0x000fe20000000000 */
[----:B------:R-:W-:Y:S01]  /*10a90*/  LOP3.LUT R8, R0, 0x10000, RZ, 0xfc, !PT ;  /* 0x0001000000087812 */ /* 0x000fe200078efcff */
[----:B------:R-:W-:Y:S01]  /*10aa0*/  UMOV UR49, 0x40000040 ;  /* 0x4000004000317882 */ /* 0x000fe20000000000 */
[----:B------:R-:W-:Y:S01]  /*10ab0*/  UMOV UR45, 0x40000040 ;  /* 0x40000040002d7882 */ /* 0x000fe20000000000 */
[----:B------:R-:W-:Y:S01]  /*10ac0*/  ULOP3.LUT UR4, UR4, 0x10000, URZ, 0xfc, !UPT ;  /* 0x0001000004047892 */ /* 0x000fe2000f8efc3f */
[----:B------:R-:W-:Y:S01]  /*10ad0*/  IMAD.MOV.U32 R7, RZ, RZ, 0x40000040 ;  /* 0x40000040ff077424 */ /* 0x000fe200078e00ff */
[----:B------:R-:W-:Y:S01]  /*10ae0*/  UMOV UR41, 0x40000040 ;  /* 0x4000004000297882 */ /* 0x000fe20000000000 */
[----:B------:R-:W-:Y:S01]  /*10af0*/  IMAD R6, R173, 0x900, R8 ;  /* 0x00000900ad067824 */ /* 0x000fe200078e0208 */
[----:B------:R-:W-:-:S02]  /*10b00*/  UIADD3 UR5, UR4, 0x2, URZ ;  /* 0x0000000204057890 */ /* 0x000fc4000fffe03f */
[----:B------:R-:W-:Y:S01]  /*10b10*/  UIADD3 UR56, UR4, 0x404, URZ ;  /* 0x0000040404387890 */ /* 0x000fe2000fffe03f */
[C---:B------:R-:W-:Y:S01]  /*10b20*/  VIADD R10, R6.reuse, 0x2 ;  /* 0x00000002060a7836 */ /* 0x040fe20000000000 */
[----:B------:R-:W-:Y:S01]  /*10b30*/  R2UR UR10, R6 ;  /* 0x00000000060a72ca */ /* 0x000fe200000e0000 */
[----:B------:R-:W-:Y:S01]  /*10b40*/  UMOV UR8, UR4 ;  /* 0x0000000400087c82 */ /* 0x000fe20008000000 */
[----:B------:R-:W-:Y:S01]  /*10b50*/  UIADD3 UR52, UR4, 0x406, URZ ;  /* 0x0000040604347890 */ /* 0x000fe2000fffe03f */
[----:B------:R-:W-:Y:S01]  /*10b60*/  IMAD.U32 R12, RZ, RZ, UR8 ;  /* 0x00000008ff0c7e24 */ /* 0x000fe2000f8e00ff */
[----:B------:R-:W-:Y:S01]  /*10b70*/  UIADD3 UR48, UR4, 0x800, URZ ;  /* 0x0000080004307890 */ /* 0x000fe2000fffe03f */
[----:B------:R-:W-:Y:S01]  /*10b80*/  R2UR UR39, R7 ;  /* 0x00000000072772ca */ /* 0x000fe200000e0000 */
[----:B------:R-:W-:Y:S02]  /*10b90*/  UIADD3 UR44, UR4, 0x802, URZ ;  /* 0x00000802042c7890 */ /* 0x000fe4000fffe03f */
[----:B------:R0:W-:Y:S01]  /*10ba0*/  STL.64 [R1+0x28], R12 ;  /* 0x0000280c01007387 */ /* 0x0001e20000100a00 */
[----:B------:R-:W-:-:S02]  /*10bb0*/  UIADD3 UR40, UR4, 0x804, URZ ;  /* 0x0000080404287890 */ /* 0x000fc4000fffe03f */
[----:B------:R-:W-:Y:S02]  /*10bc0*/  UIADD3 UR36, UR4, 0x806, URZ ;  /* 0x0000080604247890 */ /* 0x000fe4000fffe03f */
[----:B------:R-:W-:Y:S01]  /*10bd0*/  HGMMA.64x96x16.F32 R24, gdesc[UR8], RZ, !UPT, gsb0 ;  /* 0x01600000081879f0 */ /* 0x000fe2000c0008ff */
[----:B------:R-:W-:Y:S01]  /*10be0*/  R2UR UR10, R10 ;  /* 0x000000000a0a72ca */ /* 0x000fe200000e0000 */
[----:B------:R-:W-:Y:S01]  /*10bf0*/  UMOV UR8, UR5 ;  /* 0x0000000500087c82 */ /* 0x000fe20008000000 */
[----:B------:R-:W-:Y:S01]  /*10c00*/  R2UR UR11, R11 ;  /* 0x000000000b0b72ca */ /* 0x000fe200000e0000 */
[----:B------:R-:W-:Y:S01]  /*10c10*/  UMOV UR9, 0x40000040 ;  /* 0x4000004000097882 */ /* 0x000fe20000000000 */
[----:B------:R-:W-:Y:S01]  /*10c20*/  VIADD R10, R6, 0x4 ;  /* 0x00000004060a7836 */ /* 0x000fe20000000000 */
[----:B------:R-:W-:Y:S01]  /*10c30*/  MOV R11, 0x40000040 ;  /* 0x40000040000b7802 */ /* 0x000fe20000000f00 */
[----:B------:R-:W-:Y:S01]  /*10c40*/  UIADD3 UR5, UR4, 0x4, URZ ;  /* 0x0000000404057890 */ /* 0x000fe2000fffe03f */
[----:B0-----:R-:W-:Y:S01]  /*10c50*/  MOV R12, UR8 ;  /* 0x00000008000c7c02 */ /* 0x001fe20008000f00 */
[----:B------:R-:W-:Y:S01]  /*10c60*/  IMAD.U32 R13, RZ, RZ, UR9 ;  /* 0x00000009ff0d7e24 */ /* 0x000fe2000f8e00ff */
[----:B------:R-:W-:-:S04]  /*10c70*/  UMOV UR37, 0x40000040 ;  /* 0x4000004000257882 */ /* 0x000fc80000000000 */
[----:B------:R0:W-:Y:S01]  /*10c80*/  STL.64 [R1+0x20], R12 ;  /* 0x0000200c01007387 */ /* 0x0001e20000100a00 */
[----:B------:R-:W-:Y:S02]  /*10c90*/  WARPGROUP.DEPBAR.LE gsb0, 0x0 ;  /* 0x00008000000079c5 */ /* 0x000fe40000010000 */
[----:B------:R-:W-:-:S06]  /*10ca0*/  WARPGROUP.ARRIVE ;  /* 0x00000000000079c5 */ /* 0x000fcc0000000000 */
[----:B------:R-:W-:Y:S01]  /*10cb0*/  HGMMA.64x96x16.F32 R24, gdesc[UR8], R24, gsb0 ;  /* 0x01600000081879f0 */ /* 0x000fe20008000818 */
[----:B------:R-:W-:Y:S01]  /*10cc0*/  R2UR UR10, R10 ;  /* 0x000000000a0a72ca */ /* 0x000fe200000e0000 */
[----:B------:R-:W-:Y:S01]  /*10cd0*/  UMOV UR8, UR5 ;  /* 0x0000000500087c82 */ /* 0x000fe20008000000 */
[----:B------:R-:W-:Y:S01]  /*10ce0*/  R2UR UR11, R11 ;  /* 0x000000000b0b72ca */ /* 0x000fe200000e0000 */
[----:B------:R-:W-:Y:S01]  /*10cf0*/  UMOV UR9, 0x40000040 ;  /* 0x4000004000097882 */ /* 0x000fe20000000000 */
[----:B------:R-:W-:Y:S01]  /*10d00*/  IMAD.MOV.U32 R11, RZ, RZ, 0x40000040 ;  /* 0x40000040ff0b7424 */ /* 0x000fe200078e00ff */
[----:B------:R-:W-:Y:S01]  /*10d10*/  IADD3 R10, R6, 0x6, RZ ;  /* 0x00000006060a7810 */ /* 0x000fe20007ffe0ff */
[----:B------:R-:W-:Y:S01]  /*10d20*/  UIADD3 UR5, UR4, 0x6, URZ ;  /* 0x0000000604057890 */ /* 0x000fe2000fffe03f */
[----:B0-----:R-:W-:Y:S02]  /*10d30*/  IMAD.U32 R12, RZ, RZ, UR8 ;  /* 0x00000008ff0c7e24 */ /* 0x001fe4000f8e00ff */
[----:B------:R-:W-:-:S05]  /*10d40*/  IMAD.U32 R13, RZ, RZ, UR9 ;  /* 0x00000009ff0d7e24 */ /* 0x000fca000f8e00ff */
        /* <DEDUP_REMOVED lines=8> */
[----:B------:R-:W-:Y:S01]  /*10dd0*/  VIADD R10, R6, 0x300 ;  /* 0x00000300060a7836 */ /* 0x000fe20000000000 */
[----:B------:R-:W-:Y:S01]  /*10de0*/  UIADD3 UR5, UR4, 0x400, URZ ;  /* 0x0000040004057890 */ /* 0x000fe2000fffe03f */
[----:B------:R-:W-:Y:S01]  /*10df0*/  IMAD.MOV.U32 R11, RZ, RZ, 0x40000040 ;  /* 0x40000040ff0b7424 */ /* 0x000fe200078e00ff */
[----:B0-----:R-:W-:Y:S01]  /*10e00*/  MOV R13, UR9 ;  /* 0x00000009000d7c02 */ /* 0x001fe20008000f00 */
        /* <DEDUP_REMOVED lines=24> */
[----:B0-----:R-:W-:Y:S02]  /*10f90*/  IMAD.U32 R12, RZ, RZ, UR8 ;  /* 0x00000008ff0c7e24 */ /* 0x001fe4000f8e00ff */
[----:B------:R-:W-:Y:S01]  /*10fa0*/  IMAD.U32 R13, RZ, RZ, UR9 ;  /* 0x00000009ff0d7e24 */ /* 0x000fe2000f8e00ff */
[----:B------:R-:W-:Y:S01]  /*10fb0*/  R2UR UR58, R10 ;  /* 0x000000000a3a72ca */ /* 0x000fe200000e0000 */
[----:B------:R-:W-:Y:S01]  /*10fc0*/  VIADD R10, R6, 0x306 ;  /* 0x00000306060a7836 */ /* 0x000fe20000000000 */
[----:B------:R-:W-:-:S02]  /*10fd0*/  R2UR UR59, R11 ;  /* 0x000000000b3b72ca */ /* 0x000fc400000e0000 */
[----:B------:R-:W-:Y:S01]  /*10fe0*/  MOV R11, 0x40000040 ;  /* 0x40000040000b7802 */ /* 0x000fe20000000f00 */
[----:B------:R0:W-:Y:S01]  /*10ff0*/  STL.64 [R1], R12 ;  /* 0x0000000c01007387 */ /* 0x0001e20000100a00 */
[----:B------:R-:W-:Y:S01]  /*11000*/  R2UR UR54, R10 ;  /* 0x000000000a3672ca */ /* 0x000fe200000e0000 */
[----:B------:R-:W-:Y:S01]  /*11010*/  VIADD R10, R6, 0x600 ;  /* 0x00000600060a7836 */ /* 0x000fe20000000000 */
[----:B------:R-:W-:Y:S01]  /*11020*/  R2UR UR55, R11 ;  /* 0x000000000b3772ca */ /* 0x000fe200000e0000 */
[----:B------:R-:W-:-:S03]  /*11030*/  IMAD.MOV.U32 R11, RZ, RZ, 0x40000040 ;  /* 0x40000040ff0b7424 */ /* 0x000fc600078e00ff */
[----:B------:R-:W-:Y:S02]  /*11040*/  R2UR UR50, R10 ;  /* 0x000000000a3272ca */ /* 0x000fe400000e0000 */
[----:B------:R-:W-:Y:S01]  /*11050*/  R2UR UR51, R11 ;  /* 0x000000000b3372ca */ /* 0x000fe200000e0000 */
[----:B------:R-:W-:Y:S01]  /*11060*/  IMAD.MOV.U32 R11, RZ, RZ, 0x40000040 ;  /* 0x40000040ff0b7424 */ /* 0x000fe200078e00ff */
[----:B------:R-:W-:-:S04]  /*11070*/  IADD3 R10, R6, 0x602, RZ ;  /* 0x00000602060a7810 */ /* 0x000fc80007ffe0ff */
[----:B------:R-:W-:Y:S01]  /*11080*/  R2UR UR46, R10 ;  /* 0x000000000a2e72ca */ /* 0x000fe200000e0000 */
[C---:B------:R-:W-:Y:S01]  /*11090*/  VIADD R10, R6.reuse, 0x604 ;  /* 0x00000604060a7836 */ /* 0x040fe20000000000 */
[----:B------:R-:W-:Y:S01]  /*110a0*/  R2UR UR47, R11 ;  /* 0x000000000b2f72ca */ /* 0x000fe200000e0000 */
[----:B------:R-:W-:Y:S01]  /*110b0*/  VIADD R6, R6, 0x606 ;  /* 0x0000060606067836 */ /* 0x000fe20000000000 */
[----:B------:R-:W-:Y:S02]  /*110c0*/  MOV R11, 0x40000040 ;  /* 0x40000040000b7802 */ /* 0x000fe40000000f00 */
[----:B------:R-:W-:Y:S02]  /*110d0*/  R2UR UR42, R10 ;  /* 0x000000000a2a72ca */ /* 0x000fe400000e0000 */
[----:B------:R-:W-:Y:S02]  /*110e0*/  R2UR UR43, R11 ;  /* 0x000000000b2b72ca */ /* 0x000fe400000e0000 */
[----:B------:R-:W-:Y:S01]  /*110f0*/  R2UR UR38, R6 ;  /* 0x00000000062672ca */ /* 0x000fe200000e0000 */
        /* <DEDUP_REMOVED lines=22> */
[----:B0-----:R-:W-:Y:S05]  /*11260*/  @!P0 BRA `(.L_x_622) ;  /* 0x0000000000048947 */ /* 0x001fea0003800000 */
[----:B------:R-:W-:Y:S01]  /*11270*/  BPT.TRAP 0x1 ;  /* 0x000000040000795c */ /* 0x000fe20000300000 */
.L_x_622:
[----:B------:R-:W-:Y:S01]  /*11280*/  IADD3 R3, R228, R147, RZ ;  /* 0x00000093e4037210 */ /* 0x000fe20007ffe0ff */
[----:B------:R-:W-:Y:S01]  /*11290*/  ULDC UR4, c[0x0][0x988] ;  /* 0x0002620000047ab9 */ /* 0x000fe20000000800 */
[----:B------:R-:W-:Y:S01]  /*112a0*/  P2R R20, PR, RZ, 0x1 ;  /* 0x00000001ff147803 */ /* 0x000fe20000000000 */
[----:B------:R-:W-:Y:S01]  /*112b0*/  ULDC UR38, c[0x0][0x988] ;  /* 0x0002620000267ab9 */ /* 0x000fe20000000800 */
[----:B------:R-:W-:Y:S01]  /*112c0*/  BSSY B0, `(.L_x_623) ;  /* 0x0000393000007945 */ /* 0x000fe20003800000 */
[----:B------:R-:W-:Y:S01]  /*112d0*/  IMAD R3, R194, -0x60, R3 ;  /* 0xffffffa0c2037824 */ /* 0x000fe200078e0203 */
[-C--:B------:R-:W-:Y:S01]  /*112e0*/  MOV R82, R87.reuse ;  /* 0x0000005700527202 */ /* 0x080fe20000000f00 */
[--C-:B------:R-:W-:Y:S01]  /*112f0*/  IMAD.MOV.U32 R86, RZ, RZ, R87.reuse ;  /* 0x000000ffff567224 */ /* 0x100fe200078e0057 */
[----:B------:R-:W-:Y:S01]  /*11300*/  MOV R76, R87 ;  /* 0x00000057004c7202 */ /* 0x000fe20000000f00 */
        /* <DEDUP_REMOVED lines=41> */
[----:B------:R-:W-:Y:S01]  /*115a0*/  FSEL R33, R44, -INF , P2 ;  /* 0xff8000002c217808 */ /* 0x000fe20001000000 */
[----:B------:R-:W-:Y:S01]  /*115b0*/  IMAD.MOV.U32 R44, RZ, RZ, R87 ;  /* 0x000000ffff2c7224 */ /* 0x000fe200078e0057 */
[----:B------:R-:W-:Y:S02]  /*115c0*/  FMNMX.FTZ R0, R41, R0, !PT ;  /* 0x0000000029007209 */ /* 0x000fe40007810000 */
[----:B------:R-:W-:Y:S02]  /*115d0*/  FSEL R13, R38, -INF , P6 ;  /* 0xff800000260d7808 */ /* 0x000fe40003000000 */
[----:B------:R-:W-:Y:S02]  /*115e0*/  ISETP.GT.AND P6, PT, R3, 0x30, PT ;  /* 0x000000300300780c */ /* 0x000fe40003fc4270 */
[----:B------:R-:W-:-:S02]  /*115f0*/  FSEL R45, R45, -INF , P1 ;  /* 0xff8000002d2d7808 */ /* 0x000fc40000800000 */
[----:B------:R-:W-:Y:S02]  /*11600*/  FMNMX.FTZ R0, R33, R0, !PT ;  /* 0x0000000021007209 */ /* 0x000fe40007810000 */
        /* <DEDUP_REMOVED lines=12> */
[----:B------:R-:W-:Y:S02]  /*116d0*/  FSEL R75, R52, -INF , P4 ;  /* 0xff800000344b7808 */ /* 0x000fe40002000000 */
        /* <DEDUP_REMOVED lines=41> */
[----:B------:R-:W-:Y:S01]  /*11970*/  FMNMX.FTZ R10, R107, R0, !PT ;  /* 0x000000006b0a7209 */ /* 0x000fe20007810000 */
[----:B------:R-:W-:Y:S01]  /*11980*/  IMAD.U32 R0, RZ, RZ, UR4 ;  /* 0x00000004ff007e24 */ /* 0x000fe2000f8e00ff */
[----:B------:R-:W-:-:S02]  /*11990*/  FSEL R71, R71, -INF , P1 ;  /* 0xff80000047477808 */ /* 0x000fc40000800000 */
[-C--:B------:R-:W-:Y:S01]  /*119a0*/  MOV R64, R87.reuse ;  /* 0x0000005700407202 */ /* 0x080fe20000000f00 */
[----:B------:R-:W0:Y:S01]  /*119b0*/  SHFL.BFLY PT, R3, R10, 0x2, 0x1f ;  /* 0x0c401f000a037f89 */ /* 0x000e2200000e0000 */
[-C--:B------:R-:W-:Y:S02]  /*119c0*/  MOV R58, R87.reuse ;  /* 0x00000057003a7202 */ /* 0x080fe40000000f00 */
[-C--:B------:R-:W-:Y:S02]  /*119d0*/  MOV R52, R87.reuse ;  /* 0x0000005700347202 */ /* 0x080fe40000000f00 */
[----:B------:R-:W-:Y:S02]  /*119e0*/  MOV R46, R87 ;  /* 0x00000057002e7202 */ /* 0x000fe40000000f00 */
[----:B0-----:R-:W-:-:S05]  /*119f0*/  FMNMX.FTZ R12, R10, R3, !PT ;  /* 0x000000030a0c7209 */ /* 0x001fca0007810000 */
        /* <DEDUP_REMOVED lines=10> */
[----:B------:R-:W-:Y:S01]  /*11aa0*/  FSEL R81, R62, -INF , P6 ;  /* 0xff8000003e517808 */ /* 0x000fe20003000000 */
[--C-:B------:R-:W-:Y:S01]  /*11ab0*/  FFMA.FTZ R65, R85, R0, -R14.reuse ;  /* 0x0000000055417223 */ /* 0x100fe2000001080e */
[----:B------:R-:W-:Y:S01]  /*11ac0*/  FMNMX.FTZ R6, R31, R6, !PT ;  /* 0x000000061f067209 */ /* 0x000fe20007810000 */
[-CC-:B------:R-:W-:Y:S01]  /*11ad0*/  FFMA.FTZ R140, R89, R0.reuse, -R14.reuse ;  /* 0x00000000598c7223 */ /* 0x180fe2000001080e */
[----:B------:R-:W-:Y:S01]  /*11ae0*/  FSEL R83, R63, -INF , P5 ;  /* 0xff8000003f537808 */ /* 0x000fe20002800000 */
[--C-:B------:R-:W-:Y:S01]  /*11af0*/  FFMA.FTZ R136, R93, R0, -R14.reuse ;  /* 0x000000005d887223 */ /* 0x100fe2000001080e */
[----:B------:R-:W-:Y:S01]  /*11b00*/  FMNMX.FTZ R6, R11, R6, !PT ;  /* 0x000000060b067209 */ /* 0x000fe20007810000 */
[--C-:B------:R-:W-:Y:S01]  /*11b10*/  FFMA.FTZ R61, R4, R0, -R14.reuse ;  /* 0x00000000043d7223 */ /* 0x100fe2000001080e */
[----:B------:R-:W-:Y:S01]  /*11b20*/  FSEL R85, R66, -INF , P4 ;  /* 0xff80000042557808 */ /* 0x000fe20002000000 */
[----:B------:R-:W-:Y:S01]  /*11b30*/  MUFU.EX2 R156, R156 ;  /* 0x0000009c009c7308 */ /* 0x000fe20000000800 */
[----:B------:R-:W-:Y:S01]  /*11b40*/  FMNMX.FTZ R6, R35, R6, !PT ;  /* 0x0000000623067209 */ /* 0x000fe20007810000 */
[-CC-:B------:R-:W-:Y:S01]  /*11b50*/  FFMA.FTZ R69, R95, R0.reuse, -R14.reuse ;  /* 0x000000005f457223 */ /* 0x180fe2000001080e */
[----:B------:R-:W-:Y:S01]  /*11b60*/  FSEL R89, R70, -INF , P2 ;  /* 0xff80000046597808 */ /* 0x000fe20001000000 */
        /* <DEDUP_REMOVED lines=10> */
[-CC-:B------:R-:W-:Y:S01]  /*11c10*/  FFMA.FTZ R45, R53, R0.reuse, -R14.reuse ;  /* 0x00000000352d7223 */ /* 0x180fe2000001080e */
[--C-:B------:R-:W-:Y:S01]  /*11c20*/  FFMA.FTZ R37, R73, R0, -R14.reuse ;  /* 0x0000000049257223 */ /* 0x100fe2000001080e */
[----:B------:R-:W1:Y:S01]  /*11c30*/  MUFU.EX2 R158, R158 ;  /* 0x0000009e009e7308 */ /* 0x000e620000000800 */
[----:B------:R-:W-:Y:S01]  /*11c40*/  FMNMX.FTZ R6, R43, R6, !PT ;  /* 0x000000062b067209 */ /* 0x000fe20007810000 */
[-CC-:B------:R-:W-:Y:S01]  /*11c50*/  FFMA.FTZ R146, R75, R0.reuse, -R14.reuse ;  /* 0x000000004b927223 */ /* 0x180fe2000001080e */
[-CC-:B------:R-:W-:Y:S01]  /*11c60*/  FFMA.FTZ R53, R57, R0.reuse, -R14.reuse ;  /* 0x0000000039357223 */ /* 0x180fe2000001080e */
[--C-:B------:R-:W-:Y:S01]  /*11c70*/  FFMA.FTZ R148, R77, R0, -R14.reuse ;  /* 0x000000004d947223 */ /* 0x100fe2000001080e */
[----:B------:R-:W-:Y:S01]  /*11c80*/  FMNMX.FTZ R6, R21, R6, !PT ;  /* 0x0000000615067209 */ /* 0x000fe20007810000 */
[-CC-:B------:R-:W-:Y:S01]  /*11c90*/  FFMA.FTZ R150, R79, R0.reuse, -R14.reuse ;  /* 0x000000004f967223 */ /* 0x180fe2000001080e */
[--C-:B------:R-:W-:Y:S01]  /*11ca0*/  FFMA.FTZ R57, R91, R0, -R14.reuse ;  /* 0x000000005b397223 */ /* 0x100fe2000001080e */
[----:B------:R-:W2:Y:S01]  /*11cb0*/  MUFU.EX2 R65, R65 ;  /* 0x0000004100417308 */ /* 0x000ea20000000800 */
[----:B------:R-:W-:Y:S01]  /*11cc0*/  FMNMX.FTZ R6, R47, R6, !PT ;  /* 0x000000062f067209 */ /* 0x000fe20007810000 */
[-CC-:B------:R-:W-:Y:S01]  /*11cd0*/  FFMA.FTZ R152, R101, R0.reuse, -R14.reuse ;  /* 0x0000000065987223 */ /* 0x180fe2000001080e */
[-CC-:B------:R-:W-:Y:S01]  /*11ce0*/  FFMA.FTZ R73, R103, R0.reuse, -R14.reuse ;  /* 0x0000000067497223 */ /* 0x180fe2000001080e */
[--C-:B------:R-:W-:Y:S01]  /*11cf0*/  FFMA.FTZ R154, R105, R0, -R14.reuse ;  /* 0x00000000699a7223 */ /* 0x100fe2000001080e */
[----:B------:R-:W-:Y:S01]  /*11d00*/  FMNMX.FTZ R6, R25, R6, !PT ;  /* 0x0000000619067209 */ /* 0x000fe20007810000 */
[----:B------:R-:W-:Y:S01]  /*11d10*/  FFMA.FTZ R75, R107, R0, -R14 ;  /* 0x000000006b4b7223 */ /* 0x000fe2000001080e */
[-C--:B------:R-:W-:Y:S01]  /*11d20*/  MOV R79, R87.reuse ;  /* 0x00000057004f7202 */ /* 0x080fe20000000f00 */
[----:B------:R-:W3:Y:S01]  /*11d30*/  MUFU.EX2 R136, R136 ;  /* 0x0000008800887308 */ /* 0x000ee20000000800 */
[----:B------:R-:W-:Y:S01]  /*11d40*/  FMNMX.FTZ R6, R51, R6, !PT ;  /* 0x0000000633067209 */ /* 0x000fe20007810000 */
[--C-:B------:R-:W-:Y:S01]  /*11d50*/  IMAD.MOV.U32 R77, RZ, RZ, R87.reuse ;  /* 0x000000ffff4d7224 */ /* 0x100fe200078e0057 */
[----:B------:R-:W-:Y:S01]  /*11d60*/  MOV R70, R87 ;  /* 0x0000005700467202 */ /* 0x000fe20000000f00 */
[--C-:B------:R-:W-:Y:S01]  /*11d70*/  IMAD.MOV.U32 R66, RZ, RZ, R87.reuse ;  /* 0x000000ffff427224 */ /* 0x100fe200078e0057 */
[----:B------:R-:W-:Y:S01]  /*11d80*/  FMNMX.FTZ R6, R29, R6, !PT ;  /* 0x000000061d067209 */ /* 0x000fe20007810000 */
[----:B------:R-:W-:-:S02]  /*11d90*/  IMAD.MOV.U32 R62, RZ, RZ, R87 ;  /* 0x000000ffff3e7224 */ /* 0x000fc400078e0057 */
[----:B------:R-:W4:Y:S01]  /*11da0*/  MUFU.EX2 R69, R69 ;  /* 0x0000004500457308 */ /* 0x000f220000000800 */
[----:B------:R-:W-:-:S04]  /*11db0*/  FMNMX.FTZ R6, R55, R6, !PT ;  /* 0x0000000637067209 */ /* 0x000fc80007810000 */
[----:B------:R-:W-:-:S03]  /*11dc0*/  FMNMX.FTZ R6, R49, R6, !PT ;  /* 0x0000000631067209 */ /* 0x000fc60007810000 */
[----:B------:R-:W4:Y:S01]  /*11dd0*/  MUFU.EX2 R138, R138 ;  /* 0x0000008a008a7308 */ /* 0x000f220000000800 */
[----:B------:R-:W-:-:S04]  /*11de0*/  FMNMX.FTZ R6, R59, R6, !PT ;  /* 0x000000063b067209 */ /* 0x000fc80007810000 */
[----:B------:R-:W-:-:S03]  /*11df0*/  FMNMX.FTZ R6, R81, R6, !PT ;  /* 0x0000000651067209 */ /* 0x000fc60007810000 */
[----:B------:R-:W4:Y:S01]  /*11e00*/  MUFU.EX2 R63, R99 ;  /* 0x00000063003f7308 */ /* 0x000f220000000800 */
[----:B------:R-:W-:-:S04]  /*11e10*/  FMNMX.FTZ R6, R83, R6, !PT ;  /* 0x0000000653067209 */ /* 0x000fc80007810000 */
[----:B------:R-:W-:-:S03]  /*11e20*/  FMNMX.FTZ R6, R85, R6, !PT ;  /* 0x0000000655067209 */ /* 0x000fc60007810000 */
[----:B------:R-:W-:Y:S01]  /*11e30*/  MUFU.EX2 R140, R140 ;  /* 0x0000008c008c7308 */ /* 0x000fe20000000800 */
[----:B------:R-:W-:-:S04]  /*11e40*/  FMNMX.FTZ R6, R67, R6, !PT ;  /* 0x0000000643067209 */ /* 0x000fc80007810000 */
[----:B------:R-:W-:-:S03]  /*11e50*/  FMNMX.FTZ R6, R89, R6, !PT ;  /* 0x0000000659067209 */ /* 0x000fc60007810000 */
[----:B------:R-:W-:Y:S01]  /*11e60*/  MUFU.EX2 R41, R41 ;  /* 0x0000002900297308 */ /* 0x000fe20000000800 */
[----:B------:R-:W-:-:S05]  /*11e70*/  FMNMX.FTZ R6, R71, R6, !PT ;  /* 0x0000000647067209 */ /* 0x000fca0007810000 */
[----:B------:R-:W0:Y:S02]  /*11e80*/  SHFL.BFLY PT, R93, R6, 0x2, 0x1f ;  /* 0x0c401f00065d7f89 */ /* 0x000e2400000e0000 */
[----:B------:R-:W-:Y:S08]  /*11e90*/  MUFU.EX2 R142, R142 ;  /* 0x0000008e008e7308 */ /* 0x000ff00000000800 */
[----:B------:R-:W-:Y:S08]  /*11ea0*/  MUFU.EX2 R33, R33 ;  /* 0x0000002100217308 */ /* 0x000ff00000000800 */
[----:B------:R-:W-:Y:S01]  /*11eb0*/  MUFU.EX2 R144, R144 ;  /* 0x0000009000907308 */ /* 0x000fe20000000800 */
[----:B0-----:R-:W-:-:S07]  /*11ec0*/  FMNMX.FTZ R93, R6, R93, !PT ;  /* 0x0000005d065d7209 */ /* 0x001fce0007810000 */
[----:B------:R-:W-:Y:S01]  /*11ed0*/  MUFU.EX2 R37, R37 ;  /* 0x0000002500257308 */ /* 0x000fe20000000800 */
[----:B------:R-:W0:Y:S07]  /*11ee0*/  SHFL.BFLY PT, R4, R93, 0x1, 0x1f ;  /* 0x0c201f005d047f89 */ /* 0x000e2e00000e0000 */
[----:B------:R-:W-:Y:S08]  /*11ef0*/  MUFU.EX2 R146, R146 ;  /* 0x0000009200927308 */ /* 0x000ff00000000800 */
[----:B------:R-:W-:Y:S08]  /*11f00*/  MUFU.EX2 R45, R45 ;  /* 0x0000002d002d7308 */ /* 0x000ff00000000800 */
[----:B------:R-:W-:Y:S01]  /*11f10*/  MUFU.EX2 R148, R148 ;  /* 0x0000009400947308 */ /* 0x000fe20000000800 */
[----:B0-----:R-:W-:-:S04]  /*11f20*/  FMNMX.FTZ R4, R93, R4, !PT ;  /* 0x000000045d047209 */ /* 0x001fc80007810000 */
        /* <DEDUP_REMOVED lines=10> */
[----:B------:R-:W-:Y:S01]  /*11fd0*/  FADD.FTZ R7, R156, R61 ;  /* 0x0000003d9c077221 */ /* 0x000fe20000010000 */
[-CC-:B------:R-:W-:Y:S01]  /*11fe0*/  FFMA.FTZ R137, R11, R0.reuse, -R26.reuse ;  /* 0x000000000b897223 */ /* 0x180fe2000001081a */
[-CC-:B------:R-:W-:Y:S01]  /*11ff0*/  FFMA.FTZ R12, R35, R0.reuse, -R26.reuse ;  /* 0x00000000230c7223 */ /* 0x180fe2000001081a */
[----:B------:R-:W-:Y:S01]  /*12000*/  MUFU.EX2 R157, R157 ;  /* 0x0000009d009d7308 */ /* 0x000fe20000000800 */
[----:B-1----:R-:W-:Y:S01]  /*12010*/  FADD.FTZ R24, R158, R7 ;  /* 0x000000079e187221 */ /* 0x002fe20000010000 */
[-CC-:B------:R-:W-:Y:S01]  /*12020*/  FFMA.FTZ R139, R13, R0.reuse, -R26.reuse ;  /* 0x000000000d8b7223 */ /* 0x180fe2000001081a */
[-CC-:B------:R-:W-:Y:S01]  /*12030*/  FFMA.FTZ R14, R39, R0.reuse, -R26.reuse ;  /* 0x00000000270e7223 */ /* 0x180fe2000001081a */
[-C--:B------:R-:W-:Y:S01]  /*12040*/  FFMA.FTZ R141, R15, R0.reuse, -R26 ;  /* 0x000000000f8d7223 */ /* 0x080fe2000001081a */
[----:B--2---:R-:W-:Y:S01]  /*12050*/  FADD.FTZ R7, R65, R24 ;  /* 0x0000001841077221 */ /* 0x004fe20000010000 */
[-CC-:B------:R-:W-:Y:S01]  /*12060*/  FFMA.FTZ R20, R43, R0.reuse, -R26.reuse ;  /* 0x000000002b147223 */ /* 0x180fe2000001081a */
[-CC-:B------:R-:W-:Y:S01]  /*12070*/  FFMA.FTZ R143, R21, R0.reuse, -R26.reuse ;  /* 0x00000000158f7223 */ /* 0x180fe2000001081a */
[----:B------:R-:W0:Y:S01]  /*12080*/  MUFU.EX2 R6, R6 ;  /* 0x0000000600067308 */ /* 0x000e220000000800 */
[----:B---3--:R-:W-:Y:S01]  /*12090*/  FADD.FTZ R32, R136, R7 ;  /* 0x0000000788207221 */ /* 0x008fe20000010000 */
[-CC-:B------:R-:W-:Y:S01]  /*120a0*/  FFMA.FTZ R47, R47, R0.reuse, -R26.reuse ;  /* 0x000000002f2f7223 */ /* 0x180fe2000001081a */
[-CC-:B------:R-:W-:Y:S01]  /*120b0*/  FFMA.FTZ R25, R25, R0.reuse, -R26.reuse ;  /* 0x0000000019197223 */ /* 0x180fe2000001081a */
[-C--:B------:R-:W-:Y:S01]  /*120c0*/  FFMA.FTZ R51, R51, R0.reuse, -R26 ;  /* 0x0000000033337223 */ /* 0x080fe2000001081a */
[----:B----4-:R-:W-:Y:S01]  /*120d0*/  FADD.FTZ R9, R69, R32 ;  /* 0x0000002045097221 */ /* 0x010fe20000010000 */
[-CC-:B------:R-:W-:Y:S01]  /*120e0*/  FFMA.FTZ R29, R29, R0.reuse, -R26.reuse ;  /* 0x000000001d1d7223 */ /* 0x180fe2000001081a */
[-CC-:B------:R-:W-:Y:S01]  /*120f0*/  FFMA.FTZ R55, R55, R0.reuse, -R26.reuse ;  /* 0x0000000037377223 */ /* 0x180fe2000001081a */
[----:B------:R-:W1:Y:S01]  /*12100*/  MUFU.EX2 R159, R159 ;  /* 0x0000009f009f7308 */ /* 0x000e620000000800 */
[----:B------:R-:W-:Y:S01]  /*12110*/  FADD.FTZ R34, R138, R9 ;  /* 0x000000098a227221 */ /* 0x000fe20000010000 */
[-CC-:B------:R-:W-:Y:S01]  /*12120*/  FFMA.FTZ R49, R49, R0.reuse, -R26.reuse ;  /* 0x0000000031317223 */ /* 0x180fe2000001081a */
[-CC-:B------:R-:W-:Y:S01]  /*12130*/  FFMA.FTZ R59, R59, R0.reuse, -R26.reuse ;  /* 0x000000003b3b7223 */ /* 0x180fe2000001081a */
[-C--:B------:R-:W-:Y:S01]  /*12140*/  FFMA.FTZ R81, R81, R0.reuse, -R26 ;  /* 0x0000000051517223 */ /* 0x080fe2000001081a */
[----:B------:R-:W-:Y:S01]  /*12150*/  FADD.FTZ R9, R63, R34 ;  /* 0x000000223f097221 */ /* 0x000fe20000010000 */
[-CC-:B------:R-:W-:Y:S01]  /*12160*/  FFMA.FTZ R83, R83, R0.reuse, -R26.reuse ;  /* 0x0000000053537223 */ /* 0x180fe2000001081a */
[-C--:B------:R-:W-:Y:S01]  /*12170*/  FFMA.FTZ R85, R85, R0.reuse, -R26 ;  /* 0x0000000055557223 */ /* 0x080fe2000001081a */
[----:B------:R-:W2:Y:S01]  /*12180*/  MUFU.EX2 R10, R10 ;  /* 0x0000000a000a7308 */ /* 0x000ea20000000800 */
[----:B0-----:R-:W-:Y:S01]  /*12190*/  FADD.FTZ R24, R157, R6 ;  /* 0x000000069d187221 */ /* 0x001fe20000010000 */
[-CC-:B------:R-:W-:Y:S01]  /*121a0*/  FFMA.FTZ R67, R67, R0.reuse, -R26.reuse ;  /* 0x0000000043437223 */ /* 0x180fe2000001081a */
[-CC-:B------:R-:W-:Y:S01]  /*121b0*/  FFMA.FTZ R89, R89, R0.reuse, -R26.reuse ;  /* 0x0000000059597223 */ /* 0x180fe2000001081a */
[----:B------:R-:W-:Y:S01]  /*121c0*/  FFMA.FTZ R71, R71, R0, -R26 ;  /* 0x0000000047477223 */ /* 0x000fe2000001081a */
[----:B------:R-:W-:Y:S01]  /*121d0*/  F2FP.F16.F32.PACK_AB R157, R6, R157 ;  /* 0x0000009d069d723e */ /* 0x000fe200000000ff */
[--C-:B------:R-:W-:Y:S01]  /*121e0*/  IMAD.MOV.U32 R39, RZ, RZ, R87.reuse ;  /* 0x000000ffff277224 */ /* 0x100fe200078e0057 */
[----:B------:R-:W-:Y:S01]  /*121f0*/  F2FP.F16.F32.PACK_AB R156, R61, R156 ;  /* 0x0000009c3d9c723e */ /* 0x000fe200000000ff */
[----:B------:R-:W0:Y:S01]  /*12200*/  MUFU.EX2 R137, R137 ;  /* 0x0000008900897308 */ /* 0x000e220000000800 */
[----:B-1----:R-:W-:Y:S01]  /*12210*/  FADD.FTZ R7, R159, R24 ;  /* 0x000000189f077221 */ /* 0x002fe20000010000 */
[----:B------:R-:W-:Y:S01]  /*12220*/  F2FP.F16.F32.PACK_AB R158, R65, R158 ;  /* 0x0000009e419e723e */ /* 0x000fe200000000ff */
[--C-:B------:R-:W-:Y:S01]  /*12230*/  IMAD.MOV.U32 R65, RZ, RZ, R87.reuse ;  /* 0x000000ffff417224 */ /* 0x100fe200078e0057 */
[----:B------:R-:W-:Y:S01]  /*12240*/  F2FP.F16.F32.PACK_AB R136, R69, R136 ;  /* 0x000000884588723e */ /* 0x000fe200000000ff */
[--C-:B------:R-:W-:Y:S01]  /*12250*/  IMAD.MOV.U32 R69, RZ, RZ, R87.reuse ;  /* 0x000000ffff457224 */ /* 0x100fe200078e0057 */
[----:B------:R-:W-:Y:S01]  /*12260*/  F2FP.F16.F32.PACK_AB R138, R63, R138 ;  /* 0x0000008a3f8a723e */ /* 0x000fe200000000ff */
[----:B------:R-:W-:Y:S01]  /*12270*/  IMAD.MOV.U32 R63, RZ, RZ, R87 ;  /* 0x000000ffff3f7224 */ /* 0x000fe200078e0057 */
[----:B------:R-:W1:Y:S01]  /*12280*/  MUFU.EX2 R12, R12 ;  /* 0x0000000c000c7308 */ /* 0x000e620000000800 */
[C---:B--2---:R-:W-:Y:S01]  /*12290*/  FADD.FTZ R24, R10.reuse, R7 ;  /* 0x000000070a187221 */ /* 0x044fe20000010000 */
[----:B------:R-:W-:Y:S01]  /*122a0*/  F2FP.F16.F32.PACK_AB R159, R10, R159 ;  /* 0x0000009f0a9f723e */ /* 0x000fe200000000ff */
[--C-:B------:R-:W-:Y:S01]  /*122b0*/  IMAD.MOV.U32 R35, RZ, RZ, R87.reuse ;  /* 0x000000ffff237224 */ /* 0x100fe200078e0057 */
[-C--:B------:R-:W-:Y:S01]  /*122c0*/  MOV R61, R87.reuse ;  /* 0x00000057003d7202 */ /* 0x080fe20000000f00 */
[----:B------:R-:W-:Y:S01]  /*122d0*/  IMAD.MOV.U32 R27, RZ, RZ, R87 ;  /* 0x000000ffff1b7224 */ /* 0x000fe200078e0057 */
[----:B------:R-:W-:-:S02]  /*122e0*/  MOV R43, R87 ;  /* 0x00000057002b7202 */ /* 0x000fc40000000f00 */
[----:B------:R-:W2:Y:S01]  /*122f0*/  MUFU.EX2 R139, R139 ;  /* 0x0000008b008b7308 */ /* 0x000ea20000000800 */
[----:B0-----:R-:W-:Y:S01]  /*12300*/  FADD.FTZ R7, R137, R24 ;  /* 0x0000001889077221 */ /* 0x001fe20000010000 */
[----:B------:R-:W-:Y:S01]  /*12310*/  FADD.FTZ R24, R140, R9 ;  /* 0x000000098c187221 */ /* 0x000fe20000010000 */
[----:B------:R-:W-:Y:S01]  /*12320*/  F2FP.F16.F32.PACK_AB R140, R41, R140 ;  /* 0x0000008c298c723e */ /* 0x000fe200000000ff */
[----:B------:R-:W-:Y:S01]  /*12330*/  IMAD.MOV.U32 R9, RZ, RZ, 0x3f800000 ;  /* 0x3f800000ff097424 */ /* 0x000fe200078e00ff */
[----:B------:R-:W-:-:S03]  /*12340*/  MOV R31, R87 ;  /* 0x00000057001f7202 */ /* 0x000fc60000000f00 */
[----:B------:R-:W0:Y:S01]  /*12350*/  MUFU.EX2 R14, R14 ;  /* 0x0000000e000e7308 */ /* 0x000e220000000800 */
[C---:B-1----:R-:W-:Y:S01]  /*12360*/  FADD.FTZ R34, R12.reuse, R7 ;  /* 0x000000070c227221 */ /* 0x042fe20000010000 */
[----:B------:R-:W-:Y:S01]  /*12370*/  FADD.FTZ R7, R41, R24 ;  /* 0x0000001829077221 */ /* 0x000fe20000010000 */
[----:B------:R-:W-:Y:S01]  /*12380*/  VIADD R24, R5, 0x2a840 ;  /* 0x0002a84005187836 */ /* 0x000fe20000000000 */
[----:B------:R-:W-:Y:S01]  /*12390*/  F2FP.F16.F32.PACK_AB R137, R12, R137 ;  /* 0x000000890c89723e */ /* 0x000fe200000000ff */
[----:B------:R-:W-:Y:S02]  /*123a0*/  IMAD.MOV.U32 R41, RZ, RZ, R87 ;  /* 0x000000ffff297224 */ /* 0x000fe400078e0057 */
[----:B------:R-:W-:Y:S01]  /*123b0*/  FADD.FTZ R38, R142, R7 ;  /* 0x000000078e267221 */ /* 0x000fe20000010000 */
[----:B------:R-:W-:Y:S01]  /*123c0*/  F2FP.F16.F32.PACK_AB R142, R33, R142 ;  /* 0x0000008e218e723e */ /* 0x000fe200000000ff */
[----:B------:R-:W1:Y:S01]  /*123d0*/  MUFU.EX2 R141, R141 ;  /* 0x0000008d008d7308 */ /* 0x000e620000000800 */
[----:B--2---:R-:W-:Y:S01]  /*123e0*/  FADD.FTZ R5, R139, R34 ;  /* 0x000000228b057221 */ /* 0x004fe20000010000 */
[----:B------:R-:W-:Y:S01]  /*123f0*/  PRMT R24, R181, 0x654, R24 ;  /* 0x00000654b5187816 */ /* 0x000fe20000000018 */
[----:B------:R-:W-:Y:S01]  /*12400*/  FADD.FTZ R7, R33, R38 ;  /* 0x0000002621077221 */ /* 0x000fe20000010000 */
[----:B------:R-:W-:-:S02]  /*12410*/  IMAD.MOV.U32 R33, RZ, RZ, R87 ;  /* 0x000000ffff217224 */ /* 0x000fc400078e0057 */
[----:B------:R2:W-:Y:S02]  /*12420*/  SYNCS.ARRIVE.TRANS64.RED.A1T0 RZ, [R24+URZ], RZ ;  /* 0x000000ff18ff79a7 */ /* 0x0005e4000810043f */
[----:B------:R-:W2:Y:S01]  /*12430*/  MUFU.EX2 R20, R20 ;  /* 0x0000001400147308 */ /* 0x000ea20000000800 */
[C---:B0-----:R-:W-:Y:S01]  /*12440*/  FADD.FTZ R36, R14.reuse, R5 ;  /* 0x000000050e247221 */ /* 0x041fe20000010000 */
[----:B------:R-:W-:-:S06]  /*12450*/  F2FP.F16.F32.PACK_AB R139, R14, R139 ;  /* 0x0000008b0e8b723e */ /* 0x000fcc00000000ff */
[----:B------:R-:W0:Y:S01]  /*12460*/  MUFU.EX2 R143, R143 ;  /* 0x0000008f008f7308 */ /* 0x000e220000000800 */
[----:B-1----:R-:W-:Y:S01]  /*12470*/  FADD.FTZ R5, R141, R36 ;  /* 0x000000248d057221 */ /* 0x002fe20000010000 */
[----:B------:R-:W-:Y:S01]  /*12480*/  FADD.FTZ R36, R144, R7 ;  /* 0x0000000790247221 */ /* 0x000fe20000010000 */
[----:B------:R-:W-:-:S03]  /*12490*/  F2FP.F16.F32.PACK_AB R144, R37, R144 ;  /* 0x000000902590723e */ /* 0x000fc600000000ff */
[----:B------:R-:W-:Y:S01]  /*124a0*/  FADD.FTZ R7, R37, R36 ;  /* 0x0000002425077221 */ /* 0x000fe20000010000 */
[----:B------:R-:W-:Y:S01]  /*124b0*/  MOV R37, R87 ;  /* 0x0000005700257202 */ /* 0x000fe20000000f00 */
[----:B------:R1:W3:Y:S01]  /*124c0*/  MUFU.EX2 R28, R47 ;  /* 0x0000002f001c7308 */ /* 0x0002e20000000800 */
[----:B--2---:R-:W-:Y:S01]  /*124d0*/  FADD.FTZ R24, R20, R5 ;  /* 0x0000000514187221 */ /* 0x004fe20000010000 */
[----:B------:R-:W-:Y:S01]  /*124e0*/  FADD.FTZ R38, R146, R7 ;  /* 0x0000000792267221 */ /* 0x000fe20000010000 */
[C---:B------:R-:W-:Y:S02]  /*124f0*/  F2FP.F16.F32.PACK_AB R146, R45.reuse, R146 ;  /* 0x000000922d92723e */ /* 0x040fe400000000ff */
[----:B------:R-:W-:Y:S01]  /*12500*/  F2FP.F16.F32.PACK_AB R141, R20, R141 ;  /* 0x0000008d148d723e */ /* 0x000fe200000000ff */
[----:B------:R-:W-:Y:S01]  /*12510*/  FADD.FTZ R7, R45, R38 ;  /* 0x000000262d077221 */ /* 0x000fe20000010000 */
[--C-:B------:R-:W-:Y:S01]  /*12520*/  IMAD.MOV.U32 R45, RZ, RZ, R87.reuse ;  /* 0x000000ffff2d7224 */ /* 0x100fe200078e0057 */
[----:B------:R-:W2:Y:S01]  /*12530*/  MUFU.EX2 R25, R25 ;  /* 0x0000001900197308 */ /* 0x000ea20000000800 */
[----:B0-----:R-:W-:Y:S01]  /*12540*/  FADD.FTZ R5, R143, R24 ;  /* 0x000000188f057221 */ /* 0x001fe20000010000 */
[----:B-1----:R-:W-:-:S06]  /*12550*/  IMAD.MOV.U32 R47, RZ, RZ, R87 ;  /* 0x000000ffff2f7224 */ /* 0x002fcc00078e0057 */
[----:B------:R0:W1:Y:S01]  /*12560*/  MUFU.EX2 R30, R51 ;  /* 0x00000033001e7308 */ /* 0x0000620000000800 */
[C---:B---3--:R-:W-:Y:S01]  /*12570*/  FADD.FTZ R36, R28.reuse, R5 ;  /* 0x000000051c247221 */ /* 0x048fe20000010000 */
[----:B------:R-:W-:Y:S02]  /*12580*/  F2FP.F16.F32.PACK_AB R143, R28, R143 ;  /* 0x0000008f1c8f723e */ /* 0x000fe400000000ff */
[----:B------:R-:W-:-:S04]  /*12590*/  MOV R28, R87 ;  /* 0x00000057001c7202 */ /* 0x000fc80000000f00 */
[----:B------:R-:W3:Y:S01]  /*125a0*/  MUFU.EX2 R29, R29 ;  /* 0x0000001d001d7308 */ /* 0x000ee20000000800 */
[----:B--2---:R-:W-:Y:S01]  /*125b0*/  FADD.FTZ R5, R25, R36 ;  /* 0x0000002419057221 */ /* 0x004fe20000010000 */
[----:B------:R-:W-:Y:S01]  /*125c0*/  FADD.FTZ R36, R148, R7 ;  /* 0x0000000794247221 */ /* 0x000fe20000010000 */
[C---:B------:R-:W-:Y:S01]  /*125d0*/  F2FP.F16.F32.PACK_AB R148, R53.reuse, R148 ;  /* 0x000000943594723e */ /* 0x040fe200000000ff */
[--C-:B0-----:R-:W-:Y:S02]  /*125e0*/  IMAD.MOV.U32 R51, RZ, RZ, R87.reuse ;  /* 0x000000ffff337224 */ /* 0x101fe400078e0057 */
[----:B------:R-:W-:Y:S01]  /*125f0*/  FADD.FTZ R7, R53, R36 ;  /* 0x0000002435077221 */ /* 0x000fe20000010000 */
[----:B------:R-:W-:Y:S01]  /*12600*/  IMAD.MOV.U32 R53, RZ, RZ, R87 ;  /* 0x000000ffff357224 */ /* 0x000fe200078e0057 */
[----:B------:R0:W2:Y:S01]  /*12610*/  MUFU.EX2 R32, R55 ;  /* 0x0000003700207308 */ /* 0x0000a20000000800 */
[----:B-1----:R-:W-:Y:S01]  /*12620*/  FADD.FTZ R26, R30, R5 ;  /* 0x000000051e1a7221 */ /* 0x002fe20000010000 */
[----:B------:R-:W-:Y:S01]  /*12630*/  FADD.FTZ R38, R150, R7 ;  /* 0x0000000796267221 */ /* 0x000fe20000010000 */
[----:B-----5:R-:W-:Y:S01]  /*12640*/  F2FP.F16.F32.PACK_AB R145, R30, R25 ;  /* 0x000000191e91723e */ /* 0x020fe200000000ff */
[----:B------:R-:W-:Y:S01]  /*12650*/  IMAD.MOV.U32 R30, RZ, RZ, R87 ;  /* 0x000000ffff1e7224 */ /* 0x000fe200078e0057 */
[----:B------:R-:W-:-:S03]  /*12660*/  MOV R25, R87 ;  /* 0x0000005700197202 */ /* 0x000fc60000000f00 */
[----:B------:R-:W1:Y:S01]  /*12670*/  MUFU.EX2 R49, R49 ;  /* 0x0000003100317308 */ /* 0x000e620000000800 */
[----:B---3--:R-:W-:Y:S01]  /*12680*/  FADD.FTZ R5, R29, R26 ;  /* 0x0000001a1d057221 */ /* 0x008fe20000010000 */
[----:B0-----:R-:W-:-:S06]  /*12690*/  MOV R55, R87 ;  /* 0x0000005700377202 */ /* 0x001fcc0000000f00 */
[----:B------:R-:W0:Y:S01]  /*126a0*/  MUFU.EX2 R57, R57 ;  /* 0x0000003900397308 */ /* 0x000e220000000800 */
[C---:B--2---:R-:W-:Y:S01]  /*126b0*/  FADD.FTZ R36, R32.reuse, R5 ;  /* 0x0000000520247221 */ /* 0x044fe20000010000 */
[----:B------:R-:W-:Y:S01]  /*126c0*/  F2FP.F16.F32.PACK_AB R147, R32, R29 ;  /* 0x0000001d2093723e */ /* 0x000fe200000000ff */
[--C-:B------:R-:W-:Y:S02]  /*126d0*/  IMAD.MOV.U32 R32, RZ, RZ, R87.reuse ;  /* 0x000000ffff207224 */ /* 0x100fe400078e0057 */
[----:B------:R-:W-:-:S03]  /*126e0*/  IMAD.MOV.U32 R29, RZ, RZ, R87 ;  /* 0x000000ffff1d7224 */ /* 0x000fc600078e0057 */
[----:B------:R2:W3:Y:S01]  /*126f0*/  MUFU.EX2 R34, R59 ;  /* 0x0000003b00227308 */ /* 0x0004e20000000800 */
[----:B-1----:R-:W-:-:S07]  /*12700*/  FADD.FTZ R5, R49, R36 ;  /* 0x0000002431057221 */ /* 0x002fce0000010000 */
[----:B------:R-:W1:Y:S01]  /*12710*/  MUFU.EX2 R152, R152 ;  /* 0x0000009800987308 */ /* 0x000e620000000800 */
[C---:B0-----:R-:W-:Y:S01]  /*12720*/  FADD.FTZ R7, R57.reuse, R38 ;  /* 0x0000002639077221 */ /* 0x041fe20000010000 */
[----:B------:R-:W-:Y:S01]  /*12730*/  F2FP.F16.F32.PACK_AB R150, R57, R150 ;  /* 0x000000963996723e */ /* 0x000fe200000000ff */
[--C-:B--2---:R-:W-:Y:S02]  /*12740*/  IMAD.MOV.U32 R59, RZ, RZ, R87.reuse ;  /* 0x000000ffff3b7224 */ /* 0x104fe400078e0057 */
[----:B------:R-:W-:-:S03]  /*12750*/  IMAD.MOV.U32 R57, RZ, RZ, R87 ;  /* 0x000000ffff397224 */ /* 0x000fc600078e0057 */
[----:B------:R-:W0:Y:S01]  /*12760*/  MUFU.EX2 R81, R81 ;  /* 0x0000005100517308 */ /* 0x000e220000000800 */
[C---:B---3--:R-:W-:Y:S01]  /*12770*/  FADD.FTZ R36, R34.reuse, R5 ;  /* 0x0000000522247221 */ /* 0x048fe20000010000 */
[----:B------:R-:W-:Y:S02]  /*12780*/  F2FP.F16.F32.PACK_AB R149, R34, R49 ;  /* 0x000000312295723e */ /* 0x000fe400000000ff */
[-C--:B------:R-:W-:Y:S02]  /*12790*/  MOV R49, R87.reuse ;  /* 0x0000005700317202 */ /* 0x080fe40000000f00 */
[----:B------:R-:W-:Y:S02]  /*127a0*/  MOV R34, R87 ;  /* 0x0000005700227202 */ /* 0x000fe40000000f00 */
[----:B------:R-:W2:Y:S01]  /*127b0*/  MUFU.EX2 R73, R73 ;  /* 0x0000004900497308 */ /* 0x000ea20000000800 */
[----:B-1----:R-:W-:-:S07]  /*127c0*/  FADD.FTZ R38, R152, R7 ;  /* 0x0000000798267221 */ /* 0x002fce0000010000 */
[----:B------:R1:W3:Y:S01]  /*127d0*/  MUFU.EX2 R24, R83 ;  /* 0x0000005300187308 */ /* 0x0002e20000000800 */
[----:B0-----:R-:W-:-:S07]  /*127e0*/  FADD.FTZ R5, R81, R36 ;  /* 0x0000002451057221 */ /* 0x001fce0000010000 */
[----:B------:R-:W0:Y:S01]  /*127f0*/  MUFU.EX2 R85, R85 ;  /* 0x0000005500557308 */ /* 0x000e220000000800 */
[C---:B--2---:R-:W-:Y:S01]  /*12800*/  FADD.FTZ R7, R73.reuse, R38 ;  /* 0x0000002649077221 */ /* 0x044fe20000010000 */
[----:B------:R-:W-:Y:S01]  /*12810*/  F2FP.F16.F32.PACK_AB R152, R73, R152 ;  /* 0x000000984998723e */ /* 0x000fe200000000ff */
[----:B-1----:R-:W-:Y:S01]  /*12820*/  IMAD.MOV.U32 R83, RZ, RZ, R87 ;  /* 0x000000ffff537224 */ /* 0x002fe200078e0057 */
[----:B------:R-:W-:-:S04]  /*12830*/  MOV R73, R87 ;  /* 0x0000005700497202 */ /* 0x000fc80000000f00 */
[----:B------:R1:W2:Y:S01]  /*12840*/  MUFU.EX2 R26, R67 ;  /* 0x00000043001a7308 */ /* 0x0002a20000000800 */
[C---:B---3--:R-:W-:Y:S01]  /*12850*/  FADD.FTZ R38, R24.reuse, R5 ;  /* 0x0000000518267221 */ /* 0x048fe20000010000 */
[----:B------:R-:W-:Y:S01]  /*12860*/  F2FP.F16.F32.PACK_AB R151, R24, R81 ;  /* 0x000000511897723e */ /* 0x000fe200000000ff */
[--C-:B------:R-:W-:Y:S02]  /*12870*/  IMAD.MOV.U32 R81, RZ, RZ, R87.reuse ;  /* 0x000000ffff517224 */ /* 0x100fe400078e0057 */
[----:B------:R-:W-:-:S03]  /*12880*/  IMAD.MOV.U32 R24, RZ, RZ, R87 ;  /* 0x000000ffff187224 */ /* 0x000fc600078e0057 */
[----:B------:R-:W3:Y:S01]  /*12890*/  MUFU.EX2 R154, R154 ;  /* 0x0000009a009a7308 */ /* 0x000ee20000000800 */
[----:B0-----:R-:W-:Y:S01]  /*128a0*/  FADD.FTZ R5, R85, R38 ;  /* 0x0000002655057221 */ /* 0x001fe20000010000 */
[----:B-1----:R-:W-:Y:S01]  /*128b0*/  MOV R67, R87 ;  /* 0x0000005700437202 */ /* 0x002fe20000000f00 */
[----:B------:R-:W-:-:S05]  /*128c0*/  IMAD.MOV.U32 R38, RZ, RZ, R87 ;  /* 0x000000ffff267224 */ /* 0x000fca00078e0057 */
[----:B------:R-:W0:Y:S01]  /*128d0*/  MUFU.EX2 R89, R89 ;  /* 0x0000005900597308 */ /* 0x000e220000000800 */
[C---:B--2---:R-:W-:Y:S01]  /*128e0*/  FADD.FTZ R6, R26.reuse, R5 ;  /* 0x000000051a067221 */ /* 0x044fe20000010000 */
[----:B------:R-:W-:Y:S01]  /*128f0*/  F2FP.F16.F32.PACK_AB R153, R26, R85 ;  /* 0x000000551a99723e */ /* 0x000fe200000000ff */
[----:B------:R-:W-:Y:S01]  /*12900*/  IMAD.MOV.U32 R26, RZ, RZ, R87 ;  /* 0x000000ffff1a7224 */ /* 0x000fe200078e0057 */
[----:B------:R-:W-:-:S04]  /*12910*/  MOV R85, R87 ;  /* 0x0000005700557202 */ /* 0x000fc80000000f00 */
[----:B------:R-:W1:Y:S01]  /*12920*/  MUFU.EX2 R75, R75 ;  /* 0x0000004b004b7308 */ /* 0x000e620000000800 */
[----:B---3--:R-:W-:-:S07]  /*12930*/  FADD.FTZ R40, R154, R7 ;  /* 0x000000079a287221 */ /* 0x008fce0000010000 */
[----:B------:R2:W3:Y:S01]  /*12940*/  MUFU.EX2 R36, R71 ;  /* 0x0000004700247308 */ /* 0x0004e20000000800 */
[----:B0-----:R-:W-:Y:S01]  /*12950*/  FADD.FTZ R5, R89, R6 ;  /* 0x0000000659057221 */ /* 0x001fe20000010000 */
[C---:B-1----:R-:W-:Y:S01]  /*12960*/  FADD.FTZ R7, R75.reuse, R40 ;  /* 0x000000284b077221 */ /* 0x042fe20000010000 */
[----:B------:R-:W-:Y:S01]  /*12970*/  F2FP.F16.F32.PACK_AB R154, R75, R154 ;  /* 0x0000009a4b9a723e */ /* 0x000fe200000000ff */
[--C-:B------:R-:W-:Y:S01]  /*12980*/  IMAD.MOV.U32 R75, RZ, RZ, R87.reuse ;  /* 0x000000ffff4b7224 */ /* 0x100fe200078e0057 */
[----:B------:R-:W-:Y:S01]  /*12990*/  MOV R40, R87 ;  /* 0x0000005700287202 */ /* 0x000fe20000000f00 */
[----:B--2---:R-:W-:Y:S02]  /*129a0*/  IMAD.MOV.U32 R71, RZ, RZ, R87 ;  /* 0x000000ffff477224 */ /* 0x004fe400078e0057 */
[C---:B---3--:R-:W-:Y:S01]  /*129b0*/  FADD.FTZ R6, R36.reuse, R5 ;  /* 0x0000000524067221 */ /* 0x048fe20000010000 */
[----:B------:R-:W-:Y:S01]  /*129c0*/  F2FP.F16.F32.PACK_AB R155, R36, R89 ;  /* 0x00000059249b723e */ /* 0x000fe200000000ff */
[----:B------:R-:W-:Y:S01]  /*129d0*/  IMAD.MOV.U32 R36, RZ, RZ, R87 ;  /* 0x000000ffff247224 */ /* 0x000fe200078e0057 */
[----:B------:R-:W-:Y:S01]  /*129e0*/  MOV R5, 0x3f800000 ;  /* 0x3f80000000057802 */ /* 0x000fe20000000f00 */
[----:B------:R-:W-:Y:S06]  /*129f0*/  @!P1 BRA `(.L_x_624) ;  /* 0x00000020007c9947 */ /* 0x000fec0003800000 */
[----:B------:R-:W-:Y:S01]  /*12a00*/  VIADD R14, R194, 0xfffffffe ;  /* 0xfffffffec20e7836 */ /* 0x000fe20000000000 */
[----:B------:R-:W-:Y:S01]  /*12a10*/  MOV R15, R4 ;  /* 0x00000004000f7202 */ /* 0x000fe20000000f00 */
[----:B------:R-:W-:Y:S01]  /*12a20*/  IMAD.MOV.U32 R20, RZ, RZ, R3 ;  /* 0x000000ffff147224 */ /* 0x000fe200078e0003 */
[----:B------:R-:W-:Y:S01]  /*12a30*/  MOV R196, R173 ;  /* 0x000000ad00c47202 */ /* 0x000fe20000000f00 */
        /* <DEDUP_REMOVED lines=33> */
[----:B------:R-:W-:-:S07]  /*12c50*/  CS2R R24, SRZ ;  /* 0x0000000000187805 */ /* 0x000fce000001ff00 */
.L_x_637:
[----:B------:R-:W-:-:S04]  /*12c60*/  ISETP.NE.AND P1, PT, R196, 0x1, PT ;  /* 0x00000001c400780c */ /* 0x000fc80003f25270 */
[----:B------:R-:W-:-:S04]  /*12c70*/  SEL R3, RZ, 0x1, P1 ;  /* 0x00000001ff037807 */ /* 0x000fc80000800000 */
[----:B------:R-:W-:Y:S01]  /*12c80*/  LOP3.LUT R180, R194, R3, RZ, 0x3c, !PT ;  /* 0x00000003c2b47212 */ /* 0x000fe200078e3cff */
[----:B------:R-:W-:Y:S06]  /*12c90*/  @!P0 BRA `(.L_x_625) ;  /* 0x0000000000048947 */ /* 0x000fec0003800000 */
[----:B------:R-:W-:Y:S01]  /*12ca0*/  BPT.TRAP 0x1 ;  /* 0x000000040000795c */ /* 0x000fe20000300000 */
.L_x_625:
[----:B------:R-:W-:Y:S01]  /*12cb0*/  VIADD R173, R196, 0x1 ;  /* 0x00000001c4ad7836 */ /* 0x000fe20000000000 */
[----:B------:R-:W-:-:S04]  /*12cc0*/  SHF.L.U32 R0, R180, 0x1f, RZ ;  /* 0x0000001fb4007819 */ /* 0x000fc800000006ff */
[----:B------:R-:W-:-:S04]  /*12cd0*/  ISETP.NE.AND P1, PT, R173, 0x2, PT ;  /* 0x00000002ad00780c */ /* 0x000fc80003f25270 */
[----:B------:R-:W-:-:S04]  /*12ce0*/  SEL R173, R173, RZ, P1 ;  /* 0x000000ffadad7207 */ /* 0x000fc80000800000 */
[----:B------:R-:W-:-:S04]  /*12cf0*/  LEA R21, R173, R2, 0x3 ;  /* 0x00000002ad157211 */ /* 0x000fc800078e18ff */
[----:B------:R0:W1:Y:S01]  /*12d00*/  SYNCS.PHASECHK.TRANS64.TRYWAIT P1, [R21+URZ+0x2a830], R0 ;  /* 0x02a83000150075a7 */ /* 0x000062000802017f */
[----:B------:R-:W-:Y:S05]  /*12d10*/  @!P0 BRA `(.L_x_626) ;  /* 0x0000000000048947 */ /* 0x000fea0003800000 */
[----:B------:R-:W-:Y:S01]  /*12d20*/  BPT.TRAP 0x1 ;  /* 0x000000040000795c */ /* 0x000fe20000300000 */
.L_x_626:
[----:B------:R-:W-:Y:S01]  /*12d30*/  BSSY B1, `(.L_x_627) ;  /* 0x0000006000017945 */ /* 0x000fe20003800000 */
[----:B------:R-:W-:Y:S02]  /*12d40*/  IMAD R10, R173, 0x900, R8 ;  /* 0x00000900ad0a7824 */ /* 0x000fe400078e0208 */
[----:B------:R-:W-:Y:S01]  /*12d50*/  IMAD.MOV.U32 R11, RZ, RZ, 0x40000040 ;  /* 0x40000040ff0b7424 */ /* 0x000fe200078e00ff */
[----:B-1----:R-:W-:Y:S06]  /*12d60*/  @P1 BRA `(.L_x_628) ;  /* 0x0000000000081947 */ /* 0x002fec0003800000 */
[----:B------:R-:W1:Y:S02]  /*12d70*/  SYNCS.PHASECHK.TRANS64.TRYWAIT P1, [R21+URZ+0x2a830], R0 ;  /* 0x02a83000150075a7 */ /* 0x000e64000802017f */
[----:B-1----:R-:W-:Y:S05]  /*12d80*/  @!P1 BRA `(.L_x_629) ;  /* 0x000000c000689947 */ /* 0x002fea0003800000 */
.L_x_628:
[----:B------:R-:W-:Y:S05]  /*12d90*/  BSYNC B1 ;  /* 0x0000000000017941 */ /* 0x000fea0003800000 */
.L_x_627:
[----:B------:R-:W2:Y:S04]  /*12da0*/  LDL.64 R88, [R1+0x28] ;  /* 0x0000280001587983 */ /* 0x000ea80000100a00 */
[----:B------:R-:W3:Y:S04]  /*12db0*/  LDL.64 R212, [R1+0x20] ;  /* 0x0000200001d47983 */ /* 0x000ee80000100a00 */
[----:B------:R-:W4:Y:S01]  /*12dc0*/  LDL.64 R210, [R1+0x18] ;  /* 0x0000180001d27983 */ /* 0x000f220000100a00 */
[C---:B------:R-:W-:Y:S02]  /*12dd0*/  R2UR UR6, R10.reuse ;  /* 0x000000000a0672ca */ /* 0x040fe400000e0000 */
[----:B------:R-:W-:Y:S01]  /*12de0*/  R2UR UR7, R11 ;  /* 0x000000000b0772ca */ /* 0x000fe200000e0000 */
[----:B------:R-:W5:Y:S01]  /*12df0*/  LDL.64 R208, [R1+0x10] ;  /* 0x0000100001d07983 */ /* 0x000f620000100a00 */
[----:B------:R-:W-:Y:S01]  /*12e00*/  VIADD R12, R10, 0x2 ;  /* 0x000000020a0c7836 */ /* 0x000fe20000000000 */
[----:B------:R-:W-:-:S02]  /*12e10*/  MOV R13, 0x40000040 ;  /* 0x40000040000d7802 */ /* 0x000fc40000000f00 */
[----:B------:R-:W5:Y:S04]  /*12e20*/  LDL.64 R206, [R1+0x8] ;  /* 0x0000080001ce7983 */ /* 0x000f680000100a00 */
[----:B------:R-:W5:Y:S01]  /*12e30*/  LDL.64 R204, [R1] ;  /* 0x0000000001cc7983 */ /* 0x000f620000100a00 */
[----:B--2---:R-:W-:Y:S02]  /*12e40*/  R2UR UR4, R88 ;  /* 0x00000000580472ca */ /* 0x004fe400000e0000 */
[----:B------:R-:W-:Y:S02]  /*12e50*/  R2UR UR5, R89 ;  /* 0x00000000590572ca */ /* 0x000fe400000e0000 */
[----:B------:R-:W-:-:S11]  /*12e60*/  WARPGROUP.ARRIVE ;  /* 0x00000000000079c5 */ /* 0x000fd60000000000 */
[----:B------:R-:W-:Y:S01]  /*12e70*/  HGMMA.64x96x16.F32 R88, gdesc[UR4], RZ, !UPT, gsb0 ;  /* 0x01600000045879f0 */ /* 0x000fe2000c0008ff */
[----:B------:R-:W-:Y:S02]  /*12e80*/  R2UR UR6, R12 ;  /* 0x000000000c0672ca */ /* 0x000fe400000e0000 */
[----:B------:R-:W-:Y:S02]  /*12e90*/  R2UR UR7, R13 ;  /* 0x000000000d0772ca */ /* 0x000fe400000e0000 */
[----:B---3--:R-:W-:Y:S02]  /*12ea0*/  R2UR UR4, R212 ;  /* 0x00000000d40472ca */ /* 0x008fe400000e0000 */
[----:B------:R-:W-:Y:S01]  /*12eb0*/  R2UR UR5, R213 ;  /* 0x00000000d50572ca */ /* 0x000fe200000e0000 */
[----:B------:R-:W-:Y:S02]  /*12ec0*/  VIADD R12, R10, 0x4 ;  /* 0x000000040a0c7836 */ /* 0x000fe40000000000 */
[----:B------:R-:W-:Y:S01]  /*12ed0*/  IMAD.MOV.U32 R13, RZ, RZ, 0x40000040 ;  /* 0x40000040ff0d7424 */ /* 0x000fe200078e00ff */
[----:B------:R-:W-:-:S02]  /*12ee0*/  WARPGROUP.DEPBAR.LE gsb0, 0x0 ;  /* 0x00008000000079c5 */ /* 0x000fc40000010000 */
[----:B------:R-:W-:-:S07]  /*12ef0*/  WARPGROUP.ARRIVE ;  /* 0x00000000000079c5 */ /* 0x000fce0000000000 */
[----:B------:R-:W-:Y:S01]  /*12f00*/  HGMMA.64x96x16.F32 R88, gdesc[UR4], R88, gsb0 ;  /* 0x01600000045879f0 */ /* 0x000fe20008000858 */
[----:B------:R-:W-:Y:S02]  /*12f10*/  R2UR UR6, R12 ;  /* 0x000000000c0672ca */ /* 0x000fe400000e0000 */
[----:B------:R-:W-:Y:S02]  /*12f20*/  R2UR UR7, R13 ;  /* 0x000000000d0772ca */ /* 0x000fe400000e0000 */
[----:B----4-:R-:W-:Y:S02]  /*12f30*/  R2UR UR4, R210 ;  /* 0x00000000d20472ca */ /* 0x010fe400000e0000 */
[----:B------:R-:W-:Y:S01]  /*12f40*/  R2UR UR5, R211 ;  /* 0x00000000d30572ca */ /* 0x000fe200000e0000 */
[----:B------:R-:W-:Y:S01]  /*12f50*/  IMAD.MOV.U32 R13, RZ, RZ, 0x40000040 ;  /* 0x40000040ff0d7424 */ /* 0x000fe200078e00ff */
[----:B------:R-:W-:Y:S01]  /*12f60*/  IADD3 R12, R10, 0x6, RZ ;  /* 0x000000060a0c7810 */ /* 0x000fe20007ffe0ff */
[----:B------:R-:W-:-:S02]  /*12f70*/  WARPGROUP.DEPBAR.LE gsb0, 0x0 ;  /* 0x00008000000079c5 */ /* 0x000fc40000010000 */
[----:B------:R-:W-:-:S08]  /*12f80*/  WARPGROUP.ARRIVE ;  /* 0x00000000000079c5 */ /* 0x000fd00000000000 */
[----:B------:R-:W-:Y:S01]  /*12f90*/  HGMMA.64x96x16.F32 R88, gdesc[UR4], R88, gsb0 ;  /* 0x01600000045879f0 */ /* 0x000fe20008000858 */
[----:B------:R-:W-:Y:S02]  /*12fa0*/  R2UR UR6, R12 ;  /* 0x000000000c0672ca */ /* 0x000fe400000e0000 */
[----:B------:R-:W-:Y:S02]  /*12fb0*/  R2UR UR7, R13 ;  /* 0x000000000d0772ca */ /* 0x000fe400000e0000 */
[----:B-----5:R-:W-:Y:S02]  /*12fc0*/  R2UR UR4, R208 ;  /* 0x00000000d00472ca */ /* 0x020fe400000e0000 */
[----:B------:R-:W-:Y:S01]  /*12fd0*/  R2UR UR5, R209 ;  /* 0x00000000d10572ca */ /* 0x000fe200000e0000 */
[----:B------:R-:W-:Y:S01]  /*12fe0*/  VIADD R12, R10, 0x300 ;  /* 0x000003000a0c7836 */ /* 0x000fe20000000000 */
[----:B------:R-:W-:Y:S01]  /*12ff0*/  MOV R13, 0x40000040 ;  /* 0x40000040000d7802 */ /* 0x000fe20000000f00 */
[----:B------:R-:W-:-:S02]  /*13000*/  WARPGROUP.DEPBAR.LE gsb0, 0x0 ;  /* 0x00008000000079c5 */ /* 0x000fc40000010000 */
[----:B------:R-:W-:-:S08]  /*13010*/  WARPGROUP.ARRIVE ;  /* 0x00000000000079c5 */ /* 0x000fd00000000000 */
[----:B------:R-:W-:Y:S01]  /*13020*/  HGMMA.64x96x16.F32 R88, gdesc[UR4], R88, gsb0 ;  /* 0x01600000045879f0 */ /* 0x000fe20008000858 */
[----:B------:R-:W-:Y:S02]  /*13030*/  R2UR UR6, R12 ;  /* 0x000000000c0672ca */ /* 0x000fe400000e0000 */
[----:B------:R-:W-:Y:S02]  /*13040*/  R2UR UR7, R13 ;  /* 0x000000000d0772ca */ /* 0x000fe400000e0000 */
[----:B------:R-:W-:Y:S02]  /*13050*/  R2UR UR4, R206 ;  /* 0x00000000ce0472ca */ /* 0x000fe400000e0000 */
        /* <DEDUP_REMOVED lines=8> */
[----:B------:R-:W-:Y:S02]  /*130e0*/  R2UR UR4, R204 ;  /* 0x00000000cc0472ca */ /* 0x000fe400000e0000 */
[----:B------:R-:W-:Y:S01]  /*130f0*/  R2UR UR5, R205 ;  /* 0x00000000cd0572ca */ /* 0x000fe200000e0000 */
[----:B------:R-:W-:Y:S01]  /*13100*/  IMAD.MOV.U32 R13, RZ, RZ, 0x40000040 ;  /* 0x40000040ff0d7424 */ /* 0x000fe200078e00ff */
[----:B------:R-:W-:Y:S01]  /*13110*/  IADD3 R12, R10, 0x304, RZ ;  /* 0x000003040a0c7810 */ /* 0x000fe20007ffe0ff */
[----:B------:R-:W-:-:S02]  /*13120*/  WARPGROUP.DEPBAR.LE gsb0, 0x0 ;  /* 0x00008000000079c5 */ /* 0x000fc40000010000 */
[----:B------:R-:W-:-:S08]  /*13130*/  WARPGROUP.ARRIVE ;  /* 0x00000000000079c5 */ /* 0x000fd00000000000 */
[----:B------:R-:W-:Y:S01]  /*13140*/  HGMMA.64x96x16.F32 R88, gdesc[UR4], R88, gsb0 ;  /* 0x01600000045879f0 */ /* 0x000fe20008000858 */
[----:B------:R-:W-:Y:S02]  /*13150*/  R2UR UR6, R12 ;  /* 0x000000000c0672ca */ /* 0x000fe400000e0000 */
[----:B------:R-:W-:Y:S01]  /*13160*/  R2UR UR7, R13 ;  /* 0x000000000d0772ca */ /* 0x000fe200000e0000 */
[----:B------:R-:W-:Y:S01]  /*13170*/  UMOV UR4, UR56 ;  /* 0x0000003800047c82 */ /* 0x000fe20008000000 */
[----:B------:R-:W-:Y:S01]  /*13180*/  UMOV UR5, UR57 ;  /* 0x0000003900057c82 */ /* 0x000fe20008000000 */
[----:B------:R-:W-:Y:S01]  /*13190*/  VIADD R12, R10, 0x306 ;  /* 0x000003060a0c7836 */ /* 0x000fe20000000000 */
[----:B------:R-:W-:Y:S01]  /*131a0*/  MOV R13, 0x40000040 ;  /* 0x40000040000d7802 */ /* 0x000fe20000000f00 */
[----:B------:R-:W-:Y:S02]  /*131b0*/  WARPGROUP.DEPBAR.LE gsb0, 0x0 ;  /* 0x00008000000079c5 */ /* 0x000fe40000010000 */
[----:B------:R-:W-:-:S06]  /*131c0*/  WARPGROUP.ARRIVE ;  /* 0x00000000000079c5 */ /* 0x000fcc0000000000 */
[----:B------:R-:W-:Y:S01]  /*131d0*/  HGMMA.64x96x16.F32 R88, gdesc[UR4], R88, gsb0 ;  /* 0x01600000045879f0 */ /* 0x000fe20008000858 */
[----:B------:R-:W-:Y:S02]  /*131e0*/  R2UR UR6, R12 ;  /* 0x000000000c0672ca */ /* 0x000fe400000e0000 */
[----:B------:R-:W-:Y:S01]  /*131f0*/  R2UR UR7, R13 ;  /* 0x000000000d0772ca */ /* 0x000fe200000e0000 */
[----:B------:R-:W-:Y:S01]  /*13200*/  UMOV UR4, UR52 ;  /* 0x0000003400047c82 */ /* 0x000fe20008000000 */
[----:B------:R-:W-:Y:S01]  /*13210*/  UMOV UR5, UR53 ;  /* 0x0000003500057c82 */ /* 0x000fe20008000000 */
[----:B------:R-:W-:Y:S02]  /*13220*/  VIADD R12, R10, 0x600 ;  /* 0x000006000a0c7836 */ /* 0x000fe40000000000 */
[----:B------:R-:W-:Y:S01]  /*13230*/  IMAD.MOV.U32 R13, RZ, RZ, 0x40000040 ;  /* 0x40000040ff0d7424 */ /* 0x000fe200078e00ff */
[----:B------:R-:W-:Y:S02]  /*13240*/  WARPGROUP.DEPBAR.LE gsb0, 0x0 ;  /* 0x00008000000079c5 */ /* 0x000fe40000010000 */
[----:B------:R-:W-:-:S06]  /*13250*/  WARPGROUP.ARRIVE ;  /* 0x00000000000079c5 */ /* 0x000fcc0000000000 */
[----:B------:R-:W-:Y:S01]  /*13260*/  HGMMA.64x96x16.F32 R88, gdesc[UR4], R88, gsb0 ;  /* 0x01600000045879f0 */ /* 0x000fe20008000858 */
[----:B------:R-:W-:Y:S02]  /*13270*/  R2UR UR6, R12 ;  /* 0x000000000c0672ca */ /* 0x000fe400000e0000 */
[----:B------:R-:W-:Y:S01]  /*13280*/  R2UR UR7, R13 ;  /* 0x000000000d0772ca */ /* 0x000fe200000e0000 */
[----:B------:R-:W-:Y:S01]  /*13290*/  UMOV UR4, UR48 ;  /* 0x0000003000047c82 */ /* 0x000fe20008000000 */
[----:B------:R-:W-:Y:S01]  /*132a0*/  UMOV UR5, UR49 ;  /* 0x0000003100057c82 */ /* 0x000fe20008000000 */
[----:B------:R-:W-:Y:S01]  /*132b0*/  IMAD.MOV.U32 R13, RZ, RZ, 0x40000040 ;  /* 0x40000040ff0d7424 */ /* 0x000fe200078e00ff */
[----:B------:R-:W-:Y:S01]  /*132c0*/  IADD3 R12, R10, 0x602, RZ ;  /* 0x000006020a0c7810 */ /* 0x000fe20007ffe0ff */
[----:B------:R-:W-:Y:S02]  /*132d0*/  WARPGROUP.DEPBAR.LE gsb0, 0x0 ;  /* 0x00008000000079c5 */ /* 0x000fe40000010000 */
[----:B------:R-:W-:-:S06]  /*132e0*/  WARPGROUP.ARRIVE ;  /* 0x00000000000079c5 */ /* 0x000fcc0000000000 */
        /* <DEDUP_REMOVED lines=23> */
[----:B------:R-:W-:Y:S02]  /*13460*/  WARPGROUP.DEPBAR.LE gsb0, 0x0 ;  /* 0x00008000000079c5 */ /* 0x000fe40000010000 */
[----:B------:R-:W-:-:S08]  /*13470*/  WARPGROUP.ARRIVE ;  /* 0x00000000000079c5 */ /* 0x000fd00000000000 */
[----:B------:R-:W-:Y:S01]  /*13480*/  HGMMA.64x96x16.F32 R88, gdesc[UR4], R88, gsb0 ;  /* 0x01600000045879f0 */ /* 0x000fe20008000858 */
        /* <DEDUP_REMOVED lines=65> */
[----:B------:R-:W-:Y:S05]  /*138a0*/  @!P0 BRA `(.L_x_630) ;  /* 0x0000000000048947 */ /* 0x000fea0003800000 */
[----:B------:R-:W-:Y:S01]  /*138b0*/  BPT.TRAP 0x1 ;  /* 0x000000040000795c */ /* 0x000fe20000300000 */
.L_x_630:
[----:B------:R-:W-:Y:S02]  /*138c0*/  SHF.L.U32 R3, R194, 0x1f, RZ ;  /* 0x0000001fc2037819 */ /* 0x000fe400000006ff */
[----:B------:R-:W-:-:S04]  /*138d0*/  LEA R10, R196, R2, 0x3 ;  /* 0x00000002c40a7211 */ /* 0x000fc800078e18ff */
[----:B------:R2:W3:Y:S01]  /*138e0*/  SYNCS.PHASECHK.TRANS64.TRYWAIT P1, [R10+URZ+0x2a850], R3 ;  /* 0x02a850030a0075a7 */ /* 0x0004e2000802017f */
[----:B------:R-:W-:Y:S05]  /*138f0*/  @!P0 BRA `(.L_x_631) ;  /* 0x0000000000048947 */ /* 0x000fea0003800000 */
[----:B------:R-:W-:Y:S01]  /*13900*/  BPT.TRAP 0x1 ;  /* 0x000000040000795c */ /* 0x000fe20000300000 */
.L_x_631:
[----:B01----:R-:W-:Y:S01]  /*13910*/  VIADD R0, R2, 0x400 ;  /* 0x0000040002007836 */ /* 0x003fe20000000000 */
[----:B------:R-:W-:Y:S04]  /*13920*/  BSSY B1, `(.L_x_632) ;  /* 0x0000008000017945 */ /* 0x000fe80003800000 */
[----:B------:R-:W-:-:S04]  /*13930*/  SHF.R.U32.HI R0, RZ, 0x4, R0 ;  /* 0x00000004ff007819 */ /* 0x000fc80000011600 */
[----:B------:R-:W-:-:S04]  /*13940*/  LOP3.LUT R0, R0, 0x3fff, RZ, 0xc0, !PT ;  /* 0x00003fff00007812 */ /* 0x000fc800078ec0ff */
[----:B------:R-:W-:-:S05]  /*13950*/  LOP3.LUT R0, R0, 0x3000000, RZ, 0xfc, !PT ;  /* 0x0300000000007812 */ /* 0x000fca00078efcff */
[----:B------:R-:W-:Y:S01]  /*13960*/  IMAD R0, R196, 0x600, R0 ;  /* 0x00000600c4007824 */ /* 0x000fe200078e0200 */
[----:B---3--:R-:W-:Y:S06]  /*13970*/  @P1 BRA `(.L_x_633) ;  /* 0x0000000000081947 */ /* 0x008fec0003800000 */
[----:B------:R-:W0:Y:S02]  /*13980*/  SYNCS.PHASECHK.TRANS64.TRYWAIT P1, [R10+URZ+0x2a850], R3 ;  /* 0x02a850030a0075a7 */ /* 0x000e24000802017f */
[----:B0-----:R-:W-:Y:S05]  /*13990*/  @!P1 BRA `(.L_x_634) ;  /* 0x000000b400789947 */ /* 0x001fea0003800000 */
.L_x_633:
[----:B------:R-:W-:Y:S05]  /*139a0*/  BSYNC B1 ;  /* 0x0000000000017941 */ /* 0x000fea0003800000 */
.L_x_632:
[----:B------:R-:W-:Y:S01]  /*139b0*/  IMAD.MOV.U32 R4, RZ, RZ, R0 ;  /* 0x000000ffff047224 */ /* 0x000fe200078e0000 */
[----:B------:R-:W-:Y:S01]  /*139c0*/  MOV R5, 0x40000040 ;  /* 0x4000004000057802 */ /* 0x000fe20000000f00 */
[----:B------:R-:W-:-:S03]  /*139d0*/  WARPGROUP.ARRIVE ;  /* 0x00000000000079c5 */ /* 0x000fc60000000000 */
[----:B------:R-:W-:Y:S01]  /*139e0*/  R2UR UR6, R4 ;  /* 0x00000000040672ca */ /* 0x000fe200000e0000 */
[----:B------:R-:W-:Y:S01]  /*139f0*/  VIADD R4, R0, 0x80 ;  /* 0x0000008000047836 */ /* 0x000fe20000000000 */
[----:B------:R-:W-:Y:S01]  /*13a00*/  R2UR UR7, R5 ;  /* 0x00000000050772ca */ /* 0x000fe200000e0000 */
[----:B------:R-:W-:-:S12]  /*13a10*/  IMAD.MOV.U32 R5, RZ, RZ, 0x40000040 ;  /* 0x40000040ff057424 */ /* 0x000fd800078e00ff */
[----:B------:R-:W-:Y:S01]  /*13a20*/  HGMMA.64x128x16.F32 R24, R156, gdesc[UR4].tnspB, R24, gsb0 ;  /* 0x41e000049c187df0 */ /* 0x000fe20008000818 */
[----:B------:R-:W-:Y:S02]  /*13a30*/  R2UR UR6, R4 ;  /* 0x00000000040672ca */ /* 0x000fe400000e0000 */
[----:B------:R-:W-:Y:S01]  /*13a40*/  R2UR UR7, R5 ;  /* 0x00000000050772ca */ /* 0x000fe200000e0000 */
[----:B------:R-:W-:Y:S01]  /*13a50*/  IMAD.MOV.U32 R5, RZ, RZ, 0x40000040 ;  /* 0x40000040ff057424 */ /* 0x000fe200078e00ff */
[----:B------:R-:W-:Y:S01]  /*13a60*/  IADD3 R4, R0, 0x100, RZ ;  /* 0x0000010000047810 */ /* 0x000fe20007ffe0ff */
[----:B------:R-:W-:Y:S02]  /*13a70*/  WARPGROUP.DEPBAR.LE gsb0, 0x0 ;  /* 0x00008000000079c5 */ /* 0x000fe40000010000 */
[----:B------:R-:W-:-:S08]  /*13a80*/  WARPGROUP.ARRIVE ;  /* 0x00000000000079c5 */ /* 0x000fd00000000000 */
[----:B------:R-:W-:Y:S01]  /*13a90*/  HGMMA.64x128x16.F32 R24, R136, gdesc[UR4].tnspB, R24, gsb0 ;  /* 0x41e0000488187df0 */ /* 0x000fe20008000818 */
[----:B------:R-:W-:Y:S01]  /*13aa0*/  R2UR UR6, R4 ;  /* 0x00000000040672ca */ /* 0x000fe200000e0000 */
[----:B------:R-:W-:Y:S01]  /*13ab0*/  VIADD R4, R0, 0x180 ;  /* 0x0000018000047836 */ /* 0x000fe20000000000 */
[----:B------:R-:W-:Y:S02]  /*13ac0*/  R2UR UR7, R5 ;  /* 0x00000000050772ca */ /* 0x000fe400000e0000 */
[----:B------:R-:W-:Y:S01]  /*13ad0*/  MOV R5, 0x40000040 ;  /* 0x4000004000057802 */ /* 0x000fe20000000f00 */
[----:B------:R-:W-:Y:S02]  /*13ae0*/  WARPGROUP.DEPBAR.LE gsb0, 0x0 ;  /* 0x00008000000079c5 */ /* 0x000fe40000010000 */
[----:B------:R-:W-:-:S08]  /*13af0*/  WARPGROUP.ARRIVE ;  /* 0x00000000000079c5 */ /* 0x000fd00000000000 */
[----:B------:R-:W-:Y:S01]  /*13b00*/  HGMMA.64x128x16.F32 R24, R140, gdesc[UR4].tnspB, R24, gsb0 ;  /* 0x41e000048c187df0 */ /* 0x000fe20008000818 */
[----:B------:R-:W-:Y:S01]  /*13b10*/  R2UR UR6, R4 ;  /* 0x00000000040672ca */ /* 0x000fe200000e0000 */
[----:B------:R-:W-:Y:S01]  /*13b20*/  VIADD R4, R0, 0x200 ;  /* 0x0000020000047836 */ /* 0x000fe20000000000 */
[----:B------:R-:W-:Y:S01]  /*13b30*/  R2UR UR7, R5 ;  /* 0x00000000050772ca */ /* 0x000fe200000e0000 */
[----:B------:R-:W-:Y:S01]  /*13b40*/  IMAD.MOV.U32 R5, RZ, RZ, 0x40000040 ;  /* 0x40000040ff057424 */ /* 0x000fe200078e00ff */
[----:B------:R-:W-:Y:S02]  /*13b50*/  WARPGROUP.DEPBAR.LE gsb0, 0x0 ;  /* 0x00008000000079c5 */ /* 0x000fe40000010000 */
[----:B------:R-:W-:-:S09]  /*13b60*/  WARPGROUP.ARRIVE ;  /* 0x00000000000079c5 */ /* 0x000fd20000000000 */
        /* <DEDUP_REMOVED lines=8> */
[----:B------:R-:W-:Y:S02]  /*13bf0*/  R2UR UR6, R4 ;  /* 0x00000000040672ca */ /* 0x000fe400000e0000 */
[----:B------:R-:W-:Y:S01]  /*13c00*/  R2UR UR7, R5 ;  /* 0x00000000050772ca */ /* 0x000fe200000e0000 */
[----:B------:R-:W-:Y:S02]  /*13c10*/  WARPGROUP.DEPBAR.LE gsb0, 0x0 ;  /* 0x00008000000079c5 */ /* 0x000fe40000010000 */
[----:B------:R-:W-:-:S10]  /*13c20*/  WARPGROUP.ARRIVE ;  /* 0x00000000000079c5 */ /* 0x000fd40000000000 */
[----:B------:R-:W-:Y:S03]  /*13c30*/  HGMMA.64x128x16.F32 R24, R152, gdesc[UR4].tnspB, R24, gsb0 ;  /* 0x41e0000498187df0 */ /* 0x000fe60008000818 */
[----:B------:R-:W-:Y:S02]  /*13c40*/  WARPGROUP.DEPBAR.LE gsb0, 0x0 ;  /* 0x00008000000079c5 */ /* 0x000fe40000010000 */
[----:B------:R-:W-:Y:S05]  /*13c50*/  @!P0 BRA `(.L_x_635) ;  /* 0x0000000000048947 */ /* 0x000fea0003800000 */
[----:B------:R-:W-:Y:S01]  /*13c60*/  BPT.TRAP 0x1 ;  /* 0x000000040000795c */ /* 0x000fe20000300000 */
.L_x_635:
[----:B------:R-:W-:Y:S02]  /*13c70*/  FMNMX.FTZ R0, R88, R20, !PT ;  /* 0x0000001458007209 */ /* 0x000fe40007810000 */
[----:B------:R-:W-:Y:S02]  /*13c80*/  FMNMX.FTZ R4, R90, R15, !PT ;  /* 0x0000000f5a047209 */ /* 0x000fe40007810000 */
[----:B0-2---:R-:W-:Y:S02]  /*13c90*/  FMNMX.FTZ R3, R89, R0, !PT ;  /* 0x0000000059037209 */ /* 0x005fe40007810000 */
        /* <DEDUP_REMOVED lines=47> */
[----:B0-----:R-:W-:Y:S01]  /*13f90*/  FMNMX.FTZ R12, R5, R0, !PT ;  /* 0x00000000050c7209 */ /* 0x001fe20007810000 */
[----:B------:R-:W-:Y:S01]  /*13fa0*/  IMAD.U32 R0, RZ, RZ, UR38 ;  /* 0x00000026ff007e24 */ /* 0x000fe2000f8e00ff */
[----:B-1----:R-:W-:-:S03]  /*13fb0*/  FMNMX.FTZ R13, R9, R4, !PT ;  /* 0x00000004090d7209 */ /* 0x002fc60007810000 */
[----:B------:R-:W0:Y:S04]  /*13fc0*/  SHFL.BFLY PT, R3, R12, 0x1, 0x1f ;  /* 0x0c201f000c037f89 */ /* 0x000e2800000e0000 */
[----:B------:R-:W1:Y:S01]  /*13fd0*/  SHFL.BFLY PT, R4, R13, 0x1, 0x1f ;  /* 0x0c201f000d047f89 */ /* 0x000e6200000e0000 */
[----:B0-----:R-:W-:Y:S02]  /*13fe0*/  FMNMX.FTZ R3, R12, R3, !PT ;  /* 0x000000030c037209 */ /* 0x001fe40007810000 */
[----:B-1----:R-:W-:-:S03]  /*13ff0*/  FMNMX.FTZ R4, R13, R4, !PT ;  /* 0x000000040d047209 */ /* 0x002fc60007810000 */
[----:B------:R-:W-:-:S04]  /*14000*/  FADD.FTZ R11, -R3, R20 ;  /* 0x00000014030b7221 */ /* 0x000fc80000010100 */
[-C--:B------:R-:W-:Y:S01]  /*14010*/  FMUL.FTZ R20, R11, R0.reuse ;  /* 0x000000000b147220 */ /* 0x080fe20000410000 */
[-C--:B------:R-:W-:Y:S01]  /*14020*/  FMUL.FTZ R11, R3, R0.reuse ;  /* 0x00000000030b7220 */ /* 0x080fe20000410000 */
[C---:B------:R-:W-:Y:S02]  /*14030*/  FADD.FTZ R5, -R4.reuse, R15 ;  /* 0x0000000f04057221 */ /* 0x040fe40000010100 */
[----:B------:R-:W-:Y:S01]  /*14040*/  MUFU.EX2 R9, R20 ;  /* 0x0000001400097308 */ /* 0x000fe20000000800 */
[-CC-:B------:R-:W-:Y:S01]  /*14050*/  FFMA.FTZ R139, R89, R0.reuse, -R11.reuse ;  /* 0x00000000598b7223 */ /* 0x180fe2000001080b */
[-CC-:B------:R-:W-:Y:S01]  /*14060*/  FFMA.FTZ R89, R109, R0.reuse, -R11.reuse ;  /* 0x000000006d597223 */ /* 0x180fe2000001080b */
[-C--:B------:R-:W-:Y:S01]  /*14070*/  FMUL.FTZ R109, R4, R0.reuse ;  /* 0x00000000046d7220 */ /* 0x080fe20000410000 */
[-CC-:B------:R-:W-:Y:S01]  /*14080*/  FFMA.FTZ R156, R88, R0.reuse, -R11.reuse ;  /* 0x00000000589c7223 */ /* 0x180fe2000001080b */
[-C--:B------:R-:W-:Y:S01]  /*14090*/  FFMA.FTZ R142, R108, R0.reuse, -R11 ;  /* 0x000000006c8e7223 */ /* 0x080fe2000001080b */
[-C--:B------:R-:W-:Y:S01]  /*140a0*/  FMUL.FTZ R5, R5, R0.reuse ;  /* 0x0000000005057220 */ /* 0x080fe20000410000 */
[-CC-:B------:R-:W-:Y:S01]  /*140b0*/  FFMA.FTZ R108, R90, R0.reuse, -R109.reuse ;  /* 0x000000005a6c7223 */ /* 0x180fe2000001086d */
[-C--:B------:R-:W-:Y:S01]  /*140c0*/  FFMA.FTZ R157, R91, R0.reuse, -R109 ;  /* 0x000000005b9d7223 */ /* 0x080fe2000001086d */
[-CC-:B------:R-:W-:Y:S01]  /*140d0*/  FFMA.FTZ R158, R92, R0.reuse, -R11.reuse ;  /* 0x000000005c9e7223 */ /* 0x180fe2000001080b */
[----:B------:R-:W0:Y:S01]  /*140e0*/  MUFU.EX2 R156, R156 ;  /* 0x0000009c009c7308 */ /* 0x000e220000000800 */
[-C--:B------:R-:W-:Y:S01]  /*140f0*/  FFMA.FTZ R92, R105, R0.reuse, -R11 ;  /* 0x00000000695c7223 */ /* 0x080fe2000001080b */
[-C--:B------:R-:W-:Y:S01]  /*14100*/  FFMA.FTZ R105, R94, R0.reuse, -R109 ;  /* 0x000000005e697223 */ /* 0x080fe2000001086d */
[-C--:B------:R-:W-:Y:S01]  /*14110*/  FFMA.FTZ R137, R93, R0.reuse, -R11 ;  /* 0x000000005d897223 */ /* 0x080fe2000001080b */
[-C--:B------:R-:W-:Y:S01]  /*14120*/  FFMA.FTZ R159, R95, R0.reuse, -R109 ;  /* 0x000000005f9f7223 */ /* 0x080fe2000001086d */
[-CC-:B------:R-:W-:Y:S01]  /*14130*/  FFMA.FTZ R136, R96, R0.reuse, -R11.reuse ;  /* 0x0000000060887223 */ /* 0x180fe2000001080b */
[-C--:B------:R-:W-:Y:S01]  /*14140*/  FFMA.FTZ R140, R104, R0.reuse, -R11 ;  /* 0x00000000688c7223 */ /* 0x080fe2000001080b */
[-C--:B------:R-:W-:Y:S01]  /*14150*/  FFMA.FTZ R104, R98, R0.reuse, -R109 ;  /* 0x0000000062687223 */ /* 0x080fe2000001086d */
[----:B------:R-:W-:Y:S01]  /*14160*/  MUFU.EX2 R5, R5 ;  /* 0x0000000500057308 */ /* 0x000fe20000000800 */
[-C--:B------:R-:W-:Y:S01]  /*14170*/  FFMA.FTZ R96, R97, R0.reuse, -R11 ;  /* 0x0000000061607223 */ /* 0x080fe2000001080b */
[-C--:B------:R-:W-:Y:S01]  /*14180*/  FFMA.FTZ R90, R99, R0.reuse, -R109 ;  /* 0x00000000635a7223 */ /* 0x080fe2000001086d */
[-C--:B------:R-:W-:Y:S01]  /*14190*/  FFMA.FTZ R138, R100, R0.reuse, -R11 ;  /* 0x00000000648a7223 */ /* 0x080fe2000001080b */
[-C--:B------:R-:W-:Y:S01]  /*141a0*/  FFMA.FTZ R102, R102, R0.reuse, -R109 ;  /* 0x0000000066667223 */ /* 0x080fe2000001086d */
[-C--:B------:R-:W-:Y:S01]  /*141b0*/  FFMA.FTZ R93, R101, R0.reuse, -R11 ;  /* 0x00000000655d7223 */ /* 0x080fe2000001080b */
[-CC-:B------:R-:W-:Y:S01]  /*141c0*/  FFMA.FTZ R91, R103, R0.reuse, -R109.reuse ;  /* 0x00000000675b7223 */ /* 0x180fe2000001086d */
[-CC-:B------:R-:W-:Y:S01]  /*141d0*/  FFMA.FTZ R101, R106, R0.reuse, -R109.reuse ;  /* 0x000000006a657223 */ /* 0x180fe2000001086d */
[----:B------:R-:W1:Y:S01]  /*141e0*/  MUFU.EX2 R108, R108 ;  /* 0x0000006c006c7308 */ /* 0x000e620000000800 */
[----:B0-----:R-:W-:Y:S01]  /*141f0*/  FFMA.FTZ R94, R9, R7, R156 ;  /* 0x00000007095e7223 */ /* 0x001fe2000001009c */
[-CC-:B------:R-:W-:Y:S01]  /*14200*/  FFMA.FTZ R141, R107, R0.reuse, -R109.reuse ;  /* 0x000000006b8d7223 */ /* 0x180fe2000001086d */
[-CC-:B------:R-:W-:Y:S01]  /*14210*/  FFMA.FTZ R100, R110, R0.reuse, -R109.reuse ;  /* 0x000000006e647223 */ /* 0x180fe2000001086d */
[-C--:B------:R-:W-:Y:S01]  /*14220*/  FFMA.FTZ R143, R111, R0.reuse, -R109 ;  /* 0x000000006f8f7223 */ /* 0x080fe2000001086d */
[-C--:B------:R-:W-:Y:S01]  /*14230*/  FFMA.FTZ R144, R112, R0.reuse, -R11 ;  /* 0x0000000070907223 */ /* 0x080fe2000001080b */
[-C--:B------:R-:W-:Y:S01]  /*14240*/  FFMA.FTZ R99, R114, R0.reuse, -R109 ;  /* 0x0000000072637223 */ /* 0x080fe2000001086d */
[-C--:B------:R-:W-:Y:S01]  /*14250*/  FFMA.FTZ R88, R113, R0.reuse, -R11 ;  /* 0x0000000071587223 */ /* 0x080fe2000001080b */
[----:B------:R-:W0:Y:S01]  /*14260*/  MUFU.EX2 R139, R139 ;  /* 0x0000008b008b7308 */ /* 0x000e220000000800 */
[-C--:B------:R-:W-:Y:S01]  /*14270*/  FFMA.FTZ R145, R115, R0.reuse, -R109 ;  /* 0x0000000073917223 */ /* 0x080fe2000001086d */
[-C--:B------:R-:W-:Y:S01]  /*14280*/  FFMA.FTZ R146, R116, R0.reuse, -R11 ;  /* 0x0000000074927223 */ /* 0x080fe2000001080b */
[-C--:B------:R-:W-:Y:S01]  /*14290*/  FFMA.FTZ R98, R118, R0.reuse, -R109 ;  /* 0x0000000076627223 */ /* 0x080fe2000001086d */
[-C--:B------:R-:W-:Y:S01]  /*142a0*/  FFMA.FTZ R20, R117, R0.reuse, -R11 ;  /* 0x0000000075147223 */ /* 0x080fe2000001080b */
[-C--:B------:R-:W-:Y:S01]  /*142b0*/  FFMA.FTZ R147, R119, R0.reuse, -R109 ;  /* 0x0000000077937223 */ /* 0x080fe2000001086d */
[-C--:B------:R-:W-:Y:S01]  /*142c0*/  FFMA.FTZ R148, R120, R0.reuse, -R11 ;  /* 0x0000000078947223 */ /* 0x080fe2000001080b */
[----:B------:R-:W-:Y:S01]  /*142d0*/  FFMA.FTZ R97, R122, R0, -R109 ;  /* 0x000000007a617223 */ /* 0x000fe2000001086d */
[----:B------:R-:W2:Y:S01]  /*142e0*/  MUFU.EX2 R157, R157 ;  /* 0x0000009d009d7308 */ /* 0x000ea20000000800 */
[----:B-1----:R-:W-:Y:S01]  /*142f0*/  FFMA.FTZ R6, R5, R6, R108 ;  /* 0x0000000605067223 */ /* 0x002fe2000001006c */
[-C--:B------:R-:W-:Y:S01]  /*14300*/  FFMA.FTZ R15, R121, R0.reuse, -R11 ;  /* 0x00000000790f7223 */ /* 0x080fe2000001080b */
[-C--:B------:R-:W-:Y:S01]  /*14310*/  FFMA.FTZ R149, R123, R0.reuse, -R109 ;  /* 0x000000007b957223 */ /* 0x080fe2000001086d */
[-CC-:B------:R-:W-:Y:S01]  /*14320*/  FFMA.FTZ R150, R124, R0.reuse, -R11.reuse ;  /* 0x000000007c967223 */ /* 0x180fe2000001080b */
[-C--:B------:R-:W-:Y:S01]  /*14330*/  FFMA.FTZ R13, R125, R0.reuse, -R11 ;  /* 0x000000007d0d7223 */ /* 0x080fe2000001080b */
[-C--:B------:R-:W-:Y:S01]  /*14340*/  FFMA.FTZ R151, R127, R0.reuse, -R109 ;  /* 0x000000007f977223 */ /* 0x080fe2000001086d */
[-CC-:B------:R-:W-:Y:S01]  /*14350*/  FFMA.FTZ R152, R128, R0.reuse, -R11.reuse ;  /* 0x0000000080987223 */ /* 0x180fe2000001080b */
[----:B------:R-:W1:Y:S01]  /*14360*/  MUFU.EX2 R158, R158 ;  /* 0x0000009e009e7308 */ /* 0x000e620000000800 */
[----:B0-----:R-:W-:Y:S01]  /*14370*/  FADD.FTZ R7, R139, R94 ;  /* 0x0000005e8b077221 */ /* 0x001fe20000010000 */
[-C--:B------:R-:W-:Y:S01]  /*14380*/  FFMA.FTZ R12, R129, R0.reuse, -R11 ;  /* 0x00000000810c7223 */ /* 0x080fe2000001080b */
[-C--:B------:R-:W-:Y:S01]  /*14390*/  FFMA.FTZ R153, R131, R0.reuse, -R109 ;  /* 0x0000000083997223 */ /* 0x080fe2000001086d */
[-C--:B------:R-:W-:Y:S01]  /*143a0*/  FFMA.FTZ R154, R132, R0.reuse, -R11 ;  /* 0x00000000849a7223 */ /* 0x080fe2000001080b */
[-C--:B------:R-:W-:Y:S01]  /*143b0*/  FFMA.FTZ R155, R134, R0.reuse, -R109 ;  /* 0x00000000869b7223 */ /* 0x080fe2000001086d */
[----:B------:R-:W-:-:S02]  /*143c0*/  FFMA.FTZ R11, R133, R0, -R11 ;  /* 0x00000000850b7223 */ /* 0x000fc4000001080b */
        /* <DEDUP_REMOVED lines=21> */
[----:B-1----:R-:W-:Y:S01]  /*14520*/  FADD.FTZ R94, R102, R95 ;  /* 0x0000005f665e7221 */ /* 0x002fe20000010000 */
[----:B------:R-:W-:-:S06]  /*14530*/  FFMA.FTZ R95, R126, R0, -R109 ;  /* 0x000000007e5f7223 */ /* 0x000fcc000001086d */
        /* <DEDUP_REMOVED lines=19> */
[----:B0-----:R-:W-:Y:S01]  /*14670*/  FADD.FTZ R6, R143, R94 ;  /* 0x0000005e8f067221 */ /* 0x001fe20000010000 */
[----:B------:R-:W-:-:S06]  /*14680*/  FFMA.FTZ R94, R130, R0, -R109 ;  /* 0x00000000825e7223 */ /* 0x000fcc000001086d */
        /* <DEDUP_REMOVED lines=20> */
[----:B------:R-:W-:-:S04]  /*147d0*/  IADD3 R6, R21, 0x2a840, RZ ;  /* 0x0002a84015067810 */ /* 0x000fc80007ffe0ff */
[----:B------:R-:W-:Y:S02]  /*147e0*/  PRMT R6, R181, 0x654, R6 ;  /* 0x00000654b5067816 */ /* 0x000fe40000000006 */
[----:B------:R-:W2:Y:S01]  /*147f0*/  MUFU.EX2 R150, R150 ;  /* 0x0000009600967308 */ /* 0x000ea20000000800 */
[----:B-1----:R-:W-:Y:S01]  /*14800*/  FADD.FTZ R7, R15, R106 ;  /* 0x0000006a0f077221 */ /* 0x002fe20000010000 */
[----:B------:R-:W-:Y:S01]  /*14810*/  FFMA.FTZ R106, R135, R0, -R109 ;  /* 0x00000000876a7223 */ /* 0x000fe2000001086d */
[----:B------:R1:W-:Y:S05]  /*14820*/  SYNCS.ARRIVE.TRANS64.RED.A1T0 RZ, [R6+URZ], RZ ;  /* 0x000000ff06ff79a7 */ /* 0x0003ea000810043f */
[----:B------:R-:W3:Y:S01]  /*14830*/  MUFU.EX2 R95, R95 ;  /* 0x0000005f005f7308 */ /* 0x000ee20000000800 */
[----:B0-----:R-:W-:-:S07]  /*14840*/  FADD.FTZ R110, R149, R110 ;  /* 0x0000006e956e7221 */ /* 0x001fce0000010000 */
[----:B------:R-:W0:Y:S01]  /*14850*/  MUFU.EX2 R13, R13 ;  /* 0x0000000d000d7308 */ /* 0x000e220000000800 */
[----:B--2---:R-:W-:-:S07]  /*14860*/  FADD.FTZ R112, R150, R7 ;  /* 0x0000000796707221 */ /* 0x004fce0000010000 */
[----:B------:R-:W2:Y:S01]  /*14870*/  MUFU.EX2 R151, R151 ;  /* 0x0000009700977308 */ /* 0x000ea20000000800 */
[----:B---3--:R-:W-:-:S07]  /*14880*/  FADD.FTZ R110, R95, R110 ;  /* 0x0000006e5f6e7221 */ /* 0x008fce0000010000 */
[----:B------:R-:W3:Y:S01]  /*14890*/  MUFU.EX2 R152, R152 ;  /* 0x0000009800987308 */ /* 0x000ee20000000800 */
[----:B0-----:R-:W-:-:S07]  /*148a0*/  FADD.FTZ R7, R13, R112 ;  /* 0x000000700d077221 */ /* 0x001fce0000010000 */
[----:B------:R-:W1:Y:S01]  /*148b0*/  MUFU.EX2 R94, R94 ;  /* 0x0000005e005e7308 */ /* 0x000e620000000800 */
[----:B--2---:R-:W-:-:S07]  /*148c0*/  FADD.FTZ R21, R151, R110 ;  /* 0x0000006e97157221 */ /* 0x004fce0000010000 */
[----:B------:R-:W0:Y:S01]  /*148d0*/  MUFU.EX2 R12, R12 ;  /* 0x0000000c000c7308 */ /* 0x000e220000000800 */
[----:B---3--:R-:W-:-:S07]  /*148e0*/  FADD.FTZ R7, R152, R7 ;  /* 0x0000000798077221 */ /* 0x008fce0000010000 */
        /* <DEDUP_REMOVED lines=10> */
[----:B--2---:R-:W-:-:S03]  /*14990*/  FADD.FTZ R7, R11, R110 ;  /* 0x0000006e0b077221 */ /* 0x004fc60000010000 */
[----:B-1----:R-:W-:Y:S01]  /*149a0*/  FADD.FTZ R6, R106, R21 ;  /* 0x000000156a067221 */ /* 0x002fe20000010000 */
[----:B------:R-:W-:Y:S06]  /*149b0*/  @!P0 BRA `(.L_x_636) ;  /* 0x0000000000048947 */ /* 0x000fec0003800000 */
[----:B------:R-:W-:Y:S01]  /*149c0*/  BPT.TRAP 0x1 ;  /* 0x000000040000795c */ /* 0x000fe20000300000 */
.L_x_636:
[----:B------:R-:W-:Y:S01]  /*149d0*/  ISETP.GT.AND P1, PT, R14, RZ, PT ;  /* 0x000000ff0e00720c */ /* 0x000fe20003f24270 */
[----:B------:R-:W-:Y:S01]  /*149e0*/  VIADD R10, R10, 0x2a860 ;  /* 0x0002a8600a0a7836 */ /* 0x000fe20000000000 */
[----:B------:R-:W-:Y:S01]  /*149f0*/  F2FP.F16.F32.PACK_AB R156, R139, R156 ;  /* 0x0000009c8b9c723e */ /* 0x000fe200000000ff */
[----:B------:R-:W-:Y:S01]  /*14a00*/  VIADD R14, R14, 0xffffffff ;  /* 0xffffffff0e0e7836 */ /* 0x000fe20000000000 */
[----:B------:R-:W-:Y:S01]  /*14a10*/  F2FP.F16.F32.PACK_AB R158, R137, R158 ;  /* 0x0000009e899e723e */ /* 0x000fe200000000ff */
[----:B------:R-:W-:Y:S01]  /*14a20*/  IMAD.MOV.U32 R194, RZ, RZ, R180 ;  /* 0x000000ffffc27224 */ /* 0x000fe200078e00b4 */
[----:B------:R-:W-:Y:S02]  /*14a30*/  PRMT R10, R181, 0x654, R10 ;  /* 0x00000654b50a7816 */ /* 0x000fe4000000000a */
[----:B------:R-:W-:Y:S01]  /*14a40*/  F2FP.F16.F32.PACK_AB R146, R20, R146 ;  /* 0x000000921492723e */ /* 0x000fe200000000ff */
[----:B------:R-:W-:Y:S01]  /*14a50*/  IMAD.MOV.U32 R20, RZ, RZ, R3 ;  /* 0x000000ffff147224 */ /* 0x000fe200078e0003 */
[----:B------:R0:W-:Y:S01]  /*14a60*/  SYNCS.ARRIVE.TRANS64.RED.A1T0 RZ, [R10+URZ], RZ ;  /* 0x000000ff0aff79a7 */ /* 0x0001e2000810043f */
        /* <DEDUP_REMOVED lines=21> */
[----:B------:R-:W-:Y:S02]  /*14bc0*/  MOV R15, R4 ;  /* 0x00000004000f7202 */ /* 0x000fe40000000f00 */
[----:B------:R-:W-:Y:S01]  /*14bd0*/  MOV R196, R173 ;  /* 0x000000ad00c47202 */ /* 0x000fe20000000f00 */
[----:B0-----:R-:W-:Y:S06]  /*14be0*/  @P1 BRA `(.L_x_637) ;  /* 0xffffffe0001c1947 */ /* 0x001fec000383ffff */
.L_x_624:
[----:B------:R-:W-:Y:S05]  /*14bf0*/  BSYNC B0 ;  /* 0x0000000000007941 */ /* 0x000fea0003800000 */
.L_x_623:
        /* <DEDUP_REMOVED lines=67> */
.L_x_638:
[----:B------:R-:W-:Y:S01]  /*15030*/  IMAD R10, R173, 0x8, R2 ;  /* 0x00000008ad0a7824 */ /* 0x000fe200078e0202 */
[----:B------:R-:W-:-:S04]  /*15040*/  SHF.L.U32 R5, R180, 0x1f, RZ ;  /* 0x0000001fb4057819 */ /* 0x000fc800000006ff */
[----:B------:R0:W1:Y:S01]  /*15050*/  SYNCS.PHASECHK.TRANS64.TRYWAIT P1, [R10+URZ+0x2a850], R5 ;  /* 0x02a850050a0075a7 */ /* 0x000062000802017f */
[----:B------:R-:W-:Y:S05]  /*15060*/  @!P0 BRA `(.L_x_639) ;  /* 0x0000000000048947 */ /* 0x000fea0003800000 */
[----:B------:R-:W-:Y:S01]  /*15070*/  BPT.TRAP 0x1 ;  /* 0x000000040000795c */ /* 0x000fe20000300000 */
.L_x_639:
[----:B------:R-:W-:Y:S01]  /*15080*/  VIADD R2, R2, 0x400 ;  /* 0x0000040002027836 */ /* 0x000fe20000000000 */
[----:B------:R-:W-:Y:S04]  /*15090*/  BSSY B0, `(.L_x_640) ;  /* 0x0000008000007945 */ /* 0x000fe80003800000 */
[----:B------:R-:W-:-:S04]  /*150a0*/  SHF.R.U32.HI R2, RZ, 0x4, R2 ;  /* 0x00000004ff027819 */ /* 0x000fc80000011602 */
[----:B------:R-:W-:-:S04]  /*150b0*/  LOP3.LUT R2, R2, 0x3fff, RZ, 0xc0, !PT ;  /* 0x00003fff02027812 */ /* 0x000fc800078ec0ff */
[----:B------:R-:W-:-:S05]  /*150c0*/  LOP3.LUT R2, R2, 0x3000000, RZ, 0xfc, !PT ;  /* 0x0300000002027812 */ /* 0x000fca00078efcff */
[----:B------:R-:W-:Y:S01]  /*150d0*/  IMAD R2, R173, 0x600, R2 ;  /* 0x00000600ad027824 */ /* 0x000fe200078e0202 */
[----:B-1----:R-:W-:Y:S06]  /*150e0*/  @P1 BRA `(.L_x_641) ;  /* 0x0000000000081947 */ /* 0x002fec0003800000 */
[----:B------:R-:W1:Y:S02]  /*150f0*/  SYNCS.PHASECHK.TRANS64.TRYWAIT P1, [R10+URZ+0x2a850], R5 ;  /* 0x02a850050a0075a7 */ /* 0x000e64000802017f */
[----:B-1----:R-:W-:Y:S05]  /*15100*/  @!P1 BRA `(.L_x_642) ;  /* 0x0000009c00b09947 */ /* 0x002fea0003800000 */
.L_x_641:
[----:B------:R-:W-:Y:S05]  /*15110*/  BSYNC B0 ;  /* 0x0000000000007941 */ /* 0x000fea0003800000 */
.L_x_640:
[----:B------:R-:W-:Y:S01]  /*15120*/  IMAD.MOV.U32 R9, RZ, RZ, 0x40000040 ;  /* 0x40000040ff097424 */ /* 0x000fe200078e00ff */
[----:B------:R-:W-:Y:S01]  /*15130*/  MOV R8, R2 ;  /* 0x0000000200087202 */ /* 0x000fe20000000f00 */
[----:B------:R-:W-:Y:S01]  /*15140*/  WARPGROUP.ARRIVE ;  /* 0x00000000000079c5 */ /* 0x000fe20000000000 */
[----:B01----:R-:W-:Y:S01]  /*15150*/  SHFL.BFLY PT, R5, R6, 0x2, 0x1f ;  /* 0x0c401f0006057f89 */ /* 0x003fe200000e0000 */
[----:B------:R-:W-:Y:S01]  /*15160*/  MOV R88, 0xff800000 ;  /* 0xff80000000587802 */ /* 0x000fe20000000f00 */
[----:B------:R-:W-:Y:S01]  /*15170*/  IMAD.MOV.U32 R89, RZ, RZ, -0x800000 ;  /* 0xff800000ff597424 */ /* 0x000fe200078e00ff */
[----:B------:R-:W-:Y:S01]  /*15180*/  R2UR UR6, R8 ;  /* 0x00000000080672ca */ /* 0x000fe200000e0000 */
[----:B------:R-:W-:Y:S01]  /*15190*/  VIADD R8, R2, 0x80 ;  /* 0x0000008002087836 */ /* 0x000fe20000000000 */
[----:B------:R-:W-:Y:S02]  /*151a0*/  R2UR UR7, R9 ;  /* 0x00000000090772ca */ /* 0x000fe400000e0000 */
[----:B------:R-:W-:-:S11]  /*151b0*/  MOV R9, 0x40000040 ;  /* 0x4000004000097802 */ /* 0x000fd60000000f00 */
        /* <DEDUP_REMOVED lines=25> */
[----:B------:R-:W-:Y:S02]  /*15350*/  IADD3 R8, R2, 0x280, RZ ;  /* 0x0000028002087810 */ /* 0x000fe40007ffe0ff */
[----:B------:R-:W0:Y:S02]  /*15360*/  SHFL.BFLY PT, R2, R7, 0x2, 0x1f ;  /* 0x0c401f0007027f89 */ /* 0x000e2400000e0000 */
[----:B0-----:R-:W-:Y:S01]  /*15370*/  FADD.FTZ R2, R2, R7 ;  /* 0x0000000702027221 */ /* 0x001fe20000010000 */
[----:B------:R-:W-:-:S02]  /*15380*/  WARPGROUP.DEPBAR.LE gsb0, 0x0 ;  /* 0x00008000000079c5 */ /* 0x000fc40000010000 */
[----:B------:R-:W-:-:S06]  /*15390*/  WARPGROUP.ARRIVE ;  /* 0x00000000000079c5 */ /* 0x000fcc0000000000 */
[----:B------:R-:W-:Y:S01]  /*153a0*/  HGMMA.64x128x16.F32 R24, R148, gdesc[UR4].tnspB, R24, gsb0 ;  /* 0x41e0000494187df0 */ /* 0x000fe20008000818 */
[----:B------:R-:W-:Y:S01]  /*153b0*/  R2UR UR6, R8 ;  /* 0x00000000080672ca */ /* 0x000fe200000e0000 */
[----:B------:R-:W-:Y:S01]  /*153c0*/  FADD.FTZ R8, R5, R6 ;  /* 0x0000000605087221 */ /* 0x000fe20000010000 */
[----:B------:R-:W-:Y:S01]  /*153d0*/  R2UR UR7, R9 ;  /* 0x00000000090772ca */ /* 0x000fe200000e0000 */
[----:B------:R-:W0:Y:S01]  /*153e0*/  SHFL.BFLY PT, R5, R2, 0x1, 0x1f ;  /* 0x0c201f0002057f89 */ /* 0x000e2200000e0000 */
[----:B------:R-:W-:-:S03]  /*153f0*/  IMAD.MOV.U32 R6, RZ, RZ, RZ ;  /* 0x000000ffff067224 */ /* 0x000fc600078e00ff */
[----:B------:R-:W1:Y:S01]  /*15400*/  SHFL.BFLY PT, R9, R8, 0x1, 0x1f ;  /* 0x0c201f0008097f89 */ /* 0x000e6200000e0000 */
[----:B0-----:R-:W-:Y:S01]  /*15410*/  FADD.FTZ R11, R2, R5 ;  /* 0x00000005020b7221 */ /* 0x001fe20000010000 */
[----:B------:R-:W-:Y:S01]  /*15420*/  MOV R5, RZ ;  /* 0x000000ff00057202 */ /* 0x000fe20000000f00 */
[----:B-1----:R-:W-:-:S03]  /*15430*/  FADD.FTZ R12, R8, R9 ;  /* 0x00000009080c7221 */ /* 0x002fc60000010000 */
        /* <DEDUP_REMOVED lines=14> */
[----:B------:R-:W-:Y:S03]  /*15520*/  HGMMA.64x128x16.F32 R24, R152, gdesc[UR4].tnspB, R24, gsb0 ;  /* 0x41e0000498187df0 */ /* 0x000fe60008000818 */
[----:B------:R-:W-:Y:S02]  /*15530*/  WARPGROUP.DEPBAR.LE gsb0, 0x0 ;  /* 0x00008000000079c5 */ /* 0x000fe40000010000 */
[----:B--23--:R-:W-:Y:S05]  /*15540*/  @!P0 BRA `(.L_x_643) ;  /* 0x0000000000048947 */ /* 0x00cfea0003800000 */
[----:B------:R-:W-:Y:S01]  /*15550*/  BPT.TRAP 0x1 ;  /* 0x000000040000795c */ /* 0x000fe20000300000 */
.L_x_643:
[----:B------:R-:W-:Y:S01]  /*15560*/  IADD3 R0, R10, 0x2a860, RZ ;  /* 0x0002a8600a007810 */ /* 0x000fe20007ffe0ff */
[----:B------:R-:W-:Y:S02]  /*15570*/  VIADD R173, R173, 0x1 ;  /* 0x00000001adad7836 */ /* 0x000fe40000000000 */
[-C--:B------:R-:W-:Y:S01]  /*15580*/  FMUL.FTZ R24, R24, R5.reuse ;  /* 0x0000000518187220 */ /* 0x080fe20000410000 */
[-C--:B------:R-:W-:Y:S01]  /*15590*/  FMUL.FTZ R91, R25, R5.reuse ;  /* 0x00000005195b7220 */ /* 0x080fe20000410000 */
[----:B------:R-:W-:Y:S01]  /*155a0*/  PRMT R181, R181, 0x654, R0 ;  /* 0x00000654b5b57816 */ /* 0x000fe20000000000 */
[-C--:B------:R-:W-:Y:S01]  /*155b0*/  FMUL.FTZ R0, R36, R5.reuse ;  /* 0x0000000524007220 */ /* 0x080fe20000410000 */
[----:B------:R-:W-:Y:S01]  /*155c0*/  ISETP.NE.AND P0, PT, R173, 0x2, PT ;  /* 0x00000002ad00780c */ /* 0x000fe20003f05270 */
[-C--:B------:R-:W-:Y:S01]  /*155d0*/  FMUL.FTZ R10, R28, R5.reuse ;  /* 0x000000051c0a7220 */ /* 0x080fe20000410000 */
[----:B------:R1:W-:Y:S01]  /*155e0*/  SYNCS.ARRIVE.TRANS64.RED.A1T0 RZ, [R181+URZ], RZ ;  /* 0x000000ffb5ff79a7 */ /* 0x0003e2000810043f */
        /* <DEDUP_REMOVED lines=28> */
[----:B------:R-:W-:Y:S01]  /*157b0*/  SEL R5, RZ, 0x1, P0 ;  /* 0x00000001ff057807 */ /* 0x000fe20000000000 */
[-C--:B0-----:R-:W-:Y:S01]  /*157c0*/  FMUL.FTZ R92, R34, R6.reuse ;  /* 0x00000006225c7220 */ /* 0x081fe20000410000 */
        /* <DEDUP_REMOVED lines=31> */
[----:B------:R-:W-:Y:S01]  /*159c0*/  FMUL.FTZ R87, R87, R6 ;  /* 0x0000000657577220 */ /* 0x000fe20000410000 */
[----:B------:R-:W-:-:S02]  /*159d0*/  LOP3.LUT R180, R180, R5, RZ, 0x3c, !PT ;  /* 0x00000005b4b47212 */ /* 0x000fc400078e3cff */
[----:B------:R-:W-:Y:S02]  /*159e0*/  IADD3 R189, R189, 0x1, RZ ;  /* 0x00000001bdbd7810 */ /* 0x000fe40007ffe0ff */
[----:B-1----:R-:W-:-:S07]  /*159f0*/  SEL R173, R173, RZ, P0 ;  /* 0x000000ffadad7207 */ /* 0x002fce0000000000 */
.L_x_565:
[----:B------:R-:W0:Y:S08]  /*15a00*/  S2UR UR4, SR_CgaCtaId ;  /* 0x00000000000479c3 */ /* 0x000e300000008800 */
[----:B------:R-:W-:Y:S01]  /*15a10*/  BAR.SYNC.DEFER_BLOCKING 0x5, 0x180 ;  /* 0x0146000000007b1d */ /* 0x000fe20000010000 */
[----:B------:R-:W-:-:S05]  /*15a20*/  MOV R2, 0x400 ;  /* 0x0000040000027802 */ /* 0x000fca0000000f00 */
[----:B------:R-:W-:Y:S01]  /*15a30*/  BSSY B0, `(.L_x_644) ;  /* 0x00001f8000007945 */ /* 0x000fe20003800000 */
[----:B0-----:R-:W-:-:S05]  /*15a40*/  IMAD.U32 R181, RZ, RZ, UR4 ;  /* 0x00000004ffb57e24 */ /* 0x001fca000f8e00ff */
[----:B------:R-:W-:-:S05]  /*15a50*/  LEA R2, R181, R2, 0x18 ;  /* 0x00000002b5027211 */ /* 0x000fca00078ec0ff */
[----:B------:R0:W1:Y:S01]  /*15a60*/  LDS.128 R28, [R2+0x2a8d0] ;  /* 0x02a8d000021c7984 */ /* 0x0000620000000c00 */
[----:B------:R-:W-:Y:S06]  /*15a70*/  BAR.ARV 0x4, 0x180 ;  /* 0x0106000000007b1d */ /* 0x000fec0000002000 */
[----:B------:R-:W-:Y:S05]  /*15a80*/  @P1 BRA `(.L_x_645) ;  /* 0x0000001400081947 */ /* 0x000fea0003800000 */
[----:B------:R-:W2:Y:S01]  /*15a90*/  LDL R4, [R1+0x38] ;  /* 0x0000380001047983 */ /* 0x000ea20000100800 */
[----:B------:R-:W-:Y:S01]  /*15aa0*/  F2FP.F16.F32.PACK_AB R10, R11, R10 ;  /* 0x0000000a0b0a723e */ /* 0x000fe200000000ff */
[----:B------:R-:W-:Y:S01]  /*15ab0*/  ULDC.64 UR4, c[0x0][0xc00] ;  /* 0x0003000000047ab9 */ /* 0x000fe20000000a00 */
[----:B------:R-:W-:Y:S01]  /*15ac0*/  F2FP.F16.F32.PACK_AB R11, R97, R26 ;  /* 0x0000001a610b723e */ /* 0x000fe200000000ff */
[----:B------:R-:W3:Y:S01]  /*15ad0*/  S2R R5, SR_SWINHI ;  /* 0x0000000000057919 */ /* 0x000ee20000002f00 */
[----:B------:R-:W-:Y:S02]  /*15ae0*/  F2FP.F16.F32.PACK_AB R35, R38, R35 ;  /* 0x000000232623723e */ /* 0x000fe400000000ff */
[----:B------:R-:W-:Y:S02]  /*15af0*/  F2FP.F16.F32.PACK_AB R36, R73, R36 ;  /* 0x000000244924723e */ /* 0x000fe400000000ff */
[----:B------:R-:W-:Y:S02]  /*15b00*/  F2FP.F16.F32.PACK_AB R38, R77, R76 ;  /* 0x0000004c4d26723e */ /* 0x000fe400000000ff */
[----:B------:R-:W-:-:S02]  /*15b10*/  F2FP.F16.F32.PACK_AB R39, R42, R39 ;  /* 0x000000272a27723e */ /* 0x000fc400000000ff */
[----:B------:R-:W-:Y:S02]  /*15b20*/  MOV R20, R2 ;  /* 0x0000000200147202 */ /* 0x000fe40000000f00 */
[----:B---3--:R-:W-:Y:S01]  /*15b30*/  MOV R21, R5 ;  /* 0x0000000500157202 */ /* 0x008fe20000000f00 */
[----:B------:R-:W-:Y:S02]  /*15b40*/  BAR.SYNC.DEFER_BLOCKING 0x1, 0x100 ;  /* 0x0044000000007b1d */ /* 0x000fe40000010000 */
[----:B--2---:R-:W-:-:S03]  /*15b50*/  IMAD.WIDE R8, R4, 0x2, R20 ;  /* 0x0000000204087825 */ /* 0x004fc600078e0214 */
[C---:B------:R-:W-:Y:S02]  /*15b60*/  LOP3.LUT R15, R8.reuse, 0x380, RZ, 0xc0, !PT ;  /* 0x00000380080f7812 */ /* 0x040fe400078ec0ff */
[C---:B------:R-:W-:Y:S02]  /*15b70*/  IADD3 R71, P6, R8.reuse, 0x20, RZ ;  /* 0x0000002008477810 */ /* 0x040fe40007fde0ff */
[C---:B------:R-:W-:Y:S02]  /*15b80*/  IADD3 R79, P5, R8.reuse, 0x40, RZ ;  /* 0x00000040084f7810 */ /* 0x040fe40007fbe0ff */
[----:B------:R-:W-:Y:S02]  /*15b90*/  SHF.R.U64 R15, R15, 0x3, RZ ;  /* 0x000000030f0f7819 */ /* 0x000fe400000012ff */
[C---:B------:R-:W-:Y:S01]  /*15ba0*/  IADD3 R101, P4, R8.reuse, 0x60, RZ ;  /* 0x0000006008657810 */ /* 0x040fe20007f9e0ff */
[----:B------:R-:W-:Y:S01]  /*15bb0*/  IMAD.X R7, RZ, RZ, R9, P5 ;  /* 0x000000ffff077224 */ /* 0x000fe200028e0609 */
[----:B------:R-:W-:-:S02]  /*15bc0*/  IADD3 R103, P3, R8, 0x4000, RZ ;  /* 0x0000400008677810 */ /* 0x000fc40007f7e0ff */
[C---:B------:R-:W-:Y:S02]  /*15bd0*/  IADD3 R105, P2, R8.reuse, 0x4020, RZ ;  /* 0x0000402008697810 */ /* 0x040fe40007f5e0ff */
[C---:B------:R-:W-:Y:S02]  /*15be0*/  IADD3 R107, P1, R8.reuse, 0x4040, RZ ;  /* 0x00004040086b7810 */ /* 0x040fe40007f3e0ff */
[----:B------:R-:W-:Y:S02]  /*15bf0*/  IADD3 R109, P0, R8, 0x4060, RZ ;  /* 0x00004060086d7810 */ /* 0x000fe40007f1e0ff */
[----:B------:R-:W-:Y:S01]  /*15c00*/  LOP3.LUT R4, R71, 0x380, RZ, 0xc0, !PT ;  /* 0x0000038047047812 */ /* 0x000fe200078ec0ff */
[--C-:B------:R-:W-:Y:S01]  /*15c10*/  IMAD.X R27, RZ, RZ, R9.reuse, P1 ;  /* 0x000000ffff1b7224 */ /* 0x100fe200008e0609 */
[----:B------:R-:W-:Y:S02]  /*15c20*/  LOP3.LUT R6, R79, 0x380, RZ, 0xc0, !PT ;  /* 0x000003804f067812 */ /* 0x000fe400078ec0ff */
[----:B------:R-:W-:Y:S01]  /*15c30*/  LOP3.LUT R8, R15, R8, RZ, 0x3c, !PT ;  /* 0x000000080f087212 */ /* 0x000fe200078e3cff */
[----:B------:R-:W-:Y:S01]  /*15c40*/  IMAD.X R15, RZ, RZ, R9, P3 ;  /* 0x000000ffff0f7224 */ /* 0x000fe200018e0609 */
[----:B------:R-:W-:-:S02]  /*15c50*/  SHF.R.U64 R4, R4, 0x3, RZ ;  /* 0x0000000304047819 */ /* 0x000fc400000012ff */
[----:B------:R-:W-:Y:S02]  /*15c60*/  SHF.R.U64 R6, R6, 0x3, RZ ;  /* 0x0000000306067819 */ /* 0x000fe400000012ff */
[----:B------:R-:W-:Y:S02]  /*15c70*/  MOV R94, R8 ;  /* 0x00000008005e7202 */ /* 0x000fe40000000f00 */
[-C--:B------:R-:W-:Y:S02]  /*15c80*/  IADD3.X R5, RZ, R9.reuse, RZ, P6, !PT ;  /* 0x00000009ff057210 */ /* 0x080fe400037fe4ff */
[-C--:B------:R-:W-:Y:S02]  /*15c90*/  IADD3.X R13, RZ, R9.reuse, RZ, P4, !PT ;  /* 0x00000009ff0d7210 */ /* 0x080fe400027fe4ff */
[-C--:B------:R-:W-:Y:S02]  /*15ca0*/  IADD3.X R25, RZ, R9.reuse, RZ, P2, !PT ;  /* 0x00000009ff197210 */ /* 0x080fe400017fe4ff */
[----:B----4-:R-:W-:-:S02]  /*15cb0*/  IADD3.X R33, RZ, R9, RZ, P0, !PT ;  /* 0x00000009ff217210 */ /* 0x010fc400007fe4ff */
[----:B------:R-:W-:Y:S02]  /*15cc0*/  LOP3.LUT R12, R101, 0x380, RZ, 0xc0, !PT ;  /* 0x00000380650c7812 */ /* 0x000fe400078ec0ff */
[----:B------:R-:W-:Y:S02]  /*15cd0*/  LOP3.LUT R14, R103, 0x380, RZ, 0xc0, !PT ;  /* 0x00000380670e7812 */ /* 0x000fe400078ec0ff */
[----:B------:R-:W-:Y:S02]  /*15ce0*/  F2FP.F16.F32.PACK_AB R8, R91, R24 ;  /* 0x000000185b08723e */ /* 0x000fe400000000ff */
[----:B------:R-:W-:Y:S02]  /*15cf0*/  F2FP.F16.F32.PACK_AB R9, R99, R32 ;  /* 0x000000206309723e */ /* 0x000fe400000000ff */
[----:B------:R-:W-:Y:S02]  /*15d00*/  LOP3.LUT R24, R105, 0x380, RZ, 0xc0, !PT ;  /* 0x0000038069187812 */ /* 0x000fe400078ec0ff */
[----:B-1----:R-:W-:Y:S01]  /*15d10*/  LOP3.LUT R28, R107, 0x380, RZ, 0xc0, !PT ;  /* 0x000003806b1c7812 */ /* 0x002fe200078ec0ff */
[----:B------:R1:W-:Y:S01]  /*15d20*/  STSM.16.M88.4 [R94], R8 ;  /* 0x000000085e007844 */ /* 0x0003e20000000200 */
[----:B------:R-:W-:-:S02]  /*15d30*/  LOP3.LUT R4, R4, R71, RZ, 0x3c, !PT ;  /* 0x0000004704047212 */ /* 0x000fc400078e3cff */
[----:B------:R-:W-:Y:S02]  /*15d40*/  LOP3.LUT R6, R6, R79, RZ, 0x3c, !PT ;  /* 0x0000004f06067212 */ /* 0x000fe400078e3cff */
[----:B------:R-:W-:Y:S02]  /*15d50*/  LOP3.LUT R32, R109, 0x380, RZ, 0xc0, !PT ;  /* 0x000003806d207812 */ /* 0x000fe400078ec0ff */
[----:B------:R-:W-:Y:S02]  /*15d60*/  SHF.R.U64 R12, R12, 0x3, RZ ;  /* 0x000000030c0c7819 */ /* 0x000fe400000012ff */
[----:B------:R-:W-:Y:S02]  /*15d70*/  SHF.R.U64 R14, R14, 0x3, RZ ;  /* 0x000000030e0e7819 */ /* 0x000fe400000012ff */
[----:B------:R-:W-:Y:S02]  /*15d80*/  SHF.R.U64 R24, R24, 0x3, RZ ;  /* 0x0000000318187819 */ /* 0x000fe400000012ff */
[----:B------:R-:W-:-:S02]  /*15d90*/  SHF.R.U64 R28, R28, 0x3, RZ ;  /* 0x000000031c1c7819 */ /* 0x000fc400000012ff */
[----:B------:R-:W-:Y:S02]  /*15da0*/  SHF.R.U64 R32, R32, 0x3, RZ ;  /* 0x0000000320207819 */ /* 0x000fe400000012ff */
[----:B------:R-:W-:Y:S02]  /*15db0*/  MOV R91, R4 ;  /* 0x00000004005b7202 */ /* 0x000fe40000000f00 */
[----:B------:R-:W-:Y:S02]  /*15dc0*/  MOV R79, R6 ;  /* 0x00000006004f7202 */ /* 0x000fe40000000f00 */
[----:B------:R-:W-:Y:S02]  /*15dd0*/  F2FP.F16.F32.PACK_AB R4, R90, R3 ;  /* 0x000000035a04723e */ /* 0x000fe400000000ff */
[----:B------:R-:W-:Y:S02]  /*15de0*/  F2FP.F16.F32.PACK_AB R5, R93, R92 ;  /* 0x0000005c5d05723e */ /* 0x000fe400000000ff */
[----:B------:R-:W-:-:S02]  /*15df0*/  F2FP.F16.F32.PACK_AB R6, R37, R0 ;  /* 0x000000002506723e */ /* 0x000fc400000000ff */
[----:B------:R-:W-:Y:S01]  /*15e00*/  F2FP.F16.F32.PACK_AB R7, R95, R72 ;  /* 0x000000485f07723e */ /* 0x000fe200000000ff */
[----:B------:R-:W2:Y:S01]  /*15e10*/  LDC R0, c[0x0][0xbe8] ;  /* 0x0002fa00ff007b82 */ /* 0x000ea20000000800 */
[----:B------:R-:W-:Y:S02]  /*15e20*/  LOP3.LUT R12, R12, R101, RZ, 0x3c, !PT ;  /* 0x000000650c0c7212 */ /* 0x000fe400078e3cff */
[----:B------:R-:W-:Y:S01]  /*15e30*/  LOP3.LUT R14, R14, R103, RZ, 0x3c, !PT ;  /* 0x000000670e0e7212 */ /* 0x000fe200078e3cff */
[----:B------:R-:W-:Y:S01]  /*15e40*/  STSM.16.M88.4 [R91], R4 ;  /* 0x000000045b007844 */ /* 0x000fe20000000200 */
[----:B-1----:R-:W-:Y:S02]  /*15e50*/  F2FP.F16.F32.PACK_AB R8, R41, R40 ;  /* 0x000000282908723e */ /* 0x002fe400000000ff */
[----:B------:R-:W-:Y:S02]  /*15e60*/  F2FP.F16.F32.PACK_AB R9, R43, R34 ;  /* 0x000000222b09723e */ /* 0x000fe400000000ff */
[----:B------:R-:W-:-:S02]  /*15e70*/  F2FP.F16.F32.PACK_AB R10, R45, R44 ;  /* 0x0000002c2d0a723e */ /* 0x000fc400000000ff */
[----:B------:R-:W-:Y:S02]  /*15e80*/  F2FP.F16.F32.PACK_AB R11, R47, R46 ;  /* 0x0000002e2f0b723e */ /* 0x000fe400000000ff */
[----:B------:R-:W-:Y:S02]  /*15e90*/  LOP3.LUT R24, R24, R105, RZ, 0x3c, !PT ;  /* 0x0000006918187212 */ /* 0x000fe400078e3cff */
[----:B------:R-:W-:Y:S01]  /*15ea0*/  LOP3.LUT R26, R28, R107, RZ, 0x3c, !PT ;  /* 0x0000006b1c1a7212 */ /* 0x000fe200078e3cff */
[----:B------:R1:W-:Y:S01]  /*15eb0*/  STSM.16.M88.4 [R79], R8 ;  /* 0x000000084f007844 */ /* 0x0003e20000000200 */
[----:B------:R-:W-:Y:S02]  /*15ec0*/  LOP3.LUT R32, R32, R109, RZ, 0x3c, !PT ;  /* 0x0000006d20207212 */ /* 0x000fe400078e3cff */
[----:B------:R-:W-:Y:S02]  /*15ed0*/  MOV R78, R12 ;  /* 0x0000000c004e7202 */ /* 0x000fe40000000f00 */
[----:B------:R-:W-:-:S02]  /*15ee0*/  MOV R71, R14 ;  /* 0x0000000e00477202 */ /* 0x000fc40000000f00 */
[----:B------:R-:W-:Y:S02]  /*15ef0*/  MOV R70, R24 ;  /* 0x0000001800467202 */ /* 0x000fe40000000f00 */
[----:B------:R-:W-:Y:S02]  /*15f00*/  MOV R28, R26 ;  /* 0x0000001a001c7202 */ /* 0x000fe40000000f00 */
[----:B------:R-:W-:Y:S01]  /*15f10*/  F2FP.F16.F32.PACK_AB R12, R49, R48 ;  /* 0x00000030310c723e */ /* 0x000fe200000000ff */
[----:B------:R-:W-:Y:S01]  /*15f20*/  IMAD.MOV.U32 R48, RZ, RZ, RZ ;  /* 0x000000ffff307224 */ /* 0x000fe200078e00ff */
[----:B------:R-:W-:Y:S02]  /*15f30*/  F2FP.F16.F32.PACK_AB R13, R51, R50 ;  /* 0x00000032330d723e */ /* 0x000fe400000000ff */
[----:B------:R-:W-:Y:S02]  /*15f40*/  F2FP.F16.F32.PACK_AB R14, R53, R52 ;  /* 0x00000034350e723e */ /* 0x000fe400000000ff */
[----:B------:R-:W-:-:S02]  /*15f50*/  F2FP.F16.F32.PACK_AB R15, R55, R54 ;  /* 0x00000036370f723e */ /* 0x000fc400000000ff */
[----:B------:R-:W-:Y:S02]  /*15f60*/  F2FP.F16.F32.PACK_AB R24, R57, R56 ;  /* 0x000000383918723e */ /* 0x000fe400000000ff */
[----:B------:R-:W-:Y:S01]  /*15f70*/  F2FP.F16.F32.PACK_AB R25, R59, R58 ;  /* 0x0000003a3b19723e */ /* 0x000fe200000000ff */
[----:B------:R-:W-:Y:S01]  /*15f80*/  STSM.16.M88.4 [R78], R12 ;  /* 0x0000000c4e007844 */ /* 0x000fe20000000200 */
[----:B------:R-:W-:Y:S02]  /*15f90*/  F2FP.F16.F32.PACK_AB R26, R61, R60 ;  /* 0x0000003c3d1a723e */ /* 0x000fe400000000ff */
[----:B------:R-:W-:Y:S02]  /*15fa0*/  F2FP.F16.F32.PACK_AB R27, R63, R62 ;  /* 0x0000003e3f1b723e */ /* 0x000fe400000000ff */
[----:B------:R-:W-:Y:S02]  /*15fb0*/  MOV R3, R32 ;  /* 0x0000002000037202 */ /* 0x000fe40000000f00 */
[----:B------:R-:W-:Y:S01]  /*15fc0*/  ISETP.NE.U32.AND P0, PT, RZ, UR4, PT ;  /* 0x00000004ff007c0c */ /* 0x000fe2000bf05070 */
[----:B------:R-:W-:Y:S01]  /*15fd0*/  STSM.16.M88.4 [R71], R24 ;  /* 0x0000001847007844 */ /* 0x000fe20000000200 */
[----:B-1----:R-:W-:-:S02]  /*15fe0*/  IADD3 R8, P1, R186, UR4, RZ ;  /* 0x00000004ba087c10 */ /* 0x002fc4000ff3e0ff */
[----:B------:R-:W-:Y:S02]  /*15ff0*/  F2FP.F16.F32.PACK_AB R32, R65, R64 ;  /* 0x000000404120723e */ /* 0x000fe400000000ff */
[----:B------:R-:W-:Y:S02]  /*16000*/  F2FP.F16.F32.PACK_AB R33, R67, R66 ;  /* 0x000000424321723e */ /* 0x000fe400000000ff */
[----:B------:R-:W-:Y:S02]  /*16010*/  F2FP.F16.F32.PACK_AB R34, R69, R68 ;  /* 0x000000444522723e */ /* 0x000fe400000000ff */
[----:B------:R-:W-:Y:S02]  /*16020*/  F2FP.F16.F32.PACK_AB R37, R75, R74 ;  /* 0x0000004a4b25723e */ /* 0x000fe400000000ff */
[----:B------:R-:W-:Y:S01]  /*16030*/  F2FP.F16.F32.PACK_AB R4, R81, R80 ;  /* 0x000000505104723e */ /* 0x000fe200000000ff */
[----:B------:R-:W-:Y:S01]  /*16040*/  STSM.16.M88.4 [R70], R32 ;  /* 0x0000002046007844 */ /* 0x000fe20000000200 */
[----:B------:R-:W-:-:S02]  /*16050*/  F2FP.F16.F32.PACK_AB R5, R83, R82 ;  /* 0x000000525305723e */ /* 0x000fc400000000ff */
[----:B------:R-:W-:Y:S01]  /*16060*/  F2FP.F16.F32.PACK_AB R6, R85, R84 ;  /* 0x000000545506723e */ /* 0x000fe200000000ff */
[----:B------:R-:W-:Y:S01]  /*16070*/  STSM.16.M88.4 [R28], R36 ;  /* 0x000000241c007844 */ /* 0x000fe20000000200 */
[----:B------:R-:W-:Y:S02]  /*16080*/  F2FP.F16.F32.PACK_AB R7, R87, R86 ;  /* 0x000000565707723e */ /* 0x000fe400000000ff */
[----:B------:R-:W-:Y:S02]  /*16090*/  ISETP.NE.AND.EX P0, PT, RZ, UR5, PT, P0 ;  /* 0x00000005ff007c0c */ /* 0x000fe4000bf05300 */
[----:B------:R-:W-:Y:S01]  /*160a0*/  IADD3.X R9, R187, UR5, RZ, P1, !PT ;  /* 0x00000005bb097c10 */ /* 0x000fe20008ffe4ff */
[----:B------:R-:W-:Y:S01]  /*160b0*/  ULDC.64 UR4, c[0x0][0xc08] ;  /* 0x0003020000047ab9 */ /* 0x000fe20000000a00 */
[----:B------:R1:W-:Y:S01]  /*160c0*/  STSM.16.M88.4 [R3], R4 ;  /* 0x0000000403007844 */ /* 0x0003e20000000200 */
[----:B------:R-:W-:Y:S01]  /*160d0*/  BAR.SYNC.DEFER_BLOCKING 0x1, 0x100 ;  /* 0x0044000000007b1d */ /* 0x000fe20000010000 */
[----:B------:R-:W-:-:S04]  /*160e0*/  ISETP.NE.U32.AND P2, PT, RZ, UR4, PT ;  /* 0x00000004ff007c0c */ /* 0x000fc8000bf45070 */
[----:B------:R-:W-:-:S13]  /*160f0*/  ISETP.NE.AND.EX P2, PT, RZ, UR5, PT, P2 ;  /* 0x00000005ff007c0c */ /* 0x000fda000bf45320 */
[----:B------:R-:W-:Y:S01]  /*16100*/  @P2 IADD3 R186, P3, R186, UR4, RZ ;  /* 0x00000004baba2c10 */ /* 0x000fe2000ff7e0ff */
[----:B------:R-:W-:Y:S02]  /*16110*/  ULDC UR4, c[0x0][0xa88] ;  /* 0x0002a20000047ab9 */ /* 0x000fe40000000800 */
[----:B-1----:R-:W-:Y:S02]  /*16120*/  MOV R3, UR4 ;  /* 0x0000000400037c02 */ /* 0x002fe40008000f00 */
[----:B------:R-:W-:Y:S01]  /*16130*/  @P2 IADD3.X R187, R187, UR5, RZ, P3, !PT ;  /* 0x00000005bbbb2c10 */ /* 0x000fe20009ffe4ff */
[----:B------:R1:W5:Y:S01]  /*16140*/  @P0 LDG.E R48, desc[UR60][R8.64] ;  /* 0x0000003c08300981 */ /* 0x000362000c1e1900 */
[----:B--2---:R-:W-:-:S03]  /*16150*/  ISETP.NE.AND P1, PT, R0, 0x1, PT ;  /* 0x000000010000780c */ /* 0x004fc60003f25270 */
[----:B------:R1:W5:Y:S10]  /*16160*/  @P2 LDG.E R3, desc[UR60][R186.64] ;  /* 0x0000003cba032981 */ /* 0x000374000c1e1900 */
[----:B------:R-:W2:Y:S08]  /*16170*/  @P1 LDC R10, c[0x0][0xbec] ;  /* 0x0002fb00ff0a1b82 */ /* 0x000eb00000000800 */
[----:B------:R-:W3:Y:S01]  /*16180*/  @P1 LDC R13, c[0x0][0xbf0] ;  /* 0x0002fc00ff0d1b82 */ /* 0x000ee20000000800 */
[----:B-1----:R-:W-:Y:S05]  /*16190*/  @P2 BRA `(.L_x_646) ;  /* 0x0000000000102947 */ /* 0x002fea0003800000 */
[----:B------:R-:W-:Y:S05]  /*161a0*/  @!P0 BRA `(.L_x_646) ;  /* 0x00000000000c8947 */ /* 0x000fea0003800000 */
[----:B------:R-:W4:Y:S04]  /*161b0*/  LDG.E R4, desc[UR60][R8.64] ;  /* 0x0000003c08047981 */ /* 0x000f28000c1e1900 */
[----:B-----5:R-:W4:Y:S02]  /*161c0*/  LDG.E R3, desc[UR60][R8.64+0x4] ;  /* 0x0000043c08037981 */ /* 0x020f24000c1e1900 */
[----:B----4-:R-:W-:-:S07]  /*161d0*/  IMAD.IADD R3, R3, 0x1, -R4 ;  /* 0x0000000103037824 */ /* 0x010fce00078e0a04 */
.L_x_646:
[----:B------:R-:W-:Y:S01]  /*161e0*/  SHF.R.S32.HI R28, RZ, 0x1f, R185 ;  /* 0x0000001fff1c7819 */ /* 0x000fe200000114b9 */
[----:B------:R-:W-:Y:S01]  /*161f0*/  ULDC.64 UR4, c[0x0][0xb90] ;  /* 0x0002e40000047ab9 */ /* 0x000fe20000000a00 */
[----:B------:R-:W-:Y:S01]  /*16200*/  LEA R15, R190, R229, 0x7 ;  /* 0x000000e5be0f7211 */ /* 0x000fe200078e38ff */
[----:B-----5:R-:W-:Y:S01]  /*16210*/  IMAD R57, R3, R0, RZ ;  /* 0x0000000003397224 */ /* 0x020fe200078e02ff */
[----:B------:R-:W-:Y:S01]  /*16220*/  SHF.R.S32.HI R49, RZ, 0x1f, R48 ;  /* 0x0000001fff317819 */ /* 0x000fe20000011430 */
[----:B------:R-:W-:Y:S01]  /*16230*/  IMAD R4, R28, UR4, RZ ;  /* 0x000000041c047c24 */ /* 0x000fe2000f8e02ff */
[----:B------:R-:W-:Y:S01]  /*16240*/  LEA R9, R192, R182, 0x6 ;  /* 0x000000b6c0097211 */ /* 0x000fe200078e30ff */
[----:B--2---:R-:W-:Y:S01]  /*16250*/  @P1 IMAD.HI.U32 R6, R15, R10, RZ ;  /* 0x0000000a0f061227 */ /* 0x004fe200078e00ff */
[----:B------:R-:W-:Y:S02]  /*16260*/  SEL R193, R193, RZ, !P0 ;  /* 0x000000ffc1c17207 */ /* 0x000fe40004000000 */
[----:B------:R-:W-:Y:S01]  /*16270*/  SEL R55, R188, RZ, !P0 ;  /* 0x000000ffbc377207 */ /* 0x000fe20004000000 */
[C---:B------:R-:W-:Y:S01]  /*16280*/  IMAD R11, R185.reuse, UR5, R4 ;  /* 0x00000005b90b7c24 */ /* 0x040fe2000f8e0204 */
[----:B------:R-:W-:Y:S01]  /*16290*/  LEA R14, R190, R227, 0x7 ;  /* 0x000000e3be0e7211 */ /* 0x000fe200078e38ff */
[----:B------:R-:W-:Y:S01]  /*162a0*/  IMAD.MOV.U32 R7, RZ, RZ, R15 ;  /* 0x000000ffff077224 */ /* 0x000fe200078e000f */
[----:B---3--:R-:W-:Y:S01]  /*162b0*/  @P1 SHF.R.U32.HI R7, RZ, R13, R6 ;  /* 0x0000000dff071219 */ /* 0x008fe20000011606 */
[----:B------:R-:W-:Y:S01]  /*162c0*/  IMAD.WIDE.U32 R4, R185, UR4, R48 ;  /* 0x00000004b9047c25 */ /* 0x000fe2000f8e0030 */
[----:B------:R-:W-:-:S03]  /*162d0*/  ULDC.64 UR4, c[0x0][0xb98] ;  /* 0x0002e60000047ab9 */ /* 0x000fc60000000a00 */
[----:B------:R-:W-:Y:S01]  /*162e0*/  IMAD.IADD R5, R5, 0x1, R11 ;  /* 0x0000000105057824 */ /* 0x000fe200078e020b */
[----:B------:R-:W-:Y:S01]  /*162f0*/  IADD3 R11, -R7, RZ, RZ ;  /* 0x000000ff070b7210 */ /* 0x000fe20007ffe1ff */
        /* <DEDUP_REMOVED lines=11> */
[----:B------:R-:W-:-:S02]  /*163b0*/  SHF.R.S32.HI R6, RZ, 0x1f, R9 ;  /* 0x0000001fff067819 */ /* 0x000fc40000011409 */
[----:B------:R-:W-:Y:S02]  /*163c0*/  IADD3 R7, P0, R20, 0x1000, RZ ;  /* 0x0000100014077810 */ /* 0x000fe40007f1e0ff */
[----:B------:R-:W-:Y:S01]  /*163d0*/  IADD3.X R5, R11, R5, R8, P2, !PT ;  /* 0x000000050b057210 */ /* 0x000fe200017fe408 */
[----:B------:R-:W-:Y:S01]  /*163e0*/  IMAD R6, R6, UR4, RZ ;  /* 0x0000000406067c24 */ /* 0x000fe2000f8e02ff */
[----:B------:R-:W-:Y:S02]  /*163f0*/  LOP3.LUT R8, R7, 0x380, RZ, 0xc0, !PT ;  /* 0x0000038007087812 */ /* 0x000fe400078ec0ff */
[----:B------:R-:W-:Y:S01]  /*16400*/  IADD3 R25, P2, R20, 0x3000, RZ ;  /* 0x0000300014197810 */ /* 0x000fe20007f5e0ff */
[C---:B------:R-:W-:Y:S01]  /*16410*/  IMAD R11, R9.reuse, UR5, R6 ;  /* 0x00000005090b7c24 */ /* 0x040fe2000f8e0206 */
[----:B------:R-:W-:Y:S01]  /*16420*/  SHF.R.U64 R8, R8, 0x3, RZ ;  /* 0x0000000308087819 */ /* 0x000fe200000012ff */
[----:B------:R-:W-:Y:S01]  /*16430*/  IMAD.WIDE.U32 R4, R9, UR4, R4 ;  /* 0x0000000409047c25 */ /* 0x000fe2000f8e0004 */
[----:B------:R-:W-:Y:S01]  /*16440*/  ULDC.64 UR4, c[0x0][0xb50] ;  /* 0x0002d40000047ab9 */ /* 0x000fe20000000a00 */
[----:B------:R-:W-:-:S02]  /*16450*/  LOP3.LUT R24, R25, 0x380, RZ, 0xc0, !PT ;  /* 0x0000038019187812 */ /* 0x000fc400078ec0ff */
[----:B------:R-:W-:Y:S01]  /*16460*/  LOP3.LUT R8, R8, R7, RZ, 0x3c, !PT ;  /* 0x0000000708087212 */ /* 0x000fe200078e3cff */
[----:B------:R-:W-:Y:S01]  /*16470*/  IMAD.IADD R5, R5, 0x1, R11 ;  /* 0x0000000105057824 */ /* 0x000fe200078e020b */
[----:B------:R-:W-:Y:S01]  /*16480*/  LEA R7, P4, R4, UR4, 0x2 ;  /* 0x0000000404077c11 */ /* 0x000fe2000f8810ff */
[----:B------:R-:W-:Y:S01]  /*16490*/  IMAD.X R9, RZ, RZ, R21, P0 ;  /* 0x000000ffff097224 */ /* 0x000fe200000e0615 */
[----:B------:R-:W-:Y:S02]  /*164a0*/  SHF.R.U64 R24, R24, 0x3, RZ ;  /* 0x0000000318187819 */ /* 0x000fe400000012ff */
[----:B------:R-:W-:Y:S01]  /*164b0*/  LEA.HI.X R10, R4, UR5, R5, 0x2, P4 ;  /* 0x00000005040a7c11 */ /* 0x000fe2000a0f1405 */
[----:B------:R-:W-:Y:S01]  /*164c0*/  SHFL.IDX PT, R50, R7, RZ, 0x1c1f ;  /* 0x001c1fff07327589 */ /* 0x000fe200000e0000 */
[----:B------:R-:W-:Y:S01]  /*164d0*/  LOP3.LUT P0, RZ, R197, 0x3, RZ, 0xc0, !PT ;  /* 0x00000003c5ff7812 */ /* 0x000fe2000780c0ff */
[----:B------:R-:W-:Y:S01]  /*164e0*/  ULDC.64 UR4, c[0x0][0xaa0] ;  /* 0x0002a80000047ab9 */ /* 0x000fe20000000a00 */
[----:B------:R-:W-:Y:S01]  /*164f0*/  LOP3.LUT R24, R24, R25, RZ, 0x3c, !PT ;  /* 0x0000001918187212 */ /* 0x000fe200078e3cff */
[----:B------:R-:W1:Y:S01]  /*16500*/  SHFL.IDX PT, R51, R10, RZ, 0x1c1f ;  /* 0x001c1fff0a337589 */ /* 0x000e6200000e0000 */
[----:B------:R-:W-:-:S02]  /*16510*/  SHF.R.U64 R12, R12, 0x3, RZ ;  /* 0x000000030c0c7819 */ /* 0x000fc400000012ff */
[----:B------:R-:W-:Y:S01]  /*16520*/  IADD3.X R25, RZ, R21, RZ, P2, !PT ;  /* 0x00000015ff197210 */ /* 0x000fe200017fe4ff */
[----:B------:R-:W-:Y:S01]  /*16530*/  SHFL.IDX PT, R52, R7, 0x1, 0x1c1f ;  /* 0x003c1f0007347f89 */ /* 0x000fe200000e0000 */
[----:B------:R-:W-:Y:S02]  /*16540*/  ISETP.GE.OR P2, PT, R14, R57, P0 ;  /* 0x000000390e00720c */ /* 0x000fe40000746670 */
[----:B------:R-:W-:Y:S01]  /*16550*/  LOP3.LUT R12, R12, R13, RZ, 0x3c, !PT ;  /* 0x0000000d0c0c7212 */ /* 0x000fe200078e3cff */
[----:B------:R-:W2:Y:S01]  /*16560*/  SHFL.IDX PT, R53, R10, 0x1, 0x1c1f ;  /* 0x003c1f000a357f89 */ /* 0x000ea200000e0000 */
[----:B------:R-:W-:Y:S01]  /*16570*/  IMAD.X R13, RZ, RZ, R21, P3 ;  /* 0x000000ffff0d7224 */ /* 0x000fe200018e0615 */
[----:B------:R-:W-:Y:S02]  /*16580*/  IADD3 R4, R14, 0x8, RZ ;  /* 0x000000080e047810 */ /* 0x000fe40007ffe0ff */
[----:B------:R-:W-:Y:S02]  /*16590*/  IADD3 R6, P3, R20, 0x7000, RZ ;  /* 0x0000700014067810 */ /* 0x000fe40007f7e0ff */
[----:B------:R-:W-:-:S02]  /*165a0*/  ISETP.GE.OR P0, PT, R4, R57, P0 ;  /* 0x000000390400720c */ /* 0x000fc40000706670 */
[----:B------:R-:W-:Y:S02]  /*165b0*/  LOP3.LUT R3, R6, 0x380, RZ, 0xc0, !PT ;  /* 0x0000038006037812 */ /* 0x000fe400078ec0ff */
[C---:B------:R-:W-:Y:S02]  /*165c0*/  IADD3 R37, P5, R20.reuse, 0x5000, RZ ;  /* 0x0000500014257810 */ /* 0x040fe40007fbe0ff */
[C---:B------:R-:W-:Y:S02]  /*165d0*/  IADD3 R41, P4, R20.reuse, 0x6000, RZ ;  /* 0x0000600014297810 */ /* 0x040fe40007f9e0ff */
[----:B------:R-:W-:Y:S02]  /*165e0*/  LOP3.LUT R5, R20, 0x380, RZ, 0xc0, !PT ;  /* 0x0000038014057812 */ /* 0x000fe400078ec0ff */
[----:B------:R-:W-:Y:S01]  /*165f0*/  SHF.R.U64 R3, R3, 0x3, RZ ;  /* 0x0000000303037819 */ /* 0x000fe200000012ff */
[----:B-1----:R1:W-:Y:S01]  /*16600*/  @!P2 ST.E desc[UR60][R50.64], R88 ;  /* 0x000000583200a985 */ /* 0x0023e2000c10193c */
[----:B------:R-:W-:-:S02]  /*16610*/  LOP3.LUT R32, R33, 0x380, RZ, 0xc0, !PT ;  /* 0x0000038021207812 */ /* 0x000fc400078ec0ff */
[----:B------:R-:W-:Y:S02]  /*16620*/  LOP3.LUT R36, R37, 0x380, RZ, 0xc0, !PT ;  /* 0x0000038025247812 */ /* 0x000fe400078ec0ff */
[----:B------:R-:W-:Y:S02]  /*16630*/  LOP3.LUT R40, R41, 0x380, RZ, 0xc0, !PT ;  /* 0x0000038029287812 */ /* 0x000fe400078ec0ff */
[----:B------:R-:W-:Y:S01]  /*16640*/  SHF.R.U64 R5, R5, 0x3, RZ ;  /* 0x0000000305057819 */ /* 0x000fe200000012ff */
[----:B--2---:R2:W-:Y:S01]  /*16650*/  @!P0 ST.E desc[UR60][R52.64], R89 ;  /* 0x0000005934008985 */ /* 0x0045e2000c10193c */
[----:B------:R-:W-:Y:S02]  /*16660*/  LOP3.LUT R44, R3, R6, RZ, 0x3c, !PT ;  /* 0x00000006032c7212 */ /* 0x000fe400078e3cff */
[----:B------:R-:W-:Y:S01]  /*16670*/  IADD3.X R45, RZ, R21, RZ, P3, !PT ;  /* 0x00000015ff2d7210 */ /* 0x000fe20001ffe4ff */
[----:B-1----:R-:W1:Y:S01]  /*16680*/  @P1 LDC R51, c[0x0][0xbec] ;  /* 0x0002fb00ff331b82 */ /* 0x002e620000000800 */
[----:B------:R-:W-:Y:S01]  /*16690*/  SHF.R.U64 R32, R32, 0x3, RZ ;  /* 0x0000000320207819 */ /* 0x000fe200000012ff */
[----:B------:R-:W-:Y:S01]  /*166a0*/  IMAD R3, R49, UR4, RZ ;  /* 0x0000000431037c24 */ /* 0x000fe2000f8e02ff */
[----:B------:R-:W-:Y:S01]  /*166b0*/  SHF.R.U64 R36, R36, 0x3, RZ ;  /* 0x0000000324247819 */ /* 0x000fe200000012ff */
[----:B------:R-:W5:Y:S01]  /*166c0*/  LD.E.128 R8, desc[UR60][R8.64] ;  /* 0x0000003c08087980 */ /* 0x000f62000c101d00 */
[----:B------:R-:W-:-:S02]  /*166d0*/  SHF.R.U64 R40, R40, 0x3, RZ ;  /* 0x0000000328287819 */ /* 0x000fc400000012ff */
[----:B------:R-:W-:Y:S01]  /*166e0*/  LOP3.LUT R20, R5, R20, RZ, 0x3c, !PT ;  /* 0x0000001405147212 */ /* 0x000fe200078e3cff */
[----:B------:R-:W3:Y:S01]  /*166f0*/  @P1 LDC R49, c[0x0][0xbf0] ;  /* 0x0002fc00ff311b82 */ /* 0x000ee20000000800 */
[----:B------:R-:W-:Y:S01]  /*16700*/  LOP3.LUT R32, R32, R33, RZ, 0x3c, !PT ;  /* 0x0000002120207212 */ /* 0x000fe200078e3cff */
[--C-:B------:R-:W-:Y:S01]  /*16710*/  IMAD.X R33, RZ, RZ, R21.reuse, P6 ;  /* 0x000000ffff217224 */ /* 0x100fe200030e0615 */
[----:B------:R-:W-:Y:S01]  /*16720*/  LOP3.LUT R36, R36, R37, RZ, 0x3c, !PT ;  /* 0x0000002524247212 */ /* 0x000fe200078e3cff */
[----:B------:R4:W5:Y:S01]  /*16730*/  LD.E.128 R4, desc[UR60][R20.64] ;  /* 0x0000003c14047980 */ /* 0x000962000c101d00 */
[----:B------:R-:W-:Y:S01]  /*16740*/  LOP3.LUT R40, R40, R41, RZ, 0x3c, !PT ;  /* 0x0000002928287212 */ /* 0x000fe200078e3cff */
[----:B------:R-:W-:Y:S01]  /*16750*/  IMAD.X R41, RZ, RZ, R21, P4 ;  /* 0x000000ffff297224 */ /* 0x000fe200020e0615 */
[----:B------:R-:W-:Y:S01]  /*16760*/  IADD3.X R37, RZ, R21, RZ, P5, !PT ;  /* 0x00000015ff257210 */ /* 0x000fe20002ffe4ff */
[C---:B------:R-:W-:Y:S01]  /*16770*/  IMAD R3, R48.reuse, UR5, R3 ;  /* 0x0000000530037c24 */ /* 0x040fe2000f8e0203 */
[----:B------:R-:W5:Y:S04]  /*16780*/  LD.E.128 R12, desc[UR60][R12.64] ;  /* 0x0000003c0c0c7980 */ /* 0x000f68000c101d00 */
[----:B------:R-:W5:Y:S01]  /*16790*/  LD.E.128 R24, desc[UR60][R24.64] ;  /* 0x0000003c18187980 */ /* 0x000f62000c101d00 */
[----:B----4-:R-:W-:Y:S01]  /*167a0*/  IMAD.WIDE.U32 R20, R48, UR4, RZ ;  /* 0x0000000430147c25 */ /* 0x010fe2000f8e00ff */
[----:B------:R-:W-:-:S02]  /*167b0*/  ULDC.64 UR4, c[0x0][0xae8] ;  /* 0x0002ba0000047ab9 */ /* 0x000fc40000000a00 */
[----:B------:R-:W5:Y:S01]  /*167c0*/  LD.E.128 R32, desc[UR60][R32.64] ;  /* 0x0000003c20207980 */ /* 0x000f62000c101d00 */
[----:B------:R-:W-:Y:S01]  /*167d0*/  IMAD.IADD R21, R21, 0x1, R3 ;  /* 0x0000000115157824 */ /* 0x000fe200078e0203 */
[----:B------:R-:W-:Y:S01]  /*167e0*/  LEA R3, R184, R192, 0x5 ;  /* 0x000000c0b8037211 */ /* 0x000fe200078e28ff */
[----:B------:R-:W-:Y:S01]  /*167f0*/  IMAD R28, R28, UR4, RZ ;  /* 0x000000041c1c7c24 */ /* 0x000fe2000f8e02ff */
[----:B------:R-:W5:Y:S01]  /*16800*/  LD.E.128 R36, desc[UR60][R36.64] ;  /* 0x0000003c24247980 */ /* 0x000f62000c101d00 */
[----:B------:R-:W-:-:S03]  /*16810*/  IMAD.WIDE.U32 R20, R185, UR4, R20 ;  /* 0x00000004b9147c25 */ /* 0x000fc6000f8e0014 */
[----:B------:R-:W5:Y:S01]  /*16820*/  LD.E.128 R40, desc[UR60][R40.64] ;  /* 0x0000003c28287980 */ /* 0x000f62000c101d00 */
[----:B------:R-:W-:Y:S02]  /*16830*/  IMAD R50, R190, 0x80, R3 ;  /* 0x00000080be327824 */ /* 0x000fe400078e0203 */
[----:B------:R-:W-:Y:S01]  /*16840*/  IMAD R3, R185, UR5, R28 ;  /* 0x00000005b9037c24 */ /* 0x000fe2000f8e021c */
[----:B------:R-:W-:Y:S01]  /*16850*/  ULDC.64 UR4, c[0x0][0xaf0] ;  /* 0x0002bc0000047ab9 */ /* 0x000fe20000000a00 */
[----:B-1----:R-:W-:Y:S01]  /*16860*/  @P1 IMAD.HI.U32 R28, R50, R51, RZ ;  /* 0x00000033321c1227 */ /* 0x002fe200078e00ff */
[----:B------:R-:W5:Y:S02]  /*16870*/  LD.E.128 R44, desc[UR60][R44.64] ;  /* 0x0000003c2c2c7980 */ /* 0x000f64000c101d00 */
[----:B------:R-:W-:Y:S01]  /*16880*/  IADD3 R21, R21, R3, RZ ;  /* 0x0000000315157210 */ /* 0x000fe20007ffe0ff */
[----:B------:R-:W-:Y:S01]  /*16890*/  IMAD.MOV.U32 R3, RZ, RZ, R50 ;  /* 0x000000ffff037224 */ /* 0x000fe200078e0032 */
[----:B---3--:R-:W-:Y:S01]  /*168a0*/  @P1 SHF.R.U32.HI R3, RZ, R49, R28 ;  /* 0x00000031ff031219 */ /* 0x008fe2000001161c */
[----:B------:R-:W-:Y:S01]  /*168b0*/  IMAD R48, R193, UR4, RZ ;  /* 0x00000004c1307c24 */ /* 0x000fe2000f8e02ff */
[----:B------:R-:W-:Y:S01]  /*168c0*/  @!PT LDS RZ, [RZ] ;  /* 0x00000000fffff984 */ /* 0x000fe20000000800 */
[----:B------:R-:W-:Y:S01]  /*168d0*/  @!PT LDS RZ, [RZ] ;  /* 0x00000000fffff984 */ /* 0x000fe20000000800 */
[----:B------:R-:W-:Y:S01]  /*168e0*/  @!PT LDS RZ, [RZ] ;  /* 0x00000000fffff984 */ /* 0x000fe20000000800 */
[----:B------:R-:W-:Y:S01]  /*168f0*/  @!PT LDS RZ, [RZ] ;  /* 0x00000000fffff984 */ /* 0x000fe20000000800 */
[----:B------:R1:W-:Y:S06]  /*16900*/  MEMBAR.ALL.CTA ;  /* 0x0000000000007992 */ /* 0x0003ec0000008000 */
[----:B-1----:R-:W1:Y:S01]  /*16910*/  FENCE.VIEW.ASYNC.S ;  /* 0x00000000000073c6 */ /* 0x002e620000000000 */
[----:B------:R-:W-:Y:S01]  /*16920*/  IMAD.WIDE.U32 R20, R55, UR4, R20 ;  /* 0x0000000437147c25 */ /* 0x000fe2000f8e0014 */
[----:B------:R-:W-:-:S03]  /*16930*/  IADD3 R51, -R3, RZ, RZ ;  /* 0x000000ff03337210 */ /* 0x000fc60007ffe1ff */
[----:B------:R-:W-:Y:S01]  /*16940*/  IMAD R49, R55, UR5, R48 ;  /* 0x0000000537317c24 */ /* 0x000fe2000f8e0230 */
[----:B------:R-:W-:Y:S01]  /*16950*/  SHF.R.S32.HI R28, RZ, 0x1f, R3 ;  /* 0x0000001fff1c7819 */ /* 0x000fe20000011403 */
[----:B------:R-:W-:Y:S02]  /*16960*/  ULDC.64 UR4, c[0x0][0xae0] ;  /* 0x0002b80000047ab9 */ /* 0x000fe40000000a00 */
[----:B------:R-:W-:Y:S02]  /*16970*/  IMAD.IADD R21, R21, 0x1, R49 ;  /* 0x0000000115157824 */ /* 0x000fe400078e0231 */
[----:B------:R-:W-:Y:S02]  /*16980*/  IMAD R49, R0, R51, R50 ;  /* 0x0000003300317224 */ /* 0x000fe400078e0232 */
[----:B------:R-:W-:Y:S02]  /*16990*/  IMAD R28, R28, UR4, RZ ;  /* 0x000000041c1c7c24 */ /* 0x000fe4000f8e02ff */
[----:B------:R-:W-:Y:S01]  /*169a0*/  IMAD.WIDE.U32 R20, R3, UR4, R20 ;  /* 0x0000000403147c25 */ /* 0x000fe2000f8e0014 */
[----:B------:R-:W-:-:S03]  /*169b0*/  SHF.R.S32.HI R0, RZ, 0x1f, R49 ;  /* 0x0000001fff007819 */ /* 0x000fc60000011431 */
[----:B------:R-:W-:Y:S01]  /*169c0*/  IMAD R51, R3, UR5, R28 ;  /* 0x0000000503337c24 */ /* 0x000fe2000f8e021c */
[----:B------:R-:W-:Y:S01]  /*169d0*/  LEA R50, R190, R192, 0x7 ;  /* 0x000000c0be327211 */ /* 0x000fe200078e38ff */
[----:B------:R-:W-:Y:S02]  /*169e0*/  ULDC.64 UR4, c[0x0][0xad8] ;  /* 0x0002b60000047ab9 */ /* 0x000fe40000000a00 */
[----:B------:R-:W-:Y:S02]  /*169f0*/  IMAD.IADD R21, R21, 0x1, R51 ;  /* 0x0000000115157824 */ /* 0x000fe400078e0233 */
[----:B------:R-:W-:Y:S01]  /*16a00*/  IMAD R28, R0, UR4, RZ ;  /* 0x00000004001c7c24 */ /* 0x000fe2000f8e02ff */
[C---:B------:R-:W-:Y:S01]  /*16a10*/  IADD3 R0, R50.reuse, 0x20, RZ ;  /* 0x0000002032007810 */ /* 0x040fe20007ffe0ff */
[----:B------:R-:W-:Y:S01]  /*16a20*/  IMAD.WIDE.U32 R20, R49, UR4, R20 ;  /* 0x0000000431147c25 */ /* 0x000fe2000f8e0014 */
[----:B------:R-:W-:-:S03]  /*16a30*/  ISETP.GE.AND P2, PT, R50, R57, PT ;  /* 0x000000393200720c */ /* 0x000fc60003f46270 */
[----:B------:R-:W-:Y:S01]  /*16a40*/  IMAD R51, R49, UR5, R28 ;  /* 0x0000000531337c24 */ /* 0x000fe2000f8e021c */
[-C--:B------:R-:W-:Y:S01]  /*16a50*/  ISETP.GE.AND P0, PT, R0, R57.reuse, PT ;  /* 0x000000390000720c */ /* 0x080fe20003f06270 */
[----:B------:R-:W-:Y:S01]  /*16a60*/  VIADD R0, R2, 0x2a820 ;  /* 0x0002a82002007836 */ /* 0x000fe20000000000 */
[----:B------:R-:W-:Y:S01]  /*16a70*/  ULDC.64 UR4, c[0x0][0xa80] ;  /* 0x0002a00000047ab9 */ /* 0x000fe20000000a00 */
[----:B------:R-:W-:Y:S01]  /*16a80*/  IADD3 R3, R50, 0x40, RZ ;  /* 0x0000004032037810 */ /* 0x000fe20007ffe0ff */
[----:B------:R-:W-:Y:S01]  /*16a90*/  IMAD.IADD R21, R21, 0x1, R51 ;  /* 0x0000000115157824 */ /* 0x000fe200078e0233 */
[----:B------:R-:W-:Y:S02]  /*16aa0*/  LEA R28, P3, R20, UR4, 0x1 ;  /* 0x00000004141c7c11 */ /* 0x000fe4000f8608ff */
[----:B------:R-:W-:Y:S02]  /*16ab0*/  ISETP.GE.AND P1, PT, R3, R57, PT ;  /* 0x000000390300720c */ /* 0x000fe40003f26270 */
[----:B------:R-:W-:-:S02]  /*16ac0*/  PRMT R0, RZ, 0x654, R0 ;  /* 0x00000654ff007816 */ /* 0x000fc40000000000 */
[----:B------:R-:W-:Y:S01]  /*16ad0*/  LEA.HI.X R3, R20, UR5, R21, 0x1, P3 ;  /* 0x0000000514037c11 */ /* 0x000fe200098f0c15 */
[----:B-1----:R2:W1:Y:S01]  /*16ae0*/  SHFL.IDX PT, R48, R28, RZ, 0x181f ;  /* 0x00181fff1c307589 */ /* 0x00246200000e0000 */
[----:B------:R3:W-:Y:S01]  /*16af0*/  SYNCS.ARRIVE.TRANS64.RED.A1T0 RZ, [R0+URZ], RZ ;  /* 0x000000ff00ff79a7 */ /* 0x0007e2000810043f */
[----:B------:R-:W-:Y:S01]  /*16b00*/  BSSY B1, `(.L_x_647) ;  /* 0x000000e000017945 */ /* 0x000fe20003800000 */
[----:B------:R-:W-:Y:S02]  /*16b10*/  SHF.R.S32.HI R54, RZ, 0x1f, R183 ;  /* 0x0000001fff367819 */ /* 0x000fe400000114b7 */
[----:B------:R-:W-:Y:S01]  /*16b20*/  SHF.R.S32.HI R56, RZ, 0x1f, R182 ;  /* 0x0000001fff387819 */ /* 0x000fe200000114b6 */
[----:B---3--:R2:W3:Y:S01]  /*16b30*/  SHFL.IDX PT, R0, R3, RZ, 0x181f ;  /* 0x00181fff03007589 */ /* 0x0084e200000e0000 */
[----:B------:R-:W-:Y:S05]  /*16b40*/  @P2 BRA `(.L_x_648) ;  /* 0x0000000000242947 */ /* 0x000fea0003800000 */
[----:B------:R-:W-:Y:S02]  /*16b50*/  ULDC UR4, c[0x0][0xac8] ;  /* 0x0002b20000047ab9 */ /* 0x000fe40000000800 */
[----:B------:R-:W-:Y:S02]  /*16b60*/  ISETP.GE.AND P2, PT, R182, UR4, PT ;  /* 0x00000004b6007c0c */ /* 0x000fe4000bf46270 */
[----:B------:R-:W-:-:S11]  /*16b70*/  ISETP.GE.AND P3, PT, R183, UR4, PT ;  /* 0x00000004b7007c0c */ /* 0x000fd6000bf66270 */
[CC--:B-1----:R-:W-:Y:S02]  /*16b80*/  @!P2 LEA R20, P4, R182.reuse, R48.reuse, 0x1 ;  /* 0x00000030b614a211 */ /* 0x0c2fe400078808ff */
[C---:B------:R-:W-:Y:S02]  /*16b90*/  @!P3 LEA R48, P5, R183.reuse, R48, 0x1 ;  /* 0x00000030b730b211 */ /* 0x040fe400078a08ff */
[-C--:B---3--:R-:W-:Y:S02]  /*16ba0*/  @!P2 LEA.HI.X R21, R182, R0.reuse, R56, 0x1, P4 ;  /* 0x00000000b615a211 */ /* 0x088fe400020f0c38 */
[----:B------:R-:W-:-:S03]  /*16bb0*/  @!P3 LEA.HI.X R49, R183, R0, R54, 0x1, P5 ;  /* 0x00000000b731b211 */ /* 0x000fc600028f0c36 */
[----:B-----5:R4:W-:Y:S04]  /*16bc0*/  @!P2 ST.E.128 desc[UR60][R20.64], R4 ;  /* 0x000000041400a985 */ /* 0x0209e8000c101d3c */
[----:B------:R4:W-:Y:S02]  /*16bd0*/  @!P3 ST.E.128 desc[UR60][R48.64], R32 ;  /* 0x000000203000b985 */ /* 0x0009e4000c101d3c */
.L_x_648:
[----:B------:R-:W-:Y:S05]  /*16be0*/  BSYNC B1 ;  /* 0x0000000000017941 */ /* 0x000fea0003800000 */
.L_x_647:
[----:B---3--:R3:W0:Y:S01]  /*16bf0*/  SHFL.IDX PT, R0, R3, 0x1, 0x181f ;  /* 0x00381f0003007f89 */ /* 0x00862200000e0000 */
[----:B------:R-:W-:Y:S03]  /*16c00*/  BSSY B1, `(.L_x_649) ;  /* 0x000000c000017945 */ /* 0x000fe60003800000 */
[----:B----45:R3:W4:Y:S01]  /*16c10*/  SHFL.IDX PT, R6, R28, 0x1, 0x181f ;  /* 0x00381f001c067f89 */ /* 0x03072200000e0000 */
        /* <DEDUP_REMOVED lines=8> */
[----:B------:R0:W-:Y:S04]  /*16ca0*/  @!P3 ST.E.128 desc[UR60][R4.64], R8 ;  /* 0x000000080400b985 */ /* 0x0001e8000c101d3c */
[----:B------:R0:W-:Y:S02]  /*16cb0*/  @!P4 ST.E.128 desc[UR60][R6.64], R36 ;  /* 0x000000240600c985 */ /* 0x0001e4000c101d3c */
.L_x_650:
[----:B------:R-:W-:Y:S05]  /*16cc0*/  BSYNC B1 ;  /* 0x0000000000017941 */ /* 0x000fea0003800000 */
.L_x_649:
[----:B0-----:R0:W0:Y:S01]  /*16cd0*/  SHFL.IDX PT, R0, R3, 0x2, 0x181f ;  /* 0x00581f0003007f89 */ /* 0x00102200000e0000 */
[----:B------:R-:W-:Y:S03]  /*16ce0*/  BSSY B1, `(.L_x_651) ;  /* 0x000000c000017945 */ /* 0x000fe60003800000 */
[----:B----4-:R4:W0:Y:S01]  /*16cf0*/  SHFL.IDX PT, R6, R28, 0x2, 0x181f ;  /* 0x00581f001c067f89 */ /* 0x01082200000e0000 */
[----:B------:R-:W-:Y:S05]  /*16d00*/  @P1 BRA `(.L_x_652) ;  /* 0x0000000000241947 */ /* 0x000fea0003800000 */
[----:B------:R-:W-:Y:S02]  /*16d10*/  ULDC UR4, c[0x0][0xac8] ;  /* 0x0002b20000047ab9 */ /* 0x000fe40000000800 */
[----:B------:R-:W-:Y:S02]  /*16d20*/  ISETP.GE.AND P2, PT, R182, UR4, PT ;  /* 0x00000004b6007c0c */ /* 0x000fe4000bf46270 */
[----:B------:R-:W-:-:S11]  /*16d30*/  ISETP.GE.AND P3, PT, R183, UR4, PT ;  /* 0x00000004b7007c0c */ /* 0x000fd6000bf66270 */
[CC--:B0-----:R-:W-:Y:S02]  /*16d40*/  @!P2 LEA R4, P0, R182.reuse, R6.reuse, 0x1 ;  /* 0x00000006b604a211 */ /* 0x0c1fe400078008ff */
[C---:B------:R-:W-:Y:S02]  /*16d50*/  @!P3 LEA R6, P1, R183.reuse, R6, 0x1 ;  /* 0x00000006b706b211 */ /* 0x040fe400078208ff */
[-C--:B------:R-:W-:Y:S02]  /*16d60*/  @!P2 LEA.HI.X R5, R182, R0.reuse, R56, 0x1, P0 ;  /* 0x00000000b605a211 */ /* 0x080fe400000f0c38 */
[----:B------:R-:W-:-:S03]  /*16d70*/  @!P3 LEA.HI.X R7, R183, R0, R54, 0x1, P1 ;  /* 0x00000000b707b211 */ /* 0x000fc600008f0c36 */
[----:B------:R0:W-:Y:S04]  /*16d80*/  @!P2 ST.E.128 desc[UR60][R4.64], R12 ;  /* 0x0000000c0400a985 */ /* 0x0001e8000c101d3c */
[----:B------:R0:W-:Y:S02]  /*16d90*/  @!P3 ST.E.128 desc[UR60][R6.64], R40 ;  /* 0x000000280600b985 */ /* 0x0001e4000c101d3c */
.L_x_652:
[----:B------:R-:W-:Y:S05]  /*16da0*/  BSYNC B1 ;  /* 0x0000000000017941 */ /* 0x000fea0003800000 */
.L_x_651:
[----:B0-----:R-:W-:Y:S01]  /*16db0*/  IADD3 R0, R50, 0x60, RZ ;  /* 0x0000006032007810 */ /* 0x001fe20007ffe0ff */
[----:B--23--:R-:W0:Y:S03]  /*16dc0*/  SHFL.IDX PT, R3, R3, 0x3, 0x181f ;  /* 0x00781f0003037f89 */ /* 0x00ce2600000e0000 */
[----:B------:R-:W-:Y:S01]  /*16dd0*/  ISETP.GE.AND P0, PT, R0, R57, PT ;  /* 0x000000390000720c */ /* 0x000fe20003f06270 */
[----:B----4-:R-:W2:-:S12]  /*16de0*/  SHFL.IDX PT, R28, R28, 0x3, 0x181f ;  /* 0x00781f001c1c7f89 */ /* 0x010e9800000e0000 */
        /* <DEDUP_REMOVED lines=12> */
.L_x_645:
[----:B------:R-:W-:Y:S01]  /*16eb0*/  ULDC.64 UR4, c[0x0][0xc00] ;  /* 0x0003000000047ab9 */ /* 0x000fe20000000a00 */
[----:B------:R-:W-:Y:S01]  /*16ec0*/  IMAD.MOV.U32 R3, RZ, RZ, RZ ;  /* 0x000000ffff037224 */ /* 0x000fe200078e00ff */
[----:B------:R-:W-:Y:S01]  /*16ed0*/  ISETP.NE.U32.AND P0, PT, RZ, UR4, PT ;  /* 0x00000004ff007c0c */ /* 0x000fe2000bf05070 */
[----:B------:R-:W2:Y:S01]  /*16ee0*/  LDC R25, c[0x0][0xbe8] ;  /* 0x0002fa00ff197b82 */ /* 0x000ea20000000800 */
[----:B------:R-:W-:Y:S02]  /*16ef0*/  IADD3 R4, P1, R186, UR4, RZ ;  /* 0x00000004ba047c10 */ /* 0x000fe4000ff3e0ff */
[----:B------:R-:W-:Y:S02]  /*16f00*/  ISETP.NE.AND.EX P0, PT, RZ, UR5, PT, P0 ;  /* 0x00000005ff007c0c */ /* 0x000fe4000bf05300 */
[----:B------:R-:W-:Y:S01]  /*16f10*/  IADD3.X R5, R187, UR5, RZ, P1, !PT ;  /* 0x00000005bb057c10 */ /* 0x000fe20008ffe4ff */
[----:B------:R-:W-:Y:S02]  /*16f20*/  ULDC.64 UR4, c[0x0][0xc08] ;  /* 0x0003020000047ab9 */ /* 0x000fe40000000a00 */
[----:B------:R-:W-:-:S04]  /*16f30*/  ISETP.NE.U32.AND P1, PT, RZ, UR4, PT ;  /* 0x00000004ff007c0c */ /* 0x000fc8000bf25070 */
[----:B------:R-:W-:-:S04]  /*16f40*/  ISETP.NE.AND.EX P1, PT, RZ, UR5, PT, P1 ;  /* 0x00000005ff007c0c */ /* 0x000fc8000bf25310 */
[----:B------:R3:W5:Y:S09]  /*16f50*/  @P0 LDG.E R3, desc[UR60][R4.64] ;  /* 0x0000003c04030981 */ /* 0x000772000c1e1900 */
[----:B------:R-:W-:Y:S01]  /*16f60*/  @P1 IADD3 R186, P2, R186, UR4, RZ ;  /* 0x00000004baba1c10 */ /* 0x000fe2000ff5e0ff */
[----:B------:R-:W-:-:S02]  /*16f70*/  ULDC UR4, c[0x0][0xa88] ;  /* 0x0002a20000047ab9 */ /* 0x000fc40000000800 */
[----:B------:R-:W-:Y:S02]  /*16f80*/  MOV R0, UR4 ;  /* 0x0000000400007c02 */ /* 0x000fe40008000f00 */
[----:B------:R-:W-:-:S05]  /*16f90*/  @P1 IADD3.X R187, R187, UR5, RZ, P2, !PT ;  /* 0x00000005bbbb1c10 */ /* 0x000fca00097fe4ff */
[----:B------:R3:W5:Y:S01]  /*16fa0*/  @P1 LDG.E R0, desc[UR60][R186.64] ;  /* 0x0000003cba001981 */ /* 0x000762000c1e1900 */
[----:B--2---:R-:W-:Y:S01]  /*16fb0*/  ISETP.NE.AND P2, PT, R25, 0x1, PT ;  /* 0x000000011900780c */ /* 0x004fe20003f45270 */
[----:B------:R-:W2:-:S12]  /*16fc0*/  S2R R6, SR_TID.X ;  /* 0x0000000000067919 */ /* 0x000e980000002100 */
[----:B------:R-:W0:Y:S08]  /*16fd0*/  @P2 LDC R14, c[0x0][0xbec] ;  /* 0x0002fb00ff0e2b82 */ /* 0x000e300000000800 */
[----:B------:R-:W0:Y:S01]  /*16fe0*/  @P2 LDC R27, c[0x0][0xbf0] ;  /* 0x0002fc00ff1b2b82 */ /* 0x000e220000000800 */
[----:B--2---:R-:W-:-:S05]  /*16ff0*/  VIADD R6, R6, 0xffffff80 ;  /* 0xffffff8006067836 */ /* 0x004fca0000000000 */
[----:B------:R-:W-:Y:S01]  /*17000*/  ISETP.GE.AND P3, PT, R6, 0x80, PT ;  /* 0x000000800600780c */ /* 0x000fe20003f66270 */
[----:B---3--:R-:W-:-:S12]  /*17010*/  @P1 BRA `(.L_x_654) ;  /* 0x0000000000101947 */ /* 0x008fd80003800000 */
[----:B------:R-:W-:Y:S05]  /*17020*/  @!P0 BRA `(.L_x_654) ;  /* 0x00000000000c8947 */ /* 0x000fea0003800000 */
[----:B------:R-:W2:Y:S04]  /*17030*/  LDG.E R7, desc[UR60][R4.64] ;  /* 0x0000003c04077981 */ /* 0x000ea8000c1e1900 */
[----:B-----5:R-:W2:Y:S02]  /*17040*/  LDG.E R0, desc[UR60][R4.64+0x4] ;  /* 0x0000043c04007981 */ /* 0x020ea4000c1e1900 */
[----:B--2---:R-:W-:-:S07]  /*17050*/  IADD3 R0, -R7, R0, RZ ;  /* 0x0000000007007210 */ /* 0x004fce0007ffe1ff */
.L_x_654:
[----:B------:R-:W-:Y:S01]  /*17060*/  BSSY B1, `(.L_x_655) ;  /* 0x000002e000017945 */ /* 0x000fe20003800000 */
[----:B------:R-:W-:Y:S02]  /*17070*/  SHF.R.S32.HI R13, RZ, 0x1f, R185 ;  /* 0x0000001fff0d7819 */ /* 0x000fe400000114b9 */
[----:B------:R-:W-:Y:S02]  /*17080*/  SEL R15, R188, RZ, !P0 ;  /* 0x000000ffbc0f7207 */ /* 0x000fe40004000000 */
[----:B------:R-:W-:Y:S02]  /*17090*/  SEL R193, R193, RZ, !P0 ;  /* 0x000000ffc1c17207 */ /* 0x000fe40004000000 */
[----:B-----5:R-:W-:Y:S01]  /*170a0*/  SHF.R.S32.HI R10, RZ, 0x1f, R3 ;  /* 0x0000001fff0a7819 */ /* 0x020fe20000011403 */
[----:B------:R-:W-:Y:S06]  /*170b0*/  @P3 BRA `(.L_x_656) ;  /* 0x0000000000a03947 */ /* 0x000fec0003800000 */
[----:B------:R-:W2:Y:S01]  /*170c0*/  S2R R5, SR_TID.X ;  /* 0x0000000000057919 */ /* 0x000ea20000002100 */
[----:B------:R-:W3:Y:S01]  /*170d0*/  LDC R11, c[0x0][0xbe8] ;  /* 0x0002fa00ff0b7b82 */ /* 0x000ee20000000800 */
[----:B--2---:R-:W-:Y:S02]  /*170e0*/  IMAD R4, R190, 0x80, R5 ;  /* 0x00000080be047824 */ /* 0x004fe400078e0205 */
[----:B---3--:R-:W-:-:S03]  /*170f0*/  IMAD R5, R0, R11, RZ ;  /* 0x0000000b00057224 */ /* 0x008fc600078e02ff */
[----:B------:R-:W-:-:S04]  /*17100*/  IADD3 R12, R4, -0x80, RZ ;  /* 0xffffff80040c7810 */ /* 0x000fc80007ffe0ff */
[----:B------:R-:W-:-:S13]  /*17110*/  ISETP.GE.AND P0, PT, R12, R5, PT ;  /* 0x000000050c00720c */ /* 0x000fda0003f06270 */
[----:B------:R-:W-:Y:S05]  /*17120*/  @P0 BRA `(.L_x_656) ;  /* 0x0000000000840947 */ /* 0x000fea0003800000 */
[----:B------:R-:W-:Y:S01]  /*17130*/  ISETP.NE.AND P0, PT, R11, 0x1, PT ;  /* 0x000000010b00780c */ /* 0x000fe20003f05270 */
[----:B------:R-:W-:Y:S01]  /*17140*/  ULDC.64 UR4, c[0x0][0xb90] ;  /* 0x0002e40000047ab9 */ /* 0x000fe20000000a00 */
[----:B------:R-:W-:Y:S01]  /*17150*/  MOV R4, R3 ;  /* 0x0000000300047202 */ /* 0x000fe20000000f00 */
[----:B------:R-:W-:Y:S02]  /*17160*/  IMAD R8, R13, UR4, RZ ;  /* 0x000000040d087c24 */ /* 0x000fe4000f8e02ff */
[----:B------:R-:W-:Y:S02]  /*17170*/  IMAD.MOV.U32 R5, RZ, RZ, R10 ;  /* 0x000000ffff057224 */ /* 0x000fe400078e000a */
[----:B------:R-:W-:Y:S02]  /*17180*/  IMAD.MOV.U32 R7, RZ, RZ, R12 ;  /* 0x000000ffff077224 */ /* 0x000fe400078e000c */
[----:B------:R-:W-:-:S04]  /*17190*/  IMAD.WIDE.U32 R4, R185, UR4, R4 ;  /* 0x00000004b9047c25 */ /* 0x000fc8000f8e0004 */
[----:B------:R-:W2:Y:S08]  /*171a0*/  @P0 LDC R9, c[0x0][0xbec] ;  /* 0x0002fb00ff090b82 */ /* 0x000eb00000000800 */
[----:B------:R-:W3:Y:S01]  /*171b0*/  @P0 LDC R21, c[0x0][0xbf0] ;  /* 0x0002fc00ff150b82 */ /* 0x000ee20000000800 */
[----:B--2---:R-:W-:-:S04]  /*171c0*/  @P0 IMAD.HI.U32 R6, R12, R9, RZ ;  /* 0x000000090c060227 */ /* 0x004fc800078e00ff */
[----:B------:R-:W-:Y:S01]  /*171d0*/  IMAD R9, R185, UR5, R8 ;  /* 0x00000005b9097c24 */ /* 0x000fe2000f8e0208 */
[----:B------:R-:W-:Y:S01]  /*171e0*/  ULDC.64 UR4, c[0x0][0xb98] ;  /* 0x0002e60000047ab9 */ /* 0x000fe20000000a00 */
[----:B---3--:R-:W-:Y:S01]  /*171f0*/  @P0 SHF.R.U32.HI R7, RZ, R21, R6 ;  /* 0x00000015ff070219 */ /* 0x008fe20000011606 */
[----:B------:R-:W-:Y:S02]  /*17200*/  IMAD R6, R193, UR4, RZ ;  /* 0x00000004c1067c24 */ /* 0x000fe4000f8e02ff */
[----:B------:R-:W-:Y:S02]  /*17210*/  IADD3 R5, R5, R9, RZ ;  /* 0x0000000905057210 */ /* 0x000fe40007ffe0ff */
[----:B------:R-:W-:Y:S02]  /*17220*/  IMAD.MOV R9, RZ, RZ, -R7 ;  /* 0x000000ffff097224 */ /* 0x000fe400078e0a07 */
[----:B------:R-:W-:-:S04]  /*17230*/  IMAD.WIDE.U32 R4, R15, UR4, R4 ;  /* 0x000000040f047c25 */ /* 0x000fc8000f8e0004 */
[----:B------:R-:W-:Y:S01]  /*17240*/  IMAD R9, R11, R9, R12 ;  /* 0x000000090b097224 */ /* 0x000fe200078e020c */
[----:B------:R-:W-:Y:S01]  /*17250*/  SHF.R.S32.HI R11, RZ, 0x1f, R7 ;  /* 0x0000001fff0b7819 */ /* 0x000fe20000011407 */
[----:B------:R-:W-:Y:S01]  /*17260*/  IMAD R8, R15, UR5, R6 ;  /* 0x000000050f087c24 */ /* 0x000fe2000f8e0206 */
[----:B------:R-:W-:Y:S01]  /*17270*/  IADD3 R4, P0, R7, R4, RZ ;  /* 0x0000000407047210 */ /* 0x000fe20007f1e0ff */
[----:B------:R-:W-:Y:S01]  /*17280*/  ULDC.64 UR4, c[0x0][0xb88] ;  /* 0x0002e20000047ab9 */ /* 0x000fe20000000a00 */
[----:B------:R-:W-:Y:S02]  /*17290*/  SHF.R.S32.HI R6, RZ, 0x1f, R9 ;  /* 0x0000001fff067819 */ /* 0x000fe40000011409 */
[----:B------:R-:W-:-:S03]  /*172a0*/  IADD3.X R5, R11, R5, R8, P0, !PT ;  /* 0x000000050b057210 */ /* 0x000fc600007fe408 */
[----:B------:R-:W-:Y:S02]  /*172b0*/  IMAD R6, R6, UR4, RZ ;  /* 0x0000000406067c24 */ /* 0x000fe4000f8e02ff */
[----:B------:R-:W-:-:S04]  /*172c0*/  IMAD.WIDE.U32 R4, R9, UR4, R4 ;  /* 0x0000000409047c25 */ /* 0x000fc8000f8e0004 */
[----:B------:R-:W-:Y:S01]  /*172d0*/  IMAD R7, R9, UR5, R6 ;  /* 0x0000000509077c24 */ /* 0x000fe2000f8e0206 */
[----:B------:R-:W-:Y:S02]  /*172e0*/  ULDC.64 UR4, c[0x0][0xb50] ;  /* 0x0002d40000047ab9 */ /* 0x000fe40000000a00 */
[----:B------:R-:W-:Y:S02]  /*172f0*/  LEA R6, P0, R4, UR4, 0x2 ;  /* 0x0000000404067c11 */ /* 0x000fe4000f8010ff */
[----:B------:R-:W-:-:S04]  /*17300*/  IADD3 R5, R5, R7, RZ ;  /* 0x0000000705057210 */ /* 0x000fc80007ffe0ff */
[----:B------:R-:W-:Y:S01]  /*17310*/  LEA.HI.X R7, R4, UR5, R5, 0x2, P0 ;  /* 0x0000000504077c11 */ /* 0x000fe200080f1405 */
[----:B------:R-:W-:-:S05]  /*17320*/  IMAD.MOV.U32 R5, RZ, RZ, -0x800000 ;  /* 0xff800000ff057424 */ /* 0x000fca00078e00ff */
[----:B------:R2:W-:Y:S02]  /*17330*/  STG.E desc[UR60][R6.64], R5 ;  /* 0x0000000506007986 */ /* 0x0005e4000c10193c */
.L_x_656:
[----:B------:R-:W-:Y:S05]  /*17340*/  BSYNC B1 ;  /* 0x0000000000017941 */ /* 0x000fea0003800000 */
.L_x_655:
[----:B------:R-:W-:Y:S01]  /*17350*/  ULDC.64 UR4, c[0x0][0xaa0] ;  /* 0x0002a80000047ab9 */ /* 0x000fe20000000a00 */
[----:B------:R-:W-:Y:S01]  /*17360*/  BSSY B1, `(.L_x_657) ;  /* 0x000003a000017945 */ /* 0x000fe20003800000 */
[----:B------:R-:W-:Y:S01]  /*17370*/  IMAD R4, R10, UR4, RZ ;  /* 0x000000040a047c24 */ /* 0x000fe2000f8e02ff */
[----:B------:R-:W-:Y:S02]  /*17380*/  SHF.R.S32.HI R12, RZ, 0x1f, R183 ;  /* 0x0000001fff0c7819 */ /* 0x000fe400000114b7 */
[----:B------:R-:W-:Y:S01]  /*17390*/  SHF.R.S32.HI R20, RZ, 0x1f, R182 ;  /* 0x0000001fff147819 */ /* 0x000fe200000114b6 */
[C---:B--2---:R-:W-:Y:S02]  /*173a0*/  IMAD R7, R3.reuse, UR5, R4 ;  /* 0x0000000503077c24 */ /* 0x044fe4000f8e0204 */
[----:B------:R-:W-:Y:S01]  /*173b0*/  IMAD.WIDE.U32 R4, R3, UR4, RZ ;  /* 0x0000000403047c25 */ /* 0x000fe2000f8e00ff */
[----:B------:R-:W-:Y:S01]  /*173c0*/  LEA R3, R184, R192, 0x5 ;  /* 0x000000c0b8037211 */ /* 0x000fe200078e28ff */
[----:B------:R-:W-:-:S02]  /*173d0*/  ULDC.64 UR4, c[0x0][0xae8] ;  /* 0x0002ba0000047ab9 */ /* 0x000fc40000000a00 */
[----:B------:R-:W-:Y:S01]  /*173e0*/  IMAD.IADD R5, R5, 0x1, R7 ;  /* 0x0000000105057824 */ /* 0x000fe200078e0207 */
[----:B------:R-:W-:Y:S01]  /*173f0*/  LEA R9, R190, R3, 0x7 ;  /* 0x00000003be097211 */ /* 0x000fe200078e38ff */
[----:B------:R-:W-:Y:S02]  /*17400*/  IMAD R8, R13, UR4, RZ ;  /* 0x000000040d087c24 */ /* 0x000fe4000f8e02ff */
[----:B------:R-:W-:-:S04]  /*17410*/  IMAD.WIDE.U32 R4, R185, UR4, R4 ;  /* 0x00000004b9047c25 */ /* 0x000fc8000f8e0004 */
[----:B------:R-:W-:Y:S01]  /*17420*/  IMAD R7, R185, UR5, R8 ;  /* 0x00000005b9077c24 */ /* 0x000fe2000f8e0208 */
[----:B------:R-:W-:Y:S01]  /*17430*/  ULDC.64 UR4, c[0x0][0xaf0] ;  /* 0x0002bc0000047ab9 */ /* 0x000fe20000000a00 */
[----:B0-----:R-:W-:-:S03]  /*17440*/  @P2 IMAD.HI.U32 R6, R9, R14, RZ ;  /* 0x0000000e09062227 */ /* 0x001fc600078e00ff */
[----:B------:R-:W-:Y:S01]  /*17450*/  IADD3 R5, R5, R7, RZ ;  /* 0x0000000705057210 */ /* 0x000fe20007ffe0ff */
[----:B------:R-:W-:Y:S01]  /*17460*/  IMAD.MOV.U32 R3, RZ, RZ, R9 ;  /* 0x000000ffff037224 */ /* 0x000fe200078e0009 */
[----:B------:R-:W-:Y:S01]  /*17470*/  @P2 SHF.R.U32.HI R3, RZ, R27, R6 ;  /* 0x0000001bff032219 */ /* 0x000fe20000011606 */
[----:B------:R-:W-:Y:S02]  /*17480*/  IMAD R8, R193, UR4, RZ ;  /* 0x00000004c1087c24 */ /* 0x000fe4000f8e02ff */
[----:B------:R-:W-:Y:S01]  /*17490*/  IMAD.WIDE.U32 R4, R15, UR4, R4 ;  /* 0x000000040f047c25 */ /* 0x000fe2000f8e0004 */
[----:B------:R-:W-:-:S03]  /*174a0*/  SHF.R.S32.HI R6, RZ, 0x1f, R3 ;  /* 0x0000001fff067819 */ /* 0x000fc60000011403 */
[----:B------:R-:W-:Y:S01]  /*174b0*/  IMAD R7, R15, UR5, R8 ;  /* 0x000000050f077c24 */ /* 0x000fe2000f8e0208 */
[----:B------:R-:W-:Y:S01]  /*174c0*/  ULDC.64 UR4, c[0x0][0xae0] ;  /* 0x0002b80000047ab9 */ /* 0x000fe20000000a00 */
[----:B------:R-:W-:Y:S02]  /*174d0*/  IMAD.MOV R8, RZ, RZ, -R3 ;  /* 0x000000ffff087224 */ /* 0x000fe400078e0a03 */
[----:B------:R-:W-:Y:S01]  /*174e0*/  IMAD R6, R6, UR4, RZ ;  /* 0x0000000406067c24 */ /* 0x000fe2000f8e02ff */
[----:B------:R-:W-:Y:S01]  /*174f0*/  IADD3 R5, R5, R7, RZ ;  /* 0x0000000705057210 */ /* 0x000fe20007ffe0ff */
[----:B------:R-:W-:Y:S01]  /*17500*/  IMAD R7, R25, R8, R9 ;  /* 0x0000000819077224 */ /* 0x000fe200078e0209 */
[----:B------:R-:W-:Y:S01]  /*17510*/  LEA R8, R190, R192, 0x7 ;  /* 0x000000c0be087211 */ /* 0x000fe200078e38ff */
[C---:B------:R-:W-:Y:S02]  /*17520*/  IMAD R9, R3.reuse, UR5, R6 ;  /* 0x0000000503097c24 */ /* 0x040fe4000f8e0206 */
[----:B------:R-:W-:Y:S01]  /*17530*/  IMAD.WIDE.U32 R4, R3, UR4, R4 ;  /* 0x0000000403047c25 */ /* 0x000fe2000f8e0004 */
[----:B------:R-:W-:Y:S01]  /*17540*/  SHF.R.S32.HI R3, RZ, 0x1f, R7 ;  /* 0x0000001fff037819 */ /* 0x000fe20000011407 */
[----:B------:R-:W-:-:S02]  /*17550*/  ULDC.64 UR4, c[0x0][0xad8] ;  /* 0x0002b60000047ab9 */ /* 0x000fc40000000a00 */
[----:B------:R-:W-:Y:S02]  /*17560*/  IMAD.IADD R5, R5, 0x1, R9 ;  /* 0x0000000105057824 */ /* 0x000fe400078e0209 */
[----:B------:R-:W-:Y:S02]  /*17570*/  IMAD R6, R3, UR4, RZ ;  /* 0x0000000403067c24 */ /* 0x000fe4000f8e02ff */
[----:B------:R-:W-:Y:S02]  /*17580*/  IMAD R25, R0, R25, RZ ;  /* 0x0000001900197224 */ /* 0x000fe400078e02ff */
[C---:B------:R-:W-:Y:S02]  /*17590*/  IMAD R3, R7.reuse, UR5, R6 ;  /* 0x0000000507037c24 */ /* 0x040fe4000f8e0206 */
[----:B------:R-:W-:Y:S01]  /*175a0*/  IMAD.WIDE.U32 R4, R7, UR4, R4 ;  /* 0x0000000407047c25 */ /* 0x000fe2000f8e0004 */
[----:B------:R-:W-:Y:S01]  /*175b0*/  ISETP.GE.AND P2, PT, R8, R25, PT ;  /* 0x000000190800720c */ /* 0x000fe20003f46270 */
[----:B------:R-:W-:-:S02]  /*175c0*/  ULDC.64 UR4, c[0x0][0xa80] ;  /* 0x0002a00000047ab9 */ /* 0x000fc40000000a00 */
[----:B------:R-:W-:Y:S01]  /*175d0*/  VIADD R0, R8, 0x20 ;  /* 0x0000002008007836 */ /* 0x000fe20000000000 */
[----:B------:R-:W-:Y:S01]  /*175e0*/  LEA R6, P3, R4, UR4, 0x1 ;  /* 0x0000000404067c11 */ /* 0x000fe2000f8608ff */
[----:B------:R-:W-:-:S03]  /*175f0*/  IMAD.IADD R3, R5, 0x1, R3 ;  /* 0x0000000105037824 */ /* 0x000fc600078e0203 */
[-C--:B------:R-:W-:Y:S02]  /*17600*/  ISETP.GE.AND P1, PT, R0, R25.reuse, PT ;  /* 0x000000190000720c */ /* 0x080fe40003f26270 */
[----:B------:R-:W-:Y:S02]  /*17610*/  IADD3 R0, R8, 0x40, RZ ;  /* 0x0000004008007810 */ /* 0x000fe40007ffe0ff */
        /* <DEDUP_REMOVED lines=14> */
.L_x_658:
[----:B------:R-:W-:Y:S05]  /*17700*/  BSYNC B1 ;  /* 0x0000000000017941 */ /* 0x000fea0003800000 */
.L_x_657:
[----:B---3--:R3:W0:Y:S01]  /*17710*/  SHFL.IDX PT, R0, R3, 0x1, 0x181f ;  /* 0x00381f0003007f89 */ /* 0x00862200000e0000 */
[----:B------:R-:W-:Y:S03]  /*17720*/  BSSY B1, `(.L_x_659) ;  /* 0x000000c000017945 */ /* 0x000fe60003800000 */
[----:B--2---:R3:W2:Y:S01]  /*17730*/  SHFL.IDX PT, R4, R6, 0x1, 0x181f ;  /* 0x00381f0006047f89 */ /* 0x0046a200000e0000 */
        /* <DEDUP_REMOVED lines=10> */
.L_x_660:
[----:B------:R-:W-:Y:S05]  /*177e0*/  BSYNC B1 ;  /* 0x0000000000017941 */ /* 0x000fea0003800000 */
.L_x_659:
[----:B0-----:R0:W0:Y:S01]  /*177f0*/  SHFL.IDX PT, R0, R3, 0x2, 0x181f ;  /* 0x00581f0003007f89 */ /* 0x00102200000e0000 */
[----:B------:R-:W-:Y:S03]  /*17800*/  BSSY B1, `(.L_x_661) ;  /* 0x000000c000017945 */ /* 0x000fe60003800000 */
[----:B--2---:R2:W0:Y:S01]  /*17810*/  SHFL.IDX PT, R4, R6, 0x2, 0x181f ;  /* 0x00581f0006047f89 */ /* 0x00442200000e0000 */
        /* <DEDUP_REMOVED lines=8> */
[----:B------:R0:W-:Y:S04]  /*178a0*/  @!P2 ST.E.128 desc[UR60][R10.64], RZ ;  /* 0x000000ff0a00a985 */ /* 0x0001e8000c101d3c */
[----:B------:R0:W-:Y:S02]  /*178b0*/  @!P3 ST.E.128 desc[UR60][R4.64], RZ ;  /* 0x000000ff0400b985 */ /* 0x0001e4000c101d3c */
.L_x_662:
[----:B------:R-:W-:Y:S05]  /*178c0*/  BSYNC B1 ;  /* 0x0000000000017941 */ /* 0x000fea0003800000 */
.L_x_661:
[----:B0-----:R-:W-:Y:S01]  /*178d0*/  IADD3 R0, R8, 0x60, RZ ;  /* 0x0000006008007810 */ /* 0x001fe20007ffe0ff */
[----:B---3--:R-:W0:Y:S03]  /*178e0*/  SHFL.IDX PT, R3, R3, 0x3, 0x181f ;  /* 0x00781f0003037f89 */ /* 0x008e2600000e0000 */
[----:B------:R-:W-:Y:S01]  /*178f0*/  ISETP.GE.AND P0, PT, R0, R25, PT ;  /* 0x000000190000720c */ /* 0x000fe20003f06270 */
[----:B------:R3:W0:-:S12]  /*17900*/  SHFL.IDX PT, R4, R6, 0x3, 0x181f ;  /* 0x00781f0006047f89 */ /* 0x00061800000e0000 */
[----:B---3--:R-:W-:Y:S05]  /*17910*/  @P0 BRA `(.L_x_653) ;  /* 0x0000000000240947 */ /* 0x008fea0003800000 */
[----:B------:R-:W-:Y:S02]  /*17920*/  ULDC UR4, c[0x0][0xac8] ;  /* 0x0002b20000047ab9 */ /* 0x000fe40000000800 */
[----:B------:R-:W-:Y:S02]  /*17930*/  ISETP.GE.AND P2, PT, R182, UR4, PT ;  /* 0x00000004b6007c0c */ /* 0x000fe4000bf46270 */
[----:B------:R-:W-:-:S11]  /*17940*/  ISETP.GE.AND P3, PT, R183, UR4, PT ;  /* 0x00000004b7007c0c */ /* 0x000fd6000bf66270 */
[CC--:B0-2---:R-:W-:Y:S02]  /*17950*/  @!P2 LEA R6, P0, R182.reuse, R4.reuse, 0x1 ;  /* 0x00000004b606a211 */ /* 0x0c5fe400078008ff */
[C---:B------:R-:W-:Y:S02]  /*17960*/  @!P3 LEA R4, P1, R183.reuse, R4, 0x1 ;  /* 0x00000004b704b211 */ /* 0x040fe400078208ff */
[-C--:B------:R-:W-:Y:S02]  /*17970*/  @!P2 LEA.HI.X R7, R182, R3.reuse, R20, 0x1, P0 ;  /* 0x00000003b607a211 */ /* 0x080fe400000f0c14 */
[----:B------:R-:W-:-:S03]  /*17980*/  @!P3 LEA.HI.X R5, R183, R3, R12, 0x1, P1 ;  /* 0x00000003b705b211 */ /* 0x000fc600008f0c0c */
[----:B------:R3:W-:Y:S04]  /*17990*/  @!P2 ST.E.128 desc[UR60][R6.64], RZ ;  /* 0x000000ff0600a985 */ /* 0x0007e8000c101d3c */
[----:B------:R3:W-:Y:S02]  /*179a0*/  @!P3 ST.E.128 desc[UR60][R4.64], RZ ;  /* 0x000000ff0400b985 */ /* 0x0007e4000c101d3c */
.L_x_653:
[----:B------:R-:W-:Y:S05]  /*179b0*/  BSYNC B0 ;  /* 0x0000000000007941 */ /* 0x000fea0003800000 */
.L_x_644:
[----:B------:R-:W-:Y:S02]  /*179c0*/  ULDC UR4, c[0x0][0xc3c] ;  /* 0x00030f0000047ab9 */ /* 0x000fe40000000800 */
[----:B-1----:R-:W-:-:S13]  /*179d0*/  ISETP.GE.AND P0, PT, R31, UR4, PT ;  /* 0x000000041f007c0c */ /* 0x002fda000bf06270 */
[----:B------:R-:W-:Y:S05]  /*179e0*/  @!P0 BRA `(.L_x_663) ;  /* 0xfffffe98006c8947 */ /* 0x000fea000383ffff */
[----:B------:R-:W-:Y:S05]  /*179f0*/  BRA `(.L_x_448) ;  /* 0x00000068000c7947 */ /* 0x000fea0003800000 */
.L_x_446:
[----:B------:R-:W-:-:S08]  /*17a00*/  NOP ;  /* 0x0000000000007918 */ /* 0x000fd00000000000 */
[----:B0-----:R-:W0:-:S00]  /*17a10*/  USETMAXREG.DEALLOC.CTAPOOL 0x28 ;  /* 0x00000028000079c8 */ /* 0x001e0000080e0500 */
[----:B0-----:R-:W-:Y:S01]  /*17a20*/  LOP3.LUT R2, R2, 0x3, RZ, 0xc0, !PT ;  /* 0x0000000302027812 */ /* 0x001fe200078ec0ff */
[----:B------:R-:W-:Y:S01]  /*17a30*/  IMAD.MOV.U32 R4, RZ, RZ, RZ ;  /* 0x000000ffff047224 */ /* 0x000fe200078e00ff */
[----:B------:R-:W-:-:S04]  /*17a40*/  LOP3.LUT R23, R23, 0xffffffdf, RZ, 0xc0, !PT ;  /* 0xffffffdf17177812 */ /* 0x000fc800078ec0ff */
[----:B------:R-:W0:Y:S02]  /*17a50*/  SHFL.IDX PT, R2, R2, RZ, 0x1f ;  /* 0x00001fff02027589 */ /* 0x000e2400000e0000 */
[----:B0-----:R-:W-:-:S13]  /*17a60*/  ISETP.NE.AND P0, PT, R2, RZ, PT ;  /* 0x000000ff0200720c */ /* 0x001fda0003f05270 */
[----:B------:R-:W-:Y:S01]  /*17a70*/  @P0 LOP3.LUT R23, R23, 0x20, RZ, 0xfc, !PT ;  /* 0x0000002017170812 */ /* 0x000fe200078efcff */
[----:B------:R-:W-:Y:S06]  /*17a80*/  @!P0 BRA `(.L_x_664) ;  /* 0x00000000001c8947 */ /* 0x000fec0003800000 */
[----:B------:R-:W0:Y:S08]  /*17a90*/  S2UR UR5, SR_CgaCtaId ;  /* 0x00000000000579c3 */ /* 0x000e300000008800 */
[----:B------:R-:W-:Y:S06]  /*17aa0*/  BAR.SYNC.DEFER_BLOCKING 0x5, 0x180 ;  /* 0x0146000000007b1d */ /* 0x000fec0000010000 */
[----:B------:R-:W-:-:S02]  /*17ab0*/  UMOV UR4, 0x400 ;  /* 0x0000040000047882 */ /* 0x000fc40000000000 */
[----:B0-----:R-:W-:-:S09]  /*17ac0*/  ULEA UR4, UR5, UR4, 0x18 ;  /* 0x0000000405047291 */ /* 0x001fd2000f8ec03f */
[----:B------:R-:W0:Y:S01]  /*17ad0*/  LDS.128 R16, [UR4+0x2a8d0] ;  /* 0x02a8d004ff107984 */ /* 0x000e220008000c00 */
[----:B------:R-:W-:Y:S06]  /*17ae0*/  BAR.ARV 0x4, 0x180 ;  /* 0x0106000000007b1d */ /* 0x000fec0000002000 */
[----:B------:R-:W-:Y:S05]  /*17af0*/  BRA `(.L_x_665) ;  /* 0x0000000400fc7947 */ /* 0x000fea0003800000 */
.L_x_664:
[----:B------:R-:W-:Y:S01]  /*17b00*/  LOP3.LUT R5, R0, 0x1f, RZ, 0xc0, !PT ;  /* 0x0000001f00057812 */ /* 0x000fe200078ec0ff */
[----:B------:R-:W-:Y:S01]  /*17b10*/  ULDC UR4, c[0x0][0xc3c] ;  /* 0x00030f0000047ab9 */ /* 0x000fe20000000800 */
[----:B------:R-:W0:Y:S01]  /*17b20*/  S2UR UR6, SR_CTAID.X ;  /* 0x00000000000679c3 */ /* 0x000e220000002500 */
[----:B------:R-:W-:Y:S01]  /*17b30*/  ULDC UR5, c[0x0][0xc38] ;  /* 0x00030e0000057ab9 */ /* 0x000fe20000000800 */
[----:B------:R-:W-:-:S04]  /*17b40*/  ISETP.NE.AND P0, PT, R5, 0x1f, PT ;  /* 0x0000001f0500780c */ /* 0x000fc80003f05270 */
[----:B------:R-:W-:-:S13]  /*17b50*/  ISETP.GE.OR P1, PT, R5, UR4, !P0 ;  /* 0x0000000405007c0c */ /* 0x000fda000c726670 */
[----:B------:R-:W1:Y:S02]  /*17b60*/  @!P1 LDC.64 R2, c[0x0][0xc80] ;  /* 0x00032000ff029b82 */ /* 0x000e640000000a00 */
[----:B-1----:R-:W-:-:S05]  /*17b70*/  @!P1 IMAD.WIDE.U32 R2, R5, 0x4, R2 ;  /* 0x0000000405029825 */ /* 0x002fca00078e0002 */
        /* <DEDUP_REMOVED lines=8> */
[----:B--2---:R-:W1:Y:S02]  /*17c00*/  SHFL.UP PT, R6, R4, 0x1, RZ ;  /* 0x0420000004067989 */ /* 0x004e6400000e00ff */
[----:B-1----:R-:W-:-:S04]  /*17c10*/  SEL R7, R6, RZ, P1 ;  /* 0x000000ff06077207 */ /* 0x002fc80000800000 */
[----:B------:R-:W-:-:S05]  /*17c20*/  IADD3 R7, R4, R7, RZ ;  /* 0x0000000704077210 */ /* 0x000fca0007ffe0ff */
        /* <DEDUP_REMOVED lines=12> */
[----:B------:R-:W1:Y:S02]  /*17cf0*/  SHFL.IDX PT, R6, R7, 0x1f, 0x1f ;  /* 0x03e01f0007067f89 */ /* 0x000e6400000e0000 */
[----:B-1----:R-:W-:-:S05]  /*17d00*/  IMAD R6, R6, UR5, RZ ;  /* 0x0000000506067c24 */ /* 0x002fca000f8e02ff */
[----:B0-----:R-:W-:Y:S02]  /*17d10*/  ISETP.GT.AND P6, PT, R6, UR6, PT ;  /* 0x0000000606007c0c */ /* 0x001fe4000bfc4270 */
[----:B------:R-:W-:-:S11]  /*17d20*/  MOV R3, R6 ;  /* 0x0000000600037202 */ /* 0x000fd60000000f00 */
[----:B------:R-:W-:Y:S05]  /*17d30*/  @P6 BRA `(.L_x_666) ;  /* 0x00000000009c6947 */ /* 0x000fea0003800000 */
[----:B------:R-:W0:Y:S01]  /*17d40*/  LDC R10, c[0x0][0xc3c] ;  /* 0x00030f00ff0a7b82 */ /* 0x000e220000000800 */
[----:B------:R-:W-:Y:S01]  /*17d50*/  IMAD.MOV.U32 R6, RZ, RZ, R3 ;  /* 0x000000ffff067224 */ /* 0x000fe200078e0003 */
[----:B------:R-:W-:Y:S01]  /*17d60*/  UMOV UR4, URZ ;  /* 0x0000003f00047c82 */ /* 0x000fe20008000000 */
[----:B------:R-:W-:Y:S01]  /*17d70*/  ULDC UR7, c[0x0][0xc3c] ;  /* 0x00030f0000077ab9 */ /* 0x000fe20000000800 */
[----:B------:R-:W-:-:S05]  /*17d80*/  ULDC UR5, c[0x0][0xc38] ;  /* 0x00030e0000057ab9 */ /* 0x000fca0000000800 */
.L_x_670:
[----:B------:R-:W-:Y:S01]  /*17d90*/  UIADD3 UR4, UR4, 0x1f, URZ ;  /* 0x0000001f04047890 */ /* 0x000fe2000fffe03f */
[----:B------:R-:W-:-:S05]  /*17da0*/  MOV R19, UR7 ;  /* 0x0000000700137c02 */ /* 0x000fca0008000f00 */
[----:B0-----:R-:W-:-:S13]  /*17db0*/  ISETP.LE.AND P6, PT, R10, UR4, PT ;  /* 0x000000040a007c0c */ /* 0x001fda000bfc3270 */
[----:B------:R-:W-:Y:S05]  /*17dc0*/  @P6 BRA `(.L_x_667) ;  /* 0x0000000400246947 */ /* 0x000fea0003800000 */
[----:B------:R-:W-:Y:S01]  /*17dd0*/  VIADD R7, R5, UR4 ;  /* 0x0000000405077c36 */ /* 0x000fe20008000000 */
[----:B------:R-:W-:Y:S01]  /*17de0*/  BSSY B0, `(.L_x_668) ;  /* 0x0000007000007945 */ /* 0x000fe20003800000 */
[----:B------:R-:W-:-:S03]  /*17df0*/  MOV R4, RZ ;  /* 0x000000ff00047202 */ /* 0x000fc60000000f00 */
[----:B------:R-:W-:-:S13]  /*17e00*/  ISETP.GE.OR P6, PT, R7, R10, !P0 ;  /* 0x0000000a0700720c */ /* 0x000fda00047c6670 */
[----:B------:R-:W-:Y:S05]  /*17e10*/  @P6 BRA `(.L_x_669) ;  /* 0x00000000000c6947 */ /* 0x000fea0003800000 */
[----:B------:R-:W0:Y:S02]  /*17e20*/  LDC.64 R2, c[0x0][0xc80] ;  /* 0x00032000ff027b82 */ /* 0x000e240000000a00 */
[----:B0-----:R-:W-:-:S05]  /*17e30*/  IMAD.WIDE R2, R7, 0x4, R2 ;  /* 0x0000000407027825 */ /* 0x001fca00078e0202 */
[----:B------:R0:W5:Y:S02]  /*17e40*/  LDG.E R4, desc[UR60][R2.64] ;  /* 0x0000003c02047981 */ /* 0x000164000c1e1900 */
.L_x_669:
[----:B------:R-:W-:Y:S05]  /*17e50*/  BSYNC B0 ;  /* 0x0000000000007941 */ /* 0x000fea0003800000 */
.L_x_668:
[----:B0----5:R-:W0:Y:S02]  /*17e60*/  SHFL.UP PT, R2, R4, 0x1, RZ ;  /* 0x0420000004027989 */ /* 0x021e2400000e00ff */
        /* <DEDUP_REMOVED lines=15> */
[----:B0-----:R-:W-:-:S05]  /*17f60*/  IMAD R3, R3, UR5, RZ ;  /* 0x0000000503037c24 */ /* 0x001fca000f8e02ff */
[----:B------:R-:W-:-:S04]  /*17f70*/  IADD3 R6, R3, R6, RZ ;  /* 0x0000000603067210 */ /* 0x000fc80007ffe0ff */
[----:B------:R-:W-:-:S13]  /*17f80*/  ISETP.GT.AND P6, PT, R6, UR6, PT ;  /* 0x0000000606007c0c */ /* 0x000fda000bfc4270 */
[----:B------:R-:W-:Y:S05]  /*17f90*/  @!P6 BRA `(.L_x_670) ;  /* 0xfffffffc007ce947 */ /* 0x000fea000383ffff */
[----:B------:R-:W-:-:S07]  /*17fa0*/  IMAD.MOV.U32 R7, RZ, RZ, R9 ;  /* 0x000000ffff077224 */ /* 0x000fce00078e0009 */
.L_x_666:
[----:B------:R-:W-:-:S05]  /*17fb0*/  IADD3 R9, -R3, R6, RZ ;  /* 0x0000000603097210 */ /* 0x000fca0007ffe1ff */
        /* <DEDUP_REMOVED lines=14> */
.L_x_671:
[----:B---3--:R-:W-:Y:S01]  /*180a0*/  IMAD R16, R16, UR5, R9 ;  /* 0x0000000510107c24 */ /* 0x008fe2000f8e0209 */
[----:B0-----:R-:W-:Y:S01]  /*180b0*/  IABS R2, R4 ;  /* 0x0000000400027213 */ /* 0x001fe20000000000 */
[----:B-12---:R-:W-:Y:S02]  /*180c0*/  IMAD.MOV R7, RZ, RZ, -R3 ;  /* 0x000000ffff077224 */ /* 0x006fe400078e0a03 */
[----:B------:R-:W-:Y:S01]  /*180d0*/  VIADD R19, R19, UR4 ;  /* 0x0000000413137c36 */ /* 0x000fe20008000000 */
[----:B------:R-:W-:Y:S01]  /*180e0*/  IADD3 R9, -R16, UR6, RZ ;  /* 0x0000000610097c10 */ /* 0x000fe2000fffe1ff */
[----:B------:R-:W-:Y:S01]  /*180f0*/  IMAD R7, R7, R10, RZ ;  /* 0x0000000a07077224 */ /* 0x000fe200078e02ff */
[----:B------:R-:W-:Y:S01]  /*18100*/  IADD3 R8, RZ, -R2, RZ ;  /* 0x80000002ff087210 */ /* 0x000fe20007ffe0ff */
[----:B------:R-:W-:Y:S01]  /*18110*/  IMAD.MOV.U32 R2, RZ, RZ, RZ ;  /* 0x000000ffff027224 */ /* 0x000fe200078e00ff */
[----:B------:R-:W-:-:S03]  /*18120*/  IABS R6, R9 ;  /* 0x0000000900067213 */ /* 0x000fc60000000000 */
[----:B------:R-:W-:Y:S01]  /*18130*/  IMAD.HI.U32 R2, R3, R7, R2 ;  /* 0x0000000703027227 */ /* 0x000fe200078e0002 */
[----:B------:R-:W-:-:S03]  /*18140*/  MOV R3, R6 ;  /* 0x0000000600037202 */ /* 0x000fc60000000f00 */
        /* <DEDUP_REMOVED lines=10> */
[----:B------:R-:W-:-:S06]  /*181f0*/  @P0 IADD3 R2, R2, 0x1, RZ ;  /* 0x0000000102020810 */ /* 0x000fcc0007ffe0ff */
[----:B------:R-:W-:Y:S01]  /*18200*/  @!P2 IMAD.MOV R2, RZ, RZ, -R2 ;  /* 0x000000ffff02a224 */ /* 0x000fe200078e0a02 */
[----:B------:R-:W-:-:S04]  /*18210*/  @!P1 LOP3.LUT R2, RZ, R4, RZ, 0x33, !PT ;  /* 0x00000004ff029212 */ /* 0x000fc800078e33ff */
[----:B------:R-:W-:Y:S02]  /*18220*/  IADD3 R17, -R2, RZ, RZ ;  /* 0x000000ff02117210 */ /* 0x000fe40007ffe1ff */
[----:B------:R-:W-:-:S03]  /*18230*/  MOV R18, R2 ;  /* 0x0000000200127202 */ /* 0x000fc60000000f00 */
[----:B------:R-:W-:Y:S01]  /*18240*/  IMAD R17, R4, R17, R9 ;  /* 0x0000001104117224 */ /* 0x000fe200078e0209 */
[----:B------:R-:W-:Y:S06]  /*18250*/  BRA `(.L_x_672) ;  /* 0x00000000000c7947 */ /* 0x000fec0003800000 */
.L_x_667:
[----:B------:R-:W-:Y:S01]  /*18260*/  IMAD.MOV.U32 R17, RZ, RZ, RZ ;  /* 0x000000ffff117224 */ /* 0x000fe200078e00ff */
[----:B------:R-:W-:Y:S01]  /*18270*/  MOV R16, UR6 ;  /* 0x0000000600107c02 */ /* 0x000fe20008000f00 */
[----:B------:R-:W-:-:S07]  /*18280*/  IMAD.MOV.U32 R18, RZ, RZ, RZ ;  /* 0x000000ffff127224 */ /* 0x000fce00078e00ff */
.L_x_672:
[----:B------:R-:W-:-:S13]  /*18290*/  ISETP.NE.AND P0, PT, R5, RZ, PT ;  /* 0x000000ff0500720c */ /* 0x000fda0003f05270 */
[----:B------:R-:W0:Y:S01]  /*182a0*/  @!P0 S2R R3, SR_CgaCtaId ;  /* 0x0000000000038919 */ /* 0x000e220000008800 */
[----:B------:R-:W-:-:S04]  /*182b0*/  @!P0 MOV R2, 0x400 ;  /* 0x0000040000028802 */ /* 0x000fc80000000f00 */
[----:B0-----:R-:W-:-:S05]  /*182c0*/  @!P0 LEA R2, R3, R2, 0x18 ;  /* 0x0000000203028211 */ /* 0x001fca00078ec0ff */
[----:B------:R1:W-:Y:S01]  /*182d0*/  @!P0 STS.128 [R2+0x2a8d0], R16 ;  /* 0x02a8d01002008388 */ /* 0x0003e20000000c00 */
[----:B------:R-:W-:Y:S06]  /*182e0*/  BAR.ARV 0x5, 0x180 ;  /* 0x0146000000007b1d */ /* 0x000fec0000002000 */
.L_x_665:
[----:B------:R2:W-:Y:S01]  /*182f0*/  STL [R1+0x28], RZ ;  /* 0x000028ff01007387 */ /* 0x0005e20000100800 */
[----:B------:R-:W-:Y:S01]  /*18300*/  ULDC UR4, c[0x0][0xc3c] ;  /* 0x00030f0000047ab9 */ /* 0x000fe20000000800 */
[----:B------:R-:W-:Y:S01]  /*18310*/  MOV R29, 0x1 ;  /* 0x00000001001d7802 */ /* 0x000fe20000000f00 */
[----:B------:R-:W-:Y:S01]  /*18320*/  IMAD.MOV.U32 R28, RZ, RZ, RZ ;  /* 0x000000ffff1c7224 */ /* 0x000fe200078e00ff */
[----:B0-----:R-:W-:-:S13]  /*18330*/  ISETP.GE.AND P0, PT, R19, UR4, PT ;  /* 0x0000000413007c0c */ /* 0x001fda000bf06270 */
[----:B--2---:R-:W-:Y:S05]  /*18340*/  @P0 BRA `(.L_x_673) ;  /* 0x0000005800d40947 */ /* 0x004fea0003800000 */
[----:B-1----:R-:W2:Y:S01]  /*18350*/  LDL R2, [R1+0x40] ;  /* 0x0000400001027983 */ /* 0x002ea20000100800 */
[----:B------:R-:W0:Y:S01]  /*18360*/  S2UR UR5, SR_CgaCtaId ;  /* 0x00000000000579c3 */ /* 0x000e220000008800 */
[----:B------:R-:W-:Y:S01]  /*18370*/  LOP3.LUT R4, R0, 0x7f, RZ, 0xc0, !PT ;  /* 0x0000007f00047812 */ /* 0x000fe200078ec0ff */
[----:B------:R-:W-:Y:S01]  /*18380*/  BSSY B8, `(.L_x_673) ;  /* 0x00005b1000087945 */ /* 0x000fe20003800000 */
[----:B------:R1:W-:Y:S01]  /*18390*/  STL [R1+0x28], RZ ;  /* 0x000028ff01007387 */ /* 0x0003e20000100800 */
[----:B------:R-:W-:Y:S01]  /*183a0*/  IMAD.MOV.U32 R29, RZ, RZ, 0x1 ;  /* 0x00000001ff1d7424 */ /* 0x000fe200078e00ff */
[----:B------:R-:W-:Y:S01]  /*183b0*/  MOV R28, RZ ;  /* 0x000000ff001c7202 */ /* 0x000fe20000000f00 */
[----:B------:R-:W-:Y:S01]  /*183c0*/  IMAD.SHL.U32 R36, R4, 0x8, RZ ;  /* 0x0000000804247824 */ /* 0x000fe200078e00ff */
[----:B------:R-:W-:Y:S01]  /*183d0*/  MOV R26, RZ ;  /* 0x000000ff001a7202 */ /* 0x000fe20000000f00 */
[----:B------:R-:W-:Y:S01]  /*183e0*/  IMAD.MOV.U32 R31, RZ, RZ, 0x1 ;  /* 0x00000001ff1f7424 */ /* 0x000fe200078e00ff */
[----:B------:R-:W-:Y:S01]  /*183f0*/  ULDC.64 UR36, c[0x0][0x198] ;  /* 0x0000660000247ab9 */ /* 0x000fe20000000a00 */
[----:B------:R-:W-:Y:S01]  /*18400*/  ULDC UR38, c[0x0][0xc] ;  /* 0x0000030000267ab9 */ /* 0x000fe20000000800 */
[----:B--2---:R-:W-:-:S02]  /*18410*/  R2UR UR4, R2 ;  /* 0x00000000020472ca */ /* 0x004fc400000e0000 */
[----:B------:R-:W-:-:S04]  /*18420*/  SHF.L.U32 R2, R0, 0x3, RZ ;  /* 0x0000000300027819 */ /* 0x000fc800000006ff */
[C---:B------:R-:W-:Y:S02]  /*18430*/  LOP3.LUT R3, R2.reuse, 0x1f8, RZ, 0xc0, !PT ;  /* 0x000001f802037812 */ /* 0x040fe400078ec0ff */
[----:B------:R-:W-:Y:S02]  /*18440*/  LOP3.LUT R2, R2, 0x38, RZ, 0xc0, !PT ;  /* 0x0000003802027812 */ /* 0x000fe400078ec0ff */
[----:B------:R-:W-:Y:S02]  /*18450*/  LOP3.LUT R3, R3, 0x38, R0, 0x78, !PT ;  /* 0x0000003803037812 */ /* 0x000fe400078e7800 */
[----:B------:R-:W-:Y:S01]  /*18460*/  SHF.L.U32 R0, R0, 0x4, RZ ;  /* 0x0000000400007819 */ /* 0x000fe200000006ff */
[----:B------:R-:W-:Y:S01]  /*18470*/  ULOP3.LUT UR39, UR4, 0x2, URZ, 0xfc, !UPT ;  /* 0x0000000204277892 */ /* 0x000fe2000f8efc3f */
[----:B------:R-:W-:Y:S02]  /*18480*/  LOP3.LUT R36, R3, 0x200, R36, 0xf8, !PT ;  /* 0x0000020003247812 */ /* 0x000fe400078ef824 */
[----:B------:R-:W-:Y:S01]  /*18490*/  UMOV UR4, 0x400 ;  /* 0x0000040000047882 */ /* 0x000fe20000000000 */
[----:B------:R-:W-:Y:S01]  /*184a0*/  SHF.R.U32.HI R3, RZ, 0x3, R4 ;  /* 0x00000003ff037819 */ /* 0x000fe20000011604 */
[----:B0-----:R-:W-:-:S03]  /*184b0*/  ULEA UR4, UR5, UR4, 0x18 ;  /* 0x0000000405047291 */ /* 0x001fc6000f8ec03f */
[----:B------:R-:W-:Y:S02]  /*184c0*/  LOP3.LUT R4, R3, 0x70, R0, 0xf8, !PT ;  /* 0x0000007003047812 */ /* 0x000fe400078ef800 */
[C---:B------:R-:W-:Y:S01]  /*184d0*/  LOP3.LUT R3, R2.reuse, 0x40, RZ, 0xfc, !PT ;  /* 0x0000004002037812 */ /* 0x040fe200078efcff */
[----:B------:R-:W-:Y:S01]  /*184e0*/  IMAD.U32 R22, RZ, RZ, UR4 ;  /* 0x00000004ff167e24 */ /* 0x000fe2000f8e00ff */
[----:B------:R-:W-:-:S04]  /*184f0*/  LOP3.LUT R0, R2, 0x80, RZ, 0xfc, !PT ;  /* 0x0000008002007812 */ /* 0x000fc800078efcff */
[----:B-1----:R-:W-:-:S07]  /*18500*/  LEA R37, R36, R22, 0x1 ;  /* 0x0000001624257211 */ /* 0x002fce00078e08ff */
.L_x_774:
[----:B0-----:R-:W0:Y:S02]  /*18510*/  LDC.64 R32, c[0x0][0xc88] ;  /* 0x00032200ff207b82 */ /* 0x001e240000000a00 */
[----:B0-----:R-:W-:-:S06]  /*18520*/  IMAD.WIDE R32, R19, 0x4, R32 ;  /* 0x0000000413207825 */ /* 0x001fcc00078e0220 */
[----:B--2---:R-:W2:Y:S01]  /*18530*/  LDG.E R32, desc[UR60][R32.64] ;  /* 0x0000003c20207981 */ /* 0x004ea2000c1e1900 */
[----:B------:R-:W-:Y:S05]  /*18540*/  YIELD ;  /* 0x0000000000007946 */ /* 0x000fea0003800000 */
[----:B------:R-:W-:Y:S01]  /*18550*/  ULDC.64 UR4, c[0x0][0xa28] ;  /* 0x00028a0000047ab9 */ /* 0x000fe20000000a00 */
[----:B------:R-:W-:Y:S01]  /*18560*/  ULDC.64 UR8, c[0x0][0xa18] ;  /* 0x0002860000087ab9 */ /* 0x000fe20000000a00 */
[----:B------:R-:W-:Y:S01]  /*18570*/  ISETP.NE.U32.AND P0, PT, RZ, UR4, PT ;  /* 0x00000004ff007c0c */ /* 0x000fe2000bf05070 */
[----:B------:R-:W-:Y:S01]  /*18580*/  IMAD.MOV.U32 R9, RZ, RZ, RZ ;  /* 0x000000ffff097224 */ /* 0x000fe200078e00ff */
[----:B------:R-:W-:-:S02]  /*18590*/  ULDC.64 UR6, c[0x0][0xa10] ;  /* 0x0002840000067ab9 */ /* 0x000fc40000000a00 */
[----:B------:R-:W-:Y:S02]  /*185a0*/  ISETP.NE.AND.EX P0, PT, RZ, UR5, PT, P0 ;  /* 0x00000005ff007c0c */ /* 0x000fe4000bf05300 */
[----:B------:R-:W-:-:S04]  /*185b0*/  ISETP.NE.U32.AND P2, PT, RZ, UR8, PT ;  /* 0x00000008ff007c0c */ /* 0x000fc8000bf45070 */
[----:B------:R-:W-:Y:S01]  /*185c0*/  ISETP.NE.AND.EX P2, PT, RZ, UR9, PT, P2 ;  /* 0x00000009ff007c0c */ /* 0x000fe2000bf45320 */
[----:B------:R-:W-:Y:S01]  /*185d0*/  IMAD.MOV.U32 R35, RZ, RZ, RZ ;  /* 0x000000ffff237224 */ /* 0x000fe200078e00ff */
[----:B--2---:R-:W-:-:S05]  /*185e0*/  SHF.R.S32.HI R0, RZ, 0x1f, R32 ;  /* 0x0000001fff007819 */ /* 0x004fca0000011420 */
[C---:B------:R-:W-:Y:S02]  /*185f0*/  @P0 LEA R2, P1, R32.reuse, UR4, 0x2 ;  /* 0x0000000420020c11 */ /* 0x040fe4000f8210ff */
[C---:B------:R-:W-:Y:S01]  /*18600*/  SHF.L.U32 R24, R32.reuse, 0x2, RZ ;  /* 0x0000000220187819 */ /* 0x040fe200000006ff */
[----:B------:R0:W-:Y:S01]  /*18610*/  STL [R1+0x14], R0 ;  /* 0x0000140001007387 */ /* 0x0001e20000100800 */
[C-C-:B------:R-:W-:Y:S01]  /*18620*/  @P0 LEA.HI.X R3, R32.reuse, UR5, R0.reuse, 0x2, P1 ;  /* 0x0000000520030c11 */ /* 0x140fe200088f1400 */
[----:B------:R-:W-:Y:S01]  /*18630*/  ULDC.64 UR4, c[0x0][0xa00] ;  /* 0x0002800000047ab9 */ /* 0x000fe20000000a00 */
[----:B------:R-:W-:-:S03]  /*18640*/  SHF.L.U64.HI R25, R32, 0x2, R0 ;  /* 0x0000000220197819 */ /* 0x000fc60000010200 */
[----:B-1----:R1:W2:Y:S01]  /*18650*/  @P0 LDG.E R9, desc[UR60][R2.64] ;  /* 0x0000003c02090981 */ /* 0x0022a2000c1e1900 */
[----:B------:R-:W-:Y:S02]  /*18660*/  ISETP.NE.U32.AND P0, PT, RZ, UR4, PT ;  /* 0x00000004ff007c0c */ /* 0x000fe4000bf05070 */
[----:B------:R-:W-:Y:S02]  /*18670*/  ISETP.NE.U32.AND P1, PT, RZ, UR6, PT ;  /* 0x00000006ff007c0c */ /* 0x000fe4000bf25070 */
[----:B------:R-:W-:Y:S02]  /*18680*/  ISETP.NE.AND.EX P0, PT, RZ, UR5, PT, P0 ;  /* 0x00000005ff007c0c */ /* 0x000fe4000bf05300 */
[----:B------:R-:W-:Y:S02]  /*18690*/  ISETP.NE.AND.EX P1, PT, RZ, UR7, PT, P1 ;  /* 0x00000007ff007c0c */ /* 0x000fe4000bf25310 */
[C---:B------:R-:W-:Y:S02]  /*186a0*/  IADD3 R4, P4, R24.reuse, UR6, RZ ;  /* 0x0000000618047c10 */ /* 0x040fe4000ff9e0ff */
[----:B-1----:R-:W-:Y:S01]  /*186b0*/  IADD3 R2, P3, R24, UR4, RZ ;  /* 0x0000000418027c10 */ /* 0x002fe2000ff7e0ff */
[----:B------:R-:W-:Y:S01]  /*186c0*/  ULDC UR4, c[0x0][0x288] ;  /* 0x0000a20000047ab9 */ /* 0x000fe20000000800 */
[----:B0-----:R-:W-:-:S02]  /*186d0*/  MOV R0, RZ ;  /* 0x000000ff00007202 */ /* 0x001fc40000000f00 */
[C---:B------:R-:W-:Y:S02]  /*186e0*/  IADD3.X R3, R25.reuse, UR5, RZ, P3, !PT ;  /* 0x0000000519037c10 */ /* 0x040fe40009ffe4ff */
[----:B------:R-:W-:Y:S01]  /*186f0*/  @P2 IADD3 R6, P3, R24, UR8, RZ ;  /* 0x0000000818062c10 */ /* 0x000fe2000ff7e0ff */
[----:B------:R-:W-:Y:S01]  /*18700*/  IMAD.U32 R8, RZ, RZ, UR4 ;  /* 0x00000004ff087e24 */ /* 0x000fe2000f8e00ff */
[C---:B------:R-:W-:Y:S01]  /*18710*/  IADD3.X R5, R25.reuse, UR7, RZ, P4, !PT ;  /* 0x0000000719057c10 */ /* 0x040fe2000a7fe4ff */
[----:B------:R-:W5:Y:S01]  /*18720*/  @P0 LDG.E R35, desc[UR60][R2.64] ;  /* 0x0000003c02230981 */ /* 0x000f62000c1e1900 */
[----:B------:R-:W-:Y:S01]  /*18730*/  @P2 IADD3.X R7, R25, UR9, RZ, P3, !PT ;  /* 0x0000000919072c10 */ /* 0x000fe20009ffe4ff */
[----:B------:R-:W-:Y:S02]  /*18740*/  ULDC.64 UR4, c[0x0][0x418] ;  /* 0x0001060000047ab9 */ /* 0x000fe40000000a00 */
[----:B------:R-:W5:Y:S04]  /*18750*/  @P1 LDG.E R0, desc[UR60][R4.64] ;  /* 0x0000003c04001981 */ /* 0x000f68000c1e1900 */
[----:B------:R0:W3:Y:S01]  /*18760*/  @P2 LDG.E R8, desc[UR60][R6.64] ;  /* 0x0000003c06082981 */ /* 0x0000e2000c1e1900 */
[----:B------:R-:W-:-:S03]  /*18770*/  UISETP.NE.U32.AND UP0, UPT, UR4, URZ, UPT ;  /* 0x0000003f0400728c */ /* 0x000fc6000bf05070 */
[----:B------:R-:W-:Y:S01]  /*18780*/  ULDC UR4, c[0x0][0x424] ;  /* 0x0001090000047ab9 */ /* 0x000fe20000000800 */
[----:B------:R-:W-:-:S03]  /*18790*/  UISETP.NE.AND.EX UP0, UPT, UR5, URZ, UPT, UP0 ;  /* 0x0000003f0500728c */ /* 0x000fc6000bf05300 */
[----:B------:R-:W-:Y:S01]  /*187a0*/  ULDC UR5, c[0x0][0x2f0] ;  /* 0x0000bc0000057ab9 */ /* 0x000fe20000000800 */
[----:B------:R-:W-:-:S04]  /*187b0*/  USEL UR4, UR4, 0x1, UP0 ;  /* 0x0000000104047887 */ /* 0x000fc80008000000 */
[----:B------:R-:W-:-:S03]  /*187c0*/  UIMAD UR4, UR4, UR5, URZ ;  /* 0x00000005040472a4 */ /* 0x000fc6000f8e023f */
[----:B------:R-:W-:Y:S02]  /*187d0*/  ULDC UR5, c[0x0][0x348] ;  /* 0x0000d20000057ab9 */ /* 0x000fe40000000800 */
[----:B0-----:R-:W-:Y:S01]  /*187e0*/  MOV R6, UR5 ;  /* 0x0000000500067c02 */ /* 0x001fe20008000f00 */
[----:B--2---:R-:W-:Y:S04]  /*187f0*/  STL [R1+0x4], R9 ;  /* 0x0000040901007387 */ /* 0x004fe80000100800 */
[----:B---3--:R0:W-:Y:S02]  /*18800*/  STL [R1+0x20], R8 ;  /* 0x0000200801007387 */ /* 0x0081e40000100800 */
[----:B0-----:R-:W-:Y:S01]  /*18810*/  IMAD.U32 R8, RZ, RZ, UR4 ;  /* 0x00000004ff087e24 */ /* 0x001fe2000f8e00ff */
[----:B------:R-:W-:Y:S06]  /*18820*/  @P2 BRA `(.L_x_674) ;  /* 0x0000000000142947 */ /* 0x000fec0003800000 */
[----:B------:R-:W-:Y:S05]  /*18830*/  @!P0 BRA `(.L_x_674) ;  /* 0x0000000000108947 */ /* 0x000fea0003800000 */
[----:B------:R-:W2:Y:S04]  /*18840*/  LDG.E R10, desc[UR60][R2.64] ;  /* 0x0000003c020a7981 */ /* 0x000ea8000c1e1900 */
[----:B------:R-:W2:Y:S02]  /*18850*/  LDG.E R7, desc[UR60][R2.64+0x4] ;  /* 0x0000043c02077981 */ /* 0x000ea4000c1e1900 */
[----:B--2---:R-:W-:-:S05]  /*18860*/  IADD3 R2, -R10, R7, RZ ;  /* 0x000000070a027210 */ /* 0x004fca0007ffe1ff */
[----:B------:R0:W-:Y:S02]  /*18870*/  STL [R1+0x20], R2 ;  /* 0x0000200201007387 */ /* 0x0001e40000100800 */
.L_x_674:
[----:B------:R-:W-:Y:S01]  /*18880*/  ULDC.64 UR4, c[0x0][0xa20] ;  /* 0x0002880000047ab9 */ /* 0x000fe20000000a00 */
[----:B------:R-:W-:Y:S01]  /*18890*/  IMAD.MOV.U32 R33, RZ, RZ, R32 ;  /* 0x000000ffff217224 */ /* 0x000fe200078e0020 */
[----:B------:R-:W-:-:S04]  /*188a0*/  ISETP.NE.U32.AND P0, PT, RZ, UR4, PT ;  /* 0x00000004ff007c0c */ /* 0x000fc8000bf05070 */
[----:B------:R-:W-:-:S13]  /*188b0*/  ISETP.NE.AND.EX P0, PT, RZ, UR5, PT, P0 ;  /* 0x00000005ff007c0c */ /* 0x000fda000bf05300 */
[----:B------:R-:W-:Y:S05]  /*188c0*/  @!P0 BRA `(.L_x_675) ;  /* 0x0000000000108947 */ /* 0x000fea0003800000 */
[----:B0-----:R-:W-:-:S04]  /*188d0*/  IADD3 R2, P0, R24, UR4, RZ ;  /* 0x0000000418027c10 */ /* 0x001fc8000ff1e0ff */
[----:B------:R-:W-:-:S05]  /*188e0*/  IADD3.X R3, R25, UR5, RZ, P0, !PT ;  /* 0x0000000519037c10 */ /* 0x000fca00087fe4ff */
[----:B------:R0:W5:Y:S01]  /*188f0*/  LDG.E R8, desc[UR60][R2.64] ;  /* 0x0000003c02087981 */ /* 0x000162000c1e1900 */
[----:B------:R-:W-:Y:S05]  /*18900*/  BRA `(.L_x_676) ;  /* 0x0000000000247947 */ /* 0x000fea0003800000 */
.L_x_675:
[----:B------:R-:W-:Y:S02]  /*18910*/  ULDC.64 UR4, c[0x0][0xa08] ;  /* 0x0002820000047ab9 */ /* 0x000fe40000000a00 */
[----:B------:R-:W-:-:S04]  /*18920*/  ISETP.NE.U32.AND P0, PT, RZ, UR4, PT ;  /* 0x00000004ff007c0c */ /* 0x000fc8000bf05070 */
[----:B------:R-:W-:-:S13]  /*18930*/  ISETP.NE.AND.EX P0, PT, RZ, UR5, PT, P0 ;  /* 0x00000005ff007c0c */ /* 0x000fda000bf05300 */
[----:B------:R-:W-:Y:S05]  /*18940*/  @!P0 BRA `(.L_x_676) ;  /* 0x0000000000148947 */ /* 0x000fea0003800000 */
[----:B0-----:R-:W0:Y:S02]  /*18950*/  LDC.64 R2, c[0x0][0xa08] ;  /* 0x00028200ff027b82 */ /* 0x001e240000000a00 */
[----:B0-----:R-:W-:-:S05]  /*18960*/  IMAD.WIDE R2, R33, 0x4, R2 ;  /* 0x0000000421027825 */ /* 0x001fca00078e0202 */
[----:B------:R-:W2:Y:S04]  /*18970*/  LDG.E R8, desc[UR60][R2.64] ;  /* 0x0000003c02087981 */ /* 0x000ea8000c1e1900 */
[----:B------:R-:W2:Y:S02]  /*18980*/  LDG.E R7, desc[UR60][R2.64+0x4] ;  /* 0x0000043c02077981 */ /* 0x000ea4000c1e1900 */
[----:B--2---:R-:W-:-:S07]  /*18990*/  IADD3 R8, -R8, R7, RZ ;  /* 0x0000000708087210 */ /* 0x004fce0007ffe1ff */
.L_x_676:
[----:B0-----:R-:W2:Y:S04]  /*189a0*/  @P1 LDG.E R3, desc[UR60][R4.64] ;  /* 0x0000003c04031981 */ /* 0x001ea8000c1e1900 */
[----:B------:R-:W2:Y:S01]  /*189b0*/  @P1 LDG.E R2, desc[UR60][R4.64+0x4] ;  /* 0x0000043c04021981 */ /* 0x000ea2000c1e1900 */
[----:B------:R-:W-:Y:S01]  /*189c0*/  BSSY B0, `(.L_x_677) ;  /* 0x000013b000007945 */ /* 0x000fe20003800000 */
[----:B--2---:R-:W-:Y:S01]  /*189d0*/  @P1 IMAD.IADD R6, R2, 0x1, -R3 ;  /* 0x0000000102061824 */ /* 0x004fe200078e0a03 */
[----:B-----5:R-:W-:-:S05]  /*189e0*/  IADD3 R3, -R9, R8, RZ ;  /* 0x0000000809037210 */ /* 0x020fca0007ffe1ff */
[----:B------:R-:W-:-:S05]  /*189f0*/  IMAD.IADD R2, R3, 0x1, R6 ;  /* 0x0000000103027824 */ /* 0x000fca00078e0206 */
[----:B------:R0:W-:Y:S02]  /*18a00*/  STL [R1], R2 ;  /* 0x0000000201007387 */ /* 0x0001e40000100800 */
[----:B0-----:R-:W-:-:S05]  /*18a10*/  IADD3 R2, R2, 0x5f, RZ ;  /* 0x0000005f02027810 */ /* 0x001fca0007ffe0ff */
[----:B------:R-:W-:-:S05]  /*18a20*/  IMAD.HI R2, R2, 0x2aaaaaab, RZ ;  /* 0x2aaaaaab02027827 */ /* 0x000fca00078e02ff */
[----:B------:R-:W-:-:S04]  /*18a30*/  SHF.R.U32.HI R7, RZ, 0x1f, R2 ;  /* 0x0000001fff077819 */ /* 0x000fc80000011602 */
[----:B------:R-:W-:Y:S01]  /*18a40*/  LEA.HI.SX32 R4, R2, R7, 0x1c ;  /* 0x0000000702047211 */ /* 0x000fe200078fe2ff */
[----:B------:R-:W-:-:S04]  /*18a50*/  IMAD.MOV R2, RZ, RZ, -R3 ;  /* 0x000000ffff027224 */ /* 0x000fc800078e0a03 */
[----:B------:R-:W-:Y:S01]  /*18a60*/  IMAD R7, R4, 0x60, -R3 ;  /* 0x0000006004077824 */ /* 0x000fe200078e0a03 */
[----:B------:R-:W-:Y:S01]  /*18a70*/  VIMNMX R2, RZ, R2, !PT ;  /* 0x00000002ff027248 */ /* 0x000fe20007fe0100 */
[----:B------:R0:W-:Y:S03]  /*18a80*/  STL [R1+0x24], R4 ;  /* 0x0000240401007387 */ /* 0x0001e60000100800 */
[----:B------:R-:W-:-:S04]  /*18a90*/  VIMNMX R7, R7, R6, PT ;  /* 0x0000000607077248 */ /* 0x000fc80003fe0100 */
[----:B------:R-:W-:Y:S01]  /*18aa0*/  ISETP.GT.AND P0, PT, R7, R2, PT ;  /* 0x000000020700720c */ /* 0x000fe20003f04270 */
[----:B------:R-:W-:-:S05]  /*18ab0*/  IMAD.WIDE.U32 R2, R2, -0x55555555, RZ ;  /* 0xaaaaaaab02027825 */ /* 0x000fca00078e00ff */
[----:B------:R-:W-:-:S05]  /*18ac0*/  SHF.R.U32.HI R5, RZ, 0x6, R3 ;  /* 0x00000006ff057819 */ /* 0x000fca0000011603 */
[----:B------:R-:W-:Y:S02]  /*18ad0*/  IMAD.MOV.U32 R2, RZ, RZ, R5 ;  /* 0x000000ffff027224 */ /* 0x000fe400078e0005 */
[----:B0-----:R-:W-:-:S05]  /*18ae0*/  @P0 IADD3 R4, R7, 0x5f, RZ ;  /* 0x0000005f07040810 */ /* 0x001fca0007ffe0ff */
[----:B------:R-:W-:-:S05]  /*18af0*/  @P0 IMAD.HI R4, R4, 0x2aaaaaab, RZ ;  /* 0x2aaaaaab04040827 */ /* 0x000fca00078e02ff */
[----:B------:R-:W-:-:S04]  /*18b00*/  @P0 SHF.R.U32.HI R3, RZ, 0x1f, R4 ;  /* 0x0000001fff030819 */ /* 0x000fc80000011604 */
[----:B------:R-:W-:Y:S02]  /*18b10*/  @P0 LEA.HI.SX32 R2, R4, R3, 0x1c ;  /* 0x0000000304020211 */ /* 0x000fe400078fe2ff */
[----:B------:R-:W-:Y:S02]  /*18b20*/  PLOP3.LUT P0, PT, PT, PT, PT, 0x80, 0x0 ;  /* 0x000000000000781c */ /* 0x000fe40003f0f070 */
[----:B------:R-:W-:-:S13]  /*18b30*/  ISETP.GT.AND P2, PT, R2, R5, PT ;  /* 0x000000050200720c */ /* 0x000fda0003f44270 */
[----:B------:R-:W-:Y:S05]  /*18b40*/  @!P2 BRA `(.L_x_678) ;  /* 0x000000100088a947 */ /* 0x000fea0003800000 */
[----:B------:R-:W-:Y:S01]  /*18b50*/  UMOV UR4, 0xffffffff ;  /* 0xffffffff00047882 */ /* 0x000fe20000000000 */
[----:B------:R-:W-:Y:S02]  /*18b60*/  SEL R4, R33, RZ, !P1 ;  /* 0x000000ff21047207 */ /* 0x000fe40004800000 */
[----:B------:R-:W-:Y:S05]  /*18b70*/  BRA.DIV UR4, `(.L_x_679) ;  /* 0x0000006604287947 */ /* 0x000fea000b800000 */
[----:B------:R-:W0:Y:S02]  /*18b80*/  S2R R3, SR_TID.X ;  /* 0x0000000000037919 */ /* 0x000e240000002100 */
[----:B0-----:R-:W-:-:S04]  /*18b90*/  SHF.R.U32.HI R3, RZ, 0x5, R3 ;  /* 0x00000005ff037819 */ /* 0x001fc80000011603 */
[----:B------:R-:W-:-:S05]  /*18ba0*/  LOP3.LUT R3, R3, 0x3, RZ, 0xc0, !PT ;  /* 0x0000000303037812 */ /* 0x000fca00078ec0ff */
[----:B------:R0:W1:Y:S02]  /*18bb0*/  SHFL.IDX PT, R14, R3, RZ, 0x1f ;  /* 0x00001fff030e7589 */ /* 0x00006400000e0000 */
.L_x_830:
[----:B-1----:R-:W-:Y:S02]  /*18bc0*/  ISETP.NE.AND P0, PT, R14, RZ, PT ;  /* 0x000000ff0e00720c */ /* 0x002fe40003f05270 */
[----:B------:R-:W-:-:S11]  /*18bd0*/  PLOP3.LUT P6, PT, PT, PT, PT, 0x8, 0x0 ;  /* 0x000000000000781c */ /* 0x000fd60003fce170 */
[----:B------:R-:W-:Y:S05]  /*18be0*/  @P0 BRA `(.L_x_680) ;  /* 0x00000000000c0947 */ /* 0x000fea0003800000 */
[----:B------:R-:W-:-:S03]  /*18bf0*/  UMOV UR4, 0xffffffff ;  /* 0xffffffff00047882 */ /* 0x000fc60000000000 */
[----:B------:R-:W-:Y:S05]  /*18c00*/  BRA.DIV UR4, `(.L_x_681) ;  /* 0x0000006604387947 */ /* 0x000fea000b800000 */
[----:B------:R-:W-:-:S13]  /*18c10*/  ELECT P6, URZ, PT ;  /* 0x00000000003f782f */ /* 0x000fda00038c0000 */
.L_x_680:
[----:B0-----:R-:W2:Y:S01]  /*18c20*/  LDL R3, [R1+0x28] ;  /* 0x0000280001037983 */ /* 0x001ea20000100800 */
[----:B------:R-:W-:Y:S01]  /*18c30*/  BSSY B1, `(.L_x_682) ;  /* 0x0000008000017945 */ /* 0x000fe20003800000 */
[----:B--2---:R-:W-:-:S04]  /*18c40*/  IADD3 R6, R3, 0x1, RZ ;  /* 0x0000000103067810 */ /* 0x004fc80007ffe0ff */
[----:B------:R-:W-:-:S04]  /*18c50*/  LEA.HI R3, R6, R6, RZ, 0x1 ;  /* 0x0000000606037211 */ /* 0x000fc800078f08ff */
[----:B------:R-:W-:-:S05]  /*18c60*/  LOP3.LUT R3, R3, 0xfffffffe, RZ, 0xc0, !PT ;  /* 0xfffffffe03037812 */ /* 0x000fca00078ec0ff */
[----:B------:R-:W-:-:S05]  /*18c70*/  IMAD.IADD R3, R6, 0x1, -R3 ;  /* 0x0000000106037824 */ /* 0x000fca00078e0a03 */
[----:B------:R-:W-:-:S04]  /*18c80*/  SHF.L.U32 R3, R3, 0x1f, RZ ;  /* 0x0000001f03037819 */ /* 0x000fc800000006ff */
[----:B------:R-:W0:Y:S02]  /*18c90*/  SYNCS.PHASECHK.TRANS64.TRYWAIT P0, [R22+URZ+0x2a820], R3 ;  /* 0x02a82003160075a7 */ /* 0x000e24000800017f */
[----:B0-----:R-:W-:Y:S05]  /*18ca0*/  @!P0 BRA `(.L_x_683) ;  /* 0x0000006400308947 */ /* 0x001fea0003800000 */
.L_x_833:
[----:B------:R-:W-:Y:S05]  /*18cb0*/  BSYNC B1 ;  /* 0x0000000000017941 */ /* 0x000fea0003800000 */
.L_x_682:
[----:B------:R-:W-:Y:S04]  /*18cc0*/  BSSY B1, `(.L_x_684) ;  /* 0x000007c000017945 */ /* 0x000fe80003800000 */
[----:B------:R-:W-:Y:S05]  /*18cd0*/  @!P6 BRA `(.L_x_685) ;  /* 0x0000000400e8e947 */ /* 0x000fea0003800000 */
[----:B------:R-:W-:Y:S01]  /*18ce0*/  LEA R9, R26, R22, 0x3 ;  /* 0x000000161a097211 */ /* 0x000fe200078e18ff */
[----:B------:R-:W1:Y:S01]  /*18cf0*/  S2R R6, SR_TID.X ;  /* 0x0000000000067919 */ /* 0x000e620000002100 */
[----:B------:R-:W-:Y:S01]  /*18d00*/  SHF.L.U32 R8, R31, 0x1f, RZ ;  /* 0x0000001f1f087819 */ /* 0x000fe200000006ff */
[----:B------:R-:W-:Y:S03]  /*18d10*/  BSSY B2, `(.L_x_686) ;  /* 0x0000005000027945 */ /* 0x000fe60003800000 */
[----:B------:R-:W2:Y:S01]  /*18d20*/  SYNCS.PHASECHK.TRANS64.TRYWAIT P0, [R9+URZ+0x2a8a0], R8 ;  /* 0x02a8a008090075a7 */ /* 0x000ea2000800017f */
[----:B-1----:R-:W-:-:S04]  /*18d30*/  LOP3.LUT R6, R6, 0x7f, RZ, 0xc0, !PT ;  /* 0x0000007f06067812 */ /* 0x002fc800078ec0ff */
[----:B------:R-:W-:Y:S01]  /*18d40*/  ISETP.NE.AND P1, PT, R6, RZ, PT ;  /* 0x000000ff0600720c */ /* 0x000fe20003f25270 */
[----:B--2---:R-:W-:-:S12]  /*18d50*/  @!P0 BRA `(.L_x_687) ;  /* 0x0000006400188947 */ /* 0x004fd80003800000 */
.L_x_834:
[----:B------:R-:W-:Y:S05]  /*18d60*/  BSYNC B2 ;  /* 0x0000000000027941 */ /* 0x000fea0003800000 */
.L_x_686:
[----:B------:R-:W-:Y:S04]  /*18d70*/  BSSY B2, `(.L_x_688) ;  /* 0x0000009000027945 */ /* 0x000fe80003800000 */
[----:B------:R-:W-:Y:S05]  /*18d80*/  @P1 BRA `(.L_x_689) ;  /* 0x00000000001c1947 */ /* 0x000fea0003800000 */
[----:B------:R-:W2:Y:S01]  /*18d90*/  S2R R6, SR_TID.X ;  /* 0x0000000000067919 */ /* 0x000ea20000002100 */
[----:B0-----:R-:W-:-:S04]  /*18da0*/  IMAD.MOV.U32 R3, RZ, RZ, 0x9000 ;  /* 0x00009000ff037424 */ /* 0x001fc800078e00ff */
[----:B------:R3:W-:Y:S01]  /*18db0*/  SYNCS.ARRIVE.TRANS64 RZ, [R9+URZ+0x2a890], R3 ;  /* 0x02a8900309ff79a7 */ /* 0x0007e2000800003f */
[----:B--2---:R-:W-:-:S04]  /*18dc0*/  LOP3.LUT R6, R6, 0x1f, RZ, 0xc0, !PT ;  /* 0x0000001f06067812 */ /* 0x004fc800078ec0ff */
[----:B------:R-:W-:-:S13]  /*18dd0*/  ISETP.NE.AND P0, PT, R6, RZ, PT ;  /* 0x000000ff0600720c */ /* 0x000fda0003f05270 */
[----:B---3--:R-:W-:Y:S05]  /*18de0*/  @!P0 BRA `(.L_x_689) ;  /* 0x0000000000048947 */ /* 0x008fea0003800000 */
[----:B------:R-:W-:Y:S01]  /*18df0*/  BPT.TRAP 0x1 ;  /* 0x000000040000795c */ /* 0x000fe20000300000 */
.L_x_689:
[----:B------:R-:W-:Y:S05]  /*18e00*/  BSYNC B2 ;  /* 0x0000000000027941 */ /* 0x000fea0003800000 */
.L_x_688:
[----:B------:R-:W-:Y:S01]  /*18e10*/  MOV R12, RZ ;  /* 0x000000ff000c7202 */ /* 0x000fe20000000f00 */
[----:B------:R-:W-:Y:S01]  /*18e20*/  IMAD R6, R2, 0x60, R0 ;  /* 0x0000006002067824 */ /* 0x000fe200078e0200 */
[----:B------:R-:W-:Y:S01]  /*18e30*/  UIADD3 UR4, UP0, UR36, 0x570, URZ ;  /* 0x0000057024047890 */ /* 0x000fe2000ff1e03f */
[----:B------:R-:W-:Y:S01]  /*18e40*/  IMAD R7, R26, 0x9000, R22 ;  /* 0x000090001a077824 */ /* 0x000fe200078e0216 */
[----:B------:R-:W-:Y:S01]  /*18e50*/  R2UR UR10, R12 ;  /* 0x000000000c0a72ca */ /* 0x000fe200000e0000 */
[----:B------:R-:W-:Y:S01]  /*18e60*/  VIADD R6, R6, 0xffffffa0 ;  /* 0xffffffa006067836 */ /* 0x000fe20000000000 */
[----:B------:R-:W-:Y:S01]  /*18e70*/  PLOP3.LUT P0, PT, PT, PT, PT, 0x80, 0x0 ;  /* 0x000000000000781c */ /* 0x000fe20003f0f070 */
[----:B------:R-:W-:Y:S01]  /*18e80*/  VIADD R10, R7, 0x18400 ;  /* 0x00018400070a7836 */ /* 0x000fe20000000000 */
[----:B0-----:R-:W-:Y:S01]  /*18e90*/  IADD3 R3, R9, 0x2a890, RZ ;  /* 0x0002a89009037810 */ /* 0x001fe20007ffe0ff */
[----:B------:R-:W-:Y:S01]  /*18ea0*/  UIADD3.X UR5, URZ, UR37, URZ, UP0, !UPT ;  /* 0x000000253f057290 */ /* 0x000fe200087fe43f */
[----:B------:R-:W-:Y:S01]  /*18eb0*/  UMOV UR6, 0x0 ;  /* 0x0000000000067882 */ /* 0x000fe20000000000 */
[----:B------:R-:W-:-:S10]  /*18ec0*/  UMOV UR7, 0x12f00000 ;  /* 0x12f0000000077882 */ /* 0x000fd40000000000 */
.L_x_690:
[----:B------:R-:W-:-:S13]  /*18ed0*/  @P0 ELECT P2, URZ, PT ;  /* 0x00000000003f082f */ /* 0x000fda0003840000 */
[----:B------:R-:W-:Y:S02]  /*18ee0*/  @P2 R2UR UR13, R4 ;  /* 0x00000000040d22ca */ /* 0x000fe400000e0000 */
[----:B------:R-:W-:Y:S02]  /*18ef0*/  @P2 R2UR UR12, R18 ;  /* 0x00000000120c22ca */ /* 0x000fe400000e0000 */
[----:B------:R-:W-:Y:S02]  /*18f00*/  @P2 R2UR UR11, R6 ;  /* 0x00000000060b22ca */ /* 0x000fe400000e0000 */
[----:B------:R-:W-:Y:S02]  /*18f10*/  @P2 R2UR UR9, R3 ;  /* 0x00000000030922ca */ /* 0x000fe400000e0000 */
[----:B------:R-:W-:Y:S02]  /*18f20*/  @P2 R2UR UR8, R10 ;  /* 0x000000000a0822ca */ /* 0x000fe400000e0000 */
[----:B------:R-:W-:-:S02]  /*18f30*/  @P2 PLOP3.LUT P0, PT, P2, PT, PT, 0x8, 0x0 ;  /* 0x000000000000281c */ /* 0x000fc4000170e170 */
[----:B------:R-:W-:-:S09]  /*18f40*/  PLOP3.LUT P2, PT, PT, PT, PT, 0x8, 0x0 ;  /* 0x000000000000781c */ /* 0x000fd20003f4e170 */
[----:B------:R0:W-:Y:S02]  /*18f50*/  UTMALDG.4D [UR8], [UR4], desc[UR6] ;  /* 0x00000608040075b4 */ /* 0x0001e40008019000 */
[----:B0-----:R-:W-:Y:S05]  /*18f60*/  @P0 BRA.U.ANY `(.L_x_690) ;  /* 0xfffffffd00d80947 */ /* 0x001fea000393ffff */
[----:B------:R-:W-:Y:S01]  /*18f70*/  MOV R13, 0x40 ;  /* 0x00000040000d7802 */ /* 0x000fe20000000f00 */
[----:B------:R-:W-:Y:S01]  /*18f80*/  VIADD R10, R7, 0x1b400 ;  /* 0x0001b400070a7836 */ /* 0x000fe20000000000 */
[----:B------:R-:W-:Y:S01]  /*18f90*/  PLOP3.LUT P0, PT, PT, PT, PT, 0x80, 0x0 ;  /* 0x000000000000781c */ /* 0x000fe20003f0f070 */
[----:B------:R-:W-:Y:S01]  /*18fa0*/  UMOV UR6, 0x0 ;  /* 0x0000000000067882 */ /* 0x000fe20000000000 */
[----:B------:R-:W-:Y:S01]  /*18fb0*/  R2UR UR10, R13 ;  /* 0x000000000d0a72ca */ /* 0x000fe200000e0000 */
[----:B------:R-:W-:-:S14]  /*18fc0*/  UMOV UR7, 0x12f00000 ;  /* 0x12f0000000077882 */ /* 0x000fdc0000000000 */
.L_x_691:
        /* <DEDUP_REMOVED lines=10> */
[----:B------:R-:W-:Y:S01]  /*19070*/  PLOP3.LUT P0, PT, PT, PT, PT, 0x80, 0x0 ;  /* 0x000000000000781c */ /* 0x000fe20003f0f070 */
[----:B------:R-:W-:Y:S01]  /*19080*/  UMOV UR6, 0x0 ;  /* 0x0000000000067882 */ /* 0x000fe20000000000 */
[----:B------:R-:W-:Y:S01]  /*19090*/  IADD3 R7, R7, 0x1e400, RZ ;  /* 0x0001e40007077810 */ /* 0x000fe20007ffe0ff */
[----:B------:R-:W-:Y:S01]  /*190a0*/  UMOV UR7, 0x12f00000 ;  /* 0x12f0000000077882 */ /* 0x000fe20000000000 */
[----:B------:R-:W-:-:S09]  /*190b0*/  UMOV UR10, 0x80 ;  /* 0x00000080000a7882 */ /* 0x000fd20000000000 */
.L_x_692:
        /* <DEDUP_REMOVED lines=10> */
[----:B------:R-:W0:Y:S01]  /*19160*/  SYNCS.PHASECHK.TRANS64.TRYWAIT P0, [R9+URZ+0x2a8c0], R8 ;  /* 0x02a8c008090075a7 */ /* 0x000e22000800017f */
[----:B------:R-:W-:Y:S04]  /*19170*/  BSSY B2, `(.L_x_693) ;  /* 0x0000002000027945 */ /* 0x000fe80003800000 */
[----:B0-----:R-:W-:Y:S05]  /*19180*/  @!P0 BRA `(.L_x_694) ;  /* 0x0000006000208947 */ /* 0x001fea0003800000 */
.L_x_835:
[----:B------:R-:W-:Y:S05]  /*19190*/  BSYNC B2 ;  /* 0x0000000000027941 */ /* 0x000fea0003800000 */
.L_x_693:
[----:B------:R-:W-:Y:S01]  /*191a0*/  BSSY B2, `(.L_x_695) ;  /* 0x000000b000027945 */ /* 0x000fe20003800000 */
[----:B------:R-:W-:Y:S01]  /*191b0*/  IMAD.MOV.U32 R10, RZ, RZ, 0x0 ;  /* 0x00000000ff0a7424 */ /* 0x000fe200078e00ff */
[----:B------:R-:W-:Y:S02]  /*191c0*/  MOV R11, 0x12f00000 ;  /* 0x12f00000000b7802 */ /* 0x000fe40000000f00 */
[----:B------:R-:W-:Y:S05]  /*191d0*/  @P1 BRA `(.L_x_696) ;  /* 0x00000000001c1947 */ /* 0x000fea0003800000 */
[----:B------:R-:W2:Y:S01]  /*191e0*/  S2R R7, SR_TID.X ;  /* 0x0000000000077919 */ /* 0x000ea20000002100 */
[----:B------:R-:W-:-:S04]  /*191f0*/  IMAD.MOV.U32 R3, RZ, RZ, 0x6000 ;  /* 0x00006000ff037424 */ /* 0x000fc800078e00ff */
[----:B------:R3:W-:Y:S01]  /*19200*/  SYNCS.ARRIVE.TRANS64 RZ, [R9+URZ+0x2a8b0], R3 ;  /* 0x02a8b00309ff79a7 */ /* 0x0007e2000800003f */
[----:B--2---:R-:W-:-:S04]  /*19210*/  LOP3.LUT R7, R7, 0x1f, RZ, 0xc0, !PT ;  /* 0x0000001f07077812 */ /* 0x004fc800078ec0ff */
[----:B------:R-:W-:-:S13]  /*19220*/  ISETP.NE.AND P0, PT, R7, RZ, PT ;  /* 0x000000ff0700720c */ /* 0x000fda0003f05270 */
[----:B---3--:R-:W-:Y:S05]  /*19230*/  @!P0 BRA `(.L_x_696) ;  /* 0x0000000000048947 */ /* 0x008fea0003800000 */
[----:B------:R-:W-:Y:S01]  /*19240*/  BPT.TRAP 0x1 ;  /* 0x000000040000795c */ /* 0x000fe20000300000 */
.L_x_696:
[----:B------:R-:W-:Y:S05]  /*19250*/  BSYNC B2 ;  /* 0x0000000000027941 */ /* 0x000fea0003800000 */
.L_x_695:
[----:B------:R-:W-:Y:S01]  /*19260*/  R2UR UR10, R12 ;  /* 0x000000000c0a72ca */ /* 0x000fe200000e0000 */
[----:B------:R-:W-:Y:S01]  /*19270*/  IMAD R3, R26, 0x6000, R22 ;  /* 0x000060001a037824 */ /* 0x000fe200078e0216 */
[----:B------:R-:W-:Y:S01]  /*19280*/  R2UR UR6, R10 ;  /* 0x000000000a0672ca */ /* 0x000fe200000e0000 */
[----:B------:R-:W-:Y:S01]  /*19290*/  UIADD3 UR4, UP0, UR36, 0x670, URZ ;  /* 0x0000067024047890 */ /* 0x000fe2000ff1e03f */
[----:B------:R-:W-:Y:S01]  /*192a0*/  R2UR UR7, R11 ;  /* 0x000000000b0772ca */ /* 0x000fe200000e0000 */
[----:B------:R-:W-:Y:S01]  /*192b0*/  VIADD R7, R3, 0x400 ;  /* 0x0000040003077836 */ /* 0x000fe20000000000 */
[----:B------:R-:W-:Y:S01]  /*192c0*/  PLOP3.LUT P0, PT, PT, PT, PT, 0x80, 0x0 ;  /* 0x000000000000781c */ /* 0x000fe20003f0f070 */
[----:B------:R-:W-:Y:S01]  /*192d0*/  UIADD3.X UR5, URZ, UR37, URZ, UP0, !UPT ;  /* 0x000000253f057290 */ /* 0x000fe200087fe43f */
[----:B01----:R-:W-:-:S11]  /*192e0*/  IADD3 R9, R9, 0x2a8b0, RZ ;  /* 0x0002a8b009097810 */ /* 0x003fd60007ffe0ff */
.L_x_697:
        /* <DEDUP_REMOVED lines=10> */
[----:B------:R-:W-:Y:S02]  /*19390*/  R2UR UR10, R13 ;  /* 0x000000000d0a72ca */ /* 0x000fe400000e0000 */
[----:B------:R-:W-:Y:S02]  /*193a0*/  R2UR UR6, R10 ;  /* 0x000000000a0672ca */ /* 0x000fe400000e0000 */
[----:B------:R-:W-:Y:S02]  /*193b0*/  R2UR UR7, R11 ;  /* 0x000000000b0772ca */ /* 0x000fe400000e0000 */
[----:B------:R-:W-:Y:S02]  /*193c0*/  PLOP3.LUT P0, PT, PT, PT, PT, 0x80, 0x0 ;  /* 0x000000000000781c */ /* 0x000fe40003f0f070 */
[----:B------:R-:W-:-:S11]  /*193d0*/  IADD3 R3, R3, 0x3400, RZ ;  /* 0x0000340003037810 */ /* 0x000fd60007ffe0ff */
.L_x_698:
        /* <DEDUP_REMOVED lines=9> */
[----:B-1----:R-:W-:Y:S05]  /*19470*/  @P0 BRA.U.ANY `(.L_x_698) ;  /* 0xfffffffd00d80947 */ /* 0x002fea000393ffff */
.L_x_685:
[----:B------:R-:W-:Y:S05]  /*19480*/  BSYNC B1 ;  /* 0x0000000000017941 */ /* 0x000fea0003800000 */
.L_x_684:
[----:B------:R-:W-:Y:S01]  /*19490*/  IADD3 R7, R2, -0x2, RZ ;  /* 0xfffffffe02077810 */ /* 0x000fe20007ffe0ff */
[----:B------:R-:W-:Y:S01]  /*194a0*/  VIADD R26, R26, 0x1 ;  /* 0x000000011a1a7836 */ /* 0x000fe20000000000 */
[----:B------:R-:W-:Y:S02]  /*194b0*/  PLOP3.LUT P0, PT, PT, PT, PT, 0x8, 0x0 ;  /* 0x000000000000781c */ /* 0x000fe40003f0e170 */
[----:B------:R-:W-:Y:S02]  /*194c0*/  ISETP.GE.AND P2, PT, R7, R5, PT ;  /* 0x000000050700720c */ /* 0x000fe40003f46270 */
[----:B------:R-:W-:-:S04]  /*194d0*/  ISETP.NE.AND P1, PT, R26, 0x2, PT ;  /* 0x000000021a00780c */ /* 0x000fc80003f25270 */
[----:B------:R-:W-:Y:S02]  /*194e0*/  SEL R2, RZ, 0x1, P1 ;  /* 0x00000001ff027807 */ /* 0x000fe40000800000 */
[----:B------:R-:W-:Y:S02]  /*194f0*/  SEL R26, R26, RZ, P1 ;  /* 0x000000ff1a1a7207 */ /* 0x000fe40000800000 */
[----:B------:R-:W-:-:S03]  /*19500*/  LOP3.LUT R31, R31, R2, RZ, 0x3c, !PT ;  /* 0x000000021f1f7212 */ /* 0x000fc600078e3cff */
[----:B------:R-:W-:Y:S05]  /*19510*/  @!P2 BRA `(.L_x_678) ;  /* 0x000000080014a947 */ /* 0x000fea0003800000 */
.L_x_714:
[----:B------:R-:W-:Y:S05]  /*19520*/  YIELD ;  /* 0x0000000000007946 */ /* 0x000fea0003800000 */
[----:B------:R-:W-:Y:S04]  /*19530*/  BSSY B1, `(.L_x_699) ;  /* 0x000007b000017945 */ /* 0x000fe80003800000 */
[----:B------:R-:W-:Y:S05]  /*19540*/  @!P6 BRA `(.L_x_700) ;  /* 0x0000000400e4e947 */ /* 0x000fea0003800000 */
[----:B------:R-:W-:Y:S01]  /*19550*/  IMAD R6, R26, 0x8, R22 ;  /* 0x000000081a067824 */ /* 0x000fe200078e0216 */
[----:B------:R-:W-:Y:S01]  /*19560*/  SHF.L.U32 R9, R31, 0x1f, RZ ;  /* 0x0000001f1f097819 */ /* 0x000fe200000006ff */
[----:B------:R-:W1:Y:S01]  /*19570*/  S2R R2, SR_TID.X ;  /* 0x0000000000027919 */ /* 0x000e620000002100 */
[----:B------:R-:W-:Y:S02]  /*19580*/  BSSY B2, `(.L_x_701) ;  /* 0x0000005000027945 */ /* 0x000fe40003800000 */
[----:B------:R-:W2:Y:S01]  /*19590*/  SYNCS.PHASECHK.TRANS64.TRYWAIT P1, [R6+URZ+0x2a8a0], R9 ;  /* 0x02a8a009060075a7 */ /* 0x000ea2000802017f */
[----:B-1----:R-:W-:-:S04]  /*195a0*/  LOP3.LUT R2, R2, 0x7f, RZ, 0xc0, !PT ;  /* 0x0000007f02027812 */ /* 0x002fc800078ec0ff */
[----:B------:R-:W-:Y:S01]  /*195b0*/  ISETP.NE.AND P2, PT, R2, RZ, PT ;  /* 0x000000ff0200720c */ /* 0x000fe20003f45270 */
[----:B--2---:R-:W-:-:S12]  /*195c0*/  @!P1 BRA `(.L_x_702) ;  /* 0x0000005c00249947 */ /* 0x004fd80003800000 */
.L_x_836:
[----:B------:R-:W-:Y:S05]  /*195d0*/  BSYNC B2 ;  /* 0x0000000000027941 */ /* 0x000fea0003800000 */
.L_x_701:
[----:B------:R-:W-:Y:S04]  /*195e0*/  BSSY B2, `(.L_x_703) ;  /* 0x0000009000027945 */ /* 0x000fe80003800000 */
[----:B------:R-:W-:Y:S05]  /*195f0*/  @P2 BRA `(.L_x_704) ;  /* 0x00000000001c2947 */ /* 0x000fea0003800000 */
[----:B0-----:R-:W0:Y:S01]  /*19600*/  S2R R3, SR_TID.X ;  /* 0x0000000000037919 */ /* 0x001e220000002100 */
[----:B------:R-:W-:-:S04]  /*19610*/  MOV R2, 0x9000 ;  /* 0x0000900000027802 */ /* 0x000fc80000000f00 */
[----:B------:R2:W-:Y:S01]  /*19620*/  SYNCS.ARRIVE.TRANS64 RZ, [R6+URZ+0x2a890], R2 ;  /* 0x02a8900206ff79a7 */ /* 0x0005e2000800003f */
[----:B0-----:R-:W-:-:S04]  /*19630*/  LOP3.LUT R3, R3, 0x1f, RZ, 0xc0, !PT ;  /* 0x0000001f03037812 */ /* 0x001fc800078ec0ff */
[----:B------:R-:W-:-:S13]  /*19640*/  ISETP.NE.AND P1, PT, R3, RZ, PT ;  /* 0x000000ff0300720c */ /* 0x000fda0003f25270 */
[----:B--2---:R-:W-:Y:S05]  /*19650*/  @!P1 BRA `(.L_x_704) ;  /* 0x0000000000049947 */ /* 0x004fea0003800000 */
[----:B------:R-:W-:Y:S01]  /*19660*/  BPT.TRAP 0x1 ;  /* 0x000000040000795c */ /* 0x000fe20000300000 */
.L_x_704:
[----:B------:R-:W-:Y:S05]  /*19670*/  BSYNC B2 ;  /* 0x0000000000027941 */ /* 0x000fea0003800000 */
.L_x_703:
[----:B------:R-:W-:Y:S01]  /*19680*/  IMAD.MOV.U32 R11, RZ, RZ, RZ ;  /* 0x000000ffff0b7224 */ /* 0x000fe200078e00ff */
[----:B------:R-:W-:Y:S01]  /*19690*/  UIADD3 UR4, UP0, UR36, 0x570, URZ ;  /* 0x0000057024047890 */ /* 0x000fe2000ff1e03f */
[----:B0-----:R-:W-:Y:S01]  /*196a0*/  IMAD R3, R26, 0x9000, R22 ;  /* 0x000090001a037824 */ /* 0x001fe200078e0216 */
[----:B------:R-:W-:Y:S01]  /*196b0*/  PLOP3.LUT P1, PT, PT, PT, PT, 0x80, 0x0 ;  /* 0x000000000000781c */ /* 0x000fe20003f2f070 */
[----:B------:R-:W-:Y:S01]  /*196c0*/  IMAD R8, R7, 0x60, R0 ;  /* 0x0000006007087824 */ /* 0x000fe200078e0200 */
[----:B------:R-:W-:Y:S01]  /*196d0*/  R2UR UR10, R11 ;  /* 0x000000000b0a72ca */ /* 0x000fe200000e0000 */
[----:B------:R-:W-:Y:S01]  /*196e0*/  VIADD R10, R3, 0x18400 ;  /* 0x00018400030a7836 */ /* 0x000fe20000000000 */
[----:B------:R-:W-:Y:S01]  /*196f0*/  IADD3 R2, R6, 0x2a890, RZ ;  /* 0x0002a89006027810 */ /* 0x000fe20007ffe0ff */
[----:B------:R-:W-:Y:S01]  /*19700*/  UIADD3.X UR5, URZ, UR37, URZ, UP0, !UPT ;  /* 0x000000253f057290 */ /* 0x000fe200087fe43f */
[----:B------:R-:W-:Y:S01]  /*19710*/  UMOV UR6, 0x0 ;  /* 0x0000000000067882 */ /* 0x000fe20000000000 */
[----:B------:R-:W-:-:S10]  /*19720*/  UMOV UR7, 0x12f00000 ;  /* 0x12f0000000077882 */ /* 0x000fd40000000000 */
.L_x_705:
        /* <DEDUP_REMOVED lines=16> */
.L_x_706:
        /* <DEDUP_REMOVED lines=15> */
.L_x_707:
        /* <DEDUP_REMOVED lines=13> */
.L_x_837:
[----:B------:R-:W-:Y:S05]  /*199f0*/  BSYNC B2 ;  /* 0x0000000000027941 */ /* 0x000fea0003800000 */
.L_x_708:
[----:B------:R-:W-:Y:S01]  /*19a00*/  BSSY B2, `(.L_x_710) ;  /* 0x000000b000027945 */ /* 0x000fe20003800000 */
[----:B------:R-:W-:Y:S01]  /*19a10*/  IMAD.MOV.U32 R2, RZ, RZ, 0x0 ;  /* 0x00000000ff027424 */ /* 0x000fe200078e00ff */
[----:B------:R-:W-:Y:S02]  /*19a20*/  MOV R3, 0x12f00000 ;  /* 0x12f0000000037802 */ /* 0x000fe40000000f00 */
[----:B------:R-:W-:Y:S05]  /*19a30*/  @P2 BRA `(.L_x_711) ;  /* 0x00000000001c2947 */ /* 0x000fea0003800000 */
[----:B------:R-:W2:Y:S01]  /*19a40*/  S2R R10, SR_TID.X ;  /* 0x00000000000a7919 */ /* 0x000ea20000002100 */
[----:B01----:R-:W-:-:S04]  /*19a50*/  IMAD.MOV.U32 R9, RZ, RZ, 0x6000 ;  /* 0x00006000ff097424 */ /* 0x003fc800078e00ff */
[----:B------:R3:W-:Y:S01]  /*19a60*/  SYNCS.ARRIVE.TRANS64 RZ, [R6+URZ+0x2a8b0], R9 ;  /* 0x02a8b00906ff79a7 */ /* 0x0007e2000800003f */
[----:B--2---:R-:W-:-:S04]  /*19a70*/  LOP3.LUT R10, R10, 0x1f, RZ, 0xc0, !PT ;  /* 0x0000001f0a0a7812 */ /* 0x004fc800078ec0ff */
[----:B------:R-:W-:-:S13]  /*19a80*/  ISETP.NE.AND P1, PT, R10, RZ, PT ;  /* 0x000000ff0a00720c */ /* 0x000fda0003f25270 */
[----:B---3--:R-:W-:Y:S05]  /*19a90*/  @!P1 BRA `(.L_x_711) ;  /* 0x0000000000049947 */ /* 0x008fea0003800000 */
[----:B------:R-:W-:Y:S01]  /*19aa0*/  BPT.TRAP 0x1 ;  /* 0x000000040000795c */ /* 0x000fe20000300000 */
.L_x_711:
[----:B------:R-:W-:Y:S05]  /*19ab0*/  BSYNC B2 ;  /* 0x0000000000027941 */ /* 0x000fea0003800000 */
.L_x_710:
[----:B------:R-:W-:Y:S01]  /*19ac0*/  R2UR UR10, R11 ;  /* 0x000000000b0a72ca */ /* 0x000fe200000e0000 */
[----:B01----:R-:W-:Y:S01]  /*19ad0*/  IMAD R9, R26, 0x6000, R22 ;  /* 0x000060001a097824 */ /* 0x003fe200078e0216 */
[----:B------:R-:W-:Y:S01]  /*19ae0*/  R2UR UR6, R2 ;  /* 0x00000000020672ca */ /* 0x000fe200000e0000 */
[----:B------:R-:W-:Y:S01]  /*19af0*/  UIADD3 UR4, UP0, UR36, 0x670, URZ ;  /* 0x0000067024047890 */ /* 0x000fe2000ff1e03f */
[----:B------:R-:W-:Y:S01]  /*19b00*/  R2UR UR7, R3 ;  /* 0x00000000030772ca */ /* 0x000fe200000e0000 */
[----:B------:R-:W-:Y:S01]  /*19b10*/  VIADD R10, R9, 0x400 ;  /* 0x00000400090a7836 */ /* 0x000fe20000000000 */
[----:B------:R-:W-:Y:S01]  /*19b20*/  PLOP3.LUT P1, PT, PT, PT, PT, 0x80, 0x0 ;  /* 0x000000000000781c */ /* 0x000fe20003f2f070 */
[----:B------:R-:W-:Y:S01]  /*19b30*/  UIADD3.X UR5, URZ, UR37, URZ, UP0, !UPT ;  /* 0x000000253f057290 */ /* 0x000fe200087fe43f */
[----:B------:R-:W-:-:S11]  /*19b40*/  IADD3 R6, R6, 0x2a8b0, RZ ;  /* 0x0002a8b006067810 */ /* 0x000fd60007ffe0ff */
.L_x_712:
        /* <DEDUP_REMOVED lines=15> */
.L_x_713:
        /* <DEDUP_REMOVED lines=10> */
.L_x_700:
[----:B------:R-:W-:Y:S05]  /*19ce0*/  BSYNC B1 ;  /* 0x0000000000017941 */ /* 0x000fea0003800000 */
.L_x_699:
[C---:B------:R-:W-:Y:S01]  /*19cf0*/  ISETP.GT.AND P2, PT, R7.reuse, R5, PT ;  /* 0x000000050700720c */ /* 0x040fe20003f44270 */
[----:B------:R-:W-:Y:S01]  /*19d00*/  VIADD R26, R26, 0x1 ;  /* 0x000000011a1a7836 */ /* 0x000fe20000000000 */
[----:B------:R-:W-:-:S04]  /*19d10*/  IADD3 R7, R7, -0x1, RZ ;  /* 0xffffffff07077810 */ /* 0x000fc80007ffe0ff */
[----:B------:R-:W-:-:S04]  /*19d20*/  ISETP.NE.AND P1, PT, R26, 0x2, PT ;  /* 0x000000021a00780c */ /* 0x000fc80003f25270 */
[----:B------:R-:W-:Y:S02]  /*19d30*/  SEL R2, RZ, 0x1, P1 ;  /* 0x00000001ff027807 */ /* 0x000fe40000800000 */
[----:B------:R-:W-:Y:S02]  /*19d40*/  SEL R26, R26, RZ, P1 ;  /* 0x000000ff1a1a7207 */ /* 0x000fe40000800000 */
[----:B------:R-:W-:Y:S01]  /*19d50*/  LOP3.LUT R31, R31, R2, RZ, 0x3c, !PT ;  /* 0x000000021f1f7212 */ /* 0x000fe200078e3cff */
[----:B------:R-:W-:Y:S06]  /*19d60*/  @P2 BRA `(.L_x_714) ;  /* 0xfffffff400ec2947 */ /* 0x000fec000383ffff */
.L_x_678:
[----:B------:R-:W-:Y:S05]  /*19d70*/  BSYNC B0 ;  /* 0x0000000000007941 */ /* 0x000fea0003800000 */
.L_x_677:
[----:B------:R-:W2:Y:S01]  /*19d80*/  LDL R30, [R1] ;  /* 0x00000000011e7983 */ /* 0x000ea20000100800 */
[----:B------:R-:W-:Y:S05]  /*19d90*/  @!P0 WARPSYNC.ALL ;  /* 0x0000000000008948 */ /* 0x000fea0003800000 */
[----:B------:R-:W-:Y:S06]  /*19da0*/  @!P0 BAR.SYNC.DEFER_BLOCKING 0xc, 0x180 ;  /* 0x0306000000008b1d */ /* 0x000fec0000010000 */
[----:B------:R-:W-:Y:S01]  /*19db0*/  BSSY B7, `(.L_x_715) ;  /* 0x000036f000077945 */ /* 0x000fe20003800000 */
[----:B--2---:R-:W-:-:S13]  /*19dc0*/  ISETP.GT.AND P0, PT, R30, RZ, PT ;  /* 0x000000ff1e00720c */ /* 0x004fda0003f04270 */
[----:B------:R-:W-:Y:S05]  /*19dd0*/  @P0 BRA `(.L_x_716) ;  /* 0x0000000000440947 */ /* 0x000fea0003800000 */
[----:B------:R-:W1:Y:S02]  /*19de0*/  S2R R2, SR_TID.X ;  /* 0x0000000000027919 */ /* 0x000e640000002100 */
        /* <DEDUP_REMOVED lines=14> */
[----:B0-----:R-:W-:Y:S01]  /*19ed0*/  IADD3 R16, R0, UR38, R7 ;  /* 0x0000002600107c10 */ /* 0x001fe2000fffe007 */
[----:B------:R-:W-:Y:S06]  /*19ee0*/  BRA `(.L_x_717) ;  /* 0x00000034006c7947 */ /* 0x000fec0003800000 */
.L_x_716:
        /* <DEDUP_REMOVED lines=10> */
[----:B0-----:R-:W0:Y:S01]  /*19f90*/  LDC.64 R2, c[0x4][R2] ;  /* 0x0100000002027b82 */ /* 0x001e220000000a00 */
[----:B------:R-:W-:Y:S01]  /*19fa0*/  MOV R6, UR8 ;  /* 0x0000000800067c02 */ /* 0x000fe20008000f00 */
[----:B------:R-:W-:Y:S01]  /*19fb0*/  IMAD.U32 R7, RZ, RZ, UR9 ;  /* 0x00000009ff077e24 */ /* 0x000fe2000f8e00ff */
[----:B------:R-:W-:Y:S01]  /*19fc0*/  MOV R10, UR4 ;  /* 0x00000004000a7c02 */ /* 0x000fe20008000f00 */
[----:B------:R-:W-:Y:S01]  /*19fd0*/  IMAD.U32 R11, RZ, RZ, UR5 ;  /* 0x00000005ff0b7e24 */ /* 0x000fe2000f8e00ff */
[----:B------:R-:W-:Y:S01]  /*19fe0*/  MOV R8, 0x70 ;  /* 0x0000007000087802 */ /* 0x000fe20000000f00 */
[----:B------:R-:W-:Y:S01]  /*19ff0*/  IMAD.MOV.U32 R12, RZ, RZ, 0x1 ;  /* 0x00000001ff0c7424 */ /* 0x000fe200078e00ff */
[----:B------:R-:W-:-:S07]  /*1a000*/  MOV R13, RZ ;  /* 0x000000ff000d7202 */ /* 0x000fce0000000f00 */
[----:B------:R-:W-:-:S07]  /*1a010*/  LEPC R20, `(.L_x_719) ;  /* 0x000000001014794e */ /* 0x000fce0000000000 */
[----:B0-----:R-:W-:Y:S05]  /*1a020*/  CALL.ABS.NOINC R2 ;  /* 0x0000000002007343 */ /* 0x001fea0003c00000 */
.L_x_719:
[----:B------:R-:W-:Y:S05]  /*1a030*/  BSYNC B6 ;  /* 0x0000000000067941 */ /* 0x000fea0003800000 */
.L_x_718:
        /* <DEDUP_REMOVED lines=8> */
[----:B0-----:R0:W1:Y:S01]  /*1a0c0*/  LDC.64 R2, c[0x4][R27] ;  /* 0x010000001b027b82 */ /* 0x0010620000000a00 */
[----:B------:R-:W-:Y:S01]  /*1a0d0*/  MOV R4, UR6 ;  /* 0x0000000600047c02 */ /* 0x000fe20008000f00 */
[----:B------:R-:W-:Y:S01]  /*1a0e0*/  IMAD.U32 R5, RZ, RZ, UR7 ;  /* 0x00000007ff057e24 */ /* 0x000fe2000f8e00ff */
[----:B------:R-:W-:Y:S01]  /*1a0f0*/  MOV R6, UR8 ;  /* 0x0000000800067c02 */ /* 0x000fe20008000f00 */
[----:B------:R-:W-:Y:S01]  /*1a100*/  IMAD.U32 R7, RZ, RZ, UR9 ;  /* 0x00000009ff077e24 */ /* 0x000fe2000f8e00ff */
[----:B------:R-:W-:Y:S01]  /*1a110*/  MOV R10, UR4 ;  /* 0x00000004000a7c02 */ /* 0x000fe20008000f00 */
[----:B------:R-:W-:Y:S01]  /*1a120*/  IMAD.U32 R11, RZ, RZ, UR5 ;  /* 0x00000005ff0b7e24 */ /* 0x000fe2000f8e00ff */
[----:B------:R-:W-:Y:S01]  /*1a130*/  MOV R8, 0x70 ;  /* 0x0000007000087802 */ /* 0x000fe20000000f00 */
[----:B------:R-:W-:Y:S01]  /*1a140*/  IMAD.MOV.U32 R12, RZ, RZ, 0x1 ;  /* 0x00000001ff0c7424 */ /* 0x000fe200078e00ff */
[----:B0-----:R-:W-:-:S07]  /*1a150*/  MOV R13, RZ ;  /* 0x000000ff000d7202 */ /* 0x001fce0000000f00 */
[----:B------:R-:W-:-:S07]  /*1a160*/  LEPC R20, `(.L_x_722) ;  /* 0x000000001014794e */ /* 0x000fce0000000000 */
[----:B-1----:R-:W-:Y:S05]  /*1a170*/  CALL.ABS.NOINC R2 ;  /* 0x0000000002007343 */ /* 0x002fea0003c00000 */
.L_x_722:
[----:B------:R0:W1:Y:S01]  /*1a180*/  LDC.64 R2, c[0x4][R27] ;  /* 0x010000001b027b82 */ /* 0x0000620000000a00 */
[----:B------:R-:W-:Y:S01]  /*1a190*/  ULDC.64 UR4, c[0x4][0x90] ;  /* 0x0100240000047ab9 */ /* 0x000fe20000000a00 */
[----:B------:R-:W-:Y:S01]  /*1a1a0*/  ULDC.64 UR6, c[0x4][0x98] ;  /* 0x0100260000067ab9 */ /* 0x000fe20000000a00 */
[----:B------:R-:W-:Y:S01]  /*1a1b0*/  ULDC.64 UR8, c[0x4][0x18] ;  /* 0x0100060000087ab9 */ /* 0x000fe20000000a00 */
[----:B------:R-:W-:Y:S01]  /*1a1c0*/  IMAD.U32 R4, RZ, RZ, UR4 ;  /* 0x00000004ff047e24 */ /* 0x000fe2000f8e00ff */
[----:B------:R-:W-:Y:S01]  /*1a1d0*/  MOV R5, UR5 ;  /* 0x0000000500057c02 */ /* 0x000fe20008000f00 */
[----:B------:R-:W-:Y:S01]  /*1a1e0*/  IMAD.U32 R6, RZ, RZ, UR6 ;  /* 0x00000006ff067e24 */ /* 0x000fe2000f8e00ff */
[----:B------:R-:W-:Y:S01]  /*1a1f0*/  MOV R7, UR7 ;  /* 0x0000000700077c02 */ /* 0x000fe20008000f00 */
[----:B------:R-:W-:Y:S01]  /*1a200*/  IMAD.U32 R10, RZ, RZ, UR8 ;  /* 0x00000008ff0a7e24 */ /* 0x000fe2000f8e00ff */
[----:B------:R-:W-:Y:S01]  /*1a210*/  MOV R11, UR9 ;  /* 0x00000009000b7c02 */ /* 0x000fe20008000f00 */
[----:B------:R-:W-:Y:S01]  /*1a220*/  IMAD.MOV.U32 R8, RZ, RZ, 0x70 ;  /* 0x00000070ff087424 */ /* 0x000fe200078e00ff */
[----:B------:R-:W-:Y:S01]  /*1a230*/  MOV R12, 0x1 ;  /* 0x00000001000c7802 */ /* 0x000fe20000000f00 */
[----:B0-----:R-:W-:-:S07]  /*1a240*/  IMAD.MOV.U32 R13, RZ, RZ, RZ ;  /* 0x000000ffff0d7224 */ /* 0x001fce00078e00ff */
[----:B------:R-:W-:-:S07]  /*1a250*/  LEPC R20, `(.L_x_721) ;  /* 0x000000001014794e */ /* 0x000fce0000000000 */
[----:B-1----:R-:W-:Y:S05]  /*1a260*/  CALL.ABS.NOINC R2 ;  /* 0x0000000002007343 */ /* 0x002fea0003c00000 */
.L_x_721:
[----:B------:R-:W-:Y:S05]  /*1a270*/  BSYNC B6 ;  /* 0x0000000000067941 */ /* 0x000fea0003800000 */
.L_x_720:
[----:B------:R-:W2:Y:S01]  /*1a280*/  LDL R20, [R1+0x24] ;  /* 0x0000240001147983 */ /* 0x000ea20000100800 */
[----:B------:R-:W-:Y:S01]  /*1a290*/  ULDC.64 UR4, c[0x0][0x9f8] ;  /* 0x00027e0000047ab9 */ /* 0x000fe20000000a00 */
[----:B------:R-:W1:Y:S01]  /*1a2a0*/  LDC R0, c[0x0][0x430] ;  /* 0x00010c00ff007b82 */ /* 0x000e620000000800 */
[----:B------:R-:W-:Y:S01]  /*1a2b0*/  ISETP.NE.U32.AND P0, PT, RZ, UR4, PT ;  /* 0x00000004ff007c0c */ /* 0x000fe2000bf05070 */
[----:B------:R-:W3:Y:S03]  /*1a2c0*/  LDL R2, [R1+0x4] ;  /* 0x0000040001027983 */ /* 0x000ee60000100800 */
[----:B------:R-:W-:Y:S01]  /*1a2d0*/  ISETP.NE.AND.EX P0, PT, RZ, UR5, PT, P0 ;  /* 0x00000005ff007c0c */ /* 0x000fe2000bf05300 */
[----:B------:R-:W4:-:S12]  /*1a2e0*/  S2R R21, SR_TID.X ;  /* 0x0000000000157919 */ /* 0x000f180000002100 */
[----:B------:R-:W-:Y:S01]  /*1a2f0*/  @P0 IADD3 R24, P1, R24, UR4, RZ ;  /* 0x0000000418180c10 */ /* 0x000fe2000ff3e0ff */
[----:B------:R-:W0:Y:S01]  /*1a300*/  S2R R34, SR_TID.X ;  /* 0x0000000000227919 */ /* 0x000e220000002100 */
[----:B------:R-:W-:Y:S02]  /*1a310*/  ULDC UR4, c[0x0][0x320] ;  /* 0x0000c80000047ab9 */ /* 0x000fe40000000800 */
[----:B------:R-:W-:-:S05]  /*1a320*/  @P0 IADD3.X R25, R25, UR5, RZ, P1, !PT ;  /* 0x0000000519190c10 */ /* 0x000fca0008ffe4ff */
[----:B------:R-:W3:Y:S01]  /*1a330*/  @P0 LDG.E R33, desc[UR60][R24.64] ;  /* 0x0000003c18210981 */ /* 0x000ee2000c1e1900 */
[----:B-1----:R-:W-:Y:S02]  /*1a340*/  ISETP.NE.AND P1, PT, R0, 0x1, PT ;  /* 0x000000010000780c */ /* 0x002fe40003f25270 */
[----:B----4-:R-:W-:-:S11]  /*1a350*/  LOP3.LUT R21, R21, 0x7f, RZ, 0xc0, !PT ;  /* 0x0000007f15157812 */ /* 0x010fd600078ec0ff */
[----:B------:R-:W1:Y:S01]  /*1a360*/  @P1 LDC R7, c[0x0][0x434] ;  /* 0x00010d00ff071b82 */ /* 0x000e620000000800 */
[----:B------:R-:W-:-:S07]  /*1a370*/  SHF.R.U32.HI R21, RZ, 0x3, R21 ;  /* 0x00000003ff157819 */ /* 0x000fce0000011615 */
[----:B------:R-:W4:Y:S01]  /*1a380*/  @P1 LDC R5, c[0x0][0x438] ;  /* 0x00010e00ff051b82 */ /* 0x000f220000000800 */
[----:B0-----:R-:W-:-:S04]  /*1a390*/  SHF.L.U32 R34, R34, 0x4, RZ ;  /* 0x0000000422227819 */ /* 0x001fc800000006ff */
[----:B------:R-:W-:Y:S02]  /*1a3a0*/  LOP3.LUT R34, R21, 0x70, R34, 0xf8, !PT ;  /* 0x0000007015227812 */ /* 0x000fe400078ef822 */
[----:B------:R-:W0:Y:S02]  /*1a3b0*/  S2R R21, SR_TID.X ;  /* 0x0000000000157919 */ /* 0x000e240000002100 */
[----:B0-----:R-:W-:-:S05]  /*1a3c0*/  IMAD.SHL.U32 R21, R21, 0x8, RZ ;  /* 0x0000000815157824 */ /* 0x001fca00078e00ff */
[----:B------:R-:W-:Y:S02]  /*1a3d0*/  LOP3.LUT R21, R21, 0x38, RZ, 0xc0, !PT ;  /* 0x0000003815157812 */ /* 0x000fe400078ec0ff */
[----:B------:R-:W-:Y:S01]  /*1a3e0*/  LOP3.LUT R23, R23, 0xfffffff7, RZ, 0xc0, !PT ;  /* 0xfffffff717177812 */ /* 0x000fe200078ec0ff */
[----:B------:R-:W-:Y:S01]  /*1a3f0*/  UMOV UR5, 0xffffffff ;  /* 0xffffffff00057882 */ /* 0x000fe20000000000 */
[----:B--2---:R-:W-:-:S04]  /*1a400*/  VIADD R27, R20, 0xffffffff ;  /* 0xffffffff141b7836 */ /* 0x004fc80000000000 */
[----:B------:R-:W-:-:S05]  /*1a410*/  IMAD R6, R27, 0x60, R34 ;  /* 0x000000601b067824 */ /* 0x000fca00078e0222 */
[----:B------:R-:W-:-:S04]  /*1a420*/  ISETP.GE.AND P0, PT, R6, R30, PT ;  /* 0x0000001e0600720c */ /* 0x000fc80003f06270 */
[----:B------:R-:W-:Y:S02]  /*1a430*/  ISETP.GT.U32.OR P0, PT, R34, 0x5f, P0 ;  /* 0x0000005f2200780c */ /* 0x000fe40000704470 */
[----:B---3--:R-:W-:-:S05]  /*1a440*/  IADD3 R6, R6, R2, RZ ;  /* 0x0000000206067210 */ /* 0x008fca0007ffe0ff */
[----:B-1----:R-:W-:-:S06]  /*1a450*/  @P1 IMAD.HI.U32 R7, R6, R7, RZ ;  /* 0x0000000706071227 */ /* 0x002fcc00078e00ff */
[----:B------:R-:W0:Y:S01]  /*1a460*/  @!P0 LDC.64 R2, c[0x0][0x428] ;  /* 0x00010a00ff028b82 */ /* 0x000e220000000a00 */
[--C-:B------:R-:W-:Y:S01]  /*1a470*/  IMAD.MOV.U32 R4, RZ, RZ, R6.reuse ;  /* 0x000000ffff047224 */ /* 0x100fe200078e0006 */
[----:B----4-:R-:W-:Y:S02]  /*1a480*/  @P1 SHF.R.U32.HI R4, RZ, R5, R7 ;  /* 0x00000005ff041219 */ /* 0x010fe40000011607 */
[----:B------:R-:W-:Y:S02]  /*1a490*/  LOP3.LUT R20, R21, 0x40, RZ, 0xfc, !PT ;  /* 0x0000004015147812 */ /* 0x000fe400078efcff */
[----:B------:R-:W-:Y:S02]  /*1a4a0*/  IADD3 R5, -R4, RZ, RZ ;  /* 0x000000ff04057210 */ /* 0x000fe40007ffe1ff */
[----:B------:R-:W-:Y:S02]  /*1a4b0*/  ISETP.GE.AND P2, PT, R20, UR4, PT ;  /* 0x0000000414007c0c */ /* 0x000fe4000bf46270 */
[----:B------:R-:W-:Y:S01]  /*1a4c0*/  SHF.R.S32.HI R8, RZ, 0x1f, R33 ;  /* 0x0000001fff087819 */ /* 0x000fe20000011421 */
[----:B------:R-:W-:Y:S01]  /*1a4d0*/  IMAD R0, R0, R5, R6 ;  /* 0x0000000500007224 */ /* 0x000fe200078e0206 */
[----:B------:R-:W-:-:S02]  /*1a4e0*/  @!P0 SHF.R.S32.HI R5, RZ, 0x1f, R4 ;  /* 0x0000001fff058819 */ /* 0x000fc40000011404 */
[----:B------:R-:W-:Y:S01]  /*1a4f0*/  ISETP.GE.AND P1, PT, R21, UR4, PT ;  /* 0x0000000415007c0c */ /* 0x000fe2000bf26270 */
[----:B------:R-:W-:Y:S01]  /*1a500*/  ULDC UR4, c[0x0][0x2f4] ;  /* 0x0000bd0000047ab9 */ /* 0x000fe20000000800 */
[----:B------:R-:W-:-:S04]  /*1a510*/  SEL R30, RZ, 0xffffffff, P2 ;  /* 0xffffffffff1e7807 */ /* 0x000fc80001000000 */
[----:B------:R-:W-:Y:S01]  /*1a520*/  SHF.L.U32 R30, R30, 0x1, RZ ;  /* 0x000000011e1e7819 */ /* 0x000fe200000006ff */
[-C--:B0-----:R-:W-:Y:S02]  /*1a530*/  @!P0 IMAD R6, R8, R2.reuse, RZ ;  /* 0x0000000208068224 */ /* 0x081fe400078e02ff */
[----:B------:R-:W-:Y:S01]  /*1a540*/  @!P0 IMAD.WIDE.U32 R4, R33, R2, R4 ;  /* 0x0000000221048225 */ /* 0x000fe200078e0004 */
[----:B------:R-:W-:-:S03]  /*1a550*/  SEL R2, RZ, 0x1, P1 ;  /* 0x00000001ff027807 */ /* 0x000fc60000800000 */
[----:B------:R-:W-:Y:S01]  /*1a560*/  @!P0 IMAD R6, R33, R3, R6 ;  /* 0x0000000321068224 */ /* 0x000fe200078e0206 */
[----:B------:R-:W-:Y:S02]  /*1a570*/  LOP3.LUT R30, R30, 0x2, R2, 0xe2, !PT ;  /* 0x000000021e1e7812 */ /* 0x000fe400078ee202 */
[----:B------:R-:W0:Y:S01]  /*1a580*/  @!P0 LDC.64 R2, c[0x0][0x418] ;  /* 0x00010600ff028b82 */ /* 0x000e220000000a00 */
[----:B------:R-:W-:Y:S02]  /*1a590*/  @!P0 IMAD.IADD R6, R5, 0x1, R6 ;  /* 0x0000000105068824 */ /* 0x000fe400078e0206 */
[----:B------:R-:W-:Y:S01]  /*1a5a0*/  IMAD.U32 R5, RZ, RZ, UR39 ;  /* 0x00000027ff057e24 */ /* 0x000fe2000f8e00ff */
[----:B0-----:R-:W-:-:S04]  /*1a5b0*/  @!P0 LEA R2, P1, R4, R2, 0x2 ;  /* 0x0000000204028211 */ /* 0x001fc800078210ff */
[----:B------:R-:W-:Y:S02]  /*1a5c0*/  @!P0 LEA.HI.X R3, R4, R3, R6, 0x2, P1 ;  /* 0x0000000304038211 */ /* 0x000fe400008f1406 */
[----:B------:R-:W-:-:S06]  /*1a5d0*/  MOV R4, RZ ;  /* 0x000000ff00047202 */ /* 0x000fcc0000000f00 */
[----:B------:R0:W5:Y:S01]  /*1a5e0*/  @!P0 LDG.E R4, desc[UR60][R2.64] ;  /* 0x0000003c02048981 */ /* 0x000162000c1e1900 */
[----:B------:R-:W-:Y:S02]  /*1a5f0*/  ISETP.GT.U32.AND P0, PT, R34, 0x5f, PT ;  /* 0x0000005f2200780c */ /* 0x000fe40003f04070 */
[----:B------:R-:W-:Y:S02]  /*1a600*/  ISETP.NE.AND P3, PT, R5, 0x3, PT ;  /* 0x000000030500780c */ /* 0x000fe40003f65270 */
[----:B------:R-:W-:-:S09]  /*1a610*/  ISETP.GE.AND P2, PT, R21, UR4, PT ;  /* 0x0000000415007c0c */ /* 0x000fd2000bf46270 */
[----:B------:R-:W-:-:S04]  /*1a620*/  @P0 LOP3.LUT R23, R23, 0x8, RZ, 0xfc, !PT ;  /* 0x0000000817170812 */ /* 0x000fc800078efcff */
[----:B------:R-:W-:-:S04]  /*1a630*/  LOP3.LUT R23, R23, 0xffffffef, RZ, 0xc0, !PT ;  /* 0xffffffef17177812 */ /* 0x000fc800078ec0ff */
[----:B------:R-:W-:Y:S01]  /*1a640*/  @P3 LOP3.LUT R23, R23, 0x10, RZ, 0xfc, !PT ;  /* 0x0000001017173812 */ /* 0x000fe200078efcff */
[----:B------:R1:W-:Y:S03]  /*1a650*/  STL [R1+0x8], R8 ;  /* 0x0000080801007387 */ /* 0x0003e60000100800 */
[----:B------:R-:W-:Y:S02]  /*1a660*/  LOP3.LUT R23, R23, 0xfffffffb, RZ, 0xc0, !PT ;  /* 0xfffffffb17177812 */ /* 0x000fe400078ec0ff */
[----:B------:R-:W-:Y:S02]  /*1a670*/  ISETP.GE.AND P1, PT, R20, UR4, PT ;  /* 0x0000000414007c0c */ /* 0x000fe4000bf26270 */
[----:B------:R-:W-:Y:S02]  /*1a680*/  @P2 LOP3.LUT R23, R23, 0x4, RZ, 0xfc, !PT ;  /* 0x0000000417172812 */ /* 0x000fe400078efcff */
[----:B-1----:R-:W-:-:S02]  /*1a690*/  LOP3.LUT R8, R21, 0x80, RZ, 0xfc, !PT ;  /* 0x0000008015087812 */ /* 0x002fc400078efcff */
[----:B------:R-:W-:Y:S02]  /*1a6a0*/  LOP3.LUT R23, R23, 0xfffffffe, RZ, 0xc0, !PT ;  /* 0xfffffffe17177812 */ /* 0x000fe400078ec0ff */
[----:B------:R-:W-:Y:S02]  /*1a6b0*/  ISETP.GE.AND P0, PT, R8, UR4, PT ;  /* 0x0000000408007c0c */ /* 0x000fe4000bf06270 */
[----:B------:R-:W-:-:S04]  /*1a6c0*/  LOP3.LUT R23, R23, 0xfffffffd, RZ, 0xc0, !PT ;  /* 0xfffffffd17177812 */ /* 0x000fc800078ec0ff */
[----:B------:R-:W-:-:S07]  /*1a6d0*/  @P1 LOP3.LUT R23, R23, 0x2, RZ, 0xfc, !PT ;  /* 0x0000000217171812 */ /* 0x000fce00078efcff */
[----:B------:R-:W-:Y:S01]  /*1a6e0*/  @P0 LOP3.LUT R23, R23, 0x1, RZ, 0xfc, !PT ;  /* 0x0000000117170812 */ /* 0x000fe200078efcff */
[----:B0-----:R-:W-:Y:S06]  /*1a6f0*/  BRA.DIV UR5, `(.L_x_723) ;  /* 0x0000004e05007947 */ /* 0x001fec000b800000 */
.L_x_840:
[----:B------:R-:W-:Y:S01]  /*1a700*/  SHF.R.S32.HI R34, RZ, 0x1f, R18 ;  /* 0x0000001fff227819 */ /* 0x000fe20000011412 */
[----:B------:R-:W-:Y:S06]  /*1a710*/  @!P3 BRA `(.L_x_724) ;  /* 0x000000000004b947 */ /* 0x000fec0003800000 */
[----:B------:R-:W-:Y:S01]  /*1a720*/  BPT.TRAP 0x1 ;  /* 0x000000040000795c */ /* 0x000fe20000300000 */
.L_x_724:
[----:B------:R-:W-:Y:S01]  /*1a730*/  SHF.R.S32.HI R5, RZ, 0x1f, R0 ;  /* 0x0000001fff057819 */ /* 0x000fe20000011400 */
[----:B------:R-:W-:Y:S01]  /*1a740*/  ULDC.64 UR4, c[0x0][0x328] ;  /* 0x0000ca0000047ab9 */ /* 0x000fe20000000a00 */
[----:B------:R-:W-:Y:S01]  /*1a750*/  BSSY B0, `(.L_x_725) ;  /* 0x0000017000007945 */ /* 0x000fe20003800000 */
[----:B------:R-:W-:-:S04]  /*1a760*/  IMAD.WIDE.U32 R2, R0, UR4, RZ ;  /* 0x0000000400027c25 */ /* 0x000fc8000f8e00ff */
[----:B------:R-:W-:-:S04]  /*1a770*/  IMAD R6, R5, UR4, RZ ;  /* 0x0000000405067c24 */ /* 0x000fc8000f8e02ff */
[----:B------:R-:W-:Y:S01]  /*1a780*/  IMAD R6, R0, UR5, R6 ;  /* 0x0000000500067c24 */ /* 0x000fe2000f8e0206 */
[----:B------:R-:W-:-:S04]  /*1a790*/  ULDC.64 UR4, c[0x0][0x338] ;  /* 0x0000ce0000047ab9 */ /* 0x000fc80000000a00 */
[----:B------:R-:W-:Y:S02]  /*1a7a0*/  IADD3 R3, R3, R6, RZ ;  /* 0x0000000603037210 */ /* 0x000fe40007ffe0ff */
        /* <DEDUP_REMOVED lines=10> */
[----:B------:R-:W-:Y:S02]  /*1a850*/  LEA R24, P0, R2, UR4, 0x1 ;  /* 0x0000000402187c11 */ /* 0x000fe4000f8008ff */
[----:B------:R-:W-:-:S04]  /*1a860*/  IADD3 R7, R3, R7, RZ ;  /* 0x0000000703077210 */ /* 0x000fc80007ffe0ff */
[----:B------:R-:W-:Y:S01]  /*1a870*/  LEA.HI.X R25, R2, UR5, R7, 0x1, P0 ;  /* 0x0000000502197c11 */ /* 0x000fe200080f0c07 */
[----:B------:R-:W-:Y:S01]  /*1a880*/  IMAD R7, R28, 0x8, R22 ;  /* 0x000000081c077824 */ /* 0x000fe200078e0216 */
[----:B------:R-:W-:-:S04]  /*1a890*/  SHF.L.U32 R2, R29, 0x1f, RZ ;  /* 0x0000001f1d027819 */ /* 0x000fc800000006ff */
[----:B------:R-:W0:Y:S02]  /*1a8a0*/  SYNCS.PHASECHK.TRANS64.TRYWAIT P0, [R7+URZ+0x2a840], R2 ;  /* 0x02a84002070075a7 */ /* 0x000e24000800017f */
[----:B0-----:R-:W-:Y:S05]  /*1a8b0*/  @!P0 BRA `(.L_x_726) ;  /* 0x0000004800c48947 */ /* 0x001fea0003800000 */
.L_x_841:
[----:B------:R-:W-:Y:S05]  /*1a8c0*/  BSYNC B0 ;  /* 0x0000000000007941 */ /* 0x000fea0003800000 */
.L_x_725:
[----:B------:R-:W2:Y:S01]  /*1a8d0*/  LDL R9, [R1] ;  /* 0x0000000001097983 */ /* 0x000ea20000100800 */
[----:B------:R-:W-:Y:S01]  /*1a8e0*/  ULDC.64 UR4, c[0x0][0x300] ;  /* 0x0000c00000047ab9 */ /* 0x000fe20000000a00 */
[----:B------:R-:W-:Y:S01]  /*1a8f0*/  LOP3.LUT P4, RZ, R23, 0x4, RZ, 0xc0, !PT ;  /* 0x0000000417ff7812 */ /* 0x000fe2000788c0ff */
[----:B------:R-:W-:Y:S01]  /*1a900*/  IMAD R5, R5, UR4, RZ ;  /* 0x0000000405057c24 */ /* 0x000fe2000f8e02ff */
[----:B------:R-:W1:Y:S01]  /*1a910*/  S2R R8, SR_TID.X ;  /* 0x0000000000087919 */ /* 0x000e620000002100 */
[C---:B0-----:R-:W-:Y:S01]  /*1a920*/  IMAD.WIDE.U32 R2, R0.reuse, UR4, RZ ;  /* 0x0000000400027c25 */ /* 0x041fe2000f8e00ff */
[C---:B------:R-:W-:Y:S02]  /*1a930*/  LOP3.LUT P3, RZ, R23.reuse, 0x2, RZ, 0xc0, !PT ;  /* 0x0000000217ff7812 */ /* 0x040fe4000786c0ff */
[----:B------:R-:W-:Y:S01]  /*1a940*/  LOP3.LUT P2, RZ, R23, 0x1, RZ, 0xc0, !PT ;  /* 0x0000000117ff7812 */ /* 0x000fe2000784c0ff */
[----:B------:R-:W-:Y:S01]  /*1a950*/  IMAD R5, R0, UR5, R5 ;  /* 0x0000000500057c24 */ /* 0x000fe2000f8e0205 */
[----:B------:R-:W-:-:S02]  /*1a960*/  ULDC.64 UR4, c[0x0][0x310] ;  /* 0x0000c40000047ab9 */ /* 0x000fc40000000a00 */
[----:B------:R-:W-:Y:S02]  /*1a970*/  IMAD R6, R6, UR4, RZ ;  /* 0x0000000406067c24 */ /* 0x000fe4000f8e02ff */
[----:B------:R-:W-:Y:S01]  /*1a980*/  IADD3 R3, R3, R5, RZ ;  /* 0x0000000503037210 */ /* 0x000fe20007ffe0ff */
[----:B------:R-:W-:Y:S02]  /*1a990*/  IMAD R5, R28, 0x4800, R36 ;  /* 0x000048001c057824 */ /* 0x000fe400078e0224 */
        /* <DEDUP_REMOVED lines=9> */
[----:B------:R-:W-:Y:S01]  /*1aa30*/  UMOV UR4, 0xffffffff ;  /* 0xffffffff00047882 */ /* 0x000fe20000000000 */
[----:B-1----:R-:W-:Y:S02]  /*1aa40*/  LOP3.LUT R8, R8, 0x7f, RZ, 0xc0, !PT ;  /* 0x0000007f08087812 */ /* 0x002fe400078ec0ff */
[----:B------:R-:W-:Y:S02]  /*1aa50*/  IADD3 R0, R3, R0, RZ ;  /* 0x0000000003007210 */ /* 0x000fe40007ffe0ff */
[----:B------:R-:W-:Y:S02]  /*1aa60*/  SHF.R.U32.HI R8, RZ, 0x3, R8 ;  /* 0x00000003ff087819 */ /* 0x000fe40000011608 */
[----:B------:R-:W-:Y:S01]  /*1aa70*/  LEA.HI.X R0, R2, UR5, R0, 0x1, P0 ;  /* 0x0000000502007c11 */ /* 0x000fe200080f0c00 */
[----:B--2---:R-:W-:-:S02]  /*1aa80*/  IMAD R6, R27, -0x60, R9 ;  /* 0xffffffa01b067824 */ /* 0x004fc400078e0209 */
[----:B------:R-:W0:Y:S02]  /*1aa90*/  S2R R9, SR_TID.X ;  /* 0x0000000000097919 */ /* 0x000e240000002100 */
[----:B------:R-:W-:-:S05]  /*1aaa0*/  IMAD.IADD R6, R6, 0x1, -R8 ;  /* 0x0000000106067824 */ /* 0x000fca00078e0a08 */
[----:B------:R-:W-:Y:S02]  /*1aab0*/  ISETP.GE.AND P0, PT, R6, 0x1, PT ;  /* 0x000000010600780c */ /* 0x000fe40003f06270 */
[----:B0-----:R-:W-:-:S04]  /*1aac0*/  SHF.L.U32 R9, R9, 0x3, RZ ;  /* 0x0000000309097819 */ /* 0x001fc800000006ff */
[----:B------:R-:W-:Y:S01]  /*1aad0*/  LOP3.LUT R9, R9, 0x38, RZ, 0xc0, !PT ;  /* 0x0000003809097812 */ /* 0x000fe200078ec0ff */
[----:B------:R-:W-:Y:S06]  /*1aae0*/  BRA.DIV UR4, `(.L_x_727) ;  /* 0x0000004a044c7947 */ /* 0x000fec000b800000 */
[----:B------:R-:W0:Y:S01]  /*1aaf0*/  SHFL.IDX PT, R3, R4, RZ, 0x181f ;  /* 0x00181fff04037589 */ /* 0x000e2200000e0000 */
[----:B------:R-:W-:-:S03]  /*1ab00*/  @P0 LEA R8, R5, R22, 0x1 ;  /* 0x0000001605080211 */ /* 0x000fc600078e08ff */
        /* <DEDUP_REMOVED lines=12> */
[----:B------:R-:W-:-:S03]  /*1abd0*/  @P1 LEA R8, R5, R22, 0x1 ;  /* 0x0000001605081211 */ /* 0x000fc600078e08ff */
        /* <DEDUP_REMOVED lines=11> */
[----:B------:R-:W-:Y:S01]  /*1ac90*/  @P1 LEA R8, R5, R22, 0x1 ;  /* 0x0000001605081211 */ /* 0x000fe200078e08ff */
        /* <DEDUP_REMOVED lines=24> */
[----:B------:R-:W1:Y:S04]  /*1ae20*/  SHFL.IDX PT, R2, R0, 0x4, 0x181f ;  /* 0x00981f0000027f89 */ /* 0x000e6800000e0000 */
[----:B------:R-:W2:Y:S01]  /*1ae30*/  SHFL.IDX PT, R0, R0, 0x5, 0x181f ;  /* 0x00b81f0000007f89 */ /* 0x000ea200000e0000 */
[----:B0-----:R-:W-:-:S05]  /*1ae40*/  @P1 LEA R3, P0, R9, R3, 0x1 ;  /* 0x0000000309031211 */ /* 0x001fca00078008ff */
[----:B-1----:R-:W-:-:S05]  /*1ae50*/  @P1 IMAD.X R2, RZ, RZ, R2, P0 ;  /* 0x000000ffff021224 */ /* 0x002fca00000e0602 */
[----:B------:R-:W-:-:S04]  /*1ae60*/  @P1 LOP3.LUT R3, R3, R2, RZ, 0x3c, !PT ;  /* 0x0000000203031212 */ /* 0x000fc800078e3cff */
[----:B------:R-:W-:-:S04]  /*1ae70*/  @P1 LOP3.LUT R2, R3, R2, RZ, 0x3c, !PT ;  /* 0x0000000203021212 */ /* 0x000fc800078e3cff */
[----:B------:R-:W-:-:S05]  /*1ae80*/  @P1 LOP3.LUT R3, R3, R2, RZ, 0x3c, !PT ;  /* 0x0000000203031212 */ /* 0x000fca00078e3cff */
[----:B------:R-:W-:Y:S04]  /*1ae90*/  @P1 LDGSTS.E.BYPASS.LTC128B.128 [R8+0x1a400], desc[UR60][R2.64], !P4 ;  /* 0x1a40000002081fae */ /* 0x000fe8000e101d7c */
[----:B------:R-:W-:Y:S04]  /*1aea0*/  @P1 LDGSTS.E.BYPASS.LTC128B.128 [R8+0x1d400], desc[UR60][R2.64+0x80], !P3 ;  /* 0x1d40008002081fae */ /* 0x000fe8000d901d7c */
[----:B------:R0:W-:Y:S04]  /*1aeb0*/  @P1 LDGSTS.E.BYPASS.LTC128B.128 [R8+0x20400], desc[UR60][R2.64+0x100], !P2 ;  /* 0x2040010002081fae */ /* 0x0001e8000d101d7c */
[----:B0-2---:R0:W1:Y:S02]  /*1aec0*/  SHFL.IDX PT, R2, R4, 0x5, 0x181f ;  /* 0x00b81f0004027f89 */ /* 0x00506400000e0000 */
.L_x_855:
[----:B------:R-:W-:-:S13]  /*1aed0*/  ISETP.GE.AND P0, PT, R6, 0x51, PT ;  /* 0x000000510600780c */ /* 0x000fda0003f06270 */
[----:B-1----:R-:W-:Y:S02]  /*1aee0*/  @P0 LEA R2, P1, R9, R2, 0x1 ;  /* 0x0000000209020211 */ /* 0x002fe400078208ff */
[----:B------:R-:W-:-:S03]  /*1aef0*/  @P0 LEA R5, R5, R22, 0x1 ;  /* 0x0000001605050211 */ /* 0x000fc600078e08ff */
        /* <DEDUP_REMOVED lines=9> */
.L_x_728:
        /* <DEDUP_REMOVED lines=10> */
.L_x_729:
[----:B-1----:R1:W5:Y:S01]  /*1b030*/  LDL.LU R3, [R1+0x14] ;  /* 0x0000140001037983 */ /* 0x0023620000300800 */
[----:B------:R1:W-:Y:S02]  /*1b040*/  SYNCS.ARRIVE.TRANS64.A1T0 RZ, [R7+URZ+0x2a830], RZ ;  /* 0x02a830ff07ff79a7 */ /* 0x0003e4000810003f */
[----:B------:R-:W-:Y:S05]  /*1b050*/  WARPSYNC.ALL ;  /* 0x0000000000007948 */ /* 0x000fea0003800000 */
[----:B------:R-:W-:Y:S01]  /*1b060*/  ULDC.64 UR6, c[0x0][0xa00] ;  /* 0x0002800000067ab9 */ /* 0x000fe20000000a00 */
[----:B------:R-:W-:Y:S01]  /*1b070*/  ULDC.64 UR4, c[0x0][0x298] ;  /* 0x0000a60000047ab9 */ /* 0x000fe20000000a00 */
[----:B------:R-:W-:Y:S01]  /*1b080*/  BAR.SYNC.DEFER_BLOCKING 0x8, 0x180 ;  /* 0x0206000000007b1d */ /* 0x000fe20000010000 */
[----:B------:R-:W-:Y:S01]  /*1b090*/  ISETP.NE.U32.AND P0, PT, RZ, UR6, PT ;  /* 0x00000006ff007c0c */ /* 0x000fe2000bf05070 */
[----:B0-----:R-:W-:Y:S01]  /*1b0a0*/  IMAD.WIDE.U32 R4, R35, UR4, RZ ;  /* 0x0000000423047c25 */ /* 0x001fe2000f8e00ff */
[----:B------:R-:W-:-:S02]  /*1b0b0*/  SHF.R.S32.HI R0, RZ, 0x1f, R35 ;  /* 0x0000001fff007819 */ /* 0x000fc40000011423 */
[----:B------:R-:W-:Y:S01]  /*1b0c0*/  ISETP.NE.AND.EX P0, PT, RZ, UR7, PT, P0 ;  /* 0x00000007ff007c0c */ /* 0x000fe2000bf05300 */
[----:B------:R-:W-:Y:S01]  /*1b0d0*/  VIADD R2, R22, 0xc400 ;  /* 0x0000c40016027836 */ /* 0x000fe20000000000 */
[----:B------:R-:W-:Y:S01]  /*1b0e0*/  BSSY B6, `(.L_x_730) ;  /* 0x000001a000067945 */ /* 0x000fe20003800000 */
[----:B------:R-:W-:Y:S01]  /*1b0f0*/  IMAD R0, R0, UR4, RZ ;  /* 0x0000000400007c24 */ /* 0x000fe2000f8e02ff */
[----:B------:R-:W-:-:S03]  /*1b100*/  SEL R32, R32, RZ, !P0 ;  /* 0x000000ff20207207 */ /* 0x000fc60004000000 */
[----:B------:R-:W-:-:S05]  /*1b110*/  IMAD R0, R35, UR5, R0 ;  /* 0x0000000523007c24 */ /* 0x000fca000f8e0200 */
[----:B------:R-:W-:Y:S02]  /*1b120*/  IADD3 R35, R5, R0, RZ ;  /* 0x0000000005237210 */ /* 0x000fe40007ffe0ff */
[----:B-----5:R-:W-:Y:S02]  /*1b130*/  SEL R3, R3, RZ, !P0 ;  /* 0x000000ff03037207 */ /* 0x020fe40004000000 */
[----:B------:R-:W-:-:S03]  /*1b140*/  LOP3.LUT P0, RZ, R2, 0x3ff, RZ, 0xc0, !PT ;  /* 0x000003ff02ff7812 */ /* 0x000fc6000780c0ff */
[----:B------:R0:W-:Y:S04]  /*1b150*/  STL [R1+0x14], R3 ;  /* 0x0000140301007387 */ /* 0x0001e80000100800 */
[----:B------:R0:W-:Y:S06]  /*1b160*/  STL.64 [R1+0x18], R4 ;  /* 0x0000180401007387 */ /* 0x0001ec0000100a00 */
[----:B------:R-:W-:Y:S05]  /*1b170*/  @!P0 BRA `(.L_x_731) ;  /* 0x0000000000408947 */ /* 0x000fea0003800000 */
[----:B------:R-:W-:Y:S01]  /*1b180*/  MOV R2, 0x0 ;  /* 0x0000000000027802 */ /* 0x000fe20000000f00 */
[----:B------:R-:W-:Y:S01]  /*1b190*/  ULDC.64 UR4, c[0x4][0x90] ;  /* 0x0100240000047ab9 */ /* 0x000fe20000000a00 */
[----:B------:R-:W-:Y:S01]  /*1b1a0*/  ULDC.64 UR6, c[0x4][0x98] ;  /* 0x0100260000067ab9 */ /* 0x000fe20000000a00 */
[----:B------:R-:W-:Y:S01]  /*1b1b0*/  ULDC.64 UR8, c[0x4][0x20] ;  /* 0x0100080000087ab9 */ /* 0x000fe20000000a00 */
[----:B0-----:R-:W-:Y:S01]  /*1b1c0*/  IMAD.U32 R4, RZ, RZ, UR4 ;  /* 0x00000004ff047e24 */ /* 0x001fe2000f8e00ff */
[----:B------:R-:W-:Y:S01]  /*1b1d0*/  MOV R5, UR5 ;  /* 0x0000000500057c02 */ /* 0x000fe20008000f00 */
[----:B------:R-:W0:Y:S01]  /*1b1e0*/  LDC.64 R2, c[0x4][R2] ;  /* 0x0100000002027b82 */ /* 0x000e220000000a00 */
[----:B------:R-:W-:Y:S01]  /*1b1f0*/  IMAD.U32 R6, RZ, RZ, UR6 ;  /* 0x00000006ff067e24 */ /* 0x000fe2000f8e00ff */
[----:B-1----:R-:W-:Y:S01]  /*1b200*/  MOV R7, UR7 ;  /* 0x0000000700077c02 */ /* 0x002fe20008000f00 */
[----:B------:R-:W-:Y:S01]  /*1b210*/  IMAD.U32 R10, RZ, RZ, UR8 ;  /* 0x00000008ff0a7e24 */ /* 0x000fe2000f8e00ff */
[----:B------:R-:W-:Y:S01]  /*1b220*/  MOV R11, UR9 ;  /* 0x00000009000b7c02 */ /* 0x000fe20008000f00 */
[----:B------:R-:W-:Y:S01]  /*1b230*/  IMAD.MOV.U32 R8, RZ, RZ, 0x70 ;  /* 0x00000070ff087424 */ /* 0x000fe200078e00ff */
[----:B------:R-:W-:Y:S01]  /*1b240*/  MOV R12, 0x1 ;  /* 0x00000001000c7802 */ /* 0x000fe20000000f00 */
[----:B------:R-:W-:-:S07]  /*1b250*/  IMAD.MOV.U32 R13, RZ, RZ, RZ ;  /* 0x000000ffff0d7224 */ /* 0x000fce00078e00ff */
[----:B------:R-:W-:-:S07]  /*1b260*/  LEPC R20, `(.L_x_731) ;  /* 0x000000001014794e */ /* 0x000fce0000000000 */
[----:B0-----:R-:W-:Y:S05]  /*1b270*/  CALL.ABS.NOINC R2 ;  /* 0x0000000002007343 */ /* 0x001fea0003c00000 */
.L_x_731:
[----:B------:R-:W-:Y:S05]  /*1b280*/  BSYNC B6 ;  /* 0x0000000000067941 */ /* 0x000fea0003800000 */
.L_x_730:
[----:B------:R-:W2:Y:S01]  /*1b290*/  LDL.LU R20, [R1+0x14] ;  /* 0x0000140001147983 */ /* 0x000ea20000300800 */
[----:B------:R-:W-:Y:S01]  /*1b2a0*/  ULDC.64 UR4, c[0x0][0x2d8] ;  /* 0x0000b60000047ab9 */ /* 0x000fe20000000a00 */
[----:B------:R-:W3:Y:S02]  /*1b2b0*/  LDC R8, c[0x0][0x448] ;  /* 0x00011200ff087b82 */ /* 0x000ee40000000800 */
[----:B0-----:R-:W4:Y:S01]  /*1b2c0*/  LDL.LU.64 R2, [R1+0x18] ;  /* 0x0000180001027983 */ /* 0x001f220000300a00 */
[----:B------:R-:W-:Y:S01]  /*1b2d0*/  SHF.L.U32 R4, R17, 0x7, RZ ;  /* 0x0000000711047819 */ /* 0x000fe200000006ff */
[----:B------:R-:W-:Y:S02]  /*1b2e0*/  IMAD R0, R34, UR4, RZ ;  /* 0x0000000422007c24 */ /* 0x000fe4000f8e02ff */
[----:B------:R0:W5:Y:S02]  /*1b2f0*/  LDL R17, [R1+0x20] ;  /* 0x0000200001117983 */ /* 0x0001640000100800 */
[----:B------:R-:W-:Y:S01]  /*1b300*/  IMAD R0, R18, UR5, R0 ;  /* 0x0000000512007c24 */ /* 0x000fe2000f8e0200 */
[----:B---3--:R-:W-:Y:S01]  /*1b310*/  ISETP.NE.AND P0, PT, R8, 0x1, PT ;  /* 0x000000010800780c */ /* 0x008fe20003f05270 */
[----:B------:R-:W3:Y:S02]  /*1b320*/  S2R R9, SR_TID.X ;  /* 0x0000000000097919 */ /* 0x000ee40000002100 */
[----:B---3--:R-:W-:-:S05]  /*1b330*/  IMAD.SHL.U32 R9, R9, 0x8, RZ ;  /* 0x0000000809097824 */ /* 0x008fca00078e00ff */
[----:B------:R-:W-:Y:S02]  /*1b340*/  LOP3.LUT R9, R9, 0x38, RZ, 0xc0, !PT ;  /* 0x0000003809097812 */ /* 0x000fe400078ec0ff */
[----:B----4-:R-:W-:-:S03]  /*1b350*/  MOV R3, R35 ;  /* 0x0000002300037202 */ /* 0x010fc60000000f00 */
[----:B------:R-:W-:Y:S01]  /*1b360*/  IMAD.WIDE.U32 R2, R18, UR4, R2 ;  /* 0x0000000412027c25 */ /* 0x000fe2000f8e0002 */
[----:B------:R-:W-:-:S03]  /*1b370*/  ULDC.64 UR4, c[0x0][0x2e0] ;  /* 0x0000b80000047ab9 */ /* 0x000fc60000000a00 */
[----:B--2---:R-:W-:Y:S02]  /*1b380*/  IMAD R5, R20, UR4, RZ ;  /* 0x0000000414057c24 */ /* 0x004fe4000f8e02ff */
[----:B------:R-:W2:Y:S01]  /*1b390*/  S2R R20, SR_TID.X ;  /* 0x0000000000147919 */ /* 0x000ea20000002100 */
[----:B------:R-:W-:Y:S02]  /*1b3a0*/  IMAD.IADD R3, R3, 0x1, R0 ;  /* 0x0000000103037824 */ /* 0x000fe400078e0200 */
[C---:B------:R-:W-:Y:S02]  /*1b3b0*/  IMAD R0, R32.reuse, UR5, R5 ;  /* 0x0000000520007c24 */ /* 0x040fe4000f8e0205 */
[----:B------:R-:W-:Y:S01]  /*1b3c0*/  IMAD.WIDE.U32 R2, R32, UR4, R2 ;  /* 0x0000000420027c25 */ /* 0x000fe2000f8e0002 */
[----:B------:R-:W1:Y:S01]  /*1b3d0*/  @P0 LDC R5, c[0x0][0x44c] ;  /* 0x00011300ff050b82 */ /* 0x000e620000000800 */
[----:B------:R-:W-:-:S03]  /*1b3e0*/  ULDC.64 UR4, c[0x0][0x2d0] ;  /* 0x0000b40000047ab9 */ /* 0x000fc60000000a00 */
[----:B------:R-:W-:-:S04]  /*1b3f0*/  IADD3 R3, R3, R0, RZ ;  /* 0x0000000003037210 */ /* 0x000fc80007ffe0ff */
[----:B------:R-:W3:Y:S01]  /*1b400*/  @P0 LDC R0, c[0x0][0x450] ;  /* 0x00011400ff000b82 */ /* 0x000ee20000000800 */
[----:B--2---:R-:W-:-:S04]  /*1b410*/  LOP3.LUT R20, R20, 0x7f, RZ, 0xc0, !PT ;  /* 0x0000007f14147812 */ /* 0x004fc800078ec0ff */
[----:B------:R-:W-:Y:S02]  /*1b420*/  SHF.R.U32.HI R21, RZ, 0x3, R20 ;  /* 0x00000003ff157819 */ /* 0x000fe40000011614 */
[----:B------:R-:W2:Y:S02]  /*1b430*/  S2R R20, SR_TID.X ;  /* 0x0000000000147919 */ /* 0x000ea40000002100 */
[----:B--2---:R-:W-:-:S05]  /*1b440*/  IMAD.SHL.U32 R20, R20, 0x10, RZ ;  /* 0x0000001014147824 */ /* 0x004fca00078e00ff */
[----:B------:R-:W-:-:S04]  /*1b450*/  LOP3.LUT R20, R21, 0x70, R20, 0xf8, !PT ;  /* 0x0000007015147812 */ /* 0x000fc800078ef814 */
[----:B------:R-:W-:Y:S01]  /*1b460*/  LOP3.LUT R6, R20, R4, RZ, 0xfc, !PT ;  /* 0x0000000414067212 */ /* 0x000fe200078efcff */
[----:B------:R-:W2:Y:S04]  /*1b470*/  S2R R21, SR_TID.X ;  /* 0x0000000000157919 */ /* 0x000ea80000002100 */
[----:B-1----:R-:W-:-:S04]  /*1b480*/  @P0 IMAD.HI.U32 R7, R6, R5, RZ ;  /* 0x0000000506070227 */ /* 0x002fc800078e00ff */
[----:B------:R-:W-:Y:S01]  /*1b490*/  IMAD.MOV.U32 R5, RZ, RZ, R6 ;  /* 0x000000ffff057224 */ /* 0x000fe200078e0006 */
[----:B---3--:R-:W-:-:S04]  /*1b4a0*/  @P0 SHF.R.U32.HI R5, RZ, R0, R7 ;  /* 0x00000000ff050219 */ /* 0x008fc80000011607 */
[C---:B------:R-:W-:Y:S01]  /*1b4b0*/  IADD3 R0, -R5.reuse, RZ, RZ ;  /* 0x000000ff05007210 */ /* 0x040fe20007ffe1ff */
[----:B------:R-:W1:Y:S04]  /*1b4c0*/  S2R R20, SR_TID.X ;  /* 0x0000000000147919 */ /* 0x000e680000002100 */
        /* <DEDUP_REMOVED lines=8> */
[----:B------:R-:W-:Y:S01]  /*1b550*/  IMAD R5, R5, UR4, RZ ;  /* 0x0000000405057c24 */ /* 0x000fe2000f8e02ff */
[----:B--2---:R-:W-:Y:S01]  /*1b560*/  SHF.L.U32 R21, R21, 0x3, RZ ;  /* 0x0000000315157819 */ /* 0x004fe200000006ff */
[----:B------:R-:W-:-:S04]  /*1b570*/  IMAD.WIDE.U32 R2, R0, UR4, R2 ;  /* 0x0000000400027c25 */ /* 0x000fc8000f8e0002 */
[----:B------:R-:W-:Y:S01]  /*1b580*/  IMAD R5, R0, UR5, R5 ;  /* 0x0000000500057c24 */ /* 0x000fe2000f8e0205 */
[----:B------:R-:W-:Y:S01]  /*1b590*/  ULDC.64 UR4, c[0x0][0x280] ;  /* 0x0000a00000047ab9 */ /* 0x000fe20000000a00 */
[----:B------:R-:W-:Y:S02]  /*1b5a0*/  LOP3.LUT R21, R21, 0x38, RZ, 0xc0, !PT ;  /* 0x0000003815157812 */ /* 0x000fe400078ec0ff */
[----:B------:R-:W-:Y:S01]  /*1b5b0*/  LEA R0, P0, R2, UR4, 0x1 ;  /* 0x0000000402007c11 */ /* 0x000fe2000f8008ff */
[----:B------:R-:W-:Y:S01]  /*1b5c0*/  ULDC UR4, c[0x0][0x2b8] ;  /* 0x0000ae0000047ab9 */ /* 0x000fe20000000800 */
[----:B------:R-:W-:Y:S02]  /*1b5d0*/  IADD3 R5, R3, R5, RZ ;  /* 0x0000000503057210 */ /* 0x000fe40007ffe0ff */
[C---:B------:R-:W-:Y:S02]  /*1b5e0*/  LOP3.LUT R10, R21.reuse, 0x40, RZ, 0xfc, !PT ;  /* 0x00000040150a7812 */ /* 0x040fe400078efcff */
[----:B------:R-:W-:-:S02]  /*1b5f0*/  LOP3.LUT R11, R21, 0x80, RZ, 0xfc, !PT ;  /* 0x00000080150b7812 */ /* 0x000fc400078efcff */
[----:B------:R-:W-:Y:S01]  /*1b600*/  LEA.HI.X R5, R2, UR5, R5, 0x1, P0 ;  /* 0x0000000502057c11 */ /* 0x000fe200080f0c05 */
[----:B------:R-:W-:Y:S01]  /*1b610*/  UMOV UR5, 0xffffffff ;  /* 0xffffffff00057882 */ /* 0x000fe20000000000 */
[----:B-1----:R-:W-:Y:S02]  /*1b620*/  LOP3.LUT R20, R20, 0x7f, RZ, 0xc0, !PT ;  /* 0x0000007f14147812 */ /* 0x002fe400078ec0ff */
[----:B------:R-:W-:Y:S02]  /*1b630*/  ISETP.GE.AND P3, PT, R9, UR4, PT ;  /* 0x0000000409007c0c */ /* 0x000fe4000bf66270 */
[----:B------:R-:W-:Y:S02]  /*1b640*/  ISETP.GE.AND P2, PT, R10, UR4, PT ;  /* 0x000000040a007c0c */ /* 0x000fe4000bf46270 */
[----:B------:R-:W-:Y:S02]  /*1b650*/  ISETP.GE.AND P0, PT, R11, UR4, PT ;  /* 0x000000040b007c0c */ /* 0x000fe4000bf06270 */
[----:B------:R-:W-:Y:S01]  /*1b660*/  SHF.R.U32.HI R10, RZ, 0x3, R20 ;  /* 0x00000003ff0a7819 */ /* 0x000fe20000011614 */
[----:B0-----:R-:W-:Y:S10]  /*1b670*/  BRA.DIV UR5, `(.L_x_732) ;  /* 0x00000046059c7947 */ /* 0x001ff4000b800000 */
[----:B------:R-:W0:Y:S01]  /*1b680*/  SHFL.IDX PT, R3, R0, RZ, 0x181f ;  /* 0x00181fff00037589 */ /* 0x000e2200000e0000 */
[----:B-----5:R-:W-:Y:S02]  /*1b690*/  IMAD R6, R17, R8, RZ ;  /* 0x0000000811067224 */ /* 0x020fe400078e02ff */
[----:B------:R-:W-:Y:S01]  /*1b6a0*/  IMAD.IADD R4, R10, 0x1, R4 ;  /* 0x000000010a047824 */ /* 0x000fe200078e0204 */
[----:B------:R-:W1:Y:S04]  /*1b6b0*/  SHFL.IDX PT, R2, R5, RZ, 0x181f ;  /* 0x00181fff05027589 */ /* 0x000e6800000e0000 */
[----:B------:R-:W-:Y:S01]  /*1b6c0*/  ISETP.GE.AND P1, PT, R4, R6, PT ;  /* 0x000000060400720c */ /* 0x000fe20003f26270 */
[----:B------:R-:W-:-:S12]  /*1b6d0*/  SHFL.IDX PT, R14, R0, 0x7, 0x181f ;  /* 0x00f81f00000e7f89 */ /* 0x000fd800000e0000 */
[----:B0-----:R-:W-:-:S04]  /*1b6e0*/  @!P1 LEA R7, P4, R9, R3, 0x1 ;  /* 0x0000000309079211 */ /* 0x001fc800078808ff */
[----:B-1----:R-:W-:Y:S01]  /*1b6f0*/  @!P1 IADD3.X R3, RZ, R2, RZ, P4, !PT ;  /* 0x00000002ff039210 */ /* 0x002fe200027fe4ff */
        /* <DEDUP_REMOVED lines=10> */
[----:B------:R-:W-:Y:S02]  /*1b7a0*/  @!P1 MOV R2, R7 ;  /* 0x0000000700029202 */ /* 0x000fe40000000f00 */
        /* <DEDUP_REMOVED lines=54> */
[----:B-1----:R-:W-:Y:S01]  /*1bb10*/  @!P1 IMAD.X R8, RZ, RZ, R2, P4 ;  /* 0x000000ffff089224 */ /* 0x002fe200020e0602 */
[----:B------:R-:W-:-:S03]  /*1bb20*/  @!P1 MOV R2, R7 ;  /* 0x0000000700029202 */ /* 0x000fc60000000f00 */
[----:B------:R-:W-:-:S05]  /*1bb30*/  @!P1 IMAD.MOV.U32 R3, RZ, RZ, R8 ;  /* 0x000000ffff039224 */ /* 0x000fca00078e0008 */
[----:B------:R0:W-:Y:S04]  /*1bb40*/  @!P1 LDGSTS.E.BYPASS.LTC128B.128 [R37+0xf400], desc[UR60][R2.64], !P3 ;  /* 0x0f40000002259fae */ /* 0x0001e8000d901d7c */
[----:B------:R0:W-:Y:S04]  /*1bb50*/  @!P1 LDGSTS.E.BYPASS.LTC128B.128 [R37+0x13400], desc[UR60][R2.64+0x80], !P2 ;  /* 0x1340008002259fae */ /* 0x0001e8000d101d7c */
[----:B--2---:R0:W-:Y:S02]  /*1bb60*/  @!P1 LDGSTS.E.BYPASS.LTC128B.128 [R37+0x17400], desc[UR60][R2.64+0x100], !P0 ;  /* 0x1740010002259fae */ /* 0x0041e4000c101d7c */
.L_x_872:
        /* <DEDUP_REMOVED lines=12> */
.L_x_734:
[----:B------:R-:W-:Y:S05]  /*1bc30*/  BSYNC B0 ;  /* 0x0000000000007941 */ /* 0x000fea0003800000 */
.L_x_733:
[----:B------:R-:W-:Y:S01]  /*1bc40*/  NOP ;  /* 0x0000000000007918 */ /* 0x000fe20000000000 */
[----:B------:R-:W-:-:S13]  /*1bc50*/  PLOP3.LUT P0, PT, PT, PT, PT, 0x80, 0x0 ;  /* 0x000000000000781c */ /* 0x000fda0003f0f070 */
.L_x_735:
[----:B------:R-:W-:Y:S02]  /*1bc60*/  PLOP3.LUT P1, PT, P1, P0, PT, 0xa2, 0x0 ;  /* 0x000000000000781c */ /* 0x000fe40000f21472 */
[----:B------:R-:W-:-:S08]  /*1bc70*/  @P0 R2UR P1, UR4, R22 ;  /* 0x00000000160402ca */ /* 0x000fd00000020000 */
[----:B------:R-:W-:-:S05]  /*1bc80*/  @P0 PLOP3.LUT P0, PT, P1, PT, PT, 0x80, 0x0 ;  /* 0x000000000000081c */ /* 0x000fca0000f0f070 */
[----:B------:R-:W-:Y:S01]  /*1bc90*/  @!P1 SYNCS.ARRIVE.TRANS64.RED.A0T1 RZ, [UR4+0x2a800], RZ ;  /* 0x02a800ffffff99a7 */ /* 0x000fe20008200404 */
[----:B------:R-:W-:Y:S07]  /*1bca0*/  @!P1 ARRIVES.LDGSTSBAR.64.TRANSCNT [UR4+0x2a800] ;  /* 0x02a80000ff0099b0 */ /* 0x000fee0008000a84 */
[----:B------:R-:W-:Y:S05]  /*1bcb0*/  @P0 BRA.U.ANY `(.L_x_735) ;  /* 0xfffffffd00e80947 */ /* 0x000fea000393ffff */
[----:B0-----:R-:W2:Y:S02]  /*1bcc0*/  LDL.LU R2, [R1+0x28] ;  /* 0x0000280001027983 */ /* 0x001ea40000300800 */
[----:B--2---:R-:W-:-:S04]  /*1bcd0*/  IADD3 R2, R2, 0x1, RZ ;  /* 0x0000000102027810 */ /* 0x004fc80007ffe0ff */
[----:B------:R-:W-:Y:S01]  /*1bce0*/  LEA.HI R0, R2, R2, RZ, 0x1 ;  /* 0x0000000202007211 */ /* 0x000fe200078f08ff */
[----:B------:R0:W-:Y:S03]  /*1bcf0*/  STL [R1+0x28], R2 ;  /* 0x0000280201007387 */ /* 0x0001e60000100800 */
        /* <DEDUP_REMOVED lines=8> */
.L_x_873:
[----:B------:R-:W-:Y:S05]  /*1bd80*/  BSYNC B0 ;  /* 0x0000000000007941 */ /* 0x000fea0003800000 */
.L_x_736:
[----:B------:R-:W2:Y:S01]  /*1bd90*/  LDL R0, [R1] ;  /* 0x0000000001007983 */ /* 0x000ea20000100800 */
[----:B------:R-:W-:Y:S01]  /*1bda0*/  BSSY B0, `(.L_x_738) ;  /* 0x00000fe000007945 */ /* 0x000fe20003800000 */
[----:B--2---:R-:W-:-:S13]  /*1bdb0*/  ISETP.GE.AND P0, PT, R0, 0x61, PT ;  /* 0x000000610000780c */ /* 0x004fda0003f06270 */
[----:B------:R-:W-:Y:S05]  /*1bdc0*/  @!P0 BRA `(.L_x_739) ;  /* 0x0000000c00ec8947 */ /* 0x000fea0003800000 */
[----:B------:R-:W2:Y:S01]  /*1bdd0*/  LDL.LU R0, [R1+0x24] ;  /* 0x0000240001007983 */ /* 0x000ea20000300800 */
[----:B------:R-:W-:Y:S01]  /*1bde0*/  IMAD.MOV.U32 R17, RZ, RZ, R29 ;  /* 0x000000ffff117224 */ /* 0x000fe200078e001d */
[----:B------:R-:W-:Y:S01]  /*1bdf0*/  MOV R10, R28 ;  /* 0x0000001c000a7202 */ /* 0x000fe20000000f00 */
[----:B------:R-:W-:Y:S01]  /*1be00*/  IMAD.MOV.U32 R32, RZ, RZ, R27 ;  /* 0x000000ffff207224 */ /* 0x000fe200078e001b */
[----:B--2---:R-:W-:-:S07]  /*1be10*/  IADD3 R0, R0, -0x2, RZ ;  /* 0xfffffffe00007810 */ /* 0x004fce0007ffe0ff */
.L_x_752:
[----:B------:R-:W2:Y:S01]  /*1be20*/  LDL R2, [R1+0x4] ;  /* 0x0000040001027983 */ /* 0x000ea20000100800 */
[----:B------:R-:W1:Y:S03]  /*1be30*/  LDC R7, c[0x0][0x430] ;  /* 0x00010c00ff077b82 */ /* 0x000e660000000800 */
[----:B------:R-:W3:Y:S01]  /*1be40*/  LDL R8, [R1+0x8] ;  /* 0x0000080001087983 */ /* 0x000ee20000100800 */
[----:B0-----:R-:W0:Y:S01]  /*1be50*/  S2R R3, SR_TID.X ;  /* 0x0000000000037919 */ /* 0x001e220000002100 */
[----:B------:R-:W4:Y:S01]  /*1be60*/  S2R R9, SR_TID.X ;  /* 0x0000000000097919 */ /* 0x000f220000002100 */
[----:B-1----:R-:W-:-:S13]  /*1be70*/  ISETP.NE.AND P0, PT, R7, 0x1, PT ;  /* 0x000000010700780c */ /* 0x002fda0003f05270 */
[----:B------:R-:W1:Y:S01]  /*1be80*/  @P0 LDC R5, c[0x0][0x434] ;  /* 0x00010d00ff050b82 */ /* 0x000e620000000800 */
[----:B0-----:R-:W-:-:S04]  /*1be90*/  LOP3.LUT R3, R3, 0x7f, RZ, 0xc0, !PT ;  /* 0x0000007f03037812 */ /* 0x001fc800078ec0ff */
[----:B------:R-:W-:Y:S02]  /*1bea0*/  SHF.R.U32.HI R3, RZ, 0x3, R3 ;  /* 0x00000003ff037819 */ /* 0x000fe40000011603 */
[----:B----4-:R-:W-:-:S04]  /*1beb0*/  SHF.L.U32 R9, R9, 0x4, RZ ;  /* 0x0000000409097819 */ /* 0x010fc800000006ff */
[----:B------:R-:W-:Y:S02]  /*1bec0*/  LOP3.LUT R9, R3, 0x70, R9, 0xf8, !PT ;  /* 0x0000007003097812 */ /* 0x000fe400078ef809 */
[----:B------:R-:W0:Y:S02]  /*1bed0*/  @P0 LDC R3, c[0x0][0x438] ;  /* 0x00010e00ff030b82 */ /* 0x000e240000000800 */
[----:B------:R-:W-:Y:S01]  /*1bee0*/  ISETP.GT.U32.AND P2, PT, R9, 0x5f, PT ;  /* 0x0000005f0900780c */ /* 0x000fe20003f44070 */
[----:B--2---:R-:W-:-:S04]  /*1bef0*/  IMAD R4, R0, 0x60, R2 ;  /* 0x0000006000047824 */ /* 0x004fc800078e0202 */
[----:B------:R-:W-:-:S04]  /*1bf00*/  IMAD.IADD R4, R9, 0x1, R4 ;  /* 0x0000000109047824 */ /* 0x000fc800078e0204 */
[----:B-1----:R-:W-:Y:S01]  /*1bf10*/  @P0 IMAD.HI.U32 R6, R4, R5, RZ ;  /* 0x0000000504060227 */ /* 0x002fe200078e00ff */
[----:B------:R-:W-:-:S04]  /*1bf20*/  MOV R2, R4 ;  /* 0x0000000400027202 */ /* 0x000fc80000000f00 */
[----:B0-----:R-:W-:-:S05]  /*1bf30*/  @P0 SHF.R.U32.HI R2, RZ, R3, R6 ;  /* 0x00000003ff020219 */ /* 0x001fca0000011606 */
[----:B------:R-:W-:-:S04]  /*1bf40*/  IMAD.MOV R3, RZ, RZ, -R2 ;  /* 0x000000ffff037224 */ /* 0x000fc800078e0a02 */
[----:B------:R-:W-:Y:S02]  /*1bf50*/  IMAD R7, R7, R3, R4 ;  /* 0x0000000307077224 */ /* 0x000fe400078e0204 */
[----:B------:R-:W0:Y:S01]  /*1bf60*/  @!P2 LDC.64 R4, c[0x0][0x428] ;  /* 0x00010a00ff04ab82 */ /* 0x000e220000000a00 */
[----:B------:R-:W-:-:S03]  /*1bf70*/  @!P2 SHF.R.S32.HI R3, RZ, 0x1f, R2 ;  /* 0x0000001fff03a819 */ /* 0x000fc60000011402 */
[----:B0-----:R-:W-:-:S04]  /*1bf80*/  @!P2 IMAD.WIDE.U32 R2, R33, R4, R2 ;  /* 0x000000042102a225 */ /* 0x001fc800078e0002 */
[----:B---3--:R-:W-:-:S04]  /*1bf90*/  @!P2 IMAD R4, R8, R4, RZ ;  /* 0x000000040804a224 */ /* 0x008fc800078e02ff */
[----:B------:R-:W-:Y:S02]  /*1bfa0*/  @!P2 IMAD R9, R33, R5, R4 ;  /* 0x000000052109a224 */ /* 0x000fe400078e0204 */
[----:B------:R-:W0:Y:S03]  /*1bfb0*/  @!P2 LDC.64 R4, c[0x0][0x418] ;  /* 0x00010600ff04ab82 */ /* 0x000e260000000a00 */
[----:B------:R-:W-:Y:S01]  /*1bfc0*/  @!P2 IADD3 R3, R9, R3, RZ ;  /* 0x000000030903a210 */ /* 0x000fe20007ffe0ff */
[----:B------:R-:W-:Y:S01]  /*1bfd0*/  IMAD.MOV.U32 R6, RZ, RZ, RZ ;  /* 0x000000ffff067224 */ /* 0x000fe200078e00ff */
[----:B0-----:R-:W-:-:S04]  /*1bfe0*/  @!P2 LEA R4, P0, R2, R4, 0x2 ;  /* 0x000000040204a211 */ /* 0x001fc800078010ff */
[----:B------:R-:W-:-:S05]  /*1bff0*/  @!P2 LEA.HI.X R5, R2, R5, R3, 0x2, P0 ;  /* 0x000000050205a211 */ /* 0x000fca00000f1403 */
[----:B------:R0:W5:Y:S01]  /*1c000*/  @!P2 LDG.E R6, desc[UR60][R4.64] ;  /* 0x0000003c0406a981 */ /* 0x000162000c1e1900 */
[----:B------:R-:W-:Y:S02]  /*1c010*/  LOP3.LUT P1, RZ, R23, 0x10, RZ, 0xc0, !PT ;  /* 0x0000001017ff7812 */ /* 0x000fe4000782c0ff */
[----:B------:R-:W-:-:S04]  /*1c020*/  IADD3 R28, R10, 0x1, RZ ;  /* 0x000000010a1c7810 */ /* 0x000fc80007ffe0ff */
[C---:B------:R-:W-:Y:S01]  /*1c030*/  ISETP.NE.AND P0, PT, R28.reuse, 0x2, PT ;  /* 0x000000021c00780c */ /* 0x040fe20003f05270 */
[----:B------:R-:W-:Y:S05]  /*1c040*/  YIELD ;  /* 0x0000000000007946 */ /* 0x000fea0003800000 */
[----:B------:R-:W-:Y:S01]  /*1c050*/  SEL R2, RZ, 0x1, P0 ;  /* 0x00000001ff027807 */ /* 0x000fe20000000000 */
[----:B------:R-:W-:Y:S01]  /*1c060*/  IMAD.MOV.U32 R27, RZ, RZ, R0 ;  /* 0x000000ffff1b7224 */ /* 0x000fe200078e0000 */
[----:B------:R-:W-:Y:S02]  /*1c070*/  SEL R28, R28, RZ, P0 ;  /* 0x000000ff1c1c7207 */ /* 0x000fe40000000000 */
[----:B------:R-:W-:Y:S01]  /*1c080*/  LOP3.LUT R29, R17, R2, RZ, 0x3c, !PT ;  /* 0x00000002111d7212 */ /* 0x000fe200078e3cff */
[----:B0-----:R-:W-:Y:S06]  /*1c090*/  @!P1 BRA `(.L_x_740) ;  /* 0x0000000000049947 */ /* 0x001fec0003800000 */
[----:B------:R-:W-:Y:S01]  /*1c0a0*/  BPT.TRAP 0x1 ;  /* 0x000000040000795c */ /* 0x000fe20000300000 */
.L_x_740:
[----:B------:R-:W-:Y:S01]  /*1c0b0*/  LEA R5, R28, R22, 0x3 ;  /* 0x000000161c057211 */ /* 0x000fe200078e18ff */
[----:B------:R-:W-:Y:S01]  /*1c0c0*/  BSSY B1, `(.L_x_741) ;  /* 0x0000004000017945 */ /* 0x000fe20003800000 */
[----:B------:R-:W-:-:S04]  /*1c0d0*/  SHF.L.U32 R0, R29, 0x1f, RZ ;  /* 0x0000001f1d007819 */ /* 0x000fc800000006ff */
[----:B------:R-:W0:Y:S02]  /*1c0e0*/  SYNCS.PHASECHK.TRANS64.TRYWAIT P0, [R5+URZ+0x2a840], R0 ;  /* 0x02a84000050075a7 */ /* 0x000e24000800017f */
[----:B0-----:R-:W-:Y:S05]  /*1c0f0*/  @!P0 BRA `(.L_x_742) ;  /* 0x0000004400c88947 */ /* 0x001fea0003800000 */
.L_x_874:
[----:B------:R-:W-:Y:S05]  /*1c100*/  BSYNC B1 ;  /* 0x0000000000017941 */ /* 0x000fea0003800000 */
.L_x_741:
[----:B------:R-:W-:Y:S01]  /*1c110*/  SHF.R.S32.HI R20, RZ, 0x1f, R7 ;  /* 0x0000001fff147819 */ /* 0x000fe20000011407 */
[----:B------:R-:W-:Y:S01]  /*1c120*/  ULDC.64 UR4, c[0x0][0x300] ;  /* 0x0000c00000047ab9 */ /* 0x000fe20000000a00 */
[----:B-----5:R-:W-:Y:S01]  /*1c130*/  SHF.R.S32.HI R21, RZ, 0x1f, R6 ;  /* 0x0000001fff157819 */ /* 0x020fe20000011406 */
[----:B------:R-:W-:Y:S01]  /*1c140*/  IMAD.WIDE.U32 R2, R7, UR4, RZ ;  /* 0x0000000407027c25 */ /* 0x000fe2000f8e00ff */
[C---:B------:R-:W-:Y:S02]  /*1c150*/  LOP3.LUT P3, RZ, R23.reuse, 0x4, RZ, 0xc0, !PT ;  /* 0x0000000417ff7812 */ /* 0x040fe4000786c0ff */
[C---:B------:R-:W-:Y:S01]  /*1c160*/  LOP3.LUT P2, RZ, R23.reuse, 0x2, RZ, 0xc0, !PT ;  /* 0x0000000217ff7812 */ /* 0x040fe2000784c0ff */
[----:B0-----:R-:W-:Y:S01]  /*1c170*/  IMAD R0, R20, UR4, RZ ;  /* 0x0000000414007c24 */ /* 0x001fe2000f8e02ff */
[----:B------:R-:W-:Y:S01]  /*1c180*/  LOP3.LUT P1, RZ, R23, 0x1, RZ, 0xc0, !PT ;  /* 0x0000000117ff7812 */ /* 0x000fe2000782c0ff */
[----:B------:R-:W-:Y:S02]  /*1c190*/  IMAD R4, R28, 0x4800, R36 ;  /* 0x000048001c047824 */ /* 0x000fe400078e0224 */
[----:B------:R-:W-:Y:S01]  /*1c1a0*/  IMAD R0, R7, UR5, R0 ;  /* 0x0000000507007c24 */ /* 0x000fe2000f8e0200 */
[----:B------:R-:W-:-:S03]  /*1c1b0*/  ULDC.64 UR4, c[0x0][0x310] ;  /* 0x0000c40000047ab9 */ /* 0x000fc60000000a00 */
[----:B------:R-:W-:Y:S02]  /*1c1c0*/  IMAD.IADD R3, R3, 0x1, R0 ;  /* 0x0000000103037824 */ /* 0x000fe400078e0200 */
[----:B------:R-:W-:Y:S02]  /*1c1d0*/  IMAD R0, R21, UR4, RZ ;  /* 0x0000000415007c24 */ /* 0x000fe4000f8e02ff */
[----:B------:R-:W-:-:S04]  /*1c1e0*/  IMAD.WIDE.U32 R2, R6, UR4, R2 ;  /* 0x0000000406027c25 */ /* 0x000fc8000f8e0002 */
[----:B------:R-:W-:Y:S01]  /*1c1f0*/  IMAD R0, R6, UR5, R0 ;  /* 0x0000000506007c24 */ /* 0x000fe2000f8e0200 */
[----:B------:R-:W-:-:S04]  /*1c200*/  ULDC.64 UR4, c[0x0][0x308] ;  /* 0x0000c20000047ab9 */ /* 0x000fc80000000a00 */
[----:B------:R-:W-:Y:S01]  /*1c210*/  IADD3 R3, R3, R0, RZ ;  /* 0x0000000003037210 */ /* 0x000fe20007ffe0ff */
[----:B------:R-:W-:-:S04]  /*1c220*/  IMAD R0, R34, UR4, RZ ;  /* 0x0000000422007c24 */ /* 0x000fc8000f8e02ff */
        /* <DEDUP_REMOVED lines=8> */
[----:B------:R-:W0:Y:S01]  /*1c2b0*/  S2R R11, SR_TID.X ;  /* 0x00000000000b7919 */ /* 0x000e220000002100 */
[----:B------:R-:W-:Y:S01]  /*1c2c0*/  IMAD R4, R4, 0x2, R22 ;  /* 0x0000000204047824 */ /* 0x000fe200078e0216 */
[----:B------:R-:W1:Y:S04]  /*1c2d0*/  SHFL.IDX PT, R2, R9, RZ, 0x181f ;  /* 0x00181fff09027589 */ /* 0x000e6800000e0000 */
[----:B------:R-:W2:Y:S04]  /*1c2e0*/  SHFL.IDX PT, R3, R8, RZ, 0x181f ;  /* 0x00181fff08037589 */ /* 0x000ea800000e0000 */
[----:B------:R-:W-:Y:S01]  /*1c2f0*/  SHFL.IDX PT, R35, R8, 0x2, 0x181f ;  /* 0x00581f0008237f89 */ /* 0x000fe200000e0000 */
[----:B0-----:R-:W-:-:S04]  /*1c300*/  SHF.L.U32 R11, R11, 0x3, RZ ;  /* 0x000000030b0b7819 */ /* 0x001fc800000006ff */
[----:B------:R-:W-:-:S05]  /*1c310*/  LOP3.LUT R11, R11, 0x38, RZ, 0xc0, !PT ;  /* 0x000000380b0b7812 */ /* 0x000fca00078ec0ff */
[----:B------:R-:W-:-:S05]  /*1c320*/  IMAD.SHL.U32 R0, R11, 0x2, RZ ;  /* 0x000000020b007824 */ /* 0x000fca00078e00ff */
[----:B-1----:R-:W-:-:S04]  /*1c330*/  IADD3 R2, P0, R2, R0, RZ ;  /* 0x0000000002027210 */ /* 0x002fc80007f1e0ff */
[----:B--2---:R-:W-:-:S05]  /*1c340*/  IADD3.X R3, RZ, R3, RZ, P0, !PT ;  /* 0x00000003ff037210 */ /* 0x004fca00007fe4ff */
[----:B------:R-:W-:Y:S04]  /*1c350*/  LDGSTS.E.BYPASS.LTC128B.128 [R4+0x18400], desc[UR60][R2.64], !P3 ;  /* 0x1840000002047fae */ /* 0x000fe8000d901d7c */
[----:B------:R-:W-:Y:S04]  /*1c360*/  LDGSTS.E.BYPASS.LTC128B.128 [R4+0x1b400], desc[UR60][R2.64+0x80], !P2 ;  /* 0x1b40008002047fae */ /* 0x000fe8000d101d7c */
[----:B------:R0:W-:Y:S04]  /*1c370*/  LDGSTS.E.BYPASS.LTC128B.128 [R4+0x1e400], desc[UR60][R2.64+0x100], !P1 ;  /* 0x1e40010002047fae */ /* 0x0001e8000c901d7c */
[----:B0-----:R-:W0:Y:S04]  /*1c380*/  SHFL.IDX PT, R2, R9, 0x1, 0x181f ;  /* 0x00381f0009027f89 */ /* 0x001e2800000e0000 */
[----:B------:R-:W1:Y:S01]  /*1c390*/  SHFL.IDX PT, R3, R8, 0x1, 0x181f ;  /* 0x00381f0008037f89 */ /* 0x000e6200000e0000 */
[----:B0-----:R-:W-:-:S04]  /*1c3a0*/  IADD3 R2, P0, R2, R0, RZ ;  /* 0x0000000002027210 */ /* 0x001fc80007f1e0ff */
[----:B-1----:R-:W-:-:S05]  /*1c3b0*/  IADD3.X R3, RZ, R3, RZ, P0, !PT ;  /* 0x00000003ff037210 */ /* 0x002fca00007fe4ff */
        /* <DEDUP_REMOVED lines=11> */
[----:B0-----:R-:W-:-:S04]  /*1c470*/  IADD3 R2, P0, R2, R0, RZ ;  /* 0x0000000002027210 */ /* 0x001fc80007f1e0ff */
[----:B------:R-:W-:Y:S02]  /*1c480*/  IADD3.X R3, RZ, R35, RZ, P0, !PT ;  /* 0x00000023ff037210 */ /* 0x000fe400007fe4ff */
        /* <DEDUP_REMOVED lines=12> */
.L_x_888:
[----:B--2---:R-:W-:-:S04]  /*1c550*/  IADD3 R2, P0, R2, R0, RZ ;  /* 0x0000000002027210 */ /* 0x004fc80007f1e0ff */
[----:B------:R-:W-:Y:S02]  /*1c560*/  IADD3.X R3, RZ, R35, RZ, P0, !PT ;  /* 0x00000023ff037210 */ /* 0x000fe400007fe4ff */
        /* <DEDUP_REMOVED lines=8> */
.L_x_744:
        /* <DEDUP_REMOVED lines=10> */
.L_x_745:
[----:B------:R2:W-:Y:S01]  /*1c690*/  SYNCS.ARRIVE.TRANS64.A1T0 RZ, [R5+URZ+0x2a830], RZ ;  /* 0x02a830ff05ff79a7 */ /* 0x0005e2000810003f */
[----:B------:R-:W-:Y:S05]  /*1c6a0*/  @!P2 BRA `(.L_x_746) ;  /* 0x000000000004a947 */ /* 0x000fea0003800000 */
[----:B------:R-:W-:Y:S01]  /*1c6b0*/  BPT.TRAP 0x1 ;  /* 0x000000040000795c */ /* 0x000fe20000300000 */
.L_x_746:
[----:B-1----:R-:W-:Y:S01]  /*1c6c0*/  SHF.L.U32 R2, R17, 0x1f, RZ ;  /* 0x0000001f11027819 */ /* 0x002fe200000006ff */
[----:B--2---:R-:W-:Y:S01]  /*1c6d0*/  IMAD R5, R10, 0x8, R22 ;  /* 0x000000080a057824 */ /* 0x004fe200078e0216 */
[----:B------:R-:W-:Y:S03]  /*1c6e0*/  BSSY B1, `(.L_x_747) ;  /* 0x0000003000017945 */ /* 0x000fe60003800000 */
[----:B------:R-:W1:Y:S02]  /*1c6f0*/  SYNCS.PHASECHK.TRANS64.TRYWAIT P0, [R5+URZ+0x2a860], R2 ;  /* 0x02a86002050075a7 */ /* 0x000e64000800017f */
[----:B-1----:R-:W-:Y:S05]  /*1c700*/  @!P0 BRA `(.L_x_748) ;  /* 0x0000004800348947 */ /* 0x002fea0003800000 */
.L_x_889:
[----:B------:R-:W-:Y:S05]  /*1c710*/  BSYNC B1 ;  /* 0x0000000000017941 */ /* 0x000fea0003800000 */
.L_x_747:
[----:B------:R-:W0:Y:S01]  /*1c720*/  LDL R4, [R1] ;  /* 0x0000000001047983 */ /* 0x000e220000100800 */
[----:B------:R-:W2:Y:S01]  /*1c730*/  S2R R3, SR_TID.X ;  /* 0x0000000000037919 */ /* 0x000ea20000002100 */
[----:B------:R-:W-:Y:S01]  /*1c740*/  UMOV UR4, 0xffffffff ;  /* 0xffffffff00047882 */ /* 0x000fe20000000000 */
[----:B------:R-:W-:Y:S02]  /*1c750*/  LOP3.LUT P0, RZ, R30, 0x2, RZ, 0xc0, !PT ;  /* 0x000000021eff7812 */ /* 0x000fe4000780c0ff */
[----:B--2---:R-:W-:-:S04]  /*1c760*/  LOP3.LUT R3, R3, 0x7f, RZ, 0xc0, !PT ;  /* 0x0000007f03037812 */ /* 0x004fc800078ec0ff */
[----:B------:R-:W-:Y:S01]  /*1c770*/  SHF.R.U32.HI R3, RZ, 0x3, R3 ;  /* 0x00000003ff037819 */ /* 0x000fe20000011603 */
[----:B0-----:R-:W-:Y:S02]  /*1c780*/  IMAD R8, R32, -0x60, R4 ;  /* 0xffffffa020087824 */ /* 0x001fe400078e0204 */
[----:B------:R-:W-:-:S03]  /*1c790*/  IMAD R4, R10, 0x3000, R36 ;  /* 0x000030000a047824 */ /* 0x000fc600078e0224 */
[----:B------:R-:W-:Y:S01]  /*1c7a0*/  IADD3 R8, -R3, R8, RZ ;  /* 0x0000000803087210 */ /* 0x000fe20007ffe1ff */
[----:B------:R-:W-:Y:S06]  /*1c7b0*/  BRA.DIV UR4, `(.L_x_749) ;  /* 0x0000004a041c7947 */ /* 0x000fec000b800000 */
[----:B-1----:R-:W0:Y:S01]  /*1c7c0*/  SHFL.IDX PT, R2, R24, RZ, 0x181f ;  /* 0x00181fff18027589 */ /* 0x002e2200000e0000 */
[----:B------:R-:W-:-:S03]  /*1c7d0*/  LEA R4, R4, R22, 0x1 ;  /* 0x0000001604047211 */ /* 0x000fc600078e08ff */
        /* <DEDUP_REMOVED lines=34> */
[----:B------:R-:W1:Y:S04]  /*1ca00*/  SHFL.IDX PT, R3, R25, 0x4, 0x181f ;  /* 0x00981f0019037f89 */ /* 0x000e6800000e0000 */
[----:B------:R-:W2:Y:S01]  /*1ca10*/  SHFL.IDX PT, R25, R25, 0x5, 0x181f ;  /* 0x00b81f0019197f89 */ /* 0x000ea200000e0000 */
[----:B0-----:R-:W-:-:S04]  /*1ca20*/  IADD3 R2, P2, R2, R0, RZ ;  /* 0x0000000002027210 */ /* 0x001fc80007f5e0ff */
[----:B-1----:R-:W-:Y:S02]  /*1ca30*/  IADD3.X R3, RZ, R3, RZ, P2, !PT ;  /* 0x00000003ff037210 */ /* 0x002fe400017fe4ff */
[----:B------:R-:W-:-:S13]  /*1ca40*/  ISETP.LT.OR P2, PT, R8, 0x41, !P1 ;  /* 0x000000410800780c */ /* 0x000fda0004f41670 */
[----:B------:R-:W-:Y:S01]  /*1ca50*/  LDGSTS.E.BYPASS.LTC128B.128 [R4+0x2400], desc[UR60][R2.64], !P2 ;  /* 0x0240000002047fae */ /* 0x000fe2000d101d7c */
[----:B------:R-:W-:-:S13]  /*1ca60*/  ISETP.LT.OR P2, PT, R8, 0x41, !P0 ;  /* 0x000000410800780c */ /* 0x000fda0004741670 */
[----:B------:R0:W-:Y:S04]  /*1ca70*/  LDGSTS.E.BYPASS.LTC128B.128 [R4+0x5400], desc[UR60][R2.64+0x80], !P2 ;  /* 0x0540008002047fae */ /* 0x0001e8000d101d7c */
[----:B0-2---:R0:W1:Y:S02]  /*1ca80*/  SHFL.IDX PT, R2, R24, 0x5, 0x181f ;  /* 0x00b81f0018027f89 */ /* 0x00506400000e0000 */
.L_x_903:
        /* <DEDUP_REMOVED lines=16> */
[----:B------:R-:W-:Y:S01]  /*1cb90*/  IMAD R21, R21, UR4, RZ ;  /* 0x0000000415157c24 */ /* 0x000fe2000f8e02ff */
[----:B------:R-:W-:-:S03]  /*1cba0*/  IADD3 R3, R3, R9, RZ ;  /* 0x0000000903037210 */ /* 0x000fc60007ffe0ff */
[C---:B------:R-:W-:Y:S02]  /*1cbb0*/  IMAD R21, R6.reuse, UR5, R21 ;  /* 0x0000000506157c24 */ /* 0x040fe4000f8e0215 */
[----:B------:R-:W-:-:S04]  /*1cbc0*/  IMAD.WIDE.U32 R2, R6, UR4, R2 ;  /* 0x0000000406027c25 */ /* 0x000fc8000f8e0002 */
[----:B------:R-:W-:-:S07]  /*1cbd0*/  IMAD.IADD R21, R3, 0x1, R21 ;  /* 0x0000000103157824 */ /* 0x000fce00078e0215 */
.L_x_750:
        /* <DEDUP_REMOVED lines=10> */
.L_x_751:
[----:B------:R-:W-:Y:S01]  /*1cc80*/  ULDC.64 UR4, c[0x0][0x330] ;  /* 0x0000cc0000047ab9 */ /* 0x000fe20000000a00 */
[----:B------:R-:W-:Y:S01]  /*1cc90*/  MOV R3, R21 ;  /* 0x0000001500037202 */ /* 0x000fe20000000f00 */
[----:B------:R1:W-:Y:S01]  /*1cca0*/  SYNCS.ARRIVE.TRANS64.A1T0 RZ, [R5+URZ+0x2a850], RZ ;  /* 0x02a850ff05ff79a7 */ /* 0x0003e2000810003f */
[----:B------:R-:W-:Y:S01]  /*1ccb0*/  IADD3 R0, R27, -0x1, RZ ;  /* 0xffffffff1b007810 */ /* 0x000fe20007ffe0ff */
[----:B------:R-:W-:Y:S01]  /*1ccc0*/  IMAD.MOV.U32 R17, RZ, RZ, R29 ;  /* 0x000000ffff117224 */ /* 0x000fe200078e001d */
[----:B------:R-:W-:Y:S01]  /*1ccd0*/  MOV R10, R28 ;  /* 0x0000001c000a7202 */ /* 0x000fe20000000f00 */
[----:B------:R-:W-:-:S04]  /*1cce0*/  IMAD.WIDE.U32 R2, R18, UR4, R2 ;  /* 0x0000000412027c25 */ /* 0x000fc8000f8e0002 */
[----:B-1----:R-:W-:Y:S02]  /*1ccf0*/  IMAD R5, R34, UR4, RZ ;  /* 0x0000000422057c24 */ /* 0x002fe4000f8e02ff */
[----:B------:R-:W-:Y:S02]  /*1cd00*/  IMAD.MOV.U32 R32, RZ, RZ, R27 ;  /* 0x000000ffff207224 */ /* 0x000fe400078e001b */
[----:B------:R-:W-:Y:S01]  /*1cd10*/  IMAD R5, R18, UR5, R5 ;  /* 0x0000000512057c24 */ /* 0x000fe2000f8e0205 */
[----:B------:R-:W-:Y:S02]  /*1cd20*/  ULDC.64 UR4, c[0x0][0x318] ;  /* 0x0000c60000047ab9 */ /* 0x000fe40000000a00 */
[----:B0-----:R-:W-:Y:S01]  /*1cd30*/  LEA R24, P0, R2, UR4, 0x1 ;  /* 0x0000000402187c11 */ /* 0x001fe2000f8008ff */
[----:B------:R-:W-:-:S05]  /*1cd40*/  IMAD.IADD R25, R5, 0x1, R3 ;  /* 0x0000000105197824 */ /* 0x000fca00078e0203 */
[----:B------:R-:W-:Y:S02]  /*1cd50*/  LEA.HI.X R25, R2, UR5, R25, 0x1, P0 ;  /* 0x0000000502197c11 */ /* 0x000fe400080f0c19 */
[----:B------:R-:W-:-:S13]  /*1cd60*/  ISETP.GT.AND P0, PT, R27, RZ, PT ;  /* 0x000000ff1b00720c */ /* 0x000fda0003f04270 */
[----:B------:R-:W-:Y:S05]  /*1cd70*/  @P0 BRA `(.L_x_752) ;  /* 0xfffffff000280947 */ /* 0x000fea000383ffff */
.L_x_739:
[----:B------:R-:W-:Y:S05]  /*1cd80*/  BSYNC B0 ;  /* 0x0000000000007941 */ /* 0x000fea0003800000 */
.L_x_738:
        /* <DEDUP_REMOVED lines=17> */
.L_x_754:
[----:B------:R-:W-:Y:S05]  /*1cea0*/  BSYNC B0 ;  /* 0x0000000000007941 */ /* 0x000fea0003800000 */
.L_x_753:
[----:B------:R-:W-:-:S13]  /*1ceb0*/  LOP3.LUT P0, RZ, R23, 0x10, RZ, 0xc0, !PT ;  /* 0x0000001017ff7812 */ /* 0x000fda000780c0ff */
[----:B------:R-:W-:Y:S05]  /*1cec0*/  @!P0 BRA `(.L_x_755) ;  /* 0x0000000000048947 */ /* 0x000fea0003800000 */
[----:B------:R-:W-:Y:S01]  /*1ced0*/  BPT.TRAP 0x1 ;  /* 0x000000040000795c */ /* 0x000fe20000300000 */
.L_x_755:
[----:B------:R-:W2:Y:S01]  /*1cee0*/  LDL.LU R2, [R1] ;  /* 0x0000000001027983 */ /* 0x000ea20000300800 */
[----:B------:R-:W-:Y:S01]  /*1cef0*/  LEA R0, R28, R22, 0x3 ;  /* 0x000000161c007211 */ /* 0x000fe200078e18ff */
[----:B------:R-:W-:Y:S01]  /*1cf00*/  BSSY B0, `(.L_x_756) ;  /* 0x0000005000007945 */ /* 0x000fe20003800000 */
[----:B0-----:R-:W-:-:S04]  /*1cf10*/  SHF.L.U32 R3, R29, 0x1f, RZ ;  /* 0x0000001f1d037819 */ /* 0x001fc800000006ff */
[----:B------:R-:W0:Y:S01]  /*1cf20*/  SYNCS.PHASECHK.TRANS64.TRYWAIT P0, [R0+URZ+0x2a860], R3 ;  /* 0x02a86003000075a7 */ /* 0x000e22000800017f */
[----:B--2---:R-:W-:Y:S01]  /*1cf30*/  IMAD R6, R27, -0x60, R2 ;  /* 0xffffffa01b067824 */ /* 0x004fe200078e0202 */
[----:B0-----:R-:W-:Y:S06]  /*1cf40*/  @!P0 BRA `(.L_x_757) ;  /* 0x0000004800288947 */ /* 0x001fec0003800000 */
.L_x_904:
[----:B------:R-:W-:Y:S05]  /*1cf50*/  BSYNC B0 ;  /* 0x0000000000007941 */ /* 0x000fea0003800000 */
.L_x_756:
[----:B------:R-:W1:Y:S01]  /*1cf60*/  S2R R2, SR_TID.X ;  /* 0x0000000000027919 */ /* 0x000e620000002100 */
[----:B------:R-:W-:Y:S01]  /*1cf70*/  UMOV UR4, 0xffffffff ;  /* 0xffffffff00047882 */ /* 0x000fe20000000000 */
[----:B------:R-:W-:Y:S01]  /*1cf80*/  IMAD R4, R28, 0x3000, R36 ;  /* 0x000030001c047824 */ /* 0x000fe200078e0224 */
[----:B-1----:R-:W-:-:S04]  /*1cf90*/  LOP3.LUT R2, R2, 0x7f, RZ, 0xc0, !PT ;  /* 0x0000007f02027812 */ /* 0x002fc800078ec0ff */
[----:B------:R-:W-:-:S05]  /*1cfa0*/  SHF.R.U32.HI R2, RZ, 0x3, R2 ;  /* 0x00000003ff027819 */ /* 0x000fca0000011602 */
[----:B------:R-:W-:Y:S01]  /*1cfb0*/  IMAD.IADD R6, R6, 0x1, -R2 ;  /* 0x0000000106067824 */ /* 0x000fe200078e0a02 */
[----:B------:R-:W-:Y:S06]  /*1cfc0*/  BRA.DIV UR4, `(.L_x_758) ;  /* 0x0000004a041c7947 */ /* 0x000fec000b800000 */
[----:B------:R-:W1:Y:S01]  /*1cfd0*/  S2R R7, SR_TID.X ;  /* 0x0000000000077919 */ /* 0x000e620000002100 */
[----:B------:R-:W-:Y:S01]  /*1cfe0*/  LOP3.LUT R2, R30, 0x1, RZ, 0xc0, !PT ;  /* 0x000000011e027812 */ /* 0x000fe200078ec0ff */
[----:B------:R-:W-:Y:S01]  /*1cff0*/  IMAD R4, R4, 0x2, R22 ;  /* 0x0000000204047824 */ /* 0x000fe200078e0216 */
[----:B------:R-:W-:Y:S01]  /*1d000*/  LOP3.LUT P0, RZ, R30, 0x2, RZ, 0xc0, !PT ;  /* 0x000000021eff7812 */ /* 0x000fe2000780c0ff */
[----:B------:R-:W2:Y:S01]  /*1d010*/  SHFL.IDX PT, R14, R24, RZ, 0x181f ;  /* 0x00181fff180e7589 */ /* 0x000ea200000e0000 */
[----:B------:R-:W-:Y:S02]  /*1d020*/  ISETP.NE.U32.AND P1, PT, R2, 0x1, PT ;  /* 0x000000010200780c */ /* 0x000fe40003f25070 */
[C---:B------:R-:W-:Y:S01]  /*1d030*/  ISETP.LT.OR P3, PT, R6.reuse, 0x1, !P0 ;  /* 0x000000010600780c */ /* 0x040fe20004761670 */
[----:B0-----:R-:W0:Y:S01]  /*1d040*/  SHFL.IDX PT, R3, R25, RZ, 0x181f ;  /* 0x00181fff19037589 */ /* 0x001e2200000e0000 */
[----:B------:R-:W-:-:S03]  /*1d050*/  ISETP.LT.OR P2, PT, R6, 0x1, P1 ;  /* 0x000000010600780c */ /* 0x000fc60000f41670 */
[----:B------:R-:W-:Y:S04]  /*1d060*/  SHFL.IDX PT, R8, R25, 0x1, 0x181f ;  /* 0x00381f0019087f89 */ /* 0x000fe800000e0000 */
[----:B------:R-:W-:Y:S01]  /*1d070*/  SHFL.IDX PT, R10, R24, 0x2, 0x181f ;  /* 0x00581f00180a7f89 */ /* 0x000fe200000e0000 */
[----:B-1----:R-:W-:-:S04]  /*1d080*/  SHF.L.U32 R7, R7, 0x3, RZ ;  /* 0x0000000307077819 */ /* 0x002fc800000006ff */
[----:B------:R-:W-:-:S05]  /*1d090*/  LOP3.LUT R7, R7, 0x38, RZ, 0xc0, !PT ;  /* 0x0000003807077812 */ /* 0x000fca00078ec0ff */
[----:B------:R-:W-:Y:S02]  /*1d0a0*/  IMAD.SHL.U32 R5, R7, 0x2, RZ ;  /* 0x0000000207057824 */ /* 0x000fe400078e00ff */
[----:B------:R-:W-:Y:S03]  /*1d0b0*/  SHFL.IDX PT, R7, R25, 0x2, 0x181f ;  /* 0x00581f0019077f89 */ /* 0x000fe600000e0000 */
[----:B--2---:R-:W-:Y:S02]  /*1d0c0*/  IADD3 R2, P4, R14, R5, RZ ;  /* 0x000000050e027210 */ /* 0x004fe40007f9e0ff */
[----:B------:R-:W1:Y:S02]  /*1d0d0*/  SHFL.IDX PT, R14, R24, 0x1, 0x181f ;  /* 0x00381f00180e7f89 */ /* 0x000e6400000e0000 */
[----:B0-----:R-:W-:-:S05]  /*1d0e0*/  IADD3.X R3, RZ, R3, RZ, P4, !PT ;  /* 0x00000003ff037210 */ /* 0x001fca00027fe4ff */
[----:B------:R-:W-:Y:S01]  /*1d0f0*/  LDGSTS.E.BYPASS.LTC128B.128 [R4+0x400], desc[UR60][R2.64], !P2 ;  /* 0x0040000002047fae */ /* 0x000fe2000d101d7c */
[----:B------:R-:W-:-:S03]  /*1d100*/  ISETP.LT.OR P2, PT, R6, 0x11, P1 ;  /* 0x000000110600780c */ /* 0x000fc60000f41670 */
[----:B------:R1:W-:Y:S01]  /*1d110*/  LDGSTS.E.BYPASS.LTC128B.128 [R4+0x3400], desc[UR60][R2.64+0x80], !P3 ;  /* 0x0340008002047fae */ /* 0x0003e2000d901d7c */
[----:B------:R-:W-:Y:S02]  /*1d120*/  ISETP.LT.OR P3, PT, R6, 0x11, !P0 ;  /* 0x000000110600780c */ /* 0x000fe40004761670 */
[----:B-1----:R-:W-:Y:S02]  /*1d130*/  IADD3 R2, P4, R14, R5, RZ ;  /* 0x000000050e027210 */ /* 0x002fe40007f9e0ff */
[----:B------:R-:W0:Y:S02]  /*1d140*/  SHFL.IDX PT, R14, R24, 0x3, 0x181f ;  /* 0x00781f00180e7f89 */ /* 0x000e2400000e0000 */
[----:B------:R-:W-:Y:S02]  /*1d150*/  IADD3.X R3, RZ, R8, RZ, P4, !PT ;  /* 0x00000008ff037210 */ /* 0x000fe400027fe4ff */
[----:B------:R-:W1:Y:S04]  /*1d160*/  SHFL.IDX PT, R8, R25, 0x3, 0x181f ;  /* 0x00781f0019087f89 */ /* 0x000e6800000e0000 */
[----:B------:R-:W-:Y:S01]  /*1d170*/  LDGSTS.E.BYPASS.LTC128B.128 [R4+0xc00], desc[UR60][R2.64], !P2 ;  /* 0x00c0000002047fae */ /* 0x000fe2000d101d7c */
[----:B------:R-:W-:-:S03]  /*1d180*/  ISETP.LT.OR P2, PT, R6, 0x21, P1 ;  /* 0x000000210600780c */ /* 0x000fc60000f41670 */
[----:B------:R2:W-:Y:S01]  /*1d190*/  LDGSTS.E.BYPASS.LTC128B.128 [R4+0x3c00], desc[UR60][R2.64+0x80], !P3 ;  /* 0x03c0008002047fae */ /* 0x0005e2000d901d7c */
[----:B------:R-:W-:Y:S02]  /*1d1a0*/  ISETP.LT.OR P3, PT, R6, 0x21, !P0 ;  /* 0x000000210600780c */ /* 0x000fe40004761670 */
[----:B--2---:R-:W-:Y:S02]  /*1d1b0*/  IADD3 R2, P4, R10, R5, RZ ;  /* 0x000000050a027210 */ /* 0x004fe40007f9e0ff */
[----:B------:R-:W2:Y:S03]  /*1d1c0*/  SHFL.IDX PT, R10, R24, 0x4, 0x181f ;  /* 0x00981f00180a7f89 */ /* 0x000ea600000e0000 */
[----:B------:R-:W-:Y:S02]  /*1d1d0*/  IMAD.X R3, RZ, RZ, R7, P4 ;  /* 0x000000ffff037224 */ /* 0x000fe400020e0607 */
[----:B------:R-:W3:Y:S04]  /*1d1e0*/  SHFL.IDX PT, R7, R25, 0x4, 0x181f ;  /* 0x00981f0019077f89 */ /* 0x000ee800000e0000 */
[----:B------:R-:W-:Y:S01]  /*1d1f0*/  LDGSTS.E.BYPASS.LTC128B.128 [R4+0x1400], desc[UR60][R2.64], !P2 ;  /* 0x0140000002047fae */ /* 0x000fe2000d101d7c */
[----:B------:R-:W-:-:S03]  /*1d200*/  ISETP.LT.OR P2, PT, R6, 0x31, P1 ;  /* 0x000000310600780c */ /* 0x000fc60000f41670 */
[----:B------:R0:W-:Y:S01]  /*1d210*/  LDGSTS.E.BYPASS.LTC128B.128 [R4+0x4400], desc[UR60][R2.64+0x80], !P3 ;  /* 0x0440008002047fae */ /* 0x0001e2000d901d7c */
[----:B------:R-:W-:-:S03]  /*1d220*/  ISETP.LT.OR P3, PT, R6, 0x31, !P0 ;  /* 0x000000310600780c */ /* 0x000fc60004761670 */
[----:B------:R-:W4:Y:S01]  /*1d230*/  SHFL.IDX PT, R25, R25, 0x5, 0x181f ;  /* 0x00b81f0019197f89 */ /* 0x000f2200000e0000 */
[----:B0-----:R-:W-:-:S03]  /*1d240*/  IADD3 R2, P4, R14, R5, RZ ;  /* 0x000000050e027210 */ /* 0x001fc60007f9e0ff */
[----:B------:R0:W0:Y:S01]  /*1d250*/  SHFL.IDX PT, R14, R24, 0x5, 0x181f ;  /* 0x00b81f00180e7f89 */ /* 0x00002200000e0000 */
[----:B-1----:R-:W-:-:S05]  /*1d260*/  IADD3.X R3, RZ, R8, RZ, P4, !PT ;  /* 0x00000008ff037210 */ /* 0x002fca00027fe4ff */
        /* <DEDUP_REMOVED lines=8> */
.L_x_918:
[C---:B------:R-:W-:Y:S02]  /*1d2f0*/  ISETP.LT.OR P1, PT, R6.reuse, 0x51, P1 ;  /* 0x000000510600780c */ /* 0x040fe40000f21670 */
[----:B------:R-:W-:Y:S02]  /*1d300*/  ISETP.LT.OR P0, PT, R6, 0x51, !P0 ;  /* 0x000000510600780c */ /* 0x000fe40004701670 */
[----:B-1----:R-:W-:-:S04]  /*1d310*/  IADD3 R2, P2, R14, R5, RZ ;  /* 0x000000050e027210 */ /* 0x002fc80007f5e0ff */
[----:B------:R-:W-:-:S05]  /*1d320*/  IADD3.X R3, RZ, R25, RZ, P2, !PT ;  /* 0x00000019ff037210 */ /* 0x000fca00017fe4ff */
[----:B------:R-:W-:Y:S01]  /*1d330*/  @!PT LDS RZ, [RZ] ;  /* 0x00000000fffff984 */ /* 0x000fe20000000800 */
[----:B------:R-:W-:Y:S01]  /*1d340*/  @!PT LDS RZ, [RZ] ;  /* 0x00000000fffff984 */ /* 0x000fe20000000800 */
[----:B------:R-:W-:Y:S01]  /*1d350*/  @!PT LDS RZ, [RZ] ;  /* 0x00000000fffff984 */ /* 0x000fe20000000800 */
[----:B------:R0:W-:Y:S04]  /*1d360*/  LDGSTS.E.BYPASS.LTC128B.128 [R4+0x2c00], desc[UR60][R2.64], !P1 ;  /* 0x02c0000002047fae */ /* 0x0001e8000c901d7c */
[----:B------:R0:W-:Y:S01]  /*1d370*/  LDGSTS.E.BYPASS.LTC128B.128 [R4+0x5c00], desc[UR60][R2.64+0x80], !P0 ;  /* 0x05c0008002047fae */ /* 0x0001e2000c101d7c */
[----:B------:R-:W-:Y:S01]  /*1d380*/  PLOP3.LUT P0, PT, PT, PT, PT, 0x80, 0x0 ;  /* 0x000000000000781c */ /* 0x000fe20003f0f070 */
[----:B------:R-:W-:-:S12]  /*1d390*/  NOP ;  /* 0x0000000000007918 */ /* 0x000fd80000000000 */
.L_x_759:
        /* <DEDUP_REMOVED lines=10> */
.L_x_760:
[----:B------:R-:W-:Y:S01]  /*1d440*/  VIADD R28, R28, 0x1 ;  /* 0x000000011c1c7836 */ /* 0x000fe20000000000 */
[----:B------:R1:W-:Y:S04]  /*1d450*/  SYNCS.ARRIVE.TRANS64.A1T0 RZ, [R0+URZ+0x2a850], RZ ;  /* 0x02a850ff00ff79a7 */ /* 0x0003e8000810003f */
[----:B------:R-:W-:-:S04]  /*1d460*/  ISETP.NE.AND P0, PT, R28, 0x2, PT ;  /* 0x000000021c00780c */ /* 0x000fc80003f05270 */
[----:B-1----:R-:W-:Y:S02]  /*1d470*/  SEL R0, RZ, 0x1, P0 ;  /* 0x00000001ff007807 */ /* 0x002fe40000000000 */
[----:B------:R-:W-:Y:S02]  /*1d480*/  SEL R28, R28, RZ, P0 ;  /* 0x000000ff1c1c7207 */ /* 0x000fe40000000000 */
[----:B------:R-:W-:-:S07]  /*1d490*/  LOP3.LUT R29, R29, R0, RZ, 0x3c, !PT ;  /* 0x000000001d1d7212 */ /* 0x000fce00078e3cff */
.L_x_717:
[----:B------:R-:W-:Y:S05]  /*1d4a0*/  BSYNC B7 ;  /* 0x0000000000077941 */ /* 0x000fea0003800000 */
.L_x_715:
[----:B------:R-:W-:-:S13]  /*1d4b0*/  LOP3.LUT P0, RZ, R23, 0x20, RZ, 0xc0, !PT ;  /* 0x0000002017ff7812 */ /* 0x000fda000780c0ff */
[----:B------:R-:W-:Y:S05]  /*1d4c0*/  @!P0 BRA `(.L_x_761) ;  /* 0x0000000000248947 */ /* 0x000fea0003800000 */
[----:B------:R-:W-:Y:S05]  /*1d4d0*/  WARPSYNC.ALL ;  /* 0x0000000000007948 */ /* 0x000fea0003800000 */
[----:B------:R-:W1:Y:S08]  /*1d4e0*/  S2UR UR5, SR_CgaCtaId ;  /* 0x00000000000579c3 */ /* 0x000e700000008800 */
[----:B------:R-:W-:Y:S06]  /*1d4f0*/  BAR.SYNC.DEFER_BLOCKING 0x5, 0x180 ;  /* 0x0146000000007b1d */ /* 0x000fec0000010000 */
[----:B------:R-:W-:-:S02]  /*1d500*/  UMOV UR4, 0x400 ;  /* 0x0000040000047882 */ /* 0x000fc40000000000 */
[----:B-1----:R-:W-:-:S06]  /*1d510*/  ULEA UR4, UR5, UR4, 0x18 ;  /* 0x0000000405047291 */ /* 0x002fcc000f8ec03f */
[----:B0-----:R-:W-:-:S05]  /*1d520*/  MOV R22, UR4 ;  /* 0x0000000400167c02 */ /* 0x001fca0008000f00 */
[----:B------:R2:W3:Y:S01]  /*1d530*/  LDS.128 R16, [R22+0x2a8d0] ;  /* 0x02a8d00016107984 */ /* 0x0004e20000000c00 */
[----:B------:R-:W-:Y:S06]  /*1d540*/  BAR.ARV 0x4, 0x180 ;  /* 0x0106000000007b1d */ /* 0x000fec0000002000 */
[----:B------:R-:W-:Y:S05]  /*1d550*/  BRA `(.L_x_762) ;  /* 0x0000000800407947 */ /* 0x000fea0003800000 */
.L_x_761:
[----:B------:R-:W1:Y:S01]  /*1d560*/  S2R R8, SR_TID.X ;  /* 0x0000000000087919 */ /* 0x000e620000002100 */
[----:B------:R-:W-:Y:S01]  /*1d570*/  UMOV UR4, 0xffffffff ;  /* 0xffffffff00047882 */ /* 0x000fe20000000000 */
[----:B-1----:R-:W-:-:S04]  /*1d580*/  LOP3.LUT R8, R8, 0x1f, RZ, 0xc0, !PT ;  /* 0x0000001f08087812 */ /* 0x002fc800078ec0ff */
[----:B------:R-:W-:Y:S01]  /*1d590*/  ISETP.NE.AND P0, PT, R8, 0x1f, PT ;  /* 0x0000001f0800780c */ /* 0x000fe20003f05270 */
[----:B------:R-:W-:-:S12]  /*1d5a0*/  BRA.DIV UR4, `(.L_x_763) ;  /* 0x0000004a04907947 */ /* 0x000fd8000b800000 */
[----:B------:R-:W-:Y:S01]  /*1d5b0*/  IMAD.IADD R5, R19, 0x1, R8 ;  /* 0x0000000113057824 */ /* 0x000fe200078e0208 */
[----:B------:R-:W-:-:S04]  /*1d5c0*/  ULDC UR4, c[0x0][0xc3c] ;  /* 0x00030f0000047ab9 */ /* 0x000fc80000000800 */
[----:B------:R-:W-:-:S13]  /*1d5d0*/  ISETP.GE.OR P1, PT, R5, UR4, !P0 ;  /* 0x0000000405007c0c */ /* 0x000fda000c726670 */
[----:B0-----:R-:W0:Y:S02]  /*1d5e0*/  @!P1 LDC.64 R2, c[0x0][0xc80] ;  /* 0x00032000ff029b82 */ /* 0x001e240000000a00 */
[----:B0-----:R-:W-:-:S06]  /*1d5f0*/  @!P1 IMAD.WIDE R2, R5, 0x4, R2 ;  /* 0x0000000405029825 */ /* 0x001fcc00078e0202 */
[----:B------:R-:W2:Y:S01]  /*1d600*/  @!P1 LDG.E R2, desc[UR60][R2.64] ;  /* 0x0000003c02029981 */ /* 0x000ea2000c1e1900 */
[----:B------:R-:W-:Y:S02]  /*1d610*/  MOV R4, RZ ;  /* 0x000000ff00047202 */ /* 0x000fe40000000f00 */
[C---:B------:R-:W-:Y:S01]  /*1d620*/  ISETP.GE.U32.AND P2, PT, R8.reuse, 0x2, PT ;  /* 0x000000020800780c */ /* 0x040fe20003f46070 */
[----:B------:R-:W-:Y:S01]  /*1d630*/  SHFL.IDX PT, R0, R16, 0x1, 0x1f ;  /* 0x00201f0010007f89 */ /* 0x000fe200000e0000 */
[C---:B------:R-:W-:Y:S02]  /*1d640*/  ISETP.GE.U32.AND P3, PT, R8.reuse, 0x4, PT ;  /* 0x000000040800780c */ /* 0x040fe40003f66070 */
[C---:B------:R-:W-:Y:S02]  /*1d650*/  ISETP.GE.U32.AND P4, PT, R8.reuse, 0x8, PT ;  /* 0x000000080800780c */ /* 0x040fe40003f86070 */
[C---:B------:R-:W-:Y:S01]  /*1d660*/  ISETP.GE.U32.AND P5, PT, R8.reuse, 0x10, PT ;  /* 0x000000100800780c */ /* 0x040fe20003fa6070 */
[----:B--2---:R-:W-:Y:S01]  /*1d670*/  @!P1 IMAD.MOV.U32 R4, RZ, RZ, R2 ;  /* 0x000000ffff049224 */ /* 0x004fe200078e0002 */
[----:B------:R-:W-:-:S04]  /*1d680*/  ISETP.NE.AND P1, PT, R8, RZ, PT ;  /* 0x000000ff0800720c */ /* 0x000fc80003f25270 */
[----:B------:R-:W0:Y:S02]  /*1d690*/  SHFL.UP PT, R14, R4, 0x1, RZ ;  /* 0x04200000040e7989 */ /* 0x000e2400000e00ff */
[----:B0-----:R-:W-:-:S04]  /*1d6a0*/  SEL R5, R14, RZ, P1 ;  /* 0x000000ff0e057207 */ /* 0x001fc80000800000 */
[----:B------:R-:W-:Y:S02]  /*1d6b0*/  IADD3 R6, R4, R5, RZ ;  /* 0x0000000504067210 */ /* 0x000fe40007ffe0ff */
[----:B------:R-:W-:Y:S04]  /*1d6c0*/  SHFL.IDX PT, R5, R16, RZ, 0x1f ;  /* 0x00001fff10057589 */ /* 0x000fe800000e0000 */
        /* <DEDUP_REMOVED lines=12> */
[----:B------:R0:W1:Y:S02]  /*1d790*/  SHFL.IDX PT, R14, R2, 0x1f, 0x1f ;  /* 0x03e01f00020e7f89 */ /* 0x00006400000e0000 */
.L_x_928:
[----:B------:R-:W-:Y:S02]  /*1d7a0*/  ULDC UR4, c[0x0][0xc38] ;  /* 0x00030e0000047ab9 */ /* 0x000fe40000000800 */
[----:B------:R-:W-:-:S04]  /*1d7b0*/  IMAD.U32 R7, RZ, RZ, UR4 ;  /* 0x00000004ff077e24 */ /* 0x000fc8000f8e00ff */
[----:B-1----:R-:W-:-:S05]  /*1d7c0*/  IMAD R3, R14, R7, RZ ;  /* 0x000000070e037224 */ /* 0x002fca00078e02ff */
[----:B------:R-:W-:-:S04]  /*1d7d0*/  IADD3 R6, R0, R3, RZ ;  /* 0x0000000300067210 */ /* 0x000fc80007ffe0ff */
[----:B------:R-:W-:-:S13]  /*1d7e0*/  ISETP.GT.AND P6, PT, R6, R5, PT ;  /* 0x000000050600720c */ /* 0x000fda0003fc4270 */
[----:B------:R-:W-:Y:S05]  /*1d7f0*/  @P6 BRA `(.L_x_764) ;  /* 0x00000000009c6947 */ /* 0x000fea0003800000 */
.L_x_769:
[----:B------:R-:W1:Y:S01]  /*1d800*/  LDC R0, c[0x0][0xc3c] ;  /* 0x00030f00ff007b82 */ /* 0x000e620000000800 */
[----:B------:R-:W-:-:S05]  /*1d810*/  VIADD R19, R19, 0x1f ;  /* 0x0000001f13137836 */ /* 0x000fca0000000000 */
[----:B-1----:R-:W-:-:S13]  /*1d820*/  ISETP.GE.AND P6, PT, R19, R0, PT ;  /* 0x000000001300720c */ /* 0x002fda0003fc6270 */
[----:B------:R-:W-:Y:S05]  /*1d830*/  @P6 BRA `(.L_x_765) ;  /* 0x0000000400446947 */ /* 0x000fea0003800000 */
[----:B0-----:R-:W0:Y:S01]  /*1d840*/  S2R R2, SR_TID.X ;  /* 0x0000000000027919 */ /* 0x001e220000002100 */
[----:B------:R-:W-:Y:S01]  /*1d850*/  BSSY B0, `(.L_x_766) ;  /* 0x0000009000007945 */ /* 0x000fe20003800000 */
[----:B------:R-:W-:Y:S01]  /*1d860*/  IMAD.MOV.U32 R4, RZ, RZ, RZ ;  /* 0x000000ffff047224 */ /* 0x000fe200078e00ff */
[----:B0-----:R-:W-:-:S04]  /*1d870*/  LOP3.LUT R2, R2, 0x1f, RZ, 0xc0, !PT ;  /* 0x0000001f02027812 */ /* 0x001fc800078ec0ff */
[----:B------:R-:W-:-:S04]  /*1d880*/  IADD3 R7, R19, R2, RZ ;  /* 0x0000000213077210 */ /* 0x000fc80007ffe0ff */
[----:B------:R-:W-:-:S13]  /*1d890*/  ISETP.GE.OR P6, PT, R7, R0, !P0 ;  /* 0x000000000700720c */ /* 0x000fda00047c6670 */
[----:B------:R-:W-:Y:S05]  /*1d8a0*/  @P6 BRA `(.L_x_767) ;  /* 0x00000000000c6947 */ /* 0x000fea0003800000 */
[----:B------:R-:W0:Y:S02]  /*1d8b0*/  LDC.64 R2, c[0x0][0xc80] ;  /* 0x00032000ff027b82 */ /* 0x000e240000000a00 */
[----:B0-----:R-:W-:-:S05]  /*1d8c0*/  IMAD.WIDE R2, R7, 0x4, R2 ;  /* 0x0000000407027825 */ /* 0x001fca00078e0202 */
[----:B------:R0:W5:Y:S02]  /*1d8d0*/  LDG.E R4, desc[UR60][R2.64] ;  /* 0x0000003c02047981 */ /* 0x000164000c1e1900 */
.L_x_767:
[----:B------:R-:W-:Y:S05]  /*1d8e0*/  BSYNC B0 ;  /* 0x0000000000007941 */ /* 0x000fea0003800000 */
.L_x_766:
[----:B------:R-:W-:-:S03]  /*1d8f0*/  UMOV UR4, 0xffffffff ;  /* 0xffffffff00047882 */ /* 0x000fc60000000000 */
[----:B------:R-:W-:Y:S05]  /*1d900*/  BRA.DIV UR4, `(.L_x_768) ;  /* 0x0000004a04dc7947 */ /* 0x000fea000b800000 */
[----:B-----5:R-:W1:Y:S02]  /*1d910*/  SHFL.UP PT, R14, R4, 0x1, RZ ;  /* 0x04200000040e7989 */ /* 0x020e6400000e00ff */
[----:B-1----:R-:W-:-:S04]  /*1d920*/  SEL R13, R14, RZ, P1 ;  /* 0x000000ff0e0d7207 */ /* 0x002fc80000800000 */
[----:B------:R-:W-:-:S05]  /*1d930*/  IADD3 R13, R4, R13, RZ ;  /* 0x0000000d040d7210 */ /* 0x000fca0007ffe0ff */
[----:B------:R-:W1:Y:S02]  /*1d940*/  SHFL.UP PT, R14, R13, 0x2, RZ ;  /* 0x044000000d0e7989 */ /* 0x000e6400000e00ff */
[----:B-1----:R-:W-:-:S05]  /*1d950*/  SEL R0, R14, RZ, P2 ;  /* 0x000000ff0e007207 */ /* 0x002fca0001000000 */
        /* <DEDUP_REMOVED lines=11> */
.L_x_936:
[----:B------:R-:W-:Y:S02]  /*1da10*/  ULDC UR4, c[0x0][0xc38] ;  /* 0x00030e0000047ab9 */ /* 0x000fe40000000800 */
[----:B------:R-:W-:-:S04]  /*1da20*/  IMAD.U32 R7, RZ, RZ, UR4 ;  /* 0x00000004ff077e24 */ /* 0x000fc8000f8e00ff */
[----:B-1----:R-:W-:-:S05]  /*1da30*/  IMAD R3, R14, R7, RZ ;  /* 0x000000070e037224 */ /* 0x002fca00078e02ff */
[----:B------:R-:W-:-:S04]  /*1da40*/  IADD3 R6, R3, R6, RZ ;  /* 0x0000000603067210 */ /* 0x000fc80007ffe0ff */
[----:B------:R-:W-:-:S13]  /*1da50*/  ISETP.GT.AND P6, PT, R6, R5, PT ;  /* 0x000000050600720c */ /* 0x000fda0003fc4270 */
[----:B------:R-:W-:Y:S05]  /*1da60*/  @!P6 BRA `(.L_x_769) ;  /* 0xfffffffc0064e947 */ /* 0x000fea000383ffff */
.L_x_764:
[----:B------:R-:W-:Y:S01]  /*1da70*/  IMAD.IADD R6, R6, 0x1, -R3 ;  /* 0x0000000106067824 */ /* 0x000fe200078e0a03 */
[----:B------:R-:W-:-:S03]  /*1da80*/  UMOV UR4, 0xffffffff ;  /* 0xffffffff00047882 */ /* 0x000fc60000000000 */
[----:B------:R-:W-:-:S05]  /*1da90*/  IMAD R0, R2, R7, R6 ;  /* 0x0000000702007224 */ /* 0x000fca00078e0206 */
[----:B------:R-:W-:Y:S01]  /*1daa0*/  ISETP.GT.AND P6, PT, R0, R5, PT ;  /* 0x000000050000720c */ /* 0x000fe20003fc4270 */
[----:B------:R-:W-:-:S12]  /*1dab0*/  BRA.DIV UR4, `(.L_x_770) ;  /* 0x0000004e042c7947 */ /* 0x000fd8000b800000 */
[----:B------:R-:W-:-:S04]  /*1dac0*/  VOTE.ANY R3, PT, !P6 ;  /* 0x0000000000037806 */ /* 0x000fc800070e0100 */
[----:B------:R-:W1:Y:S02]  /*1dad0*/  POPC R0, R3 ;  /* 0x0000000300007309 */ /* 0x000e640000000000 */
[----:B-1----:R1:W2:Y:S02]  /*1dae0*/  SHFL.IDX PT, R4, R4, R0, 0x1f ;  /* 0x00001f0004047589 */ /* 0x0022a400000e0000 */
.L_x_940:
[----:B------:R-:W-:Y:S02]  /*1daf0*/  ISETP.NE.AND P0, PT, R3, RZ, PT ;  /* 0x000000ff0300720c */ /* 0x000fe40003f05270 */
[----:B------:R-:W-:-:S11]  /*1db00*/  MOV R14, RZ ;  /* 0x000000ff000e7202 */ /* 0x000fd60000000f00 */
[----:B------:R-:W-:Y:S05]  /*1db10*/  @!P0 BRA `(.L_x_771) ;  /* 0x0000000000108947 */ /* 0x000fea0003800000 */
[----:B------:R-:W-:Y:S01]  /*1db20*/  UMOV UR4, 0xffffffff ;  /* 0xffffffff00047882 */ /* 0x000fe20000000000 */
[----:B------:R-:W-:Y:S02]  /*1db30*/  VIADD R12, R0, 0xffffffff ;  /* 0xffffffff000c7836 */ /* 0x000fe40000000000 */
[----:B------:R-:W-:Y:S05]  /*1db40*/  BRA.DIV UR4, `(.L_x_772) ;  /* 0x0000004e04507947 */ /* 0x000fea000b800000 */
[----:B------:R3:W4:Y:S02]  /*1db50*/  SHFL.IDX PT, R14, R2, R12, 0x1f ;  /* 0x00001f0c020e7589 */ /* 0x00072400000e0000 */
.L_x_771:
[----:B--2---:R-:W-:Y:S01]  /*1db60*/  IABS R8, R4 ;  /* 0x0000000400087213 */ /* 0x004fe20000000000 */
[----:B----4-:R-:W-:Y:S01]  /*1db70*/  IMAD R16, R14, R7, R6 ;  /* 0x000000070e107224 */ /* 0x010fe200078e0206 */
[----:B------:R-:W-:Y:S02]  /*1db80*/  IADD3 R19, R0, R19, RZ ;  /* 0x0000001300137210 */ /* 0x000fe40007ffe0ff */
[----:B------:R-:W2:Y:S08]  /*1db90*/  I2F.RP R9, R8 ;  /* 0x0000000800097306 */ /* 0x000eb00000209400 */
[----:B--2---:R-:W0:Y:S02]  /*1dba0*/  MUFU.RCP R9, R9 ;  /* 0x0000000900097308 */ /* 0x004e240000001000 */
[----:B0--3--:R-:W-:-:S06]  /*1dbb0*/  IADD3 R2, R9, 0xffffffe, RZ ;  /* 0x0ffffffe09027810 */ /* 0x009fcc0007ffe0ff */
[----:B------:R0:W2:Y:S02]  /*1dbc0*/  F2I.FTZ.U32.TRUNC.NTZ R3, R2 ;  /* 0x0000000200037305 */ /* 0x0000a4000021f000 */
[----:B0-----:R-:W-:Y:S01]  /*1dbd0*/  MOV R2, RZ ;  /* 0x000000ff00027202 */ /* 0x001fe20000000f00 */
[----:B--2---:R-:W-:-:S04]  /*1dbe0*/  IMAD.MOV R7, RZ, RZ, -R3 ;  /* 0x000000ffff077224 */ /* 0x004fc800078e0a03 */
[----:B------:R-:W-:-:S04]  /*1dbf0*/  IMAD R7, R7, R8, RZ ;  /* 0x0000000807077224 */ /* 0x000fc800078e02ff */
[----:B------:R-:W-:-:S04]  /*1dc00*/  IMAD.HI.U32 R3, R3, R7, R2 ;  /* 0x0000000703037227 */ /* 0x000fc800078e0002 */
[----:B------:R-:W-:Y:S01]  /*1dc10*/  IMAD.IADD R7, R5, 0x1, -R16 ;  /* 0x0000000105077824 */ /* 0x000fe200078e0a10 */
[----:B------:R-:W-:-:S04]  /*1dc20*/  IABS R5, R4 ;  /* 0x0000000400057213 */ /* 0x000fc80000000000 */
[----:B------:R-:W-:Y:S02]  /*1dc30*/  IABS R2, R7 ;  /* 0x0000000700027213 */ /* 0x000fe40000000000 */
[----:B------:R-:W-:-:S03]  /*1dc40*/  IADD3 R5, RZ, -R5, RZ ;  /* 0x80000005ff057210 */ /* 0x000fc60007ffe0ff */
[----:B------:R-:W-:-:S04]  /*1dc50*/  IMAD.HI.U32 R3, R3, R2, RZ ;  /* 0x0000000203037227 */ /* 0x000fc800078e00ff */
[----:B------:R-:W-:Y:S01]  /*1dc60*/  IMAD R5, R3, R5, R2 ;  /* 0x0000000503057224 */ /* 0x000fe200078e0202 */
[----:B------:R-:W-:-:S04]  /*1dc70*/  LOP3.LUT R2, R7, R4, RZ, 0x3c, !PT ;  /* 0x0000000407027212 */ /* 0x000fc800078e3cff */
[----:B------:R-:W-:Y:S02]  /*1dc80*/  ISETP.GT.U32.AND P1, PT, R8, R5, PT ;  /* 0x000000050800720c */ /* 0x000fe40003f24070 */
[----:B------:R-:W-:-:S11]  /*1dc90*/  ISETP.GE.AND P2, PT, R2, RZ, PT ;  /* 0x000000ff0200720c */ /* 0x000fd60003f46270 */
[----:B------:R-:W-:Y:S01]  /*1dca0*/  @!P1 IMAD.IADD R5, R5, 0x1, -R8 ;  /* 0x0000000105059824 */ /* 0x000fe200078e0a08 */
[----:B------:R-:W-:Y:S02]  /*1dcb0*/  @!P1 IADD3 R3, R3, 0x1, RZ ;  /* 0x0000000103039810 */ /* 0x000fe40007ffe0ff */
[----:B------:R-:W-:Y:S02]  /*1dcc0*/  ISETP.NE.AND P1, PT, R4, RZ, PT ;  /* 0x000000ff0400720c */ /* 0x000fe40003f25270 */
[----:B------:R-:W-:-:S13]  /*1dcd0*/  ISETP.GE.U32.AND P0, PT, R5, R8, PT ;  /* 0x000000080500720c */ /* 0x000fda0003f06070 */
[----:B------:R-:W-:-:S05]  /*1dce0*/  @P0 VIADD R3, R3, 0x1 ;  /* 0x0000000103030836 */ /* 0x000fca0000000000 */
[----:B------:R-:W-:Y:S02]  /*1dcf0*/  @!P2 IADD3 R3, -R3, RZ, RZ ;  /* 0x000000ff0303a210 */ /* 0x000fe40007ffe1ff */
[----:B------:R-:W-:-:S05]  /*1dd00*/  @!P1 LOP3.LUT R3, RZ, R4, RZ, 0x33, !PT ;  /* 0x00000004ff039212 */ /* 0x000fca00078e33ff */
[--C-:B------:R-:W-:Y:S02]  /*1dd10*/  IMAD.MOV R17, RZ, RZ, -R3.reuse ;  /* 0x000000ffff117224 */ /* 0x100fe400078e0a03 */
[----:B------:R-:W-:Y:S02]  /*1dd20*/  IMAD.MOV.U32 R18, RZ, RZ, R3 ;  /* 0x000000ffff127224 */ /* 0x000fe400078e0003 */
[----:B------:R-:W-:Y:S01]  /*1dd30*/  IMAD R17, R4, R17, R7 ;  /* 0x0000001104117224 */ /* 0x000fe200078e0207 */
[----:B------:R-:W-:Y:S06]  /*1dd40*/  BRA `(.L_x_773) ;  /* 0x00000000001c7947 */ /* 0x000fec0003800000 */
.L_x_765:
[----:B------:R-:W-:Y:S01]  /*1dd50*/  UMOV UR4, URZ ;  /* 0x0000003f00047c82 */ /* 0x000fe20008000000 */
[----:B------:R-:W-:Y:S01]  /*1dd60*/  UMOV UR5, URZ ;  /* 0x0000003f00057c82 */ /* 0x000fe20008000000 */
[----:B------:R-:W-:Y:S01]  /*1dd70*/  ULDC UR6, c[0x0][0xc3c] ;  /* 0x00030f0000067ab9 */ /* 0x000fe20000000800 */
[----:B------:R-:W-:Y:S01]  /*1dd80*/  MOV R16, R5 ;  /* 0x0000000500107202 */ /* 0x000fe20000000f00 */
[----:B------:R-:W-:Y:S01]  /*1dd90*/  IMAD.U32 R17, RZ, RZ, UR4 ;  /* 0x00000004ff117e24 */ /* 0x000fe2000f8e00ff */
[----:B------:R-:W-:Y:S01]  /*1dda0*/  MOV R18, UR5 ;  /* 0x0000000500127c02 */ /* 0x000fe20008000f00 */
[----:B------:R-:W-:-:S07]  /*1ddb0*/  IMAD.U32 R19, RZ, RZ, UR6 ;  /* 0x00000006ff137e24 */ /* 0x000fce000f8e00ff */
.L_x_773:
[----:B-1----:R-:W1:Y:S01]  /*1ddc0*/  S2R R0, SR_TID.X ;  /* 0x0000000000007919 */ /* 0x002e620000002100 */
[----:B------:R-:W-:Y:S05]  /*1ddd0*/  WARPSYNC.ALL ;  /* 0x0000000000007948 */ /* 0x000fea0003800000 */
[----:B------:R-:W-:Y:S01]  /*1dde0*/  BAR.SYNC.DEFER_BLOCKING 0x4, 0x180 ;  /* 0x0106000000007b1d */ /* 0x000fe20000010000 */
[----:B-1----:R-:W-:-:S04]  /*1ddf0*/  LOP3.LUT R0, R0, 0x1f, RZ, 0xc0, !PT ;  /* 0x0000001f00007812 */ /* 0x002fc800078ec0ff */
[----:B------:R-:W-:-:S13]  /*1de00*/  ISETP.NE.AND P0, PT, R0, RZ, PT ;  /* 0x000000ff0000720c */ /* 0x000fda0003f05270 */
[----:B------:R-:W1:Y:S01]  /*1de10*/  @!P0 S2R R3, SR_CgaCtaId ;  /* 0x0000000000038919 */ /* 0x000e620000008800 */
[----:B------:R-:W-:-:S04]  /*1de20*/  @!P0 MOV R0, 0x400 ;  /* 0x0000040000008802 */ /* 0x000fc80000000f00 */
[----:B-1----:R-:W-:-:S05]  /*1de30*/  @!P0 LEA R22, R3, R0, 0x18 ;  /* 0x0000000003168211 */ /* 0x002fca00078ec0ff */
[----:B------:R1:W-:Y:S01]  /*1de40*/  @!P0 STS.128 [R22+0x2a8d0], R16 ;  /* 0x02a8d01016008388 */ /* 0x0003e20000000c00 */
[----:B------:R-:W-:Y:S06]  /*1de50*/  BAR.ARV 0x5, 0x180 ;  /* 0x0146000000007b1d */ /* 0x000fec0000002000 */
.L_x_762:
[----:B------:R-:W-:Y:S02]  /*1de60*/  ULDC UR4, c[0x0][0xc3c] ;  /* 0x00030f0000047ab9 */ /* 0x000fe40000000800 */
[----:B---3--:R-:W-:-:S13]  /*1de70*/  ISETP.GE.AND P0, PT, R19, UR4, PT ;  /* 0x0000000413007c0c */ /* 0x008fda000bf06270 */
[----:B------:R-:W-:Y:S05]  /*1de80*/  @!P0 BRA `(.L_x_774) ;  /* 0xffffffa400a08947 */ /* 0x000fea000383ffff */
[----:B------:R-:W-:Y:S05]  /*1de90*/  BSYNC B8 ;  /* 0x0000000000087941 */ /* 0x000fea0003800000 */
.L_x_673:
[----:B------:R-:W3:Y:S01]  /*1dea0*/  LDL.LU R0, [R1+0x28] ;  /* 0x0000280001007983 */ /* 0x000ee20000300800 */
[----:B------:R-:W-:Y:S01]  /*1deb0*/  BSSY B0, `(.L_x_775) ;  /* 0x000000b000007945 */ /* 0x000fe20003800000 */
[----:B------:R-:W4:Y:S01]  /*1dec0*/  S2R R5, SR_CgaCtaId ;  /* 0x0000000000057919 */ /* 0x000f220000008800 */
[----:B---3--:R-:W-:-:S04]  /*1ded0*/  IADD3 R0, R0, 0x1, RZ ;  /* 0x0000000100007810 */ /* 0x008fc80007ffe0ff */
[----:B01----:R-:W-:-:S04]  /*1dee0*/  LEA.HI R2, R0, R0, RZ, 0x1 ;  /* 0x0000000000027211 */ /* 0x003fc800078f08ff */
[----:B------:R-:W-:Y:S02]  /*1def0*/  LOP3.LUT R3, R2, 0xfffffffe, RZ, 0xc0, !PT ;  /* 0xfffffffe02037812 */ /* 0x000fe400078ec0ff */
[----:B------:R-:W-:-:S03]  /*1df00*/  MOV R2, 0x400 ;  /* 0x0000040000027802 */ /* 0x000fc60000000f00 */
[----:B------:R-:W-:Y:S01]  /*1df10*/  IMAD.IADD R0, R0, 0x1, -R3 ;  /* 0x0000000100007824 */ /* 0x000fe200078e0a03 */
[----:B----4-:R-:W-:-:S04]  /*1df20*/  LEA R5, R5, R2, 0x18 ;  /* 0x0000000205057211 */ /* 0x010fc800078ec0ff */
[----:B------:R-:W-:-:S04]  /*1df30*/  SHF.L.U32 R0, R0, 0x1f, RZ ;  /* 0x0000001f00007819 */ /* 0x000fc800000006ff */
[----:B------:R-:W0:Y:S02]  /*1df40*/  SYNCS.PHASECHK.TRANS64.TRYWAIT P0, [R5+URZ+0x2a820], R0 ;  /* 0x02a82000050075a7 */ /* 0x000e24000800017f */
[----:B0-----:R-:W-:Y:S05]  /*1df50*/  @!P0 BRA `(.L_x_776) ;  /* 0x0000004800708947 */ /* 0x001fea0003800000 */
.L_x_943:
[----:B------:R-:W-:Y:S05]  /*1df60*/  BSYNC B0 ;  /* 0x0000000000007941 */ /* 0x000fea0003800000 */
.L_x_775:
[----:B------:R-:W-:-:S03]  /*1df70*/  UMOV UR4, 0xffffffff ;  /* 0xffffffff00047882 */ /* 0x000fc60000000000 */
[----:B------:R-:W-:Y:S05]  /*1df80*/  BRA.DIV UR4, `(.L_x_777) ;  /* 0x0000004a04787947 */ /* 0x000fea000b800000 */
[----:B0-----:R-:W0:Y:S02]  /*1df90*/  S2R R0, SR_TID.X ;  /* 0x0000000000007919 */ /* 0x001e240000002100 */
[----:B0-----:R-:W-:-:S04]  /*1dfa0*/  SHF.R.U32.HI R0, RZ, 0x5, R0 ;  /* 0x00000005ff007819 */ /* 0x001fc80000011600 */
[----:B------:R-:W-:-:S05]  /*1dfb0*/  LOP3.LUT R0, R0, 0x3, RZ, 0xc0, !PT ;  /* 0x0000000300007812 */ /* 0x000fca00078ec0ff */
[----:B------:R0:W1:Y:S02]  /*1dfc0*/  SHFL.IDX PT, R14, R0, RZ, 0x1f ;  /* 0x00001fff000e7589 */ /* 0x00006400000e0000 */
.L_x_946:
[----:B-1----:R-:W-:-:S13]  /*1dfd0*/  ISETP.NE.AND P0, PT, R14, RZ, PT ;  /* 0x000000ff0e00720c */ /* 0x002fda0003f05270 */
[----:B------:R-:W-:Y:S05]  /*1dfe0*/  @P0 BRA `(.L_x_448) ;  /* 0x0000000000900947 */ /* 0x000fea0003800000 */
[----:B------:R-:W-:-:S03]  /*1dff0*/  UMOV UR4, 0xffffffff ;  /* 0xffffffff00047882 */ /* 0x000fc60000000000 */
[----:B------:R-:W-:Y:S05]  /*1e000*/  BRA.DIV UR4, `(.L_x_778) ;  /* 0x0000004a048c7947 */ /* 0x000fea000b800000 */
[----:B------:R-:W-:-:S13]  /*1e010*/  ELECT P6, URZ, PT ;  /* 0x00000000003f782f */ /* 0x000fda00038c0000 */
.L_x_949:
[----:B------:R-:W-:Y:S05]  /*1e020*/  @!P6 BRA `(.L_x_448) ;  /* 0x000000000080e947 */ /* 0x000fea0003800000 */
[----:B0-----:R-:W3:Y:S02]  /*1e030*/  LDL R0, [R1+0x40] ;  /* 0x0000400001007983 */ /* 0x001ee40000100800 */
[----:B---3--:R-:W-:-:S13]  /*1e040*/  R2UR UR4, R0 ;  /* 0x00000000000472ca */ /* 0x008fda00000e0000 */
[----:B------:R-:W-:-:S06]  /*1e050*/  ULOP3.LUT UR4, UR4, 0x2, URZ, 0xfc, !UPT ;  /* 0x0000000204047892 */ /* 0x000fcc000f8efc3f */
[----:B------:R-:W-:-:S04]  /*1e060*/  MOV R0, UR4 ;  /* 0x0000000400007c02 */ /* 0x000fc80008000f00 */
[----:B------:R-:W-:-:S13]  /*1e070*/  ISETP.NE.AND P0, PT, R0, 0x3, PT ;  /* 0x000000030000780c */ /* 0x000fda0003f05270 */
[----:B------:R-:W-:Y:S05]  /*1e080*/  @!P0 BRA `(.L_x_779) ;  /* 0x0000000000048947 */ /* 0x000fea0003800000 */
[----:B------:R-:W-:Y:S01]  /*1e090*/  BPT.TRAP 0x1 ;  /* 0x000000040000795c */ /* 0x000fe20000300000 */
.L_x_779:
[C---:B------:R-:W-:Y:S01]  /*1e0a0*/  IMAD R3, R28.reuse, 0x8, R5 ;  /* 0x000000081c037824 */ /* 0x040fe200078e0205 */
[----:B------:R-:W-:Y:S02]  /*1e0b0*/  SHF.L.U32 R2, R29, 0x1f, RZ ;  /* 0x0000001f1d027819 */ /* 0x000fe400000006ff */
[----:B------:R-:W-:Y:S02]  /*1e0c0*/  IADD3 R28, R28, 0x1, RZ ;  /* 0x000000011c1c7810 */ /* 0x000fe40007ffe0ff */
[----:B------:R-:W0:Y:S02]  /*1e0d0*/  SYNCS.PHASECHK.TRANS64.TRYWAIT P1, [R3+URZ+0x2a840], R2 ;  /* 0x02a84002030075a7 */ /* 0x000e24000802017f */
[----:B------:R-:W-:-:S04]  /*1e0e0*/  ISETP.NE.AND P2, PT, R28, 0x2, PT ;  /* 0x000000021c00780c */ /* 0x000fc80003f45270 */
[----:B------:R-:W-:Y:S01]  /*1e0f0*/  SEL R0, RZ, 0x1, P2 ;  /* 0x00000001ff007807 */ /* 0x000fe20001000000 */
[----:B0-----:R-:W-:Y:S08]  /*1e100*/  @!P1 BRA `(.L_x_780) ;  /* 0x00000048006c9947 */ /* 0x001ff00003800000 */
.L_x_950:
[----:B------:R-:W-:Y:S02]  /*1e110*/  SEL R28, R28, RZ, P2 ;  /* 0x000000ff1c1c7207 */ /* 0x000fe40001000000 */
[----:B------:R-:W-:Y:S01]  /*1e120*/  LOP3.LUT R0, R29, R0, RZ, 0x3c, !PT ;  /* 0x000000001d007212 */ /* 0x000fe200078e3cff */
[----:B------:R-:W-:Y:S06]  /*1e130*/  @!P0 BRA `(.L_x_781) ;  /* 0x0000000000048947 */ /* 0x000fec0003800000 */
[----:B------:R-:W-:Y:S01]  /*1e140*/  BPT.TRAP 0x1 ;  /* 0x000000040000795c */ /* 0x000fe20000300000 */
.L_x_781:
[----:B------:R-:W-:Y:S01]  /*1e150*/  IMAD R5, R28, 0x8, R5 ;  /* 0x000000081c057824 */ /* 0x000fe200078e0205 */
[----:B------:R-:W-:-:S04]  /*1e160*/  SHF.L.U32 R0, R0, 0x1f, RZ ;  /* 0x0000001f00007819 */ /* 0x000fc800000006ff */
[----:B------:R-:W1:Y:S02]  /*1e170*/  SYNCS.PHASECHK.TRANS64.TRYWAIT P1, [R5+URZ+0x2a840], R0 ;  /* 0x02a84000050075a7 */ /* 0x000e64000802017f */
[----:B-1----:R-:W-:Y:S05]  /*1e180*/  @!P1 BRA `(.L_x_782) ;  /* 0x0000004800609947 */ /* 0x002fea0003800000 */
.L_x_951:
[----:B------:R-:W-:Y:S05]  /*1e190*/  @!P0 BRA `(.L_x_783) ;  /* 0x0000000000048947 */ /* 0x000fea0003800000 */
[----:B------:R-:W-:Y:S01]  /*1e1a0*/  BPT.TRAP 0x1 ;  /* 0x000000040000795c */ /* 0x000fe20000300000 */
.L_x_783:
[----:B------:R-:W3:Y:S02]  /*1e1b0*/  SYNCS.PHASECHK.TRANS64.TRYWAIT P1, [R3+URZ+0x2a860], R2 ;  /* 0x02a86002030075a7 */ /* 0x000ee4000802017f */
[----:B---3--:R-:W-:Y:S05]  /*1e1c0*/  @!P1 BRA `(.L_x_784) ;  /* 0x0000004800649947 */ /* 0x008fea0003800000 */
.L_x_952:
[----:B------:R-:W-:Y:S05]  /*1e1d0*/  @!P0 BRA `(.L_x_785) ;  /* 0x0000000000048947 */ /* 0x000fea0003800000 */
[----:B------:R-:W-:Y:S01]  /*1e1e0*/  BPT.TRAP 0x1 ;  /* 0x000000040000795c */ /* 0x000fe20000300000 */
.L_x_785:
[----:B----4-:R4:W0:Y:S02]  /*1e1f0*/  SYNCS.PHASECHK.TRANS64.TRYWAIT P0, [R5+URZ+0x2a860], R0 ;  /* 0x02a86000050075a7 */ /* 0x010824000800017f */
[----:B0-----:R-:W-:Y:S05]  /*1e200*/  @!P0 NANOSLEEP.SYNCS 0x989680 ;  /* 0x009896800000895d */ /* 0x001fea0003900000 */
[----:B------:R-:W0:Y:S02]  /*1e210*/  @!P0 SYNCS.PHASECHK.TRANS64 P0, [R5+URZ+0x2a860], R0 ;  /* 0x02a86000050085a7 */ /* 0x000e24000800007f */
[----:B0-----:R-:W-:Y:S05]  /*1e220*/  @!P0 BRA `(.L_x_785) ;  /* 0xfffffffc00f08947 */ /* 0x001fea000383ffff */
.L_x_448:
[----:B------:R-:W-:Y:S05]  /*1e230*/  BSYNC B9 ;  /* 0x0000000000097941 */ /* 0x000fea0003800000 */
.L_x_445:
[----:B------:R-:W-:Y:S05]  /*1e240*/  EXIT ;  /* 0x000000000000794d */ /* 0x000fea0003800000 */
.L_x_466:
[----:B0-----:R0:W1:Y:S02]  /*1e250*/  SYNCS.PHASECHK.TRANS64.TRYWAIT P6, [R88+URZ+0x2a890], R89 ;  /* 0x02a89059580075a7 */ /* 0x00106400080c017f */
[----:B-1----:R-:W-:Y:S05]  /*1e260*/  @!P6 NANOSLEEP.SYNCS 0x989680 ;  /* 0x009896800000e95d */ /* 0x002fea0003900000 */
[----:B------:R-:W1:Y:S02]  /*1e270*/  @!P6 SYNCS.PHASECHK.TRANS64 P6, [R88+URZ+0x2a890], R89 ;  /* 0x02a890595800e5a7 */ /* 0x000e6400080c007f */
[----:B-1----:R-:W-:Y:S05]  /*1e280*/  @!P6 BRA `(.L_x_466) ;  /* 0xfffffffc00f0e947 */ /* 0x002fea000383ffff */
[----:B------:R-:W-:Y:S05]  /*1e290*/  BRA `(.L_x_786) ;  /* 0xfffffe5400147947 */ /* 0x000fea000383ffff */
.L_x_467:
[----:B------:R-:W-:Y:S01]  /*1e2a0*/  BSSY B1, `(.L_x_787) ;  /* 0x0000008000017945 */ /* 0x000fe20003800000 */
[----:B------:R-:W-:Y:S01]  /*1e2b0*/  MOV R13, R118 ;  /* 0x00000076000d7202 */ /* 0x000fe20000000f00 */
[----:B------:R-:W-:Y:S01]  /*1e2c0*/  IMAD.MOV.U32 R12, RZ, RZ, RZ ;  /* 0x000000ffff0c7224 */ /* 0x000fe200078e00ff */
[----:B------:R-:W-:Y:S01]  /*1e2d0*/  MOV R11, 0x1c1f ;  /* 0x00001c1f000b7802 */ /* 0x000fe20000000f00 */
[----:B------:R-:W-:-:S07]  /*1e2e0*/  IMAD.MOV.U32 R15, RZ, RZ, -0x1 ;  /* 0xffffffffff0f7424 */ /* 0x000fce00078e00ff */
[----:B0-----:R-:W-:Y:S05]  /*1e2f0*/  WARPSYNC.COLLECTIVE R15, `(.L_x_788) ;  /* 0x000000000f087348 */ /* 0x001fea0003c00000 */
[----:B------:R1:W2:Y:S02]  /*1e300*/  SHFL.IDX P6, R14, R13, R12, R11 ;  /* 0x0000000c0d0e7389 */ /* 0x0002a400000c000b */
[----:B012---:R-:W-:Y:S01]  /*1e310*/  ENDCOLLECTIVE ;  /* 0x000000000000791b */ /* 0x007fe20003800000 */
.L_x_788:
[----:B------:R-:W-:Y:S05]  /*1e320*/  BSYNC B1 ;  /* 0x0000000000017941 */ /* 0x000fea0003800000 */
.L_x_787:
[----:B------:R-:W-:Y:S01]  /*1e330*/  IMAD.MOV.U32 R13, RZ, RZ, R119 ;  /* 0x000000ffff0d7224 */ /* 0x000fe200078e0077 */
[----:B------:R-:W-:Y:S01]  /*1e340*/  MOV R12, RZ ;  /* 0x000000ff000c7202 */ /* 0x000fe20000000f00 */
[----:B------:R-:W-:Y:S01]  /*1e350*/  IMAD.MOV.U32 R11, RZ, RZ, 0x1c1f ;  /* 0x00001c1fff0b7424 */ /* 0x000fe200078e00ff */
[----:B------:R-:W-:Y:S02]  /*1e360*/  MOV R15, 0xffffffff ;  /* 0xffffffff000f7802 */ /* 0x000fe40000000f00 */
[----:B------:R-:W-:-:S07]  /*1e370*/  MOV R82, R14 ;  /* 0x0000000e00527202 */ /* 0x000fce0000000f00 */
[----:B------:R-:W-:Y:S05]  /*1e380*/  WARPSYNC.COLLECTIVE R15, `(.L_x_789) ;  /* 0x000000000f087348 */ /* 0x000fea0003c00000 */
[----:B------:R0:W1:Y:S02]  /*1e390*/  SHFL.IDX P6, R14, R13, R12, R11 ;  /* 0x0000000c0d0e7389 */ /* 0x00006400000c000b */
[----:B01----:R-:W-:Y:S01]  /*1e3a0*/  ENDCOLLECTIVE ;  /* 0x000000000000791b */ /* 0x003fe20003800000 */
.L_x_789:
[----:B------:R-:W-:Y:S01]  /*1e3b0*/  IMAD.MOV.U32 R11, RZ, RZ, R14 ;  /* 0x000000ffff0b7224 */ /* 0x000fe200078e000e */
[----:B------:R-:W-:Y:S06]  /*1e3c0*/  BRA `(.L_x_790) ;  /* 0xfffffe5000dc7947 */ /* 0x000fec000383ffff */
.L_x_492:
[----:B------:R-:W-:Y:S01]  /*1e3d0*/  BSSY B1, `(.L_x_791) ;  /* 0x0000008000017945 */ /* 0x000fe20003800000 */
[----:B0---4-:R-:W-:Y:S01]  /*1e3e0*/  MOV R13, R118 ;  /* 0x00000076000d7202 */ /* 0x011fe20000000f00 */
[----:B------:R-:W-:Y:S01]  /*1e3f0*/  IMAD.MOV.U32 R12, RZ, RZ, 0x1 ;  /* 0x00000001ff0c7424 */ /* 0x000fe200078e00ff */
[----:B---3--:R-:W-:Y:S01]  /*1e400*/  MOV R11, 0x1c1f ;  /* 0x00001c1f000b7802 */ /* 0x008fe20000000f00 */
[----:B------:R-:W-:-:S07]  /*1e410*/  IMAD.MOV.U32 R15, RZ, RZ, -0x1 ;  /* 0xffffffffff0f7424 */ /* 0x000fce00078e00ff */
[----:B-12---:R-:W-:Y:S05]  /*1e420*/  WARPSYNC.COLLECTIVE R15, `(.L_x_792) ;  /* 0x000000000f087348 */ /* 0x006fea0003c00000 */
[----:B------:R0:W3:Y:S02]  /*1e430*/  SHFL.IDX P6, R14, R13, R12, R11 ;  /* 0x0000000c0d0e7389 */ /* 0x0000e400000c000b */
[----:B0123--:R-:W-:Y:S01]  /*1e440*/  ENDCOLLECTIVE ;  /* 0x000000000000791b */ /* 0x00ffe20003800000 */
.L_x_792:
[----:B------:R-:W-:Y:S05]  /*1e450*/  BSYNC B1 ;  /* 0x0000000000017941 */ /* 0x000fea0003800000 */
.L_x_791:
[----:B------:R-:W-:Y:S01]  /*1e460*/  IMAD.MOV.U32 R13, RZ, RZ, R119 ;  /* 0x000000ffff0d7224 */ /* 0x000fe200078e0077 */
[----:B------:R-:W-:Y:S01]  /*1e470*/  MOV R12, 0x1 ;  /* 0x00000001000c7802 */ /* 0x000fe20000000f00 */
[----:B------:R-:W-:Y:S01]  /*1e480*/  IMAD.MOV.U32 R11, RZ, RZ, 0x1c1f ;  /* 0x00001c1fff0b7424 */ /* 0x000fe200078e00ff */
[----:B------:R-:W-:Y:S02]  /*1e490*/  MOV R15, 0xffffffff ;  /* 0xffffffff000f7802 */ /* 0x000fe40000000f00 */
[----:B------:R-:W-:-:S07]  /*1e4a0*/  MOV R118, R14 ;  /* 0x0000000e00767202 */ /* 0x000fce0000000f00 */
[----:B------:R-:W-:Y:S05]  /*1e4b0*/  WARPSYNC.COLLECTIVE R15, `(.L_x_793) ;  /* 0x000000000f087348 */ /* 0x000fea0003c00000 */
[----:B------:R0:W1:Y:S02]  /*1e4c0*/  SHFL.IDX P6, R14, R13, R12, R11 ;  /* 0x0000000c0d0e7389 */ /* 0x00006400000c000b */
[----:B01----:R-:W-:Y:S01]  /*1e4d0*/  ENDCOLLECTIVE ;  /* 0x000000000000791b */ /* 0x003fe20003800000 */
.L_x_793:
[----:B------:R-:W-:Y:S01]  /*1e4e0*/  IMAD.MOV.U32 R119, RZ, RZ, R14 ;  /* 0x000000ffff777224 */ /* 0x000fe200078e000e */
[----:B------:R-:W-:Y:S06]  /*1e4f0*/  BRA `(.L_x_794) ;  /* 0xfffffe6800107947 */ /* 0x000fec000383ffff */
.L_x_522:
[----:B-1----:R1:W2:Y:S02]  /*1e500*/  SYNCS.PHASECHK.TRANS64.TRYWAIT P6, [R88+URZ+0x2a890], R89 ;  /* 0x02a89059580075a7 */ /* 0x0022a400080c017f */
[----:B--2---:R-:W-:Y:S05]  /*1e510*/  @!P6 NANOSLEEP.SYNCS 0x989680 ;  /* 0x009896800000e95d */ /* 0x004fea0003900000 */
[----:B------:R-:W2:Y:S02]  /*1e520*/  @!P6 SYNCS.PHASECHK.TRANS64 P6, [R88+URZ+0x2a890], R89 ;  /* 0x02a890595800e5a7 */ /* 0x000ea400080c007f */
[----:B--2---:R-:W-:Y:S05]  /*1e530*/  @!P6 BRA `(.L_x_522) ;  /* 0xfffffffc00f0e947 */ /* 0x004fea000383ffff */
[----:B------:R-:W-:Y:S05]  /*1e540*/  BRA `(.L_x_795) ;  /* 0xfffffe8400e87947 */ /* 0x000fea000383ffff */
.L_x_523:
[----:B------:R-:W-:Y:S01]  /*1e550*/  BSSY B1, `(.L_x_796) ;  /* 0x0000008000017945 */ /* 0x000fe20003800000 */
[----:B------:R-:W-:Y:S01]  /*1e560*/  MOV R13, R118 ;  /* 0x00000076000d7202 */ /* 0x000fe20000000f00 */
[----:B------:R-:W-:Y:S01]  /*1e570*/  IMAD.MOV.U32 R12, RZ, RZ, RZ ;  /* 0x000000ffff0c7224 */ /* 0x000fe200078e00ff */
[----:B------:R-:W-:Y:S01]  /*1e580*/  MOV R11, 0x1c1f ;  /* 0x00001c1f000b7802 */ /* 0x000fe20000000f00 */
[----:B------:R-:W-:-:S07]  /*1e590*/  IMAD.MOV.U32 R15, RZ, RZ, -0x1 ;  /* 0xffffffffff0f7424 */ /* 0x000fce00078e00ff */
[----:B-1----:R-:W-:Y:S05]  /*1e5a0*/  WARPSYNC.COLLECTIVE R15, `(.L_x_797) ;  /* 0x000000000f087348 */ /* 0x002fea0003c00000 */
[----:B------:R0:W2:Y:S02]  /*1e5b0*/  SHFL.IDX P6, R14, R13, R12, R11 ;  /* 0x0000000c0d0e7389 */ /* 0x0000a400000c000b */
[----:B012---:R-:W-:Y:S01]  /*1e5c0*/  ENDCOLLECTIVE ;  /* 0x000000000000791b */ /* 0x007fe20003800000 */
.L_x_797:
[----:B------:R-:W-:Y:S05]  /*1e5d0*/  BSYNC B1 ;  /* 0x0000000000017941 */ /* 0x000fea0003800000 */
.L_x_796:
        /* <DEDUP_REMOVED lines=8> */
.L_x_798:
[----:B------:R-:W-:Y:S01]  /*1e660*/  IMAD.MOV.U32 R11, RZ, RZ, R14 ;  /* 0x000000ffff0b7224 */ /* 0x000fe200078e000e */
[----:B------:R-:W-:Y:S06]  /*1e670*/  BRA `(.L_x_799) ;  /* 0xfffffe8400b47947 */ /* 0x000fec000383ffff */
.L_x_536:
[----:B------:R-:W-:Y:S01]  /*1e680*/  BSSY B1, `(.L_x_800) ;  /* 0x0000008000017945 */ /* 0x000fe20003800000 */
[----:B--234-:R-:W-:Y:S01]  /*1e690*/  MOV R13, R118 ;  /* 0x00000076000d7202 */ /* 0x01cfe20000000f00 */
[----:B------:R-:W-:Y:S01]  /*1e6a0*/  IMAD.MOV.U32 R12, RZ, RZ, 0x1 ;  /* 0x00000001ff0c7424 */ /* 0x000fe200078e00ff */
[----:B------:R-:W-:Y:S01]  /*1e6b0*/  MOV R11, 0x1c1f ;  /* 0x00001c1f000b7802 */ /* 0x000fe20000000f00 */
[----:B------:R-:W-:-:S07]  /*1e6c0*/  IMAD.MOV.U32 R15, RZ, RZ, -0x1 ;  /* 0xffffffffff0f7424 */ /* 0x000fce00078e00ff */
[----:B01----:R-:W-:Y:S05]  /*1e6d0*/  WARPSYNC.COLLECTIVE R15, `(.L_x_801) ;  /* 0x000000000f087348 */ /* 0x003fea0003c00000 */
[----:B------:R2:W3:Y:S02]  /*1e6e0*/  SHFL.IDX P6, R14, R13, R12, R11 ;  /* 0x0000000c0d0e7389 */ /* 0x0004e400000c000b */
[----:B0123--:R-:W-:Y:S01]  /*1e6f0*/  ENDCOLLECTIVE ;  /* 0x000000000000791b */ /* 0x00ffe20003800000 */
.L_x_801:
[----:B------:R-:W-:Y:S05]  /*1e700*/  BSYNC B1 ;  /* 0x0000000000017941 */ /* 0x000fea0003800000 */
.L_x_800:
        /* <DEDUP_REMOVED lines=8> */
.L_x_802:
[----:B------:R-:W-:Y:S01]  /*1e790*/  IMAD.MOV.U32 R119, RZ, RZ, R14 ;  /* 0x000000ffff777224 */ /* 0x000fe200078e000e */
[----:B------:R-:W-:Y:S06]  /*1e7a0*/  BRA `(.L_x_803) ;  /* 0xfffffe9c005c7947 */ /* 0x000fec000383ffff */
.L_x_549:
[----:B0-----:R0:W1:Y:S02]  /*1e7b0*/  SYNCS.PHASECHK.TRANS64.TRYWAIT P4, [R88+URZ+0x2a890], R89 ;  /* 0x02a89059580075a7 */ /* 0x001064000808017f */
[----:B-1----:R-:W-:Y:S05]  /*1e7c0*/  @!P4 NANOSLEEP.SYNCS 0x989680 ;  /* 0x009896800000c95d */ /* 0x002fea0003900000 */
[----:B------:R-:W1:Y:S02]  /*1e7d0*/  @!P4 SYNCS.PHASECHK.TRANS64 P4, [R88+URZ+0x2a890], R89 ;  /* 0x02a890595800c5a7 */ /* 0x000e64000808007f */
[----:B-1----:R-:W-:Y:S05]  /*1e7e0*/  @!P4 BRA `(.L_x_549) ;  /* 0xfffffffc00f0c947 */ /* 0x002fea000383ffff */
[----:B------:R-:W-:Y:S05]  /*1e7f0*/  BRA `(.L_x_804) ;  /* 0xfffffeb000fc7947 */ /* 0x000fea000383ffff */
.L_x_550:
        /* <DEDUP_REMOVED lines=8> */
.L_x_806:
[----:B------:R-:W-:Y:S05]  /*1e880*/  BSYNC B1 ;  /* 0x0000000000017941 */ /* 0x000fea0003800000 */
.L_x_805:
        /* <DEDUP_REMOVED lines=8> */
.L_x_807:
[----:B------:R-:W-:Y:S01]  /*1e910*/  IMAD.MOV.U32 R36, RZ, RZ, R14 ;  /* 0x000000ffff247224 */ /* 0x000fe200078e000e */
[----:B------:R-:W-:Y:S06]  /*1e920*/  BRA `(.L_x_808) ;  /* 0xfffffeb400207947 */ /* 0x000fec000383ffff */
.L_x_553:
[----:B------:R-:W-:Y:S01]  /*1e930*/  BSSY B1, `(.L_x_809) ;  /* 0x0000008000017945 */ /* 0x000fe20003800000 */
[----:B----4-:R-:W-:Y:S01]  /*1e940*/  MOV R13, R39 ;  /* 0x00000027000d7202 */ /* 0x010fe20000000f00 */
[----:B------:R-:W-:Y:S01]  /*1e950*/  IMAD.MOV.U32 R12, RZ, RZ, 0x1 ;  /* 0x00000001ff0c7424 */ /* 0x000fe200078e00ff */
[----:B------:R-:W-:Y:S01]  /*1e960*/  MOV R11, 0x1c1f ;  /* 0x00001c1f000b7802 */ /* 0x000fe20000000f00 */
[----:B------:R-:W-:-:S07]  /*1e970*/  IMAD.MOV.U32 R15, RZ, RZ, -0x1 ;  /* 0xffffffffff0f7424 */ /* 0x000fce00078e00ff */
[----:B0123--:R-:W-:Y:S05]  /*1e980*/  WARPSYNC.COLLECTIVE R15, `(.L_x_810) ;  /* 0x000000000f087348 */ /* 0x00ffea0003c00000 */
[----:B------:R4:W0:Y:S02]  /*1e990*/  SHFL.IDX P6, R14, R13, R12, R11 ;  /* 0x0000000c0d0e7389 */ /* 0x00082400000c000b */
[----:B01234-:R-:W-:Y:S01]  /*1e9a0*/  ENDCOLLECTIVE ;  /* 0x000000000000791b */ /* 0x01ffe20003800000 */
.L_x_810:
[----:B------:R-:W-:Y:S05]  /*1e9b0*/  BSYNC B1 ;  /* 0x0000000000017941 */ /* 0x000fea0003800000 */
.L_x_809:
        /* <DEDUP_REMOVED lines=8> */
.L_x_811:
[----:B------:R-:W-:Y:S01]  /*1ea40*/  IMAD.MOV.U32 R36, RZ, RZ, R14 ;  /* 0x000000ffff247224 */ /* 0x000fe200078e000e */
[----:B------:R-:W-:Y:S06]  /*1ea50*/  BRA `(.L_x_812) ;  /* 0xfffffeb4007c7947 */ /* 0x000fec000383ffff */
.L_x_557:
[----:B---3--:R3:W0:Y:S02]  /*1ea60*/  SYNCS.PHASECHK.TRANS64.TRYWAIT P0, [R88+URZ+0x2a8b0], R89 ;  /* 0x02a8b059580075a7 */ /* 0x008624000800017f */
[----:B0-----:R-:W-:Y:S05]  /*1ea70*/  @!P0 NANOSLEEP.SYNCS 0x989680 ;  /* 0x009896800000895d */ /* 0x001fea0003900000 */
[----:B------:R-:W0:Y:S02]  /*1ea80*/  @!P0 SYNCS.PHASECHK.TRANS64 P0, [R88+URZ+0x2a8b0], R89 ;  /* 0x02a8b059580085a7 */ /* 0x000e24000800007f */
[----:B0-----:R-:W-:Y:S05]  /*1ea90*/  @!P0 BRA `(.L_x_557) ;  /* 0xfffffffc00f08947 */ /* 0x001fea000383ffff */
[----:B------:R-:W-:Y:S05]  /*1eaa0*/  BRA `(.L_x_813) ;  /* 0xfffffeb800547947 */ /* 0x000fea000383ffff */
.L_x_575:
[----:B------:R-:W-:Y:S01]  /*1eab0*/  BSSY B1, `(.L_x_814) ;  /* 0x0000008000017945 */ /* 0x000fe20003800000 */
[----:B------:R-:W-:Y:S01]  /*1eac0*/  MOV R13, R25 ;  /* 0x00000019000d7202 */ /* 0x000fe20000000f00 */
[----:B------:R-:W-:Y:S01]  /*1ead0*/  IMAD.MOV.U32 R12, RZ, RZ, RZ ;  /* 0x000000ffff0c7224 */ /* 0x000fe200078e00ff */
[----:B------:R-:W-:Y:S01]  /*1eae0*/  MOV R11, 0x1c1f ;  /* 0x00001c1f000b7802 */ /* 0x000fe20000000f00 */
[----:B------:R-:W-:-:S07]  /*1eaf0*/  IMAD.MOV.U32 R15, RZ, RZ, -0x1 ;  /* 0xffffffffff0f7424 */ /* 0x000fce00078e00ff */
[----:B----4-:R-:W-:Y:S05]  /*1eb00*/  WARPSYNC.COLLECTIVE R15, `(.L_x_815) ;  /* 0x000000000f087348 */ /* 0x010fea0003c00000 */
[----:B------:R0:W1:Y:S02]  /*1eb10*/  SHFL.IDX P6, R14, R13, R12, R11 ;  /* 0x0000000c0d0e7389 */ /* 0x00006400000c000b */
[----:B01--4-:R-:W-:Y:S01]  /*1eb20*/  ENDCOLLECTIVE ;  /* 0x000000000000791b */ /* 0x013fe20003800000 */
.L_x_815:
[----:B------:R-:W-:Y:S05]  /*1eb30*/  BSYNC B1 ;  /* 0x0000000000017941 */ /* 0x000fea0003800000 */
.L_x_814:
        /* <DEDUP_REMOVED lines=8> */
.L_x_816:
[----:B------:R-:W-:Y:S01]  /*1ebc0*/  MOV R13, R27 ;  /* 0x0000001b000d7202 */ /* 0x000fe20000000f00 */
[----:B------:R-:W-:-:S07]  /*1ebd0*/  IMAD.MOV.U32 R0, RZ, RZ, R14 ;  /* 0x000000ffff007224 */ /* 0x000fce00078e000e */
[----:B------:R-:W-:Y:S05]  /*1ebe0*/  WARPSYNC.COLLECTIVE R15, `(.L_x_817) ;  /* 0x000000000f087348 */ /* 0x000fea0003c00000 */
[----:B------:R0:W1:Y:S02]  /*1ebf0*/  SHFL.IDX P6, R14, R13, R12, R11 ;  /* 0x0000000c0d0e7389 */ /* 0x00006400000c000b */
[----:B01----:R-:W-:Y:S01]  /*1ec00*/  ENDCOLLECTIVE ;  /* 0x000000000000791b */ /* 0x003fe20003800000 */
.L_x_817:
[----:B------:R-:W-:Y:S01]  /*1ec10*/  MOV R13, R26 ;  /* 0x0000001a000d7202 */ /* 0x000fe20000000f00 */
[----:B------:R-:W-:-:S07]  /*1ec20*/  IMAD.MOV.U32 R5, RZ, RZ, R14 ;  /* 0x000000ffff057224 */ /* 0x000fce00078e000e */
[----:B------:R-:W-:Y:S05]  /*1ec30*/  WARPSYNC.COLLECTIVE R15, `(.L_x_818) ;  /* 0x000000000f087348 */ /* 0x000fea0003c00000 */
[----:B------:R0:W1:Y:S02]  /*1ec40*/  SHFL.IDX P6, R14, R13, R12, R11 ;  /* 0x0000000c0d0e7389 */ /* 0x00006400000c000b */
[----:B01----:R-:W-:Y:S01]  /*1ec50*/  ENDCOLLECTIVE ;  /* 0x000000000000791b */ /* 0x003fe20003800000 */
.L_x_818:
[----:B------:R-:W-:Y:S05]  /*1ec60*/  BRA `(.L_x_819) ;  /* 0xfffffec400907947 */ /* 0x000fea000383ffff */
.L_x_579:
[----:B0-----:R0:W1:Y:S02]  /*1ec70*/  SYNCS.PHASECHK.TRANS64.TRYWAIT P0, [R2+URZ+0x2a800], R5 ;  /* 0x02a80005020075a7 */ /* 0x001064000800017f */
[----:B-1----:R-:W-:Y:S05]  /*1ec80*/  @!P0 NANOSLEEP.SYNCS 0x989680 ;  /* 0x009896800000895d */ /* 0x002fea0003900000 */
[----:B------:R-:W1:Y:S02]  /*1ec90*/  @!P0 SYNCS.PHASECHK.TRANS64 P0, [R2+URZ+0x2a800], R5 ;  /* 0x02a80005020085a7 */ /* 0x000e64000800007f */
[----:B-1----:R-:W-:Y:S05]  /*1eca0*/  @!P0 BRA `(.L_x_579) ;  /* 0xfffffffc00f08947 */ /* 0x002fea000383ffff */
[----:B------:R-:W-:Y:S05]  /*1ecb0*/  BRA `(.L_x_820) ;  /* 0xfffffed000087947 */ /* 0x000fea000383ffff */
.L_x_603:
[----:B------:R-:W-:Y:S01]  /*1ecc0*/  BSSY B1, `(.L_x_821) ;  /* 0x0000008000017945 */ /* 0x000fe20003800000 */
[----:B------:R-:W-:Y:S01]  /*1ecd0*/  IMAD.MOV.U32 R13, RZ, RZ, R25 ;  /* 0x000000ffff0d7224 */ /* 0x000fe200078e0019 */
[----:B------:R-:W-:Y:S01]  /*1ece0*/  MOV R12, RZ ;  /* 0x000000ff000c7202 */ /* 0x000fe20000000f00 */
[----:B------:R-:W-:Y:S01]  /*1ecf0*/  IMAD.MOV.U32 R11, RZ, RZ, 0x1c1f ;  /* 0x00001c1fff0b7424 */ /* 0x000fe200078e00ff */
[----:B------:R-:W-:-:S07]  /*1ed00*/  MOV R15, 0xffffffff ;  /* 0xffffffff000f7802 */ /* 0x000fce0000000f00 */
[----:B----4-:R-:W-:Y:S05]  /*1ed10*/  WARPSYNC.COLLECTIVE R15, `(.L_x_822) ;  /* 0x000000000f087348 */ /* 0x010fea0003c00000 */
[----:B------:R0:W1:Y:S02]  /*1ed20*/  SHFL.IDX P6, R14, R13, R12, R11 ;  /* 0x0000000c0d0e7389 */ /* 0x00006400000c000b */
[----:B01--4-:R-:W-:Y:S01]  /*1ed30*/  ENDCOLLECTIVE ;  /* 0x000000000000791b */ /* 0x013fe20003800000 */
.L_x_822:
[----:B------:R-:W-:Y:S05]  /*1ed40*/  BSYNC B1 ;  /* 0x0000000000017941 */ /* 0x000fea0003800000 */
.L_x_821:
[----:B------:R-:W-:Y:S01]  /*1ed50*/  MOV R13, R24 ;  /* 0x00000018000d7202 */ /* 0x000fe20000000f00 */
[----:B------:R-:W-:Y:S01]  /*1ed60*/  IMAD.MOV.U32 R12, RZ, RZ, RZ ;  /* 0x000000ffff0c7224 */ /* 0x000fe200078e00ff */
[----:B------:R-:W-:Y:S01]  /*1ed70*/  MOV R11, 0x1c1f ;  /* 0x00001c1f000b7802 */ /* 0x000fe20000000f00 */
[----:B------:R-:W-:Y:S02]  /*1ed80*/  IMAD.MOV.U32 R15, RZ, RZ, -0x1 ;  /* 0xffffffffff0f7424 */ /* 0x000fe400078e00ff */
[----:B------:R-:W-:-:S07]  /*1ed90*/  IMAD.MOV.U32 R3, RZ, RZ, R14 ;  /* 0x000000ffff037224 */ /* 0x000fce00078e000e */
[----:B------:R-:W-:Y:S05]  /*1eda0*/  WARPSYNC.COLLECTIVE R15, `(.L_x_823) ;  /* 0x000000000f087348 */ /* 0x000fea0003c00000 */
[----:B------:R0:W1:Y:S02]  /*1edb0*/  SHFL.IDX P6, R14, R13, R12, R11 ;  /* 0x0000000c0d0e7389 */ /* 0x00006400000c000b */
[----:B01----:R-:W-:Y:S01]  /*1edc0*/  ENDCOLLECTIVE ;  /* 0x000000000000791b */ /* 0x003fe20003800000 */
.L_x_823:
[----:B------:R-:W-:Y:S01]  /*1edd0*/  IMAD.MOV.U32 R13, RZ, RZ, R27 ;  /* 0x000000ffff0d7224 */ /* 0x000fe200078e001b */
[----:B------:R-:W-:-:S07]  /*1ede0*/  MOV R0, R14 ;  /* 0x0000000e00007202 */ /* 0x000fce0000000f00 */
[----:B------:R-:W-:Y:S05]  /*1edf0*/  WARPSYNC.COLLECTIVE R15, `(.L_x_824) ;  /* 0x000000000f087348 */ /* 0x000fea0003c00000 */
[----:B------:R0:W1:Y:S02]  /*1ee00*/  SHFL.IDX P6, R14, R13, R12, R11 ;  /* 0x0000000c0d0e7389 */ /* 0x00006400000c000b */
[----:B01----:R-:W-:Y:S01]  /*1ee10*/  ENDCOLLECTIVE ;  /* 0x000000000000791b */ /* 0x003fe20003800000 */
.L_x_824:
[----:B------:R-:W-:Y:S01]  /*1ee20*/  IMAD.MOV.U32 R13, RZ, RZ, R26 ;  /* 0x000000ffff0d7224 */ /* 0x000fe200078e001a */
[----:B------:R-:W-:-:S07]  /*1ee30*/  MOV R21, R14 ;  /* 0x0000000e00157202 */ /* 0x000fce0000000f00 */
[----:B------:R-:W-:Y:S05]  /*1ee40*/  WARPSYNC.COLLECTIVE R15, `(.L_x_825) ;  /* 0x000000000f087348 */ /* 0x000fea0003c00000 */
[----:B------:R0:W1:Y:S02]  /*1ee50*/  SHFL.IDX P6, R14, R13, R12, R11 ;  /* 0x0000000c0d0e7389 */ /* 0x00006400000c000b */
[----:B01----:R-:W-:Y:S01]  /*1ee60*/  ENDCOLLECTIVE ;  /* 0x000000000000791b */ /* 0x003fe20003800000 */
.L_x_825:
[----:B------:R-:W-:Y:S01]  /*1ee70*/  MOV R20, R14 ;  /* 0x0000000e00147202 */ /* 0x000fe20000000f00 */
[----:B------:R-:W-:Y:S06]  /*1ee80*/  BRA `(.L_x_826) ;  /* 0xfffffeec00a47947 */ /* 0x000fec000383ffff */
.L_x_607:
[----:B0-----:R0:W1:Y:S02]  /*1ee90*/  SYNCS.PHASECHK.TRANS64.TRYWAIT P0, [R2+URZ+0x2a800], R5 ;  /* 0x02a80005020075a7 */ /* 0x001064000800017f */
[----:B-1----:R-:W-:Y:S05]  /*1eea0*/  @!P0 NANOSLEEP.SYNCS 0x989680 ;  /* 0x009896800000895d */ /* 0x002fea0003900000 */
[----:B------:R-:W1:Y:S02]  /*1eeb0*/  @!P0 SYNCS.PHASECHK.TRANS64 P0, [R2+URZ+0x2a800], R5 ;  /* 0x02a80005020085a7 */ /* 0x000e64000800007f */
[----:B-1----:R-:W-:Y:S05]  /*1eec0*/  @!P0 BRA `(.L_x_607) ;  /* 0xfffffffc00f08947 */ /* 0x002fea000383ffff */
[----:B------:R-:W-:Y:S05]  /*1eed0*/  BRA `(.L_x_827) ;  /* 0xfffffef400b47947 */ /* 0x000fea000383ffff */
.L_x_621:
[----:B-1----:R1:W2:Y:S02]  /*1eee0*/  SYNCS.PHASECHK.TRANS64.TRYWAIT P1, [R5+URZ+0x2a830], R0 ;  /* 0x02a83000050075a7 */ /* 0x0022a4000802017f */
[----:B--2---:R-:W-:Y:S05]  /*1eef0*/  @!P1 NANOSLEEP.SYNCS 0x989680 ;  /* 0x009896800000995d */ /* 0x004fea0003900000 */
[----:B------:R-:W2:Y:S02]  /*1ef00*/  @!P1 SYNCS.PHASECHK.TRANS64 P1, [R5+URZ+0x2a830], R0 ;  /* 0x02a83000050095a7 */ /* 0x000ea4000802007f */
[----:B--2---:R-:W-:Y:S05]  /*1ef10*/  @!P1 BRA `(.L_x_621) ;  /* 0xfffffffc00f09947 */ /* 0x004fea000383ffff */
[----:B------:R-:W-:Y:S05]  /*1ef20*/  BRA `(.L_x_620) ;  /* 0xffffff1800a47947 */ /* 0x000fea000383ffff */
.L_x_629:
[----:B-1----:R1:W2:Y:S02]  /*1ef30*/  SYNCS.PHASECHK.TRANS64.TRYWAIT P1, [R21+URZ+0x2a830], R0 ;  /* 0x02a83000150075a7 */ /* 0x0022a4000802017f */
[----:B--2---:R-:W-:Y:S05]  /*1ef40*/  @!P1 NANOSLEEP.SYNCS 0x989680 ;  /* 0x009896800000995d */ /* 0x004fea0003900000 */
[----:B------:R-:W2:Y:S02]  /*1ef50*/  @!P1 SYNCS.PHASECHK.TRANS64 P1, [R21+URZ+0x2a830], R0 ;  /* 0x02a83000150095a7 */ /* 0x000ea4000802007f */
[----:B--2---:R-:W-:Y:S05]  /*1ef60*/  @!P1 BRA `(.L_x_629) ;  /* 0xfffffffc00f09947 */ /* 0x004fea000383ffff */
[----:B------:R-:W-:Y:S05]  /*1ef70*/  BRA `(.L_x_628) ;  /* 0xffffff3c00847947 */ /* 0x000fea000383ffff */
.L_x_634:
[----:B0-----:R0:W1:Y:S02]  /*1ef80*/  SYNCS.PHASECHK.TRANS64.TRYWAIT P1, [R10+URZ+0x2a850], R3 ;  /* 0x02a850030a0075a7 */ /* 0x001064000802017f */
[----:B-1----:R-:W-:Y:S05]  /*1ef90*/  @!P1 NANOSLEEP.SYNCS 0x989680 ;  /* 0x009896800000995d */ /* 0x002fea0003900000 */
[----:B------:R-:W1:Y:S02]  /*1efa0*/  @!P1 SYNCS.PHASECHK.TRANS64 P1, [R10+URZ+0x2a850], R3 ;  /* 0x02a850030a0095a7 */ /* 0x000e64000802007f */
[----:B-1----:R-:W-:Y:S05]  /*1efb0*/  @!P1 BRA `(.L_x_634) ;  /* 0xfffffffc00f09947 */ /* 0x002fea000383ffff */
[----:B------:R-:W-:Y:S05]  /*1efc0*/  BRA `(.L_x_633) ;  /* 0xffffff4800747947 */ /* 0x000fea000383ffff */
.L_x_642:
[----:B-1----:R1:W2:Y:S02]  /*1efd0*/  SYNCS.PHASECHK.TRANS64.TRYWAIT P1, [R10+URZ+0x2a850], R5 ;  /* 0x02a850050a0075a7 */ /* 0x0022a4000802017f */
[----:B--2---:R-:W-:Y:S05]  /*1efe0*/  @!P1 NANOSLEEP.SYNCS 0x989680 ;  /* 0x009896800000995d */ /* 0x004fea0003900000 */
[----:B------:R-:W2:Y:S02]  /*1eff0*/  @!P1 SYNCS.PHASECHK.TRANS64 P1, [R10+URZ+0x2a850], R5 ;  /* 0x02a850050a0095a7 */ /* 0x000ea4000802007f */
[----:B--2---:R-:W-:Y:S05]  /*1f000*/  @!P1 BRA `(.L_x_642) ;  /* 0xfffffffc00f09947 */ /* 0x004fea000383ffff */
[----:B------:R-:W-:Y:S05]  /*1f010*/  BRA `(.L_x_641) ;  /* 0xffffff60003c7947 */ /* 0x000fea000383ffff */
.L_x_679:
[----:B------:R-:W0:Y:S01]  /*1f020*/  S2R R9, SR_TID.X ;  /* 0x0000000000097919 */ /* 0x000e220000002100 */
[----:B------:R-:W-:Y:S01]  /*1f030*/  BSSY B1, `(.L_x_828) ;  /* 0x000000a000017945 */ /* 0x000fe20003800000 */
[----:B------:R-:W-:Y:S01]  /*1f040*/  MOV R12, RZ ;  /* 0x000000ff000c7202 */ /* 0x000fe20000000f00 */
[----:B------:R-:W-:Y:S01]  /*1f050*/  IMAD.MOV.U32 R11, RZ, RZ, 0x1f ;  /* 0x0000001fff0b7424 */ /* 0x000fe200078e00ff */
[----:B------:R-:W-:Y:S02]  /*1f060*/  MOV R15, 0xffffffff ;  /* 0xffffffff000f7802 */ /* 0x000fe40000000f00 */
[----:B0-----:R-:W-:-:S04]  /*1f070*/  SHF.R.U32.HI R9, RZ, 0x5, R9 ;  /* 0x00000005ff097819 */ /* 0x001fc80000011609 */
[----:B------:R-:W-:-:S05]  /*1f080*/  LOP3.LUT R9, R9, 0x3, RZ, 0xc0, !PT ;  /* 0x0000000309097812 */ /* 0x000fca00078ec0ff */
[----:B------:R-:W-:-:S07]  /*1f090*/  IMAD.MOV.U32 R13, RZ, RZ, R9 ;  /* 0x000000ffff0d7224 */ /* 0x000fce00078e0009 */
[----:B------:R-:W-:Y:S05]  /*1f0a0*/  WARPSYNC.COLLECTIVE R15, `(.L_x_829) ;  /* 0x000000000f087348 */ /* 0x000fea0003c00000 */
[----:B------:R0:W1:Y:S02]  /*1f0b0*/  SHFL.IDX P6, R14, R13, R12, R11 ;  /* 0x0000000c0d0e7389 */ /* 0x00006400000c000b */
[----:B01----:R-:W-:Y:S01]  /*1f0c0*/  ENDCOLLECTIVE ;  /* 0x000000000000791b */ /* 0x003fe20003800000 */
.L_x_829:
[----:B------:R-:W-:Y:S05]  /*1f0d0*/  BSYNC B1 ;  /* 0x0000000000017941 */ /* 0x000fea0003800000 */
.L_x_828:
[----:B------:R-:W-:Y:S05]  /*1f0e0*/  BRA `(.L_x_830) ;  /* 0xffffff9800b47947 */ /* 0x000fea000383ffff */
.L_x_681:
[----:B------:R-:W-:Y:S01]  /*1f0f0*/  BSSY B1, `(.L_x_831) ;  /* 0x0000006000017945 */ /* 0x000fe20003800000 */
[----:B------:R-:W-:-:S07]  /*1f100*/  IMAD.MOV.U32 R15, RZ, RZ, -0x1 ;  /* 0xffffffffff0f7424 */ /* 0x000fce00078e00ff */
[----:B0-----:R-:W-:Y:S05]  /*1f110*/  WARPSYNC.COLLECTIVE R15, `(.L_x_832) ;  /* 0x000000000f0c7348 */ /* 0x001fea0003c00000 */
[----:B------:R-:W-:Y:S02]  /*1f120*/  ELECT P6, UR62, PT ;  /* 0x00000000003e782f */ /* 0x000fe400038c0000 */
[----:B------:R-:W-:Y:S01]  /*1f130*/  MOV R14, UR62 ;  /* 0x0000003e000e7c02 */ /* 0x000fe20008000f00 */
[----:B0-----:R-:W-:Y:S10]  /*1f140*/  ENDCOLLECTIVE ;  /* 0x000000000000791b */ /* 0x001ff40003800000 */
.L_x_832:
[----:B------:R-:W-:Y:S05]  /*1f150*/  BSYNC B1 ;  /* 0x0000000000017941 */ /* 0x000fea0003800000 */
.L_x_831:
[----:B------:R-:W-:Y:S05]  /*1f160*/  BRA `(.L_x_680) ;  /* 0xffffff9800ac7947 */ /* 0x000fea000383ffff */
.L_x_683:
[----:B0-----:R0:W1:Y:S02]  /*1f170*/  SYNCS.PHASECHK.TRANS64.TRYWAIT P0, [R22+URZ+0x2a820], R3 ;  /* 0x02a82003160075a7 */ /* 0x001064000800017f */
[----:B-1----:R-:W-:Y:S05]  /*1f180*/  @!P0 NANOSLEEP.SYNCS 0x989680 ;  /* 0x009896800000895d */ /* 0x002fea0003900000 */
[----:B------:R-:W1:Y:S02]  /*1f190*/  @!P0 SYNCS.PHASECHK.TRANS64 P0, [R22+URZ+0x2a820], R3 ;  /* 0x02a82003160085a7 */ /* 0x000e64000800007f */
[----:B-1----:R-:W-:Y:S05]  /*1f1a0*/  @!P0 BRA `(.L_x_683) ;  /* 0xfffffffc00f08947 */ /* 0x002fea000383ffff */
[----:B------:R-:W-:Y:S05]  /*1f1b0*/  BRA `(.L_x_833) ;  /* 0xffffff9800bc7947 */ /* 0x000fea000383ffff */
.L_x_687:
[----:B-1----:R1:W2:Y:S02]  /*1f1c0*/  SYNCS.PHASECHK.TRANS64.TRYWAIT P0, [R9+URZ+0x2a8a0], R8 ;  /* 0x02a8a008090075a7 */ /* 0x0022a4000800017f */
[----:B--2---:R-:W-:Y:S05]  /*1f1d0*/  @!P0 NANOSLEEP.SYNCS 0x989680 ;  /* 0x009896800000895d */ /* 0x004fea0003900000 */
[----:B------:R-:W2:Y:S02]  /*1f1e0*/  @!P0 SYNCS.PHASECHK.TRANS64 P0, [R9+URZ+0x2a8a0], R8 ;  /* 0x02a8a008090085a7 */ /* 0x000ea4000800007f */
[----:B--2---:R-:W-:Y:S05]  /*1f1f0*/  @!P0 BRA `(.L_x_687) ;  /* 0xfffffffc00f08947 */ /* 0x004fea000383ffff */
[----:B------:R-:W-:Y:S05]  /*1f200*/  BRA `(.L_x_834) ;  /* 0xffffff9800d47947 */ /* 0x000fea000383ffff */
.L_x_694:
[----:B0-----:R0:W2:Y:S02]  /*1f210*/  SYNCS.PHASECHK.TRANS64.TRYWAIT P0, [R9+URZ+0x2a8c0], R8 ;  /* 0x02a8c008090075a7 */ /* 0x0010a4000800017f */
[----:B--2---:R-:W-:Y:S05]  /*1f220*/  @!P0 NANOSLEEP.SYNCS 0x989680 ;  /* 0x009896800000895d */ /* 0x004fea0003900000 */
[----:B------:R-:W2:Y:S02]  /*1f230*/  @!P0 SYNCS.PHASECHK.TRANS64 P0, [R9+URZ+0x2a8c0], R8 ;  /* 0x02a8c008090085a7 */ /* 0x000ea4000800007f */
[----:B--2---:R-:W-:Y:S05]  /*1f240*/  @!P0 BRA `(.L_x_694) ;  /* 0xfffffffc00f08947 */ /* 0x004fea000383ffff */
[----:B------:R-:W-:Y:S05]  /*1f250*/  BRA `(.L_x_835) ;  /* 0xffffff9c00cc7947 */ /* 0x000fea000383ffff */
.L_x_702:
[----:B-1----:R1:W2:Y:S02]  /*1f260*/  SYNCS.PHASECHK.TRANS64.TRYWAIT P1, [R6+URZ+0x2a8a0], R9 ;  /* 0x02a8a009060075a7 */ /* 0x0022a4000802017f */
[----:B--2---:R-:W-:Y:S05]  /*1f270*/  @!P1 NANOSLEEP.SYNCS 0x989680 ;  /* 0x009896800000995d */ /* 0x004fea0003900000 */
[----:B------:R-:W2:Y:S02]  /*1f280*/  @!P1 SYNCS.PHASECHK.TRANS64 P1, [R6+URZ+0x2a8a0], R9 ;  /* 0x02a8a009060095a7 */ /* 0x000ea4000802007f */
[----:B--2---:R-:W-:Y:S05]  /*1f290*/  @!P1 BRA `(.L_x_702) ;  /* 0xfffffffc00f09947 */ /* 0x004fea000383ffff */
[----:B------:R-:W-:Y:S05]  /*1f2a0*/  BRA `(.L_x_836) ;  /* 0xffffffa000c87947 */ /* 0x000fea000383ffff */
.L_x_709:
[----:B0-----:R0:W2:Y:S02]  /*1f2b0*/  SYNCS.PHASECHK.TRANS64.TRYWAIT P1, [R6+URZ+0x2a8c0], R9 ;  /* 0x02a8c009060075a7 */ /* 0x0010a4000802017f */
[----:B--2---:R-:W-:Y:S05]  /*1f2c0*/  @!P1 NANOSLEEP.SYNCS 0x989680 ;  /* 0x009896800000995d */ /* 0x004fea0003900000 */
[----:B------:R-:W2:Y:S02]  /*1f2d0*/  @!P1 SYNCS.PHASECHK.TRANS64 P1, [R6+URZ+0x2a8c0], R9 ;  /* 0x02a8c009060095a7 */ /* 0x000ea4000802007f */
[----:B--2---:R-:W-:Y:S05]  /*1f2e0*/  @!P1 BRA `(.L_x_709) ;  /* 0xfffffffc00f09947 */ /* 0x004fea000383ffff */
[----:B------:R-:W-:Y:S05]  /*1f2f0*/  BRA `(.L_x_837) ;  /* 0xffffffa400bc7947 */ /* 0x000fea000383ffff */
.L_x_723:
[----:B------:R-:W0:Y:S01]  /*1f300*/  S2R R7, SR_TID.X ;  /* 0x0000000000077919 */ /* 0x000e220000002100 */
[----:B------:R-:W-:Y:S01]  /*1f310*/  BSSY B0, `(.L_x_838) ;  /* 0x000000a000007945 */ /* 0x000fe20003800000 */
[----:B------:R-:W-:Y:S01]  /*1f320*/  IMAD.MOV.U32 R12, RZ, RZ, RZ ;  /* 0x000000ffff0c7224 */ /* 0x000fe200078e00ff */
[----:B------:R-:W-:Y:S01]  /*1f330*/  MOV R11, 0x1f ;  /* 0x0000001f000b7802 */ /* 0x000fe20000000f00 */
[----:B------:R-:W-:Y:S01]  /*1f340*/  IMAD.MOV.U32 R15, RZ, RZ, -0x1 ;  /* 0xffffffffff0f7424 */ /* 0x000fe200078e00ff */
[----:B0-----:R-:W-:-:S04]  /*1f350*/  SHF.R.U32.HI R7, RZ, 0x5, R7 ;  /* 0x00000005ff077819 */ /* 0x001fc80000011607 */
[----:B------:R-:W-:-:S04]  /*1f360*/  LOP3.LUT R7, R7, 0x3, RZ, 0xc0, !PT ;  /* 0x0000000307077812 */ /* 0x000fc800078ec0ff */
[----:B------:R-:W-:-:S07]  /*1f370*/  MOV R13, R7 ;  /* 0x00000007000d7202 */ /* 0x000fce0000000f00 */
[----:B-----5:R-:W-:Y:S05]  /*1f380*/  WARPSYNC.COLLECTIVE R15, `(.L_x_839) ;  /* 0x000000000f087348 */ /* 0x020fea0003c00000 */
[----:B------:R0:W1:Y:S02]  /*1f390*/  SHFL.IDX P6, R14, R13, R12, R11 ;  /* 0x0000000c0d0e7389 */ /* 0x00006400000c000b */
[----:B01---5:R-:W-:Y:S01]  /*1f3a0*/  ENDCOLLECTIVE ;  /* 0x000000000000791b */ /* 0x023fe20003800000 */
.L_x_839:
[----:B------:R-:W-:Y:S05]  /*1f3b0*/  BSYNC B0 ;  /* 0x0000000000007941 */ /* 0x000fea0003800000 */
.L_x_838:
[----:B------:R-:W-:Y:S05]  /*1f3c0*/  BRA `(.L_x_840) ;  /* 0xffffffb000cc7947 */ /* 0x000fea000383ffff */
.L_x_726:
[----:B0-----:R0:W1:Y:S02]  /*1f3d0*/  SYNCS.PHASECHK.TRANS64.TRYWAIT P0, [R7+URZ+0x2a840], R2 ;  /* 0x02a84002070075a7 */ /* 0x001064000800017f */
[----:B-1----:R-:W-:Y:S05]  /*1f3e0*/  @!P0 NANOSLEEP.SYNCS 0x989680 ;  /* 0x009896800000895d */ /* 0x002fea0003900000 */
[----:B------:R-:W1:Y:S02]  /*1f3f0*/  @!P0 SYNCS.PHASECHK.TRANS64 P0, [R7+URZ+0x2a840], R2 ;  /* 0x02a84002070085a7 */ /* 0x000e64000800007f */
[----:B-1----:R-:W-:Y:S05]  /*1f400*/  @!P0 BRA `(.L_x_726) ;  /* 0xfffffffc00f08947 */ /* 0x002fea000383ffff */
[----:B------:R-:W-:Y:S05]  /*1f410*/  BRA `(.L_x_841) ;  /* 0xffffffb400287947 */ /* 0x000fea000383ffff */
.L_x_727:
[----:B------:R-:W-:Y:S01]  /*1f420*/  BSSY B0, `(.L_x_842) ;  /* 0x0000008000007945 */ /* 0x000fe20003800000 */
[----:B------:R-:W-:Y:S01]  /*1f430*/  MOV R13, R0 ;  /* 0x00000000000d7202 */ /* 0x000fe20000000f00 */
[----:B------:R-:W-:Y:S01]  /*1f440*/  IMAD.MOV.U32 R12, RZ, RZ, RZ ;  /* 0x000000ffff0c7224 */ /* 0x000fe200078e00ff */
[----:B------:R-:W-:Y:S01]  /*1f450*/  MOV R11, 0x181f ;  /* 0x0000181f000b7802 */ /* 0x000fe20000000f00 */
[----:B------:R-:W-:-:S07]  /*1f460*/  IMAD.MOV.U32 R15, RZ, RZ, -0x1 ;  /* 0xffffffffff0f7424 */ /* 0x000fce00078e00ff */
[----:B------:R-:W-:Y:S05]  /*1f470*/  WARPSYNC.COLLECTIVE R15, `(.L_x_843) ;  /* 0x000000000f087348 */ /* 0x000fea0003c00000 */
[----:B------:R0:W1:Y:S02]  /*1f480*/  SHFL.IDX P6, R14, R13, R12, R11 ;  /* 0x0000000c0d0e7389 */ /* 0x00006400000c000b */
[----:B01----:R-:W-:Y:S01]  /*1f490*/  ENDCOLLECTIVE ;  /* 0x000000000000791b */ /* 0x003fe20003800000 */
.L_x_843:
[----:B------:R-:W-:Y:S05]  /*1f4a0*/  BSYNC B0 ;  /* 0x0000000000007941 */ /* 0x000fea0003800000 */
.L_x_842:
[----:B------:R-:W-:Y:S01]  /*1f4b0*/  IMAD.MOV.U32 R13, RZ, RZ, R4 ;  /* 0x000000ffff0d7224 */ /* 0x000fe200078e0004 */
[----:B------:R-:W-:Y:S01]  /*1f4c0*/  MOV R12, RZ ;  /* 0x000000ff000c7202 */ /* 0x000fe20000000f00 */
[----:B------:R-:W-:Y:S01]  /*1f4d0*/  IMAD.MOV.U32 R11, RZ, RZ, 0x181f ;  /* 0x0000181fff0b7424 */ /* 0x000fe200078e00ff */
[----:B------:R-:W-:Y:S01]  /*1f4e0*/  MOV R15, 0xffffffff ;  /* 0xffffffff000f7802 */ /* 0x000fe20000000f00 */
[----:B------:R-:W-:Y:S01]  /*1f4f0*/  @P0 IMAD R8, R5, 0x2, R22 ;  /* 0x0000000205080824 */ /* 0x000fe200078e0216 */
[----:B------:R-:W-:-:S07]  /*1f500*/  MOV R2, R14 ;  /* 0x0000000e00027202 */ /* 0x000fce0000000f00 */
[----:B------:R-:W-:Y:S05]  /*1f510*/  WARPSYNC.COLLECTIVE R15, `(.L_x_844) ;  /* 0x000000000f087348 */ /* 0x000fea0003c00000 */
[----:B------:R0:W1:Y:S02]  /*1f520*/  SHFL.IDX P6, R14, R13, R12, R11 ;  /* 0x0000000c0d0e7389 */ /* 0x00006400000c000b */
[----:B01----:R-:W-:Y:S01]  /*1f530*/  ENDCOLLECTIVE ;  /* 0x000000000000791b */ /* 0x003fe20003800000 */
.L_x_844:
[----:B------:R-:W-:Y:S01]  /*1f540*/  MOV R13, R0 ;  /* 0x00000000000d7202 */ /* 0x000fe20000000f00 */
[----:B------:R-:W-:Y:S02]  /*1f550*/  IMAD.MOV.U32 R12, RZ, RZ, 0x1 ;  /* 0x00000001ff0c7424 */ /* 0x000fe400078e00ff */
[----:B------:R-:W-:-:S07]  /*1f560*/  IMAD.MOV.U32 R3, RZ, RZ, R14 ;  /* 0x000000ffff037224 */ /* 0x000fce00078e000e */
[----:B------:R-:W-:Y:S05]  /*1f570*/  WARPSYNC.COLLECTIVE R15, `(.L_x_845) ;  /* 0x000000000f087348 */ /* 0x000fea0003c00000 */
[----:B------:R0:W1:Y:S02]  /*1f580*/  SHFL.IDX P6, R14, R13, R12, R11 ;  /* 0x0000000c0d0e7389 */ /* 0x00006400000c000b */
[----:B01----:R-:W-:Y:S01]  /*1f590*/  ENDCOLLECTIVE ;  /* 0x000000000000791b */ /* 0x003fe20003800000 */
.L_x_845:
[----:B------:R-:W-:-:S04]  /*1f5a0*/  @P0 LEA R3, P1, R9, R3, 0x1 ;  /* 0x0000000309030211 */ /* 0x000fc800078208ff */
[----:B------:R-:W-:Y:S02]  /*1f5b0*/  @P0 IADD3.X R2, RZ, R2, RZ, P1, !PT ;  /* 0x00000002ff020210 */ /* 0x000fe40000ffe4ff */
[----:B------:R-:W-:Y:S02]  /*1f5c0*/  ISETP.GE.AND P1, PT, R6, 0x11, PT ;  /* 0x000000110600780c */ /* 0x000fe40003f26270 */
        /* <DEDUP_REMOVED lines=10> */
[----:B0-----:R-:W-:-:S07]  /*1f670*/  MOV R2, R14 ;  /* 0x0000000e00027202 */ /* 0x001fce0000000f00 */
[----:B------:R-:W-:Y:S05]  /*1f680*/  WARPSYNC.COLLECTIVE R15, `(.L_x_846) ;  /* 0x000000000f087348 */ /* 0x000fea0003c00000 */
[----:B------:R0:W1:Y:S02]  /*1f690*/  SHFL.IDX P6, R14, R13, R12, R11 ;  /* 0x0000000c0d0e7389 */ /* 0x00006400000c000b */
[----:B01----:R-:W-:Y:S01]  /*1f6a0*/  ENDCOLLECTIVE ;  /* 0x000000000000791b */ /* 0x003fe20003800000 */
.L_x_846:
[----:B------:R-:W-:Y:S01]  /*1f6b0*/  @P1 LEA R8, R5, R22, 0x1 ;  /* 0x0000001605081211 */ /* 0x000fe200078e08ff */
[----:B------:R-:W-:Y:S01]  /*1f6c0*/  IMAD.MOV.U32 R13, RZ, RZ, R0 ;  /* 0x000000ffff0d7224 */ /* 0x000fe200078e0000 */
[----:B------:R-:W-:Y:S02]  /*1f6d0*/  MOV R12, 0x2 ;  /* 0x00000002000c7802 */ /* 0x000fe40000000f00 */
[----:B------:R-:W-:-:S07]  /*1f6e0*/  MOV R3, R14 ;  /* 0x0000000e00037202 */ /* 0x000fce0000000f00 */
[----:B------:R-:W-:Y:S05]  /*1f6f0*/  WARPSYNC.COLLECTIVE R15, `(.L_x_847) ;  /* 0x000000000f087348 */ /* 0x000fea0003c00000 */
[----:B------:R0:W1:Y:S02]  /*1f700*/  SHFL.IDX P6, R14, R13, R12, R11 ;  /* 0x0000000c0d0e7389 */ /* 0x00006400000c000b */
[----:B01----:R-:W-:Y:S01]  /*1f710*/  ENDCOLLECTIVE ;  /* 0x000000000000791b */ /* 0x003fe20003800000 */
.L_x_847:
[----:B------:R-:W-:-:S05]  /*1f720*/  @P1 LEA R3, P0, R9, R3, 0x1 ;  /* 0x0000000309031211 */ /* 0x000fca00078008ff */
[----:B------:R-:W-:-:S05]  /*1f730*/  @P1 IMAD.X R2, RZ, RZ, R2, P0 ;  /* 0x000000ffff021224 */ /* 0x000fca00000e0602 */
        /* <DEDUP_REMOVED lines=15> */
.L_x_848:
[----:B------:R-:W-:Y:S01]  /*1f830*/  @P1 IMAD R8, R5, 0x2, R22 ;  /* 0x0000000205081824 */ /* 0x000fe200078e0216 */
[----:B------:R-:W-:Y:S01]  /*1f840*/  MOV R13, R0 ;  /* 0x00000000000d7202 */ /* 0x000fe20000000f00 */
[----:B------:R-:W-:Y:S02]  /*1f850*/  IMAD.MOV.U32 R12, RZ, RZ, 0x3 ;  /* 0x00000003ff0c7424 */ /* 0x000fe400078e00ff */
[----:B------:R-:W-:-:S07]  /*1f860*/  IMAD.MOV.U32 R3, RZ, RZ, R14 ;  /* 0x000000ffff037224 */ /* 0x000fce00078e000e */
[----:B------:R-:W-:Y:S05]  /*1f870*/  WARPSYNC.COLLECTIVE R15, `(.L_x_849) ;  /* 0x000000000f087348 */ /* 0x000fea0003c00000 */
[----:B------:R0:W1:Y:S02]  /*1f880*/  SHFL.IDX P6, R14, R13, R12, R11 ;  /* 0x0000000c0d0e7389 */ /* 0x00006400000c000b */
[----:B01----:R-:W-:Y:S01]  /*1f890*/  ENDCOLLECTIVE ;  /* 0x000000000000791b */ /* 0x003fe20003800000 */
.L_x_849:
[----:B------:R-:W-:-:S04]  /*1f8a0*/  @P1 LEA R3, P0, R9, R3, 0x1 ;  /* 0x0000000309031211 */ /* 0x000fc800078008ff */
[----:B------:R-:W-:-:S04]  /*1f8b0*/  @P1 IADD3.X R2, RZ, R2, RZ, P0, !PT ;  /* 0x00000002ff021210 */ /* 0x000fc800007fe4ff */
        /* <DEDUP_REMOVED lines=10> */
[----:B------:R-:W-:Y:S02]  /*1f960*/  ISETP.GE.AND P1, PT, R6, 0x31, PT ;  /* 0x000000310600780c */ /* 0x000fe40003f26270 */
[----:B0-----:R-:W-:-:S11]  /*1f970*/  MOV R2, R14 ;  /* 0x0000000e00027202 */ /* 0x001fd60000000f00 */
[----:B------:R-:W-:Y:S05]  /*1f980*/  WARPSYNC.COLLECTIVE R15, `(.L_x_850) ;  /* 0x000000000f087348 */ /* 0x000fea0003c00000 */
[----:B------:R0:W1:Y:S02]  /*1f990*/  SHFL.IDX P6, R14, R13, R12, R11 ;  /* 0x0000000c0d0e7389 */ /* 0x00006400000c000b */
[----:B01----:R-:W-:Y:S01]  /*1f9a0*/  ENDCOLLECTIVE ;  /* 0x000000000000791b */ /* 0x003fe20003800000 */
.L_x_850:
[----:B------:R-:W-:Y:S01]  /*1f9b0*/  @P1 LEA R8, R5, R22, 0x1 ;  /* 0x0000001605081211 */ /* 0x000fe200078e08ff */
[----:B------:R-:W-:Y:S01]  /*1f9c0*/  IMAD.MOV.U32 R13, RZ, RZ, R0 ;  /* 0x000000ffff0d7224 */ /* 0x000fe200078e0000 */
[----:B------:R-:W-:Y:S02]  /*1f9d0*/  MOV R12, 0x4 ;  /* 0x00000004000c7802 */ /* 0x000fe40000000f00 */
[----:B------:R-:W-:-:S07]  /*1f9e0*/  MOV R3, R14 ;  /* 0x0000000e00037202 */ /* 0x000fce0000000f00 */
[----:B------:R-:W-:Y:S05]  /*1f9f0*/  WARPSYNC.COLLECTIVE R15, `(.L_x_851) ;  /* 0x000000000f087348 */ /* 0x000fea0003c00000 */
[----:B------:R0:W1:Y:S02]  /*1fa00*/  SHFL.IDX P6, R14, R13, R12, R11 ;  /* 0x0000000c0d0e7389 */ /* 0x00006400000c000b */
[----:B01----:R-:W-:Y:S01]  /*1fa10*/  ENDCOLLECTIVE ;  /* 0x000000000000791b */ /* 0x003fe20003800000 */
.L_x_851:
        /* <DEDUP_REMOVED lines=17> */
.L_x_852:
[----:B------:R-:W-:Y:S01]  /*1fb30*/  @P1 IMAD R8, R5, 0x2, R22 ;  /* 0x0000000205081824 */ /* 0x000fe200078e0216 */
[----:B------:R-:W-:Y:S01]  /*1fb40*/  MOV R13, R0 ;  /* 0x00000000000d7202 */ /* 0x000fe20000000f00 */
[----:B------:R-:W-:Y:S02]  /*1fb50*/  IMAD.MOV.U32 R12, RZ, RZ, 0x5 ;  /* 0x00000005ff0c7424 */ /* 0x000fe400078e00ff */
[----:B------:R-:W-:-:S07]  /*1fb60*/  IMAD.MOV.U32 R3, RZ, RZ, R14 ;  /* 0x000000ffff037224 */ /* 0x000fce00078e000e */
[----:B------:R-:W-:Y:S05]  /*1fb70*/  WARPSYNC.COLLECTIVE R15, `(.L_x_853) ;  /* 0x000000000f087348 */ /* 0x000fea0003c00000 */
[----:B------:R0:W1:Y:S02]  /*1fb80*/  SHFL.IDX P6, R14, R13, R12, R11 ;  /* 0x0000000c0d0e7389 */ /* 0x00006400000c000b */
[----:B01----:R-:W-:Y:S01]  /*1fb90*/  ENDCOLLECTIVE ;  /* 0x000000000000791b */ /* 0x003fe20003800000 */
.L_x_853:
[----:B------:R-:W-:-:S04]  /*1fba0*/  @P1 LEA R3, P0, R9, R3, 0x1 ;  /* 0x0000000309031211 */ /* 0x000fc800078008ff */
[----:B------:R-:W-:-:S04]  /*1fbb0*/  @P1 IADD3.X R2, RZ, R2, RZ, P0, !PT ;  /* 0x00000002ff021210 */ /* 0x000fc800007fe4ff */
[----:B------:R-:W-:Y:S01]  /*1fbc0*/  @P1 LOP3.LUT R3, R3, R2, RZ, 0x3c, !PT ;  /* 0x0000000203031212 */ /* 0x000fe200078e3cff */
[----:B------:R-:W-:-:S03]  /*1fbd0*/  IMAD.MOV.U32 R13, RZ, RZ, R4 ;  /* 0x000000ffff0d7224 */ /* 0x000fc600078e0004 */
[----:B------:R-:W-:-:S04]  /*1fbe0*/  @P1 LOP3.LUT R2, R3, R2, RZ, 0x3c, !PT ;  /* 0x0000000203021212 */ /* 0x000fc800078e3cff */
[----:B------:R-:W-:Y:S02]  /*1fbf0*/  @P1 LOP3.LUT R3, R3, R2, RZ, 0x3c, !PT ;  /* 0x0000000203031212 */ /* 0x000fe400078e3cff */
[----:B------:R-:W-:-:S03]  /*1fc00*/  MOV R0, R14 ;  /* 0x0000000e00007202 */ /* 0x000fc60000000f00 */
[----:B------:R-:W-:Y:S01]  /*1fc10*/  @!PT LDS RZ, [RZ] ;  /* 0x00000000fffff984 */ /* 0x000fe20000000800 */
[----:B------:R-:W-:Y:S01]  /*1fc20*/  @!PT LDS RZ, [RZ] ;  /* 0x00000000fffff984 */ /* 0x000fe20000000800 */
[----:B------:R-:W-:Y:S01]  /*1fc30*/  @!PT LDS RZ, [RZ] ;  /* 0x00000000fffff984 */ /* 0x000fe20000000800 */
[----:B------:R0:W-:Y:S04]  /*1fc40*/  @P1 LDGSTS.E.BYPASS.LTC128B.128 [R8+0x1a400], desc[UR60][R2.64], !P4 ;  /* 0x1a40000002081fae */ /* 0x0001e8000e101d7c */
[----:B0-----:R-:W-:Y:S05]  /*1fc50*/  WARPSYNC.COLLECTIVE R15, `(.L_x_854) ;  /* 0x000000000f087348 */ /* 0x001fea0003c00000 */
[----:B------:R1:W2:Y:S02]  /*1fc60*/  SHFL.IDX P6, R14, R13, R12, R11 ;  /* 0x0000000c0d0e7389 */ /* 0x0002a400000c000b */
[----:B012---:R-:W-:Y:S01]  /*1fc70*/  ENDCOLLECTIVE ;  /* 0x000000000000791b */ /* 0x007fe20003800000 */
.L_x_854:
[----:B------:R-:W-:Y:S01]  /*1fc80*/  @!PT LDS RZ, [RZ] ;  /* 0x00000000fffff984 */ /* 0x000fe20000000800 */
[----:B------:R-:W-:Y:S01]  /*1fc90*/  @!PT LDS RZ, [RZ] ;  /* 0x00000000fffff984 */ /* 0x000fe20000000800 */
[----:B------:R-:W-:Y:S01]  /*1fca0*/  @!PT LDS RZ, [RZ] ;  /* 0x00000000fffff984 */ /* 0x000fe20000000800 */
[----:B------:R-:W-:Y:S04]  /*1fcb0*/  @P1 LDGSTS.E.BYPASS.LTC128B.128 [R8+0x1d400], desc[UR60][R2.64+0x80], !P3 ;  /* 0x1d40008002081fae */ /* 0x000fe8000d901d7c */
[----:B------:R0:W-:Y:S02]  /*1fcc0*/  @P1 LDGSTS.E.BYPASS.LTC128B.128 [R8+0x20400], desc[UR60][R2.64+0x100], !P2 ;  /* 0x2040010002081fae */ /* 0x0001e4000d101d7c */
[----:B0-----:R-:W-:Y:S01]  /*1fcd0*/  MOV R2, R14 ;  /* 0x0000000e00027202 */ /* 0x001fe20000000f00 */
[----:B------:R-:W-:Y:S06]  /*1fce0*/  BRA `(.L_x_855) ;  /* 0xffffffb000787947 */ /* 0x000fec000383ffff */
.L_x_732:
[----:B------:R-:W-:Y:S01]  /*1fcf0*/  IMAD.MOV.U32 R13, RZ, RZ, R5 ;  /* 0x000000ffff0d7224 */ /* 0x000fe200078e0005 */
[----:B------:R-:W-:Y:S01]  /*1fd00*/  MOV R12, RZ ;  /* 0x000000ff000c7202 */ /* 0x000fe20000000f00 */
[----:B------:R-:W-:Y:S01]  /*1fd10*/  IMAD.MOV.U32 R11, RZ, RZ, 0x181f ;  /* 0x0000181fff0b7424 */ /* 0x000fe200078e00ff */
[----:B------:R-:W-:Y:S01]  /*1fd20*/  MOV R15, 0xffffffff ;  /* 0xffffffff000f7802 */ /* 0x000fe20000000f00 */
[----:B-----5:R-:W-:Y:S01]  /*1fd30*/  IMAD R6, R17, R8, RZ ;  /* 0x0000000811067224 */ /* 0x020fe200078e02ff */
[----:B------:R-:W-:-:S07]  /*1fd40*/  IADD3 R4, R10, R4, RZ ;  /* 0x000000040a047210 */ /* 0x000fce0007ffe0ff */
[----:B------:R-:W-:Y:S05]  /*1fd50*/  WARPSYNC.COLLECTIVE R15, `(.L_x_856) ;  /* 0x000000000f087348 */ /* 0x000fea0003c00000 */
[----:B------:R0:W1:Y:S02]  /*1fd60*/  SHFL.IDX P6, R14, R13, R12, R11 ;  /* 0x0000000c0d0e7389 */ /* 0x00006400000c000b */
[----:B01----:R-:W-:Y:S01]  /*1fd70*/  ENDCOLLECTIVE ;  /* 0x000000000000791b */ /* 0x003fe20003800000 */
.L_x_856:
[----:B------:R-:W-:Y:S02]  /*1fd80*/  ISETP.GE.AND P1, PT, R4, R6, PT ;  /* 0x000000060400720c */ /* 0x000fe40003f26270 */
[----:B------:R-:W-:Y:S01]  /*1fd90*/  MOV R13, R0 ;  /* 0x00000000000d7202 */ /* 0x000fe20000000f00 */
[----:B------:R-:W-:-:S10]  /*1fda0*/  IMAD.MOV.U32 R2, RZ, RZ, R14 ;  /* 0x000000ffff027224 */ /* 0x000fd400078e000e */
[----:B------:R-:W-:Y:S05]  /*1fdb0*/  WARPSYNC.COLLECTIVE R15, `(.L_x_857) ;  /* 0x000000000f087348 */ /* 0x000fea0003c00000 */
[----:B------:R0:W1:Y:S02]  /*1fdc0*/  SHFL.IDX P6, R14, R13, R12, R11 ;  /* 0x0000000c0d0e7389 */ /* 0x00006400000c000b */
[----:B01----:R-:W-:Y:S01]  /*1fdd0*/  ENDCOLLECTIVE ;  /* 0x000000000000791b */ /* 0x003fe20003800000 */
.L_x_857:
[----:B------:R-:W-:Y:S01]  /*1fde0*/  MOV R13, R5 ;  /* 0x00000005000d7202 */ /* 0x000fe20000000f00 */
[----:B------:R-:W-:Y:S02]  /*1fdf0*/  IMAD.MOV.U32 R12, RZ, RZ, 0x1 ;  /* 0x00000001ff0c7424 */ /* 0x000fe400078e00ff */
[----:B------:R-:W-:-:S07]  /*1fe00*/  IMAD.MOV.U32 R3, RZ, RZ, R14 ;  /* 0x000000ffff037224 */ /* 0x000fce00078e000e */
[----:B------:R-:W-:Y:S05]  /*1fe10*/  WARPSYNC.COLLECTIVE R15, `(.L_x_858) ;  /* 0x000000000f087348 */ /* 0x000fea0003c00000 */
[----:B------:R0:W1:Y:S02]  /*1fe20*/  SHFL.IDX P6, R14, R13, R12, R11 ;  /* 0x0000000c0d0e7389 */ /* 0x00006400000c000b */
[----:B01----:R-:W-:Y:S01]  /*1fe30*/  ENDCOLLECTIVE ;  /* 0x000000000000791b */ /* 0x003fe20003800000 */
.L_x_858:
[----:B------:R-:W-:-:S05]  /*1fe40*/  @!P1 LEA R7, P4, R9, R3, 0x1 ;  /* 0x0000000309079211 */ /* 0x000fca00078808ff */
[----:B------:R-:W-:Y:S01]  /*1fe50*/  @!P1 IMAD.X R3, RZ, RZ, R2, P4 ;  /* 0x000000ffff039224 */ /* 0x000fe200020e0602 */
[----:B------:R-:W-:Y:S01]  /*1fe60*/  @!P1 MOV R2, R7 ;  /* 0x0000000700029202 */ /* 0x000fe20000000f00 */
[----:B------:R-:W-:Y:S02]  /*1fe70*/  VIADD R7, R4, 0x10 ;  /* 0x0000001004077836 */ /* 0x000fe40000000000 */
[----:B------:R-:W-:Y:S02]  /*1fe80*/  IMAD.MOV.U32 R13, RZ, RZ, R0 ;  /* 0x000000ffff0d7224 */ /* 0x000fe400078e0000 */
[----:B------:R-:W-:Y:S01]  /*1fe90*/  @!PT LDS RZ, [RZ] ;  /* 0x00000000fffff984 */ /* 0x000fe20000000800 */
[----:B------:R-:W-:Y:S01]  /*1fea0*/  @!PT LDS RZ, [RZ] ;  /* 0x00000000fffff984 */ /* 0x000fe20000000800 */
[----:B------:R-:W-:Y:S01]  /*1feb0*/  @!PT LDS RZ, [RZ] ;  /* 0x00000000fffff984 */ /* 0x000fe20000000800 */
[----:B------:R-:W-:Y:S04]  /*1fec0*/  @!P1 LDGSTS.E.BYPASS.LTC128B.128 [R37+0xc400], desc[UR60][R2.64], !P3 ;  /* 0x0c40000002259fae */ /* 0x000fe8000d901d7c */
[----:B------:R-:W-:Y:S04]  /*1fed0*/  @!P1 LDGSTS.E.BYPASS.LTC128B.128 [R37+0x10400], desc[UR60][R2.64+0x80], !P2 ;  /* 0x1040008002259fae */ /* 0x000fe8000d101d7c */
[----:B------:R0:W-:Y:S01]  /*1fee0*/  @!P1 LDGSTS.E.BYPASS.LTC128B.128 [R37+0x14400], desc[UR60][R2.64+0x100], !P0 ;  /* 0x1440010002259fae */ /* 0x0001e2000c101d7c */
[----:B------:R-:W-:-:S02]  /*1fef0*/  ISETP.GE.AND P1, PT, R7, R6, PT ;  /* 0x000000060700720c */ /* 0x000fc40003f26270 */
[----:B0-----:R-:W-:-:S11]  /*1ff00*/  MOV R2, R14 ;  /* 0x0000000e00027202 */ /* 0x001fd60000000f00 */
[----:B------:R-:W-:Y:S05]  /*1ff10*/  WARPSYNC.COLLECTIVE R15, `(.L_x_859) ;  /* 0x000000000f087348 */ /* 0x000fea0003c00000 */
[----:B------:R0:W1:Y:S02]  /*1ff20*/  SHFL.IDX P6, R14, R13, R12, R11 ;  /* 0x0000000c0d0e7389 */ /* 0x00006400000c000b */
[----:B01----:R-:W-:Y:S01]  /*1ff30*/  ENDCOLLECTIVE ;  /* 0x000000000000791b */ /* 0x003fe20003800000 */
.L_x_859:
[----:B------:R-:W-:Y:S01]  /*1ff40*/  IMAD.MOV.U32 R13, RZ, RZ, R5 ;  /* 0x000000ffff0d7224 */ /* 0x000fe200078e0005 */
[----:B------:R-:W-:Y:S02]  /*1ff50*/  MOV R12, 0x2 ;  /* 0x00000002000c7802 */ /* 0x000fe40000000f00 */
[----:B------:R-:W-:-:S07]  /*1ff60*/  MOV R3, R14 ;  /* 0x0000000e00037202 */ /* 0x000fce0000000f00 */
[----:B------:R-:W-:Y:S05]  /*1ff70*/  WARPSYNC.COLLECTIVE R15, `(.L_x_860) ;  /* 0x000000000f087348 */ /* 0x000fea0003c00000 */
[----:B------:R0:W1:Y:S02]  /*1ff80*/  SHFL.IDX P6, R14, R13, R12, R11 ;  /* 0x0000000c0d0e7389 */ /* 0x00006400000c000b */
[----:B01----:R-:W-:Y:S01]  /*1ff90*/  ENDCOLLECTIVE ;  /* 0x000000000000791b */ /* 0x003fe20003800000 */
.L_x_860:
[----:B------:R-:W-:-:S05]  /*1ffa0*/  @!P1 LEA R7, P4, R9, R3, 0x1 ;  /* 0x0000000309079211 */ /* 0x000fca00078808ff */
[----:B------:R-:W-:Y:S01]  /*1ffb0*/  @!P1 IMAD.X R8, RZ, RZ, R2, P4 ;  /* 0x000000ffff089224 */ /* 0x000fe200020e0602 */
[----:B------:R-:W-:Y:S02]  /*1ffc0*/  @!P1 MOV R2, R7 ;  /* 0x0000000700029202 */ /* 0x000fe40000000f00 */
[----:B------:R-:W-:Y:S01]  /*1ffd0*/  IADD3 R7, R4, 0x20, RZ ;  /* 0x0000002004077810 */ /* 0x000fe20007ffe0ff */
[----:B------:R-:W-:Y:S01]  /*1ffe0*/  @!P1 IMAD.MOV.U32 R3, RZ, RZ, R8 ;  /* 0x000000ffff039224 */ /* 0x000fe200078e0008 */
[----:B------:R-:W-:-:S04]  /*1fff0*/  MOV R13, R0 ;  /* 0x00000000000d7202 */ /* 0x000fc80000000f00 */
        /* <DEDUP_REMOVED lines=11> */
.L_x_861:
[----:B------:R-:W-:Y:S01]  /*200b0*/  MOV R13, R5 ;  /* 0x00000005000d7202 */ /* 0x000fe20000000f00 */
[----:B------:R-:W-:Y:S02]  /*200c0*/  IMAD.MOV.U32 R12, RZ, RZ, 0x3 ;  /* 0x00000003ff0c7424 */ /* 0x000fe400078e00ff */
[----:B------:R-:W-:-:S07]  /*200d0*/  IMAD.MOV.U32 R3, RZ, RZ, R14 ;  /* 0x000000ffff037224 */ /* 0x000fce00078e000e */
[----:B------:R-:W-:Y:S05]  /*200e0*/  WARPSYNC.COLLECTIVE R15, `(.L_x_862) ;  /* 0x000000000f087348 */ /* 0x000fea0003c00000 */
[----:B------:R0:W1:Y:S02]  /*200f0*/  SHFL.IDX P6, R14, R13, R12, R11 ;  /* 0x0000000c0d0e7389 */ /* 0x00006400000c000b */
[----:B01----:R-:W-:Y:S01]  /*20100*/  ENDCOLLECTIVE ;  /* 0x000000000000791b */ /* 0x003fe20003800000 */
.L_x_862:
[----:B------:R-:W-:-:S04]  /*20110*/  @!P1 LEA R7, P4, R9, R3, 0x1 ;  /* 0x0000000309079211 */ /* 0x000fc800078808ff */
[----:B------:R-:W-:Y:S01]  /*20120*/  @!P1 IADD3.X R8, RZ, R2, RZ, P4, !PT ;  /* 0x00000002ff089210 */ /* 0x000fe200027fe4ff */
[----:B------:R-:W-:Y:S02]  /*20130*/  @!P1 IMAD.MOV.U32 R2, RZ, RZ, R7 ;  /* 0x000000ffff029224 */ /* 0x000fe400078e0007 */
[----:B------:R-:W-:Y:S01]  /*20140*/  VIADD R7, R4, 0x30 ;  /* 0x0000003004077836 */ /* 0x000fe20000000000 */
[----:B------:R-:W-:Y:S01]  /*20150*/  @!P1 MOV R3, R8 ;  /* 0x0000000800039202 */ /* 0x000fe20000000f00 */
[----:B------:R-:W-:-:S04]  /*20160*/  IMAD.MOV.U32 R13, RZ, RZ, R0 ;  /* 0x000000ffff0d7224 */ /* 0x000fc800078e0000 */
        /* <DEDUP_REMOVED lines=11> */
.L_x_863:
[----:B------:R-:W-:Y:S01]  /*20220*/  IMAD.MOV.U32 R13, RZ, RZ, R5 ;  /* 0x000000ffff0d7224 */ /* 0x000fe200078e0005 */
[----:B------:R-:W-:Y:S02]  /*20230*/  MOV R12, 0x4 ;  /* 0x00000004000c7802 */ /* 0x000fe40000000f00 */
[----:B------:R-:W-:-:S07]  /*20240*/  MOV R3, R14 ;  /* 0x0000000e00037202 */ /* 0x000fce0000000f00 */
[----:B------:R-:W-:Y:S05]  /*20250*/  WARPSYNC.COLLECTIVE R15, `(.L_x_864) ;  /* 0x000000000f087348 */ /* 0x000fea0003c00000 */
[----:B------:R0:W1:Y:S02]  /*20260*/  SHFL.IDX P6, R14, R13, R12, R11 ;  /* 0x0000000c0d0e7389 */ /* 0x00006400000c000b */
[----:B01----:R-:W-:Y:S01]  /*20270*/  ENDCOLLECTIVE ;  /* 0x000000000000791b */ /* 0x003fe20003800000 */
.L_x_864:
        /* <DEDUP_REMOVED lines=17> */
.L_x_865:
[----:B------:R-:W-:Y:S01]  /*20390*/  MOV R13, R5 ;  /* 0x00000005000d7202 */ /* 0x000fe20000000f00 */
[----:B------:R-:W-:Y:S02]  /*203a0*/  IMAD.MOV.U32 R12, RZ, RZ, 0x5 ;  /* 0x00000005ff0c7424 */ /* 0x000fe400078e00ff */
[----:B------:R-:W-:-:S07]  /*203b0*/  IMAD.MOV.U32 R3, RZ, RZ, R14 ;  /* 0x000000ffff037224 */ /* 0x000fce00078e000e */
[----:B------:R-:W-:Y:S05]  /*203c0*/  WARPSYNC.COLLECTIVE R15, `(.L_x_866) ;  /* 0x000000000f087348 */ /* 0x000fea0003c00000 */
[----:B------:R0:W1:Y:S02]  /*203d0*/  SHFL.IDX P6, R14, R13, R12, R11 ;  /* 0x0000000c0d0e7389 */ /* 0x00006400000c000b */
[----:B01----:R-:W-:Y:S01]  /*203e0*/  ENDCOLLECTIVE ;  /* 0x000000000000791b */ /* 0x003fe20003800000 */
.L_x_866:
        /* <DEDUP_REMOVED lines=17> */
.L_x_867:
[----:B------:R-:W-:Y:S01]  /*20500*/  IMAD.MOV.U32 R13, RZ, RZ, R5 ;  /* 0x000000ffff0d7224 */ /* 0x000fe200078e0005 */
[----:B------:R-:W-:Y:S02]  /*20510*/  MOV R12, 0x6 ;  /* 0x00000006000c7802 */ /* 0x000fe40000000f00 */
[----:B------:R-:W-:-:S07]  /*20520*/  MOV R3, R14 ;  /* 0x0000000e00037202 */ /* 0x000fce0000000f00 */
[----:B------:R-:W-:Y:S05]  /*20530*/  WARPSYNC.COLLECTIVE R15, `(.L_x_868) ;  /* 0x000000000f087348 */ /* 0x000fea0003c00000 */
[----:B------:R0:W1:Y:S02]  /*20540*/  SHFL.IDX P6, R14, R13, R12, R11 ;  /* 0x0000000c0d0e7389 */ /* 0x00006400000c000b */
[----:B01----:R-:W-:Y:S01]  /*20550*/  ENDCOLLECTIVE ;  /* 0x000000000000791b */ /* 0x003fe20003800000 */
.L_x_868:
        /* <DEDUP_REMOVED lines=17> */
.L_x_869:
[----:B------:R-:W-:Y:S01]  /*20670*/  IMAD.MOV.U32 R13, RZ, RZ, R5 ;  /* 0x000000ffff0d7224 */ /* 0x000fe200078e0005 */
[----:B------:R-:W-:Y:S01]  /*20680*/  MOV R12, 0x7 ;  /* 0x00000007000c7802 */ /* 0x000fe20000000f00 */
[----:B------:R-:W-:-:S07]  /*20690*/  IMAD.MOV.U32 R3, RZ, RZ, R14 ;  /* 0x000000ffff037224 */ /* 0x000fce00078e000e */
[----:B------:R-:W-:Y:S05]  /*206a0*/  WARPSYNC.COLLECTIVE R15, `(.L_x_870) ;  /* 0x000000000f087348 */ /* 0x000fea0003c00000 */
[----:B------:R0:W1:Y:S02]  /*206b0*/  SHFL.IDX P6, R14, R13, R12, R11 ;  /* 0x0000000c0d0e7389 */ /* 0x00006400000c000b */
[----:B01----:R-:W-:Y:S01]  /*206c0*/  ENDCOLLECTIVE ;  /* 0x000000000000791b */ /* 0x003fe20003800000 */
.L_x_870:
[----:B------:R-:W-:-:S04]  /*206d0*/  @!P1 LEA R7, P4, R9, R3, 0x1 ;  /* 0x0000000309079211 */ /* 0x000fc800078808ff */
[----:B------:R-:W-:Y:S01]  /*206e0*/  @!P1 IADD3.X R8, RZ, R2, RZ, P4, !PT ;  /* 0x00000002ff089210 */ /* 0x000fe200027fe4ff */
[----:B------:R-:W-:-:S03]  /*206f0*/  @!P1 IMAD.MOV.U32 R2, RZ, RZ, R7 ;  /* 0x000000ffff029224 */ /* 0x000fc600078e0007 */
[----:B------:R-:W-:Y:S02]  /*20700*/  @!P1 MOV R3, R8 ;  /* 0x0000000800039202 */ /* 0x000fe40000000f00 */
[----:B------:R-:W-:-:S03]  /*20710*/  MOV R13, R0 ;  /* 0x00000000000d7202 */ /* 0x000fc60000000f00 */
        /* <DEDUP_REMOVED lines=10> */
.L_x_871:
[----:B------:R-:W-:Y:S05]  /*207c0*/  BRA `(.L_x_872) ;  /* 0xffffffb000e87947 */ /* 0x000fea000383ffff */
.L_x_737:
[----:B0-----:R0:W1:Y:S02]  /*207d0*/  SYNCS.PHASECHK.TRANS64.TRYWAIT P0, [R22+URZ+0x2a820], R3 ;  /* 0x02a82003160075a7 */ /* 0x001064000800017f */
[----:B-1----:R-:W-:Y:S05]  /*207e0*/  @!P0 NANOSLEEP.SYNCS 0x989680 ;  /* 0x009896800000895d */ /* 0x002fea0003900000 */
[----:B------:R-:W1:Y:S02]  /*207f0*/  @!P0 SYNCS.PHASECHK.TRANS64 P0, [R22+URZ+0x2a820], R3 ;  /* 0x02a82003160085a7 */ /* 0x000e64000800007f */
[----:B-1----:R-:W-:Y:S05]  /*20800*/  @!P0 BRA `(.L_x_737) ;  /* 0xfffffffc00f08947 */ /* 0x002fea000383ffff */
[----:B------:R-:W-:Y:S05]  /*20810*/  BRA `(.L_x_873) ;  /* 0xffffffb400587947 */ /* 0x000fea000383ffff */
.L_x_742:
[----:B0-----:R0:W1:Y:S02]  /*20820*/  SYNCS.PHASECHK.TRANS64.TRYWAIT P0, [R5+URZ+0x2a840], R0 ;  /* 0x02a84000050075a7 */ /* 0x001064000800017f */
[----:B-1----:R-:W-:Y:S05]  /*20830*/  @!P0 NANOSLEEP.SYNCS 0x989680 ;  /* 0x009896800000895d */ /* 0x002fea0003900000 */
[----:B------:R-:W1:Y:S02]  /*20840*/  @!P0 SYNCS.PHASECHK.TRANS64 P0, [R5+URZ+0x2a840], R0 ;  /* 0x02a84000050085a7 */ /* 0x000e64000800007f */
[----:B-1----:R-:W-:Y:S05]  /*20850*/  @!P0 BRA `(.L_x_742) ;  /* 0xfffffffc00f08947 */ /* 0x002fea000383ffff */
[----:B------:R-:W-:Y:S05]  /*20860*/  BRA `(.L_x_874) ;  /* 0xffffffb800247947 */ /* 0x000fea000383ffff */
.L_x_743:
[----:B------:R-:W-:Y:S01]  /*20870*/  BSSY B1, `(.L_x_875) ;  /* 0x0000008000017945 */ /* 0x000fe20003800000 */
[----:B------:R-:W-:Y:S01]  /*20880*/  IMAD.MOV.U32 R13, RZ, RZ, R8 ;  /* 0x000000ffff0d7224 */ /* 0x000fe200078e0008 */
[----:B------:R-:W-:Y:S01]  /*20890*/  MOV R12, RZ ;  /* 0x000000ff000c7202 */ /* 0x000fe20000000f00 */
[----:B------:R-:W-:Y:S01]  /*208a0*/  IMAD.MOV.U32 R11, RZ, RZ, 0x181f ;  /* 0x0000181fff0b7424 */ /* 0x000fe200078e00ff */
[----:B------:R-:W-:-:S07]  /*208b0*/  MOV R15, 0xffffffff ;  /* 0xffffffff000f7802 */ /* 0x000fce0000000f00 */
[----:B------:R-:W-:Y:S05]  /*208c0*/  WARPSYNC.COLLECTIVE R15, `(.L_x_876) ;  /* 0x000000000f087348 */ /* 0x000fea0003c00000 */
[----:B------:R0:W1:Y:S02]  /*208d0*/  SHFL.IDX P6, R14, R13, R12, R11 ;  /* 0x0000000c0d0e7389 */ /* 0x00006400000c000b */
[----:B01----:R-:W-:Y:S01]  /*208e0*/  ENDCOLLECTIVE ;  /* 0x000000000000791b */ /* 0x003fe20003800000 */
.L_x_876:
[----:B------:R-:W-:Y:S05]  /*208f0*/  BSYNC B1 ;  /* 0x0000000000017941 */ /* 0x000fea0003800000 */
.L_x_875:
[----:B------:R-:W0:Y:S01]  /*20900*/  S2R R35, SR_TID.X ;  /* 0x0000000000237919 */ /* 0x000e220000002100 */
[----:B------:R-:W-:Y:S01]  /*20910*/  MOV R13, R9 ;  /* 0x00000009000d7202 */ /* 0x000fe20000000f00 */
[----:B------:R-:W-:Y:S01]  /*20920*/  IMAD.MOV.U32 R12, RZ, RZ, RZ ;  /* 0x000000ffff0c7224 */ /* 0x000fe200078e00ff */
[----:B------:R-:W-:Y:S01]  /*20930*/  MOV R11, 0x181f ;  /* 0x0000181f000b7802 */ /* 0x000fe20000000f00 */
[----:B------:R-:W-:Y:S01]  /*20940*/  IMAD.MOV.U32 R3, RZ, RZ, R14 ;  /* 0x000000ffff037224 */ /* 0x000fe200078e000e */
[----:B------:R-:W-:Y:S02]  /*20950*/  MOV R15, 0xffffffff ;  /* 0xffffffff000f7802 */ /* 0x000fe40000000f00 */
[----:B------:R-:W-:-:S07]  /*20960*/  LEA R4, R4, R22, 0x1 ;  /* 0x0000001604047211 */ /* 0x000fce00078e08ff */
[----:B0-----:R-:W-:Y:S05]  /*20970*/  WARPSYNC.COLLECTIVE R15, `(.L_x_877) ;  /* 0x000000000f087348 */ /* 0x001fea0003c00000 */
[----:B------:R1:W2:Y:S02]  /*20980*/  SHFL.IDX P6, R14, R13, R12, R11 ;  /* 0x0000000c0d0e7389 */ /* 0x0002a400000c000b */
[----:B012---:R-:W-:Y:S01]  /*20990*/  ENDCOLLECTIVE ;  /* 0x000000000000791b */ /* 0x007fe20003800000 */
.L_x_877:
[----:B------:R-:W-:Y:S01]  /*209a0*/  IMAD.MOV.U32 R13, RZ, RZ, R8 ;  /* 0x000000ffff0d7224 */ /* 0x000fe200078e0008 */
[----:B------:R-:W-:Y:S01]  /*209b0*/  MOV R12, 0x1 ;  /* 0x00000001000c7802 */ /* 0x000fe20000000f00 */
[----:B------:R-:W-:Y:S02]  /*209c0*/  IMAD.SHL.U32 R35, R35, 0x8, RZ ;  /* 0x0000000823237824 */ /* 0x000fe400078e00ff */
[----:B------:R-:W-:-:S07]  /*209d0*/  IMAD.MOV.U32 R2, RZ, RZ, R14 ;  /* 0x000000ffff027224 */ /* 0x000fce00078e000e */
[----:B------:R-:W-:Y:S05]  /*209e0*/  WARPSYNC.COLLECTIVE R15, `(.L_x_878) ;  /* 0x000000000f087348 */ /* 0x000fea0003c00000 */
[----:B------:R0:W1:Y:S02]  /*209f0*/  SHFL.IDX P6, R14, R13, R12, R11 ;  /* 0x0000000c0d0e7389 */ /* 0x00006400000c000b */
[----:B01----:R-:W-:Y:S01]  /*20a00*/  ENDCOLLECTIVE ;  /* 0x000000000000791b */ /* 0x003fe20003800000 */
.L_x_878:
[----:B------:R-:W-:-:S04]  /*20a10*/  LOP3.LUT R35, R35, 0x38, RZ, 0xc0, !PT ;  /* 0x0000003823237812 */ /* 0x000fc800078ec0ff */
[----:B------:R-:W-:-:S04]  /*20a20*/  SHF.L.U32 R0, R35, 0x1, RZ ;  /* 0x0000000123007819 */ /* 0x000fc800000006ff */
[----:B------:R-:W-:-:S05]  /*20a30*/  IADD3 R2, P0, R2, R0, RZ ;  /* 0x0000000002027210 */ /* 0x000fca0007f1e0ff */
[----:B------:R-:W-:Y:S01]  /*20a40*/  IMAD.X R3, RZ, RZ, R3, P0 ;  /* 0x000000ffff037224 */ /* 0x000fe200000e0603 */
[----:B------:R-:W-:-:S04]  /*20a50*/  MOV R13, R9 ;  /* 0x00000009000d7202 */ /* 0x000fc80000000f00 */
[----:B------:R-:W-:Y:S01]  /*20a60*/  @!PT LDS RZ, [RZ] ;  /* 0x00000000fffff984 */ /* 0x000fe20000000800 */
[----:B------:R-:W-:Y:S01]  /*20a70*/  @!PT LDS RZ, [RZ] ;  /* 0x00000000fffff984 */ /* 0x000fe20000000800 */
[----:B------:R-:W-:Y:S01]  /*20a80*/  @!PT LDS RZ, [RZ] ;  /* 0x00000000fffff984 */ /* 0x000fe20000000800 */
[----:B------:R-:W-:Y:S04]  /*20a90*/  LDGSTS.E.BYPASS.LTC128B.128 [R4+0x18400], desc[UR60][R2.64], !P3 ;  /* 0x1840000002047fae */ /* 0x000fe8000d901d7c */
[----:B------:R-:W-:Y:S04]  /*20aa0*/  LDGSTS.E.BYPASS.LTC128B.128 [R4+0x1b400], desc[UR60][R2.64+0x80], !P2 ;  /* 0x1b40008002047fae */ /* 0x000fe8000d101d7c */
[----:B------:R0:W-:Y:S02]  /*20ab0*/  LDGSTS.E.BYPASS.LTC128B.128 [R4+0x1e400], desc[UR60][R2.64+0x100], !P1 ;  /* 0x1e40010002047fae */ /* 0x0001e4000c901d7c */
[----:B0-----:R-:W-:-:S07]  /*20ac0*/  IMAD.MOV.U32 R3, RZ, RZ, R14 ;  /* 0x000000ffff037224 */ /* 0x001fce00078e000e */
[----:B------:R-:W-:Y:S05]  /*20ad0*/  WARPSYNC.COLLECTIVE R15, `(.L_x_879) ;  /* 0x000000000f087348 */ /* 0x000fea0003c00000 */
[----:B------:R0:W1:Y:S02]  /*20ae0*/  SHFL.IDX P6, R14, R13, R12, R11 ;  /* 0x0000000c0d0e7389 */ /* 0x00006400000c000b */
[----:B01----:R-:W-:Y:S01]  /*20af0*/  ENDCOLLECTIVE ;  /* 0x000000000000791b */ /* 0x003fe20003800000 */
.L_x_879:
[----:B------:R-:W-:Y:S01]  /*20b00*/  IMAD.MOV.U32 R13, RZ, RZ, R8 ;  /* 0x000000ffff0d7224 */ /* 0x000fe200078e0008 */
[----:B------:R-:W-:Y:S01]  /*20b10*/  MOV R12, 0x2 ;  /* 0x00000002000c7802 */ /* 0x000fe20000000f00 */
[----:B------:R-:W-:-:S07]  /*20b20*/  IMAD.MOV.U32 R2, RZ, RZ, R14 ;  /* 0x000000ffff027224 */ /* 0x000fce00078e000e */
[----:B------:R-:W-:Y:S05]  /*20b30*/  WARPSYNC.COLLECTIVE R15, `(.L_x_880) ;  /* 0x000000000f087348 */ /* 0x000fea0003c00000 */
[----:B------:R0:W1:Y:S02]  /*20b40*/  SHFL.IDX P6, R14, R13, R12, R11 ;  /* 0x0000000c0d0e7389 */ /* 0x00006400000c000b */
[----:B01----:R-:W-:Y:S01]  /*20b50*/  ENDCOLLECTIVE ;  /* 0x000000000000791b */ /* 0x003fe20003800000 */
.L_x_880:
[----:B------:R-:W-:-:S04]  /*20b60*/  IADD3 R2, P0, R2, R0, RZ ;  /* 0x0000000002027210 */ /* 0x000fc80007f1e0ff */
[----:B------:R-:W-:-:S05]  /*20b70*/  IADD3.X R3, RZ, R3, RZ, P0, !PT ;  /* 0x00000003ff037210 */ /* 0x000fca00007fe4ff */
        /* <DEDUP_REMOVED lines=11> */
.L_x_881:
[----:B------:R-:W-:Y:S01]  /*20c30*/  IMAD.MOV.U32 R13, RZ, RZ, R8 ;  /* 0x000000ffff0d7224 */ /* 0x000fe200078e0008 */
[----:B------:R-:W-:Y:S01]  /*20c40*/  MOV R12, 0x3 ;  /* 0x00000003000c7802 */ /* 0x000fe20000000f00 */
[----:B------:R-:W-:-:S07]  /*20c50*/  IMAD.MOV.U32 R2, RZ, RZ, R14 ;  /* 0x000000ffff027224 */ /* 0x000fce00078e000e */
[----:B------:R-:W-:Y:S05]  /*20c60*/  WARPSYNC.COLLECTIVE R15, `(.L_x_882) ;  /* 0x000000000f087348 */ /* 0x000fea0003c00000 */
[----:B------:R0:W1:Y:S02]  /*20c70*/  SHFL.IDX P6, R14, R13, R12, R11 ;  /* 0x0000000c0d0e7389 */ /* 0x00006400000c000b */
[----:B01----:R-:W-:Y:S01]  /*20c80*/  ENDCOLLECTIVE ;  /* 0x000000000000791b */ /* 0x003fe20003800000 */
.L_x_882:
        /* <DEDUP_REMOVED lines=13> */
.L_x_883:
[----:B------:R-:W-:Y:S01]  /*20d60*/  IMAD.MOV.U32 R13, RZ, RZ, R8 ;  /* 0x000000ffff0d7224 */ /* 0x000fe200078e0008 */
[----:B------:R-:W-:Y:S01]  /*20d70*/  MOV R12, 0x4 ;  /* 0x00000004000c7802 */ /* 0x000fe20000000f00 */
[----:B------:R-:W-:-:S07]  /*20d80*/  IMAD.MOV.U32 R2, RZ, RZ, R14 ;  /* 0x000000ffff027224 */ /* 0x000fce00078e000e */
[----:B------:R-:W-:Y:S05]  /*20d90*/  WARPSYNC.COLLECTIVE R15, `(.L_x_884) ;  /* 0x000000000f087348 */ /* 0x000fea0003c00000 */
[----:B------:R0:W1:Y:S02]  /*20da0*/  SHFL.IDX P6, R14, R13, R12, R11 ;  /* 0x0000000c0d0e7389 */ /* 0x00006400000c000b */
[----:B01----:R-:W-:Y:S01]  /*20db0*/  ENDCOLLECTIVE ;  /* 0x000000000000791b */ /* 0x003fe20003800000 */
.L_x_884:
        /* <DEDUP_REMOVED lines=13> */
.L_x_885:
[----:B------:R-:W-:Y:S01]  /*20e90*/  IMAD.MOV.U32 R13, RZ, RZ, R8 ;  /* 0x000000ffff0d7224 */ /* 0x000fe200078e0008 */
[----:B------:R-:W-:Y:S01]  /*20ea0*/  MOV R12, 0x5 ;  /* 0x00000005000c7802 */ /* 0x000fe20000000f00 */
[----:B------:R-:W-:-:S07]  /*20eb0*/  IMAD.MOV.U32 R2, RZ, RZ, R14 ;  /* 0x000000ffff027224 */ /* 0x000fce00078e000e */
[----:B------:R-:W-:Y:S05]  /*20ec0*/  WARPSYNC.COLLECTIVE R15, `(.L_x_886) ;  /* 0x000000000f087348 */ /* 0x000fea0003c00000 */
[----:B------:R0:W1:Y:S02]  /*20ed0*/  SHFL.IDX P6, R14, R13, R12, R11 ;  /* 0x0000000c0d0e7389 */ /* 0x00006400000c000b */
[----:B01----:R-:W-:Y:S01]  /*20ee0*/  ENDCOLLECTIVE ;  /* 0x000000000000791b */ /* 0x003fe20003800000 */
.L_x_886:
        /* <DEDUP_REMOVED lines=13> */
.L_x_887:
[----:B------:R-:W-:Y:S01]  /*20fc0*/  IMAD.MOV.U32 R2, RZ, RZ, R14 ;  /* 0x000000ffff027224 */ /* 0x000fe200078e000e */
[----:B------:R-:W-:Y:S06]  /*20fd0*/  BRA `(.L_x_888) ;  /* 0xffffffb4005c7947 */ /* 0x000fec000383ffff */
.L_x_748:
[----:B-1----:R1:W2:Y:S02]  /*20fe0*/  SYNCS.PHASECHK.TRANS64.TRYWAIT P0, [R5+URZ+0x2a860], R2 ;  /* 0x02a86002050075a7 */ /* 0x0022a4000800017f */
[----:B--2---:R-:W-:Y:S05]  /*20ff0*/  @!P0 NANOSLEEP.SYNCS 0x989680 ;  /* 0x009896800000895d */ /* 0x004fea0003900000 */
[----:B------:R-:W2:Y:S02]  /*21000*/  @!P0 SYNCS.PHASECHK.TRANS64 P0, [R5+URZ+0x2a860], R2 ;  /* 0x02a86002050085a7 */ /* 0x000ea4000800007f */
[----:B--2---:R-:W-:Y:S05]  /*21010*/  @!P0 BRA `(.L_x_748) ;  /* 0xfffffffc00f08947 */ /* 0x004fea000383ffff */
[----:B------:R-:W-:Y:S05]  /*21020*/  BRA `(.L_x_889) ;  /* 0xffffffb400b87947 */ /* 0x000fea000383ffff */
.L_x_749:
        /* <DEDUP_REMOVED lines=8> */
.L_x_891:
[----:B------:R-:W-:Y:S05]  /*210b0*/  BSYNC B1 ;  /* 0x0000000000017941 */ /* 0x000fea0003800000 */
.L_x_890:
[----:B------:R-:W-:Y:S01]  /*210c0*/  IMAD.MOV.U32 R13, RZ, RZ, R24 ;  /* 0x000000ffff0d7224 */ /* 0x000fe200078e0018 */
[----:B------:R-:W-:Y:S01]  /*210d0*/  MOV R12, RZ ;  /* 0x000000ff000c7202 */ /* 0x000fe20000000f00 */
[----:B------:R-:W-:Y:S01]  /*210e0*/  IMAD.MOV.U32 R11, RZ, RZ, 0x181f ;  /* 0x0000181fff0b7424 */ /* 0x000fe200078e00ff */
[----:B------:R-:W-:Y:S01]  /*210f0*/  MOV R15, 0xffffffff ;  /* 0xffffffff000f7802 */ /* 0x000fe20000000f00 */
[----:B------:R-:W-:Y:S01]  /*21100*/  IMAD R4, R4, 0x2, R22 ;  /* 0x0000000204047824 */ /* 0x000fe200078e0216 */
[----:B------:R-:W-:-:S07]  /*21110*/  MOV R3, R14 ;  /* 0x0000000e00037202 */ /* 0x000fce0000000f00 */
[----:B------:R-:W-:Y:S05]  /*21120*/  WARPSYNC.COLLECTIVE R15, `(.L_x_892) ;  /* 0x000000000f087348 */ /* 0x000fea0003c00000 */
[----:B------:R0:W1:Y:S02]  /*21130*/  SHFL.IDX P6, R14, R13, R12, R11 ;  /* 0x0000000c0d0e7389 */ /* 0x00006400000c000b */
[----:B01----:R-:W-:Y:S01]  /*21140*/  ENDCOLLECTIVE ;  /* 0x000000000000791b */ /* 0x003fe20003800000 */
.L_x_892:
[----:B------:R-:W-:Y:S01]  /*21150*/  MOV R13, R25 ;  /* 0x00000019000d7202 */ /* 0x000fe20000000f00 */
[----:B------:R-:W-:Y:S02]  /*21160*/  IMAD.MOV.U32 R12, RZ, RZ, 0x1 ;  /* 0x00000001ff0c7424 */ /* 0x000fe400078e00ff */
[----:B------:R-:W-:-:S07]  /*21170*/  IMAD.MOV.U32 R2, RZ, RZ, R14 ;  /* 0x000000ffff027224 */ /* 0x000fce00078e000e */
[----:B------:R-:W-:Y:S05]  /*21180*/  WARPSYNC.COLLECTIVE R15, `(.L_x_893) ;  /* 0x000000000f087348 */ /* 0x000fea0003c00000 */
[----:B------:R0:W1:Y:S02]  /*21190*/  SHFL.IDX P6, R14, R13, R12, R11 ;  /* 0x0000000c0d0e7389 */ /* 0x00006400000c000b */
[----:B01----:R-:W-:Y:S01]  /*211a0*/  ENDCOLLECTIVE ;  /* 0x000000000000791b */ /* 0x003fe20003800000 */
.L_x_893:
[----:B------:R-:W-:-:S04]  /*211b0*/  IADD3 R2, P1, R2, R0, RZ ;  /* 0x0000000002027210 */ /* 0x000fc80007f3e0ff */
[----:B------:R-:W-:Y:S02]  /*211c0*/  IADD3.X R3, RZ, R3, RZ, P1, !PT ;  /* 0x00000003ff037210 */ /* 0x000fe40000ffe4ff */
        /* <DEDUP_REMOVED lines=9> */
[----:B0-----:R-:W-:-:S07]  /*21260*/  MOV R3, R14 ;  /* 0x0000000e00037202 */ /* 0x001fce0000000f00 */
[----:B------:R-:W-:Y:S05]  /*21270*/  WARPSYNC.COLLECTIVE R15, `(.L_x_894) ;  /* 0x000000000f087348 */ /* 0x000fea0003c00000 */
[----:B------:R0:W1:Y:S02]  /*21280*/  SHFL.IDX P6, R14, R13, R12, R11 ;  /* 0x0000000c0d0e7389 */ /* 0x00006400000c000b */
[----:B01----:R-:W-:Y:S01]  /*21290*/  ENDCOLLECTIVE ;  /* 0x000000000000791b */ /* 0x003fe20003800000 */
.L_x_894:
[----:B------:R-:W-:Y:S01]  /*212a0*/  MOV R13, R25 ;  /* 0x00000019000d7202 */ /* 0x000fe20000000f00 */
[----:B------:R-:W-:Y:S01]  /*212b0*/  IMAD.MOV.U32 R12, RZ, RZ, 0x2 ;  /* 0x00000002ff0c7424 */ /* 0x000fe200078e00ff */
[----:B------:R-:W-:-:S07]  /*212c0*/  MOV R2, R14 ;  /* 0x0000000e00027202 */ /* 0x000fce0000000f00 */
[----:B------:R-:W-:Y:S05]  /*212d0*/  WARPSYNC.COLLECTIVE R15, `(.L_x_895) ;  /* 0x000000000f087348 */ /* 0x000fea0003c00000 */
[----:B------:R0:W1:Y:S02]  /*212e0*/  SHFL.IDX P6, R14, R13, R12, R11 ;  /* 0x0000000c0d0e7389 */ /* 0x00006400000c000b */
[----:B01----:R-:W-:Y:S01]  /*212f0*/  ENDCOLLECTIVE ;  /* 0x000000000000791b */ /* 0x003fe20003800000 */
.L_x_895:
        /* <DEDUP_REMOVED lines=14> */
.L_x_896:
[----:B------:R-:W-:Y:S01]  /*213e0*/  MOV R13, R25 ;  /* 0x00000019000d7202 */ /* 0x000fe20000000f00 */
[----:B------:R-:W-:Y:S01]  /*213f0*/  IMAD.MOV.U32 R12, RZ, RZ, 0x3 ;  /* 0x00000003ff0c7424 */ /* 0x000fe200078e00ff */
[----:B------:R-:W-:-:S07]  /*21400*/  MOV R2, R14 ;  /* 0x0000000e00027202 */ /* 0x000fce0000000f00 */
[----:B------:R-:W-:Y:S05]  /*21410*/  WARPSYNC.COLLECTIVE R15, `(.L_x_897) ;  /* 0x000000000f087348 */ /* 0x000fea0003c00000 */
[----:B------:R0:W1:Y:S02]  /*21420*/  SHFL.IDX P6, R14, R13, R12, R11 ;  /* 0x0000000c0d0e7389 */ /* 0x00006400000c000b */
[----:B01----:R-:W-:Y:S01]  /*21430*/  ENDCOLLECTIVE ;  /* 0x000000000000791b */ /* 0x003fe20003800000 */
.L_x_897:
        /* <DEDUP_REMOVED lines=14> */
.L_x_898:
[----:B------:R-:W-:Y:S01]  /*21520*/  MOV R13, R25 ;  /* 0x00000019000d7202 */ /* 0x000fe20000000f00 */
[----:B------:R-:W-:Y:S01]  /*21530*/  IMAD.MOV.U32 R12, RZ, RZ, 0x4 ;  /* 0x00000004ff0c7424 */ /* 0x000fe200078e00ff */
[----:B------:R-:W-:-:S07]  /*21540*/  MOV R2, R14 ;  /* 0x0000000e00027202 */ /* 0x000fce0000000f00 */
[----:B------:R-:W-:Y:S05]  /*21550*/  WARPSYNC.COLLECTIVE R15, `(.L_x_899) ;  /* 0x000000000f087348 */ /* 0x000fea0003c00000 */
[----:B------:R0:W1:Y:S02]  /*21560*/  SHFL.IDX P6, R14, R13, R12, R11 ;  /* 0x0000000c0d0e7389 */ /* 0x00006400000c000b */
[----:B01----:R-:W-:Y:S01]  /*21570*/  ENDCOLLECTIVE ;  /* 0x000000000000791b */ /* 0x003fe20003800000 */
.L_x_899:
        /* <DEDUP_REMOVED lines=14> */
.L_x_900:
[----:B------:R-:W-:Y:S01]  /*21660*/  MOV R13, R25 ;  /* 0x00000019000d7202 */ /* 0x000fe20000000f00 */
[----:B------:R-:W-:Y:S01]  /*21670*/  IMAD.MOV.U32 R12, RZ, RZ, 0x5 ;  /* 0x00000005ff0c7424 */ /* 0x000fe200078e00ff */
[----:B------:R-:W-:-:S07]  /*21680*/  MOV R2, R14 ;  /* 0x0000000e00027202 */ /* 0x000fce0000000f00 */
[----:B------:R-:W-:Y:S05]  /*21690*/  WARPSYNC.COLLECTIVE R15, `(.L_x_901) ;  /* 0x000000000f087348 */ /* 0x000fea0003c00000 */
[----:B------:R0:W1:Y:S02]  /*216a0*/  SHFL.IDX P6, R14, R13, R12, R11 ;  /* 0x0000000c0d0e7389 */ /* 0x00006400000c000b */
[----:B01----:R-:W-:Y:S01]  /*216b0*/  ENDCOLLECTIVE ;  /* 0x000000000000791b */ /* 0x003fe20003800000 */
.L_x_901:
        /* <DEDUP_REMOVED lines=13> */
.L_x_902:
[----:B------:R-:W-:Y:S01]  /*21790*/  @!PT LDS RZ, [RZ] ;  /* 0x00000000fffff984 */ /* 0x000fe20000000800 */
[----:B------:R-:W-:Y:S01]  /*217a0*/  @!PT LDS RZ, [RZ] ;  /* 0x00000000fffff984 */ /* 0x000fe20000000800 */
[----:B------:R-:W-:Y:S01]  /*217b0*/  @!PT LDS RZ, [RZ] ;  /* 0x00000000fffff984 */ /* 0x000fe20000000800 */
[----:B------:R0:W-:Y:S02]  /*217c0*/  LDGSTS.E.BYPASS.LTC128B.128 [R4+0x5400], desc[UR60][R2.64+0x80], !P2 ;  /* 0x0540008002047fae */ /* 0x0001e4000d101d7c */
[----:B0-----:R-:W-:Y:S01]  /*217d0*/  MOV R2, R14 ;  /* 0x0000000e00027202 */ /* 0x001fe20000000f00 */
[----:B------:R-:W-:Y:S06]  /*217e0*/  BRA `(.L_x_903) ;  /* 0xffffffb000a87947 */ /* 0x000fec000383ffff */
.L_x_757:
[----:B0-----:R0:W1:Y:S02]  /*217f0*/  SYNCS.PHASECHK.TRANS64.TRYWAIT P0, [R0+URZ+0x2a860], R3 ;  /* 0x02a86003000075a7 */ /* 0x001064000800017f */
[----:B-1----:R-:W-:Y:S05]  /*21800*/  @!P0 NANOSLEEP.SYNCS 0x989680 ;  /* 0x009896800000895d */ /* 0x002fea0003900000 */
[----:B------:R-:W1:Y:S02]  /*21810*/  @!P0 SYNCS.PHASECHK.TRANS64 P0, [R0+URZ+0x2a860], R3 ;  /* 0x02a86003000085a7 */ /* 0x000e64000800007f */
[----:B-1----:R-:W-:Y:S05]  /*21820*/  @!P0 BRA `(.L_x_757) ;  /* 0xfffffffc00f08947 */ /* 0x002fea000383ffff */
[----:B------:R-:W-:Y:S05]  /*21830*/  BRA `(.L_x_904) ;  /* 0xffffffb400c47947 */ /* 0x000fea000383ffff */
.L_x_758:
[----:B------:R-:W-:Y:S01]  /*21840*/  BSSY B0, `(.L_x_905) ;  /* 0x0000008000007945 */ /* 0x000fe20003800000 */
[----:B------:R-:W-:Y:S01]  /*21850*/  IMAD.MOV.U32 R13, RZ, RZ, R25 ;  /* 0x000000ffff0d7224 */ /* 0x000fe200078e0019 */
[----:B------:R-:W-:Y:S01]  /*21860*/  MOV R12, RZ ;  /* 0x000000ff000c7202 */ /* 0x000fe20000000f00 */
[----:B------:R-:W-:Y:S01]  /*21870*/  IMAD.MOV.U32 R11, RZ, RZ, 0x181f ;  /* 0x0000181fff0b7424 */ /* 0x000fe200078e00ff */
[----:B------:R-:W-:-:S07]  /*21880*/  MOV R15, 0xffffffff ;  /* 0xffffffff000f7802 */ /* 0x000fce0000000f00 */
[----:B0-----:R-:W-:Y:S05]  /*21890*/  WARPSYNC.COLLECTIVE R15, `(.L_x_906) ;  /* 0x000000000f087348 */ /* 0x001fea0003c00000 */
[----:B------:R1:W2:Y:S02]  /*218a0*/  SHFL.IDX P6, R14, R13, R12, R11 ;  /* 0x0000000c0d0e7389 */ /* 0x0002a400000c000b */
[----:B012---:R-:W-:Y:S01]  /*218b0*/  ENDCOLLECTIVE ;  /* 0x000000000000791b */ /* 0x007fe20003800000 */
.L_x_906:
[----:B------:R-:W-:Y:S05]  /*218c0*/  BSYNC B0 ;  /* 0x0000000000007941 */ /* 0x000fea0003800000 */
.L_x_905:
[----:B------:R-:W0:Y:S01]  /*218d0*/  S2R R5, SR_TID.X ;  /* 0x0000000000057919 */ /* 0x000e220000002100 */
[----:B------:R-:W-:Y:S01]  /*218e0*/  MOV R13, R24 ;  /* 0x00000018000d7202 */ /* 0x000fe20000000f00 */
[----:B------:R-:W-:Y:S01]  /*218f0*/  IMAD.MOV.U32 R12, RZ, RZ, RZ ;  /* 0x000000ffff0c7224 */ /* 0x000fe200078e00ff */
[----:B------:R-:W-:Y:S01]  /*21900*/  MOV R11, 0x181f ;  /* 0x0000181f000b7802 */ /* 0x000fe20000000f00 */
[----:B------:R-:W-:Y:S01]  /*21910*/  IMAD.MOV.U32 R15, RZ, RZ, -0x1 ;  /* 0xffffffffff0f7424 */ /* 0x000fe200078e00ff */
[C---:B------:R-:W-:Y:S01]  /*21920*/  LOP3.LUT R2, R30.reuse, 0x1, RZ, 0xc0, !PT ;  /* 0x000000011e027812 */ /* 0x040fe200078ec0ff */
[----:B------:R-:W-:Y:S01]  /*21930*/  IMAD.MOV.U32 R3, RZ, RZ, R14 ;  /* 0x000000ffff037224 */ /* 0x000fe200078e000e */
[----:B------:R-:W-:Y:S01]  /*21940*/  LOP3.LUT P0, RZ, R30, 0x2, RZ, 0xc0, !PT ;  /* 0x000000021eff7812 */ /* 0x000fe2000780c0ff */
[----:B------:R-:W-:-:S12]  /*21950*/  IMAD R4, R4, 0x2, R22 ;  /* 0x0000000204047824 */ /* 0x000fd800078e0216 */
[----:B0-----:R-:W-:Y:S05]  /*21960*/  WARPSYNC.COLLECTIVE R15, `(.L_x_907) ;  /* 0x000000000f087348 */ /* 0x001fea0003c00000 */
[----:B------:R1:W2:Y:S02]  /*21970*/  SHFL.IDX P6, R14, R13, R12, R11 ;  /* 0x0000000c0d0e7389 */ /* 0x0002a400000c000b */
[----:B012---:R-:W-:Y:S01]  /*21980*/  ENDCOLLECTIVE ;  /* 0x000000000000791b */ /* 0x007fe20003800000 */
.L_x_907:
[----:B------:R-:W-:Y:S02]  /*21990*/  ISETP.NE.U32.AND P1, PT, R2, 0x1, PT ;  /* 0x000000010200780c */ /* 0x000fe40003f25070 */
[C---:B------:R-:W-:Y:S02]  /*219a0*/  ISETP.LT.OR P4, PT, R6.reuse, 0x1, !P0 ;  /* 0x000000010600780c */ /* 0x040fe40004781670 */
[----:B------:R-:W-:Y:S02]  /*219b0*/  ISETP.LT.OR P3, PT, R6, 0x1, P1 ;  /* 0x000000010600780c */ /* 0x000fe40000f61670 */
[----:B------:R-:W-:Y:S01]  /*219c0*/  MOV R13, R25 ;  /* 0x00000019000d7202 */ /* 0x000fe20000000f00 */
[----:B------:R-:W-:Y:S01]  /*219d0*/  IMAD.MOV.U32 R12, RZ, RZ, 0x1 ;  /* 0x00000001ff0c7424 */ /* 0x000fe200078e00ff */
[----:B------:R-:W-:-:S04]  /*219e0*/  SHF.L.U32 R5, R5, 0x3, RZ ;  /* 0x0000000305057819 */ /* 0x000fc800000006ff */
[----:B------:R-:W-:-:S05]  /*219f0*/  LOP3.LUT R5, R5, 0x38, RZ, 0xc0, !PT ;  /* 0x0000003805057812 */ /* 0x000fca00078ec0ff */
[----:B------:R-:W-:-:S05]  /*21a00*/  IMAD.SHL.U32 R5, R5, 0x2, RZ ;  /* 0x0000000205057824 */ /* 0x000fca00078e00ff */
[----:B------:R-:W-:-:S13]  /*21a10*/  IADD3 R2, P2, R14, R5, RZ ;  /* 0x000000050e027210 */ /* 0x000fda0007f5e0ff */
[----:B------:R-:W-:Y:S05]  /*21a20*/  WARPSYNC.COLLECTIVE R15, `(.L_x_908) ;  /* 0x000000000f087348 */ /* 0x000fea0003c00000 */
[----:B------:R0:W1:Y:S02]  /*21a30*/  SHFL.IDX P6, R14, R13, R12, R11 ;  /* 0x0000000c0d0e7389 */ /* 0x00006400000c000b */
[----:B01----:R-:W-:Y:S01]  /*21a40*/  ENDCOLLECTIVE ;  /* 0x000000000000791b */ /* 0x003fe20003800000 */
.L_x_908:
        /* <DEDUP_REMOVED lines=8> */
[----:B------:R-:W-:Y:S01]  /*21ad0*/  IMAD.MOV.U32 R13, RZ, RZ, R24 ;  /* 0x000000ffff0d7224 */ /* 0x000fe200078e0018 */
[----:B------:R-:W-:-:S11]  /*21ae0*/  MOV R8, R14 ;  /* 0x0000000e00087202 */ /* 0x000fd60000000f00 */
[----:B0-----:R-:W-:Y:S05]  /*21af0*/  WARPSYNC.COLLECTIVE R15, `(.L_x_909) ;  /* 0x000000000f087348 */ /* 0x001fea0003c00000 */
[----:B------:R1:W2:Y:S02]  /*21b00*/  SHFL.IDX P6, R14, R13, R12, R11 ;  /* 0x0000000c0d0e7389 */ /* 0x0002a400000c000b */
[----:B012---:R-:W-:Y:S01]  /*21b10*/  ENDCOLLECTIVE ;  /* 0x000000000000791b */ /* 0x007fe20003800000 */
.L_x_909:
[----:B------:R-:W-:Y:S01]  /*21b20*/  IMAD.MOV.U32 R13, RZ, RZ, R25 ;  /* 0x000000ffff0d7224 */ /* 0x000fe200078e0019 */
[----:B------:R-:W-:Y:S02]  /*21b30*/  MOV R12, 0x2 ;  /* 0x00000002000c7802 */ /* 0x000fe40000000f00 */
[----:B------:R-:W-:-:S13]  /*21b40*/  IADD3 R2, P2, R14, R5, RZ ;  /* 0x000000050e027210 */ /* 0x000fda0007f5e0ff */
[----:B------:R-:W-:Y:S05]  /*21b50*/  WARPSYNC.COLLECTIVE R15, `(.L_x_910) ;  /* 0x000000000f087348 */ /* 0x000fea0003c00000 */
[----:B------:R0:W1:Y:S02]  /*21b60*/  SHFL.IDX P6, R14, R13, R12, R11 ;  /* 0x0000000c0d0e7389 */ /* 0x00006400000c000b */
[----:B01----:R-:W-:Y:S01]  /*21b70*/  ENDCOLLECTIVE ;  /* 0x000000000000791b */ /* 0x003fe20003800000 */
.L_x_910:
[----:B------:R-:W-:-:S05]  /*21b80*/  IADD3.X R3, RZ, R8, RZ, P2, !PT ;  /* 0x00000008ff037210 */ /* 0x000fca00017fe4ff */
        /* <DEDUP_REMOVED lines=12> */
.L_x_911:
[----:B------:R-:W-:Y:S01]  /*21c50*/  IMAD.MOV.U32 R13, RZ, RZ, R25 ;  /* 0x000000ffff0d7224 */ /* 0x000fe200078e0019 */
[----:B------:R-:W-:Y:S01]  /*21c60*/  MOV R12, 0x3 ;  /* 0x00000003000c7802 */ /* 0x000fe20000000f00 */
[----:B------:R-:W-:-:S07]  /*21c70*/  IMAD.MOV.U32 R10, RZ, RZ, R14 ;  /* 0x000000ffff0a7224 */ /* 0x000fce00078e000e */
[----:B------:R-:W-:Y:S05]  /*21c80*/  WARPSYNC.COLLECTIVE R15, `(.L_x_912) ;  /* 0x000000000f087348 */ /* 0x000fea0003c00000 */
[----:B------:R0:W1:Y:S02]  /*21c90*/  SHFL.IDX P6, R14, R13, R12, R11 ;  /* 0x0000000c0d0e7389 */ /* 0x00006400000c000b */
[----:B01----:R-:W-:Y:S01]  /*21ca0*/  ENDCOLLECTIVE ;  /* 0x000000000000791b */ /* 0x003fe20003800000 */
.L_x_912:
[----:B------:R-:W-:-:S04]  /*21cb0*/  IADD3 R2, P2, R10, R5, RZ ;  /* 0x000000050a027210 */ /* 0x000fc80007f5e0ff */
[----:B------:R-:W-:-:S05]  /*21cc0*/  IADD3.X R3, RZ, R7, RZ, P2, !PT ;  /* 0x00000007ff037210 */ /* 0x000fca00017fe4ff */
        /* <DEDUP_REMOVED lines=12> */
.L_x_913:
[----:B------:R-:W-:Y:S01]  /*21d90*/  MOV R13, R25 ;  /* 0x00000019000d7202 */ /* 0x000fe20000000f00 */
[----:B------:R-:W-:Y:S01]  /*21da0*/  IMAD.MOV.U32 R12, RZ, RZ, 0x4 ;  /* 0x00000004ff0c7424 */ /* 0x000fe200078e00ff */
[----:B------:R-:W-:-:S13]  /*21db0*/  IADD3 R2, P2, R14, R5, RZ ;  /* 0x000000050e027210 */ /* 0x000fda0007f5e0ff */
[----:B------:R-:W-:Y:S05]  /*21dc0*/  WARPSYNC.COLLECTIVE R15, `(.L_x_914) ;  /* 0x000000000f087348 */ /* 0x000fea0003c00000 */
[----:B------:R0:W1:Y:S02]  /*21dd0*/  SHFL.IDX P6, R14, R13, R12, R11 ;  /* 0x0000000c0d0e7389 */ /* 0x00006400000c000b */
[----:B01----:R-:W-:Y:S01]  /*21de0*/  ENDCOLLECTIVE ;  /* 0x000000000000791b */ /* 0x003fe20003800000 */
.L_x_914:
        /* <DEDUP_REMOVED lines=13> */
.L_x_915:
[----:B------:R-:W-:Y:S01]  /*21ec0*/  MOV R13, R25 ;  /* 0x00000019000d7202 */ /* 0x000fe20000000f00 */
[----:B------:R-:W-:Y:S01]  /*21ed0*/  IMAD.MOV.U32 R12, RZ, RZ, 0x5 ;  /* 0x00000005ff0c7424 */ /* 0x000fe200078e00ff */
[----:B------:R-:W-:-:S07]  /*21ee0*/  MOV R10, R14 ;  /* 0x0000000e000a7202 */ /* 0x000fce0000000f00 */
[----:B------:R-:W-:Y:S05]  /*21ef0*/  WARPSYNC.COLLECTIVE R15, `(.L_x_916) ;  /* 0x000000000f087348 */ /* 0x000fea0003c00000 */
[----:B------:R0:W1:Y:S02]  /*21f00*/  SHFL.IDX P6, R14, R13, R12, R11 ;  /* 0x0000000c0d0e7389 */ /* 0x00006400000c000b */
[----:B01----:R-:W-:Y:S01]  /*21f10*/  ENDCOLLECTIVE ;  /* 0x000000000000791b */ /* 0x003fe20003800000 */
.L_x_916:
        /* <DEDUP_REMOVED lines=12> */
.L_x_917:
[----:B------:R-:W-:Y:S05]  /*21fe0*/  BRA `(.L_x_918) ;  /* 0xffffffb000c07947 */ /* 0x000fea000383ffff */
.L_x_763:
        /* <DEDUP_REMOVED lines=8> */
.L_x_920:
[----:B------:R-:W-:Y:S05]  /*22070*/  BSYNC B0 ;  /* 0x0000000000007941 */ /* 0x000fea0003800000 */
.L_x_919:
[----:B------:R-:W-:Y:S01]  /*22080*/  IMAD.MOV.U32 R13, RZ, RZ, R16 ;  /* 0x000000ffff0d7224 */ /* 0x000fe200078e0010 */
[----:B------:R-:W-:Y:S01]  /*22090*/  MOV R12, 0x1 ;  /* 0x00000001000c7802 */ /* 0x000fe20000000f00 */
[----:B------:R-:W-:Y:S01]  /*220a0*/  IMAD.MOV.U32 R11, RZ, RZ, 0x1f ;  /* 0x0000001fff0b7424 */ /* 0x000fe200078e00ff */
[----:B------:R-:W-:Y:S02]  /*220b0*/  MOV R15, 0xffffffff ;  /* 0xffffffff000f7802 */ /* 0x000fe40000000f00 */
[----:B------:R-:W-:Y:S02]  /*220c0*/  MOV R5, R14 ;  /* 0x0000000e00057202 */ /* 0x000fe40000000f00 */
[----:B------:R-:W-:-:S07]  /*220d0*/  IADD3 R7, R19, R8, RZ ;  /* 0x0000000813077210 */ /* 0x000fce0007ffe0ff */
[----:B------:R-:W-:Y:S05]  /*220e0*/  WARPSYNC.COLLECTIVE R15, `(.L_x_921) ;  /* 0x000000000f087348 */ /* 0x000fea0003c00000 */
[----:B------:R0:W1:Y:S02]  /*220f0*/  SHFL.IDX P6, R14, R13, R12, R11 ;  /* 0x0000000c0d0e7389 */ /* 0x00006400000c000b */
[----:B01----:R-:W-:Y:S01]  /*22100*/  ENDCOLLECTIVE ;  /* 0x000000000000791b */ /* 0x003fe20003800000 */
.L_x_921:
[----:B------:R-:W-:Y:S02]  /*22110*/  ULDC UR4, c[0x0][0xc3c] ;  /* 0x00030f0000047ab9 */ /* 0x000fe40000000800 */
[----:B------:R-:W-:-:S13]  /*22120*/  ISETP.GE.OR P1, PT, R7, UR4, !P0 ;  /* 0x0000000407007c0c */ /* 0x000fda000c726670 */
[----:B------:R-:W0:Y:S01]  /*22130*/  @!P1 LDC.64 R2, c[0x0][0xc80] ;  /* 0x00032000ff029b82 */ /* 0x000e220000000a00 */
[----:B------:R-:W-:Y:S01]  /*22140*/  IMAD.MOV.U32 R4, RZ, RZ, RZ ;  /* 0x000000ffff047224 */ /* 0x000fe200078e00ff */
[----:B------:R-:W-:Y:S01]  /*22150*/  MOV R11, RZ ;  /* 0x000000ff000b7202 */ /* 0x000fe20000000f00 */
[----:B------:R-:W-:Y:S02]  /*22160*/  IMAD.MOV.U32 R0, RZ, RZ, R14 ;  /* 0x000000ffff007224 */ /* 0x000fe400078e000e */
[----:B0-----:R-:W-:-:S06]  /*22170*/  @!P1 IMAD.WIDE R2, R7, 0x4, R2 ;  /* 0x0000000407029825 */ /* 0x001fcc00078e0202 */
[----:B------:R-:W2:Y:S01]  /*22180*/  @!P1 LDG.E R2, desc[UR60][R2.64] ;  /* 0x0000003c02029981 */ /* 0x000ea2000c1e1900 */
[C---:B------:R-:W-:Y:S02]  /*22190*/  ISETP.GE.U32.AND P2, PT, R8.reuse, 0x2, PT ;  /* 0x000000020800780c */ /* 0x040fe40003f46070 */
[C---:B------:R-:W-:Y:S02]  /*221a0*/  ISETP.GE.U32.AND P3, PT, R8.reuse, 0x4, PT ;  /* 0x000000040800780c */ /* 0x040fe40003f66070 */
[C---:B------:R-:W-:Y:S02]  /*221b0*/  ISETP.GE.U32.AND P4, PT, R8.reuse, 0x8, PT ;  /* 0x000000080800780c */ /* 0x040fe40003f86070 */
[C---:B------:R-:W-:Y:S02]  /*221c0*/  ISETP.GE.U32.AND P5, PT, R8.reuse, 0x10, PT ;  /* 0x000000100800780c */ /* 0x040fe40003fa6070 */
[----:B--2---:R-:W-:Y:S02]  /*221d0*/  @!P1 MOV R4, R2 ;  /* 0x0000000200049202 */ /* 0x004fe40000000f00 */
[----:B------:R-:W-:-:S03]  /*221e0*/  ISETP.NE.AND P1, PT, R8, RZ, PT ;  /* 0x000000ff0800720c */ /* 0x000fc60003f25270 */
[----:B------:R-:W-:-:S10]  /*221f0*/  IMAD.MOV.U32 R13, RZ, RZ, R4 ;  /* 0x000000ffff0d7224 */ /* 0x000fd400078e0004 */
[----:B------:R-:W-:Y:S05]  /*22200*/  WARPSYNC.COLLECTIVE R15, `(.L_x_922) ;  /* 0x000000000f087348 */ /* 0x000fea0003c00000 */
[----:B------:R0:W1:Y:S02]  /*22210*/  SHFL.UP P6, R14, R13, R12, R11 ;  /* 0x0400000c0d0e7389 */ /* 0x00006400000c000b */
[----:B01----:R-:W-:Y:S01]  /*22220*/  ENDCOLLECTIVE ;  /* 0x000000000000791b */ /* 0x003fe20003800000 */
.L_x_922:
[----:B------:R-:W-:Y:S01]  /*22230*/  IMAD.MOV.U32 R12, RZ, RZ, 0x2 ;  /* 0x00000002ff0c7424 */ /* 0x000fe200078e00ff */
[----:B------:R-:W-:-:S05]  /*22240*/  SEL R7, R14, RZ, P1 ;  /* 0x000000ff0e077207 */ /* 0x000fca0000800000 */
[----:B------:R-:W-:-:S05]  /*22250*/  IMAD.IADD R6, R4, 0x1, R7 ;  /* 0x0000000104067824 */ /* 0x000fca00078e0207 */
[----:B------:R-:W-:-:S07]  /*22260*/  MOV R13, R6 ;  /* 0x00000006000d7202 */ /* 0x000fce0000000f00 */
[----:B------:R-:W-:Y:S05]  /*22270*/  WARPSYNC.COLLECTIVE R15, `(.L_x_923) ;  /* 0x000000000f087348 */ /* 0x000fea0003c00000 */
[----:B------:R0:W1:Y:S02]  /*22280*/  SHFL.UP P6, R14, R13, R12, R11 ;  /* 0x0400000c0d0e7389 */ /* 0x00006400000c000b */
[----:B01----:R-:W-:Y:S01]  /*22290*/  ENDCOLLECTIVE ;  /* 0x000000000000791b */ /* 0x003fe20003800000 */
.L_x_923:
[----:B------:R-:W-:Y:S02]  /*222a0*/  MOV R12, 0x4 ;  /* 0x00000004000c7802 */ /* 0x000fe40000000f00 */
[----:B------:R-:W-:-:S04]  /*222b0*/  SEL R7, R14, RZ, P2 ;  /* 0x000000ff0e077207 */ /* 0x000fc80001000000 */
[----:B------:R-:W-:-:S05]  /*222c0*/  IADD3 R7, R6, R7, RZ ;  /* 0x0000000706077210 */ /* 0x000fca0007ffe0ff */
[----:B------:R-:W-:-:S07]  /*222d0*/  IMAD.MOV.U32 R13, RZ, RZ, R7 ;  /* 0x000000ffff0d7224 */ /* 0x000fce00078e0007 */
[----:B------:R-:W-:Y:S05]  /*222e0*/  WARPSYNC.COLLECTIVE R15, `(.L_x_924) ;  /* 0x000000000f087348 */ /* 0x000fea0003c00000 */
[----:B------:R0:W1:Y:S02]  /*222f0*/  SHFL.UP P6, R14, R13, R12, R11 ;  /* 0x0400000c0d0e7389 */ /* 0x00006400000c000b */
[----:B01----:R-:W-:Y:S01]  /*22300*/  ENDCOLLECTIVE ;  /* 0x000000000000791b */ /* 0x003fe20003800000 */
.L_x_924:
[----:B------:R-:W-:Y:S01]  /*22310*/  IMAD.MOV.U32 R12, RZ, RZ, 0x8 ;  /* 0x00000008ff0c7424 */ /* 0x000fe200078e00ff */
[----:B------:R-:W-:-:S05]  /*22320*/  SEL R2, R14, RZ, P3 ;  /* 0x000000ff0e027207 */ /* 0x000fca0001800000 */
[----:B------:R-:W-:-:S05]  /*22330*/  IMAD.IADD R2, R7, 0x1, R2 ;  /* 0x0000000107027824 */ /* 0x000fca00078e0202 */
[----:B------:R-:W-:-:S07]  /*22340*/  MOV R13, R2 ;  /* 0x00000002000d7202 */ /* 0x000fce0000000f00 */
[----:B------:R-:W-:Y:S05]  /*22350*/  WARPSYNC.COLLECTIVE R15, `(.L_x_925) ;  /* 0x000000000f087348 */ /* 0x000fea0003c00000 */
[----:B------:R0:W1:Y:S02]  /*22360*/  SHFL.UP P6, R14, R13, R12, R11 ;  /* 0x0400000c0d0e7389 */ /* 0x00006400000c000b */
[----:B01----:R-:W-:Y:S01]  /*22370*/  ENDCOLLECTIVE ;  /* 0x000000000000791b */ /* 0x003fe20003800000 */
.L_x_925:
[----:B------:R-:W-:Y:S02]  /*22380*/  MOV R12, 0x10 ;  /* 0x00000010000c7802 */ /* 0x000fe40000000f00 */
[----:B------:R-:W-:-:S04]  /*22390*/  SEL R3, R14, RZ, P4 ;  /* 0x000000ff0e037207 */ /* 0x000fc80002000000 */
[----:B------:R-:W-:-:S05]  /*223a0*/  IADD3 R3, R2, R3, RZ ;  /* 0x0000000302037210 */ /* 0x000fca0007ffe0ff */
[----:B------:R-:W-:-:S07]  /*223b0*/  IMAD.MOV.U32 R13, RZ, RZ, R3 ;  /* 0x000000ffff0d7224 */ /* 0x000fce00078e0003 */
[----:B------:R-:W-:Y:S05]  /*223c0*/  WARPSYNC.COLLECTIVE R15, `(.L_x_926) ;  /* 0x000000000f087348 */ /* 0x000fea0003c00000 */
[----:B------:R0:W1:Y:S02]  /*223d0*/  SHFL.UP P6, R14, R13, R12, R11 ;  /* 0x0400000c0d0e7389 */ /* 0x00006400000c000b */
[----:B01----:R-:W-:Y:S01]  /*223e0*/  ENDCOLLECTIVE ;  /* 0x000000000000791b */ /* 0x003fe20003800000 */
.L_x_926:
[----:B------:R-:W-:Y:S01]  /*223f0*/  IMAD.MOV.U32 R12, RZ, RZ, 0x1f ;  /* 0x0000001fff0c7424 */ /* 0x000fe200078e00ff */
[----:B------:R-:W-:Y:S02]  /*22400*/  MOV R11, 0x1f ;  /* 0x0000001f000b7802 */ /* 0x000fe40000000f00 */
[----:B------:R-:W-:-:S05]  /*22410*/  SEL R2, R14, RZ, P5 ;  /* 0x000000ff0e027207 */ /* 0x000fca0002800000 */
[----:B------:R-:W-:-:S05]  /*22420*/  IMAD.IADD R2, R3, 0x1, R2 ;  /* 0x0000000103027824 */ /* 0x000fca00078e0202 */
[----:B------:R-:W-:-:S07]  /*22430*/  MOV R13, R2 ;  /* 0x00000002000d7202 */ /* 0x000fce0000000f00 */
[----:B------:R-:W-:Y:S05]  /*22440*/  WARPSYNC.COLLECTIVE R15, `(.L_x_927) ;  /* 0x000000000f087348 */ /* 0x000fea0003c00000 */
[----:B------:R0:W1:Y:S02]  /*22450*/  SHFL.IDX P6, R14, R13, R12, R11 ;  /* 0x0000000c0d0e7389 */ /* 0x00006400000c000b */
[----:B01----:R-:W-:Y:S01]  /*22460*/  ENDCOLLECTIVE ;  /* 0x000000000000791b */ /* 0x003fe20003800000 */
.L_x_927:
[----:B------:R-:W-:Y:S05]  /*22470*/  BRA `(.L_x_928) ;  /* 0xffffffb000c87947 */ /* 0x000fea000383ffff */
.L_x_768:
[----:B------:R-:W-:Y:S01]  /*22480*/  BSSY B0, `(.L_x_929) ;  /* 0x0000008000007945 */ /* 0x000fe20003800000 */
[----:B-----5:R-:W-:Y:S01]  /*22490*/  IMAD.MOV.U32 R13, RZ, RZ, R4 ;  /* 0x000000ffff0d7224 */ /* 0x020fe200078e0004 */
[----:B------:R-:W-:Y:S01]  /*224a0*/  MOV R12, 0x1 ;  /* 0x00000001000c7802 */ /* 0x000fe20000000f00 */
[----:B------:R-:W-:Y:S01]  /*224b0*/  IMAD.MOV.U32 R11, RZ, RZ, RZ ;  /* 0x000000ffff0b7224 */ /* 0x000fe200078e00ff */
[----:B------:R-:W-:-:S07]  /*224c0*/  MOV R15, 0xffffffff ;  /* 0xffffffff000f7802 */ /* 0x000fce0000000f00 */
[----:B0-----:R-:W-:Y:S05]  /*224d0*/  WARPSYNC.COLLECTIVE R15, `(.L_x_930) ;  /* 0x000000000f087348 */ /* 0x001fea0003c00000 */
[----:B------:R1:W2:Y:S02]  /*224e0*/  SHFL.UP P6, R14, R13, R12, R11 ;  /* 0x0400000c0d0e7389 */ /* 0x0002a400000c000b */
[----:B012---:R-:W-:Y:S01]  /*224f0*/  ENDCOLLECTIVE ;  /* 0x000000000000791b */ /* 0x007fe20003800000 */
.L_x_930:
[----:B------:R-:W-:Y:S05]  /*22500*/  BSYNC B0 ;  /* 0x0000000000007941 */ /* 0x000fea0003800000 */
.L_x_929:
[----:B------:R-:W-:Y:S01]  /*22510*/  SEL R13, R14, RZ, P1 ;  /* 0x000000ff0e0d7207 */ /* 0x000fe20000800000 */
[----:B------:R-:W-:Y:S01]  /*22520*/  IMAD.MOV.U32 R11, RZ, RZ, RZ ;  /* 0x000000ffff0b7224 */ /* 0x000fe200078e00ff */
[----:B------:R-:W-:Y:S02]  /*22530*/  MOV R12, 0x2 ;  /* 0x00000002000c7802 */ /* 0x000fe40000000f00 */
[----:B------:R-:W-:Y:S01]  /*22540*/  MOV R15, 0xffffffff ;  /* 0xffffffff000f7802 */ /* 0x000fe20000000f00 */
[----:B------:R-:W-:-:S07]  /*22550*/  IMAD.IADD R13, R4, 0x1, R13 ;  /* 0x00000001040d7824 */ /* 0x000fce00078e020d */
[----:B------:R-:W-:Y:S05]  /*22560*/  WARPSYNC.COLLECTIVE R15, `(.L_x_931) ;  /* 0x000000000f087348 */ /* 0x000fea0003c00000 */
[----:B------:R0:W1:Y:S02]  /*22570*/  SHFL.UP P6, R14, R13, R12, R11 ;  /* 0x0400000c0d0e7389 */ /* 0x00006400000c000b */
[----:B01----:R-:W-:Y:S01]  /*22580*/  ENDCOLLECTIVE ;  /* 0x000000000000791b */ /* 0x003fe20003800000 */
.L_x_931:
[----:B------:R-:W-:Y:S01]  /*22590*/  IMAD.MOV.U32 R12, RZ, RZ, 0x4 ;  /* 0x00000004ff0c7424 */ /* 0x000fe200078e00ff */
[----:B------:R-:W-:-:S05]  /*225a0*/  SEL R0, R14, RZ, P2 ;  /* 0x000000ff0e007207 */ /* 0x000fca0001000000 */
[----:B------:R-:W-:-:S05]  /*225b0*/  IMAD.IADD R0, R13, 0x1, R0 ;  /* 0x000000010d007824 */ /* 0x000fca00078e0200 */
[----:B------:R-:W-:-:S07]  /*225c0*/  MOV R13, R0 ;  /* 0x00000000000d7202 */ /* 0x000fce0000000f00 */
[----:B------:R-:W-:Y:S05]  /*225d0*/  WARPSYNC.COLLECTIVE R15, `(.L_x_932) ;  /* 0x000000000f087348 */ /* 0x000fea0003c00000 */
[----:B------:R0:W1:Y:S02]  /*225e0*/  SHFL.UP P6, R14, R13, R12, R11 ;  /* 0x0400000c0d0e7389 */ /* 0x00006400000c000b */
[----:B01----:R-:W-:Y:S01]  /*225f0*/  ENDCOLLECTIVE ;  /* 0x000000000000791b */ /* 0x003fe20003800000 */
.L_x_932:
[----:B------:R-:W-:Y:S02]  /*22600*/  MOV R12, 0x8 ;  /* 0x00000008000c7802 */ /* 0x000fe40000000f00 */
[----:B------:R-:W-:-:S04]  /*22610*/  SEL R3, R14, RZ, P3 ;  /* 0x000000ff0e037207 */ /* 0x000fc80001800000 */
[----:B------:R-:W-:-:S05]  /*22620*/  IADD3 R2, R0, R3, RZ ;  /* 0x0000000300027210 */ /* 0x000fca0007ffe0ff */
[----:B------:R-:W-:-:S07]  /*22630*/  IMAD.MOV.U32 R13, RZ, RZ, R2 ;  /* 0x000000ffff0d7224 */ /* 0x000fce00078e0002 */
[----:B------:R-:W-:Y:S05]  /*22640*/  WARPSYNC.COLLECTIVE R15, `(.L_x_933) ;  /* 0x000000000f087348 */ /* 0x000fea0003c00000 */
[----:B------:R0:W1:Y:S02]  /*22650*/  SHFL.UP P6, R14, R13, R12, R11 ;  /* 0x0400000c0d0e7389 */ /* 0x00006400000c000b */
[----:B01----:R-:W-:Y:S01]  /*22660*/  ENDCOLLECTIVE ;  /* 0x000000000000791b */ /* 0x003fe20003800000 */
.L_x_933:
[----:B------:R-:W-:Y:S01]  /*22670*/  IMAD.MOV.U32 R12, RZ, RZ, 0x10 ;  /* 0x00000010ff0c7424 */ /* 0x000fe200078e00ff */
[----:B------:R-:W-:-:S05]  /*22680*/  SEL R3, R14, RZ, P4 ;  /* 0x000000ff0e037207 */ /* 0x000fca0002000000 */
[----:B------:R-:W-:-:S05]  /*22690*/  IMAD.IADD R3, R2, 0x1, R3 ;  /* 0x0000000102037824 */ /* 0x000fca00078e0203 */
[----:B------:R-:W-:-:S07]  /*226a0*/  MOV R13, R3 ;  /* 0x00000003000d7202 */ /* 0x000fce0000000f00 */
[----:B------:R-:W-:Y:S05]  /*226b0*/  WARPSYNC.COLLECTIVE R15, `(.L_x_934) ;  /* 0x000000000f087348 */ /* 0x000fea0003c00000 */
[----:B------:R0:W1:Y:S02]  /*226c0*/  SHFL.UP P6, R14, R13, R12, R11 ;  /* 0x0400000c0d0e7389 */ /* 0x00006400000c000b */
[----:B01----:R-:W-:Y:S01]  /*226d0*/  ENDCOLLECTIVE ;  /* 0x000000000000791b */ /* 0x003fe20003800000 */
.L_x_934:
[----:B------:R-:W-:Y:S01]  /*226e0*/  MOV R12, 0x1f ;  /* 0x0000001f000c7802 */ /* 0x000fe20000000f00 */
[----:B------:R-:W-:Y:S01]  /*226f0*/  IMAD.MOV.U32 R11, RZ, RZ, 0x1f ;  /* 0x0000001fff0b7424 */ /* 0x000fe200078e00ff */
[----:B------:R-:W-:-:S04]  /*22700*/  SEL R2, R14, RZ, P5 ;  /* 0x000000ff0e027207 */ /* 0x000fc80002800000 */
[----:B------:R-:W-:-:S05]  /*22710*/  IADD3 R2, R3, R2, RZ ;  /* 0x0000000203027210 */ /* 0x000fca0007ffe0ff */
[----:B------:R-:W-:-:S07]  /*22720*/  IMAD.MOV.U32 R13, RZ, RZ, R2 ;  /* 0x000000ffff0d7224 */ /* 0x000fce00078e0002 */
[----:B------:R-:W-:Y:S05]  /*22730*/  WARPSYNC.COLLECTIVE R15, `(.L_x_935) ;  /* 0x000000000f087348 */ /* 0x000fea0003c00000 */
[----:B------:R0:W1:Y:S02]  /*22740*/  SHFL.IDX P6, R14, R13, R12, R11 ;  /* 0x0000000c0d0e7389 */ /* 0x00006400000c000b */
[----:B01----:R-:W-:Y:S01]  /*22750*/  ENDCOLLECTIVE ;  /* 0x000000000000791b */ /* 0x003fe20003800000 */
.L_x_935:
[----:B------:R-:W-:Y:S05]  /*22760*/  BRA `(.L_x_936) ;  /* 0xffffffb000a87947 */ /* 0x000fea000383ffff */
.L_x_770:
[----:B------:R-:W-:Y:S01]  /*22770*/  BSSY B0, `(.L_x_937) ;  /* 0x0000006000007945 */ /* 0x000fe20003800000 */
[----:B------:R-:W-:Y:S02]  /*22780*/  PLOP3.LUT P6, PT, P6, PT, PT, 0x8, 0x0 ;  /* 0x000000000000781c */ /* 0x000fe400037ce170 */
[----:B------:R-:W-:-:S11]  /*22790*/  MOV R15, 0xffffffff ;  /* 0xffffffff000f7802 */ /* 0x000fd60000000f00 */
[----:B0-----:R-:W-:Y:S05]  /*227a0*/  WARPSYNC.COLLECTIVE R15, `(.L_x_938) ;  /* 0x000000000f087348 */ /* 0x001fea0003c00000 */
[----:B------:R-:W-:Y:S01]  /*227b0*/  VOTE.ANY R14, PT, P6 ;  /* 0x00000000000e7806 */ /* 0x000fe200030e0100 */
[----:B0-----:R-:W-:Y:S06]  /*227c0*/  ENDCOLLECTIVE ;  /* 0x000000000000791b */ /* 0x001fec0003800000 */
.L_x_938:
[----:B------:R-:W-:Y:S05]  /*227d0*/  BSYNC B0 ;  /* 0x0000000000007941 */ /* 0x000fea0003800000 */
.L_x_937:
[----:B------:R-:W-:Y:S01]  /*227e0*/  IMAD.MOV.U32 R3, RZ, RZ, R14 ;  /* 0x000000ffff037224 */ /* 0x000fe200078e000e */
[----:B------:R-:W-:Y:S01]  /*227f0*/  MOV R13, R4 ;  /* 0x00000004000d7202 */ /* 0x000fe20000000f00 */
[----:B------:R-:W-:Y:S01]  /*22800*/  IMAD.MOV.U32 R15, RZ, RZ, -0x1 ;  /* 0xffffffffff0f7424 */ /* 0x000fe200078e00ff */
[----:B------:R-:W-:Y:S01]  /*22810*/  MOV R11, 0x1f ;  /* 0x0000001f000b7802 */ /* 0x000fe20000000f00 */
[----:B------:R-:W0:Y:S02]  /*22820*/  POPC R0, R3 ;  /* 0x0000000300007309 */ /* 0x000e240000000000 */
[----:B0-----:R-:W-:-:S07]  /*22830*/  IMAD.MOV.U32 R12, RZ, RZ, R0 ;  /* 0x000000ffff0c7224 */ /* 0x001fce00078e0000 */
[----:B------:R-:W-:Y:S05]  /*22840*/  WARPSYNC.COLLECTIVE R15, `(.L_x_939) ;  /* 0x000000000f087348 */ /* 0x000fea0003c00000 */
[----:B------:R0:W1:Y:S02]  /*22850*/  SHFL.IDX P6, R14, R13, R12, R11 ;  /* 0x0000000c0d0e7389 */ /* 0x00006400000c000b */
[----:B01----:R-:W-:Y:S01]  /*22860*/  ENDCOLLECTIVE ;  /* 0x000000000000791b */ /* 0x003fe20003800000 */
.L_x_939:
[----:B------:R-:W-:Y:S01]  /*22870*/  MOV R4, R14 ;  /* 0x0000000e00047202 */ /* 0x000fe20000000f00 */
[----:B------:R-:W-:Y:S06]  /*22880*/  BRA `(.L_x_940) ;  /* 0xffffffb000987947 */ /* 0x000fec000383ffff */
.L_x_772:
[----:B------:R-:W-:Y:S01]  /*22890*/  BSSY B0, `(.L_x_941) ;  /* 0x0000007000007945 */ /* 0x000fe20003800000 */
[----:B------:R-:W-:Y:S01]  /*228a0*/  IMAD.MOV.U32 R13, RZ, RZ, R2 ;  /* 0x000000ffff0d7224 */ /* 0x000fe200078e0002 */
[----:B------:R-:W-:Y:S01]  /*228b0*/  MOV R11, 0x1f ;  /* 0x0000001f000b7802 */ /* 0x000fe20000000f00 */
[----:B------:R-:W-:-:S07]  /*228c0*/  IMAD.MOV.U32 R15, RZ, RZ, -0x1 ;  /* 0xffffffffff0f7424 */ /* 0x000fce00078e00ff */
[----:B012---:R-:W-:Y:S05]  /*228d0*/  WARPSYNC.COLLECTIVE R15, `(.L_x_942) ;  /* 0x000000000f087348 */ /* 0x007fea0003c00000 */
[----:B------:R3:W4:Y:S02]  /*228e0*/  SHFL.IDX P6, R14, R13, R12, R11 ;  /* 0x0000000c0d0e7389 */ /* 0x00072400000c000b */
[----:B01234-:R-:W-:Y:S01]  /*228f0*/  ENDCOLLECTIVE ;  /* 0x000000000000791b */ /* 0x01ffe20003800000 */
.L_x_942:
[----:B------:R-:W-:Y:S05]  /*22900*/  BSYNC B0 ;  /* 0x0000000000007941 */ /* 0x000fea0003800000 */
.L_x_941:
[----:B------:R-:W-:Y:S05]  /*22910*/  BRA `(.L_x_771) ;  /* 0xffffffb000907947 */ /* 0x000fea000383ffff */
.L_x_776:
[----:B0-----:R0:W1:Y:S02]  /*22920*/  SYNCS.PHASECHK.TRANS64.TRYWAIT P0, [R5+URZ+0x2a820], R0 ;  /* 0x02a82000050075a7 */ /* 0x001064000800017f */
[----:B-1----:R-:W-:Y:S05]  /*22930*/  @!P0 NANOSLEEP.SYNCS 0x989680 ;  /* 0x009896800000895d */ /* 0x002fea0003900000 */
[----:B------:R-:W1:Y:S02]  /*22940*/  @!P0 SYNCS.PHASECHK.TRANS64 P0, [R5+URZ+0x2a820], R0 ;  /* 0x02a82000050085a7 */ /* 0x000e64000800007f */
[----:B-1----:R-:W-:Y:S05]  /*22950*/  @!P0 BRA `(.L_x_776) ;  /* 0xfffffffc00f08947 */ /* 0x002fea000383ffff */
[----:B------:R-:W-:Y:S05]  /*22960*/  BRA `(.L_x_943) ;  /* 0xffffffb4007c7947 */ /* 0x000fea000383ffff */
.L_x_777:
[----:B------:R-:W1:Y:S01]  /*22970*/  S2R R2, SR_TID.X ;  /* 0x0000000000027919 */ /* 0x000e620000002100 */
[----:B------:R-:W-:Y:S01]  /*22980*/  BSSY B0, `(.L_x_944) ;  /* 0x000000a000007945 */ /* 0x000fe20003800000 */
[----:B------:R-:W-:Y:S01]  /*22990*/  IMAD.MOV.U32 R12, RZ, RZ, RZ ;  /* 0x000000ffff0c7224 */ /* 0x000fe200078e00ff */
[----:B------:R-:W-:Y:S01]  /*229a0*/  MOV R11, 0x1f ;  /* 0x0000001f000b7802 */ /* 0x000fe20000000f00 */
[----:B------:R-:W-:Y:S01]  /*229b0*/  IMAD.MOV.U32 R15, RZ, RZ, -0x1 ;  /* 0xffffffffff0f7424 */ /* 0x000fe200078e00ff */
[----:B-1----:R-:W-:-:S04]  /*229c0*/  SHF.R.U32.HI R2, RZ, 0x5, R2 ;  /* 0x00000005ff027819 */ /* 0x002fc80000011602 */
[----:B------:R-:W-:-:S04]  /*229d0*/  LOP3.LUT R2, R2, 0x3, RZ, 0xc0, !PT ;  /* 0x0000000302027812 */ /* 0x000fc800078ec0ff */
[----:B------:R-:W-:-:S07]  /*229e0*/  MOV R13, R2 ;  /* 0x00000002000d7202 */ /* 0x000fce0000000f00 */
[----:B0-2---:R-:W-:Y:S05]  /*229f0*/  WARPSYNC.COLLECTIVE R15, `(.L_x_945) ;  /* 0x000000000f087348 */ /* 0x005fea0003c00000 */
[----:B------:R1:W3:Y:S02]  /*22a00*/  SHFL.IDX P6, R14, R13, R12, R11 ;  /* 0x0000000c0d0e7389 */ /* 0x0002e400000c000b */
[----:B0123--:R-:W-:Y:S01]  /*22a10*/  ENDCOLLECTIVE ;  /* 0x000000000000791b */ /* 0x00ffe20003800000 */
.L_x_945:
[----:B------:R-:W-:Y:S05]  /*22a20*/  BSYNC B0 ;  /* 0x0000000000007941 */ /* 0x000fea0003800000 */
.L_x_944:
[----:B------:R-:W-:Y:S05]  /*22a30*/  BRA `(.L_x_946) ;  /* 0xffffffb400647947 */ /* 0x000fea000383ffff */
.L_x_778:
[----:B------:R-:W-:Y:S01]  /*22a40*/  BSSY B0, `(.L_x_947) ;  /* 0x0000006000007945 */ /* 0x000fe20003800000 */
[----:B------:R-:W-:-:S07]  /*22a50*/  MOV R15, 0xffffffff ;  /* 0xffffffff000f7802 */ /* 0x000fce0000000f00 */
[----:B0-2---:R-:W-:Y:S05]  /*22a60*/  WARPSYNC.COLLECTIVE R15, `(.L_x_948) ;  /* 0x000000000f0c7348 */ /* 0x005fea0003c00000 */
[----:B------:R-:W-:Y:S02]  /*22a70*/  ELECT P6, UR62, PT ;  /* 0x00000000003e782f */ /* 0x000fe400038c0000 */
[----:B------:R-:W-:Y:S01]  /*22a80*/  MOV R14, UR62 ;  /* 0x0000003e000e7c02 */ /* 0x000fe20008000f00 */
[----:B0-2---:R-:W-:Y:S10]  /*22a90*/  ENDCOLLECTIVE ;  /* 0x000000000000791b */ /* 0x005ff40003800000 */
.L_x_948:
[----:B------:R-:W-:Y:S05]  /*22aa0*/  BSYNC B0 ;  /* 0x0000000000007941 */ /* 0x000fea0003800000 */
.L_x_947:
[----:B------:R-:W-:Y:S05]  /*22ab0*/  BRA `(.L_x_949) ;  /* 0xffffffb400587947 */ /* 0x000fea000383ffff */
.L_x_780:
[----:B0-----:R0:W1:Y:S02]  /*22ac0*/  SYNCS.PHASECHK.TRANS64.TRYWAIT P1, [R3+URZ+0x2a840], R2 ;  /* 0x02a84002030075a7 */ /* 0x001064000802017f */
[----:B-1----:R-:W-:Y:S05]  /*22ad0*/  @!P1 NANOSLEEP.SYNCS 0x989680 ;  /* 0x009896800000995d */ /* 0x002fea0003900000 */
[----:B------:R-:W1:Y:S02]  /*22ae0*/  @!P1 SYNCS.PHASECHK.TRANS64 P1, [R3+URZ+0x2a840], R2 ;  /* 0x02a84002030095a7 */ /* 0x000e64000802007f */
[----:B-1----:R-:W-:Y:S05]  /*22af0*/  @!P1 BRA `(.L_x_780) ;  /* 0xfffffffc00f09947 */ /* 0x002fea000383ffff */
[----:B------:R-:W-:Y:S05]  /*22b00*/  BRA `(.L_x_950) ;  /* 0xffffffb400807947 */ /* 0x000fea000383ffff */
.L_x_782:
[----:B-1----:R1:W3:Y:S02]  /*22b10*/  SYNCS.PHASECHK.TRANS64.TRYWAIT P1, [R5+URZ+0x2a840], R0 ;  /* 0x02a84000050075a7 */ /* 0x0022e4000802017f */
[----:B---3--:R-:W-:Y:S05]  /*22b20*/  @!P1 NANOSLEEP.SYNCS 0x989680 ;  /* 0x009896800000995d */ /* 0x008fea0003900000 */
[----:B------:R-:W3:Y:S02]  /*22b30*/  @!P1 SYNCS.PHASECHK.TRANS64 P1, [R5+URZ+0x2a840], R0 ;  /* 0x02a84000050095a7 */ /* 0x000ee4000802007f */
[----:B---3--:R-:W-:Y:S05]  /*22b40*/  @!P1 BRA `(.L_x_782) ;  /* 0xfffffffc00f09947 */ /* 0x008fea000383ffff */
[----:B------:R-:W-:Y:S05]  /*22b50*/  BRA `(.L_x_951) ;  /* 0xffffffb4008c7947 */ /* 0x000fea000383ffff */
.L_x_784:
[----:B---3--:R3:W4:Y:S02]  /*22b60*/  SYNCS.PHASECHK.TRANS64.TRYWAIT P1, [R3+URZ+0x2a860], R2 ;  /* 0x02a86002030075a7 */ /* 0x008724000802017f */
[----:B----4-:R-:W-:Y:S05]  /*22b70*/  @!P1 NANOSLEEP.SYNCS 0x989680 ;  /* 0x009896800000995d */ /* 0x010fea0003900000 */
[----:B------:R-:W4:Y:S02]  /*22b80*/  @!P1 SYNCS.PHASECHK.TRANS64 P1, [R3+URZ+0x2a860], R2 ;  /* 0x02a86002030095a7 */ /* 0x000f24000802007f */
[----:B----4-:R-:W-:Y:S05]  /*22b90*/  @!P1 BRA `(.L_x_784) ;  /* 0xfffffffc00f09947 */ /* 0x010fea000383ffff */
[----:B------:R-:W-:Y:S05]  /*22ba0*/  BRA `(.L_x_952) ;  /* 0xffffffb400887947 */ /* 0x000fea000383ffff */
.L_x_953:
        /* <DEDUP_REMOVED lines=13> */
.L_x_3228:


//--------------------- .text._ZN7cutlass13device_kernelIN5flash11enable_sm90INS1_16FlashAttnFwdSm90INS1_25CollectiveMainloopFwdSm90ILi2EN4cute5tupleIJNS5_1CILi1EEES8_S8_EEENS6_IJNS7_ILi128EEENS7_ILi96EEENS7_ILi192EEEEEELi128ENS_6half_tEfNS_4arch4Sm90ELb0ELb1ELb0ELb0ELb1ELb0ELb0ELb1ELb1ELb1ELb0ELb0EEENS1_21CollectiveEpilogueFwdINS6_IJSA_SA_SB_EEES9_SE_SG_Li256ELb0ELb1ELb0ELb0EEENS1_30DynamicPersistentTileSchedulerILi256ELi128ELb0ELb1ELb1EEEEEEEEEvNT_6ParamsE --------------------------
	.section	.text._ZN7cutlass13device_kernelIN5flash11enable_sm90INS1_16FlashAttnFwdSm90INS1_25CollectiveMainloopFwdSm90ILi2EN4cute5tupleIJNS5_1CILi1EEES8_S8_EEENS6_IJNS7_ILi128EEENS7_ILi96EEENS7_ILi192EEEEEELi128ENS_6half_tEfNS_4arch4Sm90ELb0ELb1ELb0ELb0ELb1ELb0ELb0ELb1ELb1ELb1ELb0ELb0EEENS1_21CollectiveEpilogueFwdINS6_IJSA_SA_SB_EEES9_SE_SG_Li256ELb0ELb1ELb0ELb0EEENS1_30DynamicPersistentTileSchedulerILi256ELi128ELb0ELb1ELb1EEEEEEEEEvNT_6ParamsE,"ax",@progbits
	.align	128
.text._ZN7cutlass13device_kernelIN5flash11enable_sm90INS1_16FlashAttnFwdSm90INS1_25CollectiveMainloopFwdSm90ILi2EN4cute5tupleIJNS5_1CILi1EEES8_S8_EEENS6_IJNS7_ILi128EEENS7_ILi96EEENS7_ILi192EEEEEELi128ENS_6half_tEfNS_4arch4Sm90ELb0ELb1ELb0ELb0ELb1ELb0ELb0ELb1ELb1ELb1ELb0ELb0EEENS1_21CollectiveEpilogueFwdINS6_IJSA_SA_SB_EEES9_SE_SG_Li256ELb0ELb1ELb0ELb0EEENS1_30DynamicPersistentTileSchedulerILi256ELi128ELb0ELb1ELb1EEEEEEEEEvNT_6ParamsE:
        .type           _ZN7cutlass13device_kernelIN5flash11enable_sm90INS1_16FlashAttnFwdSm90INS1_25CollectiveMainloopFwdSm90ILi2EN4cute5tupleIJNS5_1CILi1EEES8_S8_EEENS6_IJNS7_ILi128EEENS7_ILi96EEENS7_ILi192EEEEEELi128ENS_6half_tEfNS_4arch4Sm90ELb0ELb1ELb0ELb0ELb1ELb0ELb0ELb1ELb1ELb1ELb0ELb0EEENS1_21CollectiveEpilogueFwdINS6_IJSA_SA_SB_EEES9_SE_SG_Li256ELb0ELb1ELb0ELb0EEENS1_30DynamicPersistentTileSchedulerILi256ELi128ELb0ELb1ELb1EEEEEEEEEvNT_6ParamsE,@function
        .size           _ZN7cutlass13device_kernelIN5flash11enable_sm90INS1_16FlashAttnFwdSm90INS1_25CollectiveMainloopFwdSm90ILi2EN4cute5tupleIJNS5_1CILi1EEES8_S8_EEENS6_IJNS7_ILi128EEENS7_ILi96EEENS7_ILi192EEEEEELi128ENS_6half_tEfNS_4arch4Sm90ELb0ELb1ELb0ELb0ELb1ELb0ELb0ELb1ELb1ELb1ELb0ELb0EEENS1_21CollectiveEpilogueFwdINS6_IJSA_SA_SB_EEES9_SE_SG_Li256ELb0ELb1ELb0ELb0EEENS1_30DynamicPersistentTileSchedulerILi256ELi128ELb0ELb1ELb1EEEEEEEEEvNT_6ParamsE,(.L_x_3229 - _ZN7cutlass13device_kernelIN5flash11enable_sm90INS1_16FlashAttnFwdSm90INS1_25CollectiveMainloopFwdSm90ILi2EN4cute5tupleIJNS5_1CILi1EEES8_S8_EEENS6_IJNS7_ILi128EEENS7_ILi96EEENS7_ILi192EEEEEELi128ENS_6half_tEfNS_4arch4Sm90ELb0ELb1ELb0ELb0ELb1ELb0ELb0ELb1ELb1ELb1ELb0ELb0EEENS1_21CollectiveEpilogueFwdINS6_IJSA_SA_SB_EEES9_SE_SG_Li256ELb0ELb1ELb0ELb0EEENS1_30DynamicPersistentTileSchedulerILi256ELi128ELb0ELb1ELb1EEEEEEEEEvNT_6ParamsE)
        .other          _ZN7cutlass13device_kernelIN5flash11enable_sm90INS1_16FlashAttnFwdSm90INS1_25CollectiveMainloopFwdSm90ILi2EN4cute5tupleIJNS5_1CILi1EEES8_S8_EEENS6_IJNS7_ILi128EEENS7_ILi96EEENS7_ILi192EEEEEELi128ENS_6half_tEfNS_4arch4Sm90ELb0ELb1ELb0ELb0ELb1ELb0ELb0ELb1ELb1ELb1ELb0ELb0EEENS1_21CollectiveEpilogueFwdINS6_IJSA_SA_SB_EEES9_SE_SG_Li256ELb0ELb1ELb0ELb0EEENS1_30DynamicPersistentTileSchedulerILi256ELi128ELb0ELb1ELb1EEEEEEEEEvNT_6ParamsE,@"STO_CUDA_ENTRY STV_DEFAULT"
_ZN7cutlass13device_kernelIN5flash11enable_sm90INS1_16FlashAttnFwdSm90INS1_25CollectiveMainloopFwdSm90ILi2EN4cute5tupleIJNS5_1CILi1EEES8_S8_EEENS6_IJNS7_ILi128EEENS7_ILi96EEENS7_ILi192EEEEEELi128ENS_6half_tEfNS_4arch4Sm90ELb0ELb1ELb0ELb0ELb1ELb0ELb0ELb1ELb1ELb1ELb0ELb0EEENS1_21CollectiveEpilogueFwdINS6_IJSA_SA_SB_EEES9_SE_SG_Li256ELb0ELb1ELb0ELb0EEENS1_30DynamicPersistentTileSchedulerILi256ELi128ELb0ELb1ELb1EEEEEEEEEvNT_6ParamsE:
        /* <DEDUP_REMOVED lines=45> */
.L_x_954:
        /* <DEDUP_REMOVED lines=22> */
.L_x_955:
        /* <DEDUP_REMOVED lines=18> */
.L_x_956:
        /* <DEDUP_REMOVED lines=22> */
.L_x_957:
        /* <DEDUP_REMOVED lines=23> */
.L_x_958:
        /* <DEDUP_REMOVED lines=10> */
.L_x_960:
[----:B------:R-:W-:-:S08]  /*08c0*/  NOP ;  /* 0x0000000000007918 */ /* 0x000fd00000000000 */
[----:B------:R-:W1:Y:S02]  /*08d0*/  USETMAXREG.TRY_ALLOC.CTAPOOL UP0, 0xe8 ;  /* 0x000000e8000079c8 */ /* 0x000e640008000600 */
[----:B-1----:R-:W-:-:S13]  /*08e0*/  PLOP3.LUT P0, PT, PT, PT, UP0, 0x80, 0x0 ;  /* 0x000000000000781c */ /* 0x002fda0003f0f008 */
[----:B------:R-:W-:Y:S05]  /*08f0*/  @!P0 BRA `(.L_x_960) ;  /* 0xfffffffc00f08947 */ /* 0x000fea000383ffff */
[----:B------:R-:W1:Y:S08]  /*0900*/  S2UR UR4, SR_CTAID.X ;  /* 0x00000000000479c3 */ /* 0x000e700000002500 */
[----:B------:R-:W-:Y:S08]  /*0910*/  BAR.ARV 0x4, 0x180 ;  /* 0x0106000000007b1d */ /* 0x000ff00000002000 */
[----:B------:R-:W1:Y:S08]  /*0920*/  LDC R0, c[0x0][0xc38] ;  /* 0x00030e00ff007b82 */ /* 0x000e700000000800 */
[----:B------:R-:W-:Y:S06]  /*0930*/  BAR.ARV 0x8, 0x180 ;  /* 0x0206000000007b1d */ /* 0x000fec0000002000 */
[----:B-1----:R-:W-:-:S13]  /*0940*/  ISETP.LE.AND P0, PT, R0, UR4, PT ;  /* 0x0000000400007c0c */ /* 0x002fda000bf03270 */
[----:B------:R-:W-:Y:S05]  /*0950*/  @P0 EXIT ;  /* 0x000000000000094d */ /* 0x000fea0003800000 */
[----:B------:R-:W2:Y:S01]  /*0960*/  LDL R3, [R1+0x4] ;  /* 0x0000040001037983 */ /* 0x000ea20000100800 */
[----:B------:R-:W-:Y:S01]  /*0970*/  IMAD.U32 R16, RZ, RZ, UR4 ;  /* 0x00000004ff107e24 */ /* 0x000fe2000f8e00ff */
[----:B------:R-:W-:Y:S01]  /*0980*/  UMOV UR38, URZ ;  /* 0x0000003f00267c82 */ /* 0x000fe20008000000 */
[----:B------:R-:W-:Y:S01]  /*0990*/  IMAD.MOV.U32 R166, RZ, RZ, RZ ;  /* 0x000000ffffa67224 */ /* 0x000fe200078e00ff */
[----:B0-----:R-:W0:Y:S01]  /*09a0*/  S2R R2, SR_TID.X ;  /* 0x0000000000027919 */ /* 0x001e220000002100 */
[----:B------:R-:W-:Y:S01]  /*09b0*/  UMOV UR39, URZ ;  /* 0x0000003f00277c82 */ /* 0x000fe20008000000 */
[----:B0-----:R-:W-:Y:S01]  /*09c0*/  VIADD R174, R2, 0xffffff80 ;  /* 0xffffff8002ae7836 */ /* 0x001fe20000000000 */
[----:B--2---:R-:W-:-:S04]  /*09d0*/  R2UR UR5, R3 ;  /* 0x00000000030572ca */ /* 0x004fc800000e0000 */
[----:B------:R-:W-:-:S04]  /*09e0*/  SHF.R.S32.HI R3, RZ, 0x1f, R174 ;  /* 0x0000001fff037819 */ /* 0x000fc800000114ae */
[CC--:B------:R-:W-:Y:S02]  /*09f0*/  LEA.HI R0, R3.reuse, R174.reuse, RZ, 0x7 ;  /* 0x000000ae03007211 */ /* 0x0c0fe400078f38ff */
[CC--:B------:R-:W-:Y:S02]  /*0a00*/  LEA.HI R4, R3.reuse, R174.reuse, RZ, 0x5 ;  /* 0x000000ae03047211 */ /* 0x0c0fe400078f28ff */
[----:B------:R-:W-:Y:S02]  /*0a10*/  LOP3.LUT R167, R0, 0xffffff80, RZ, 0xc0, !PT ;  /* 0xffffff8000a77812 */ /* 0x000fe400078ec0ff */
[CC--:B------:R-:W-:Y:S01]  /*0a20*/  LEA.HI R2, R3.reuse, R174.reuse, RZ, 0x4 ;  /* 0x000000ae03027211 */ /* 0x0c0fe200078f20ff */
[----:B------:R-:W-:Y:S01]  /*0a30*/  IMAD.SHL.U32 R4, R4, 0x20, RZ ;  /* 0x0000002004047824 */ /* 0x000fe200078e00ff */
[----:B------:R-:W-:Y:S01]  /*0a40*/  LEA.HI R11, R3, R174, RZ, 0x2 ;  /* 0x000000ae030b7211 */ /* 0x000fe200078f10ff */
[----:B------:R-:W-:Y:S01]  /*0a50*/  IMAD.IADD R167, R174, 0x1, -R167 ;  /* 0x00000001aea77824 */ /* 0x000fe200078e0aa7 */
[----:B------:R-:W-:Y:S01]  /*0a60*/  LOP3.LUT R5, R2, 0x3fffff0, RZ, 0xc0, !PT ;  /* 0x03fffff002057812 */ /* 0x000fe200078ec0ff */
[----:B------:R-:W-:Y:S01]  /*0a70*/  ULOP3.LUT UR61, UR5, 0x1, URZ, 0xfc, !UPT ;  /* 0x00000001053d7892 */ /* 0x000fe2000f8efc3f */
[----:B------:R-:W-:-:S02]  /*0a80*/  LOP3.LUT R11, R11, 0xfffffffc, RZ, 0xc0, !PT ;  /* 0xfffffffc0b0b7812 */ /* 0x000fc400078ec0ff */
[----:B------:R-:W-:Y:S01]  /*0a90*/  SHF.R.S32.HI R6, RZ, 0x1f, R167 ;  /* 0x0000001fff067819 */ /* 0x000fe200000114a7 */
[C---:B------:R-:W-:Y:S01]  /*0aa0*/  IMAD.IADD R5, R174.reuse, 0x1, -R5 ;  /* 0x00000001ae057824 */ /* 0x040fe200078e0a05 */
[----:B------:R-:W-:Y:S01]  /*0ab0*/  LEA.HI R3, R3, R174, RZ, 0x3 ;  /* 0x000000ae03037211 */ /* 0x000fe200078f18ff */
[----:B------:R-:W-:Y:S01]  /*0ac0*/  IMAD.IADD R11, R174, 0x1, -R11 ;  /* 0x00000001ae0b7824 */ /* 0x000fe200078e0a0b */
[----:B------:R-:W-:Y:S02]  /*0ad0*/  LEA.HI R8, R6, R167, RZ, 0x2 ;  /* 0x000000a706087211 */ /* 0x000fe400078f10ff */
[----:B------:R-:W-:Y:S02]  /*0ae0*/  SHF.R.S32.HI R169, RZ, 0x7, R0 ;  /* 0x00000007ffa97819 */ /* 0x000fe40000011400 */
[--C-:B------:R-:W-:Y:S02]  /*0af0*/  SHF.R.S32.HI R9, RZ, 0x2, R8.reuse ;  /* 0x00000002ff097819 */ /* 0x100fe40000011408 */
[----:B------:R-:W-:-:S02]  /*0b00*/  SHF.R.S32.HI R10, RZ, 0x1f, R8 ;  /* 0x0000001fff0a7819 */ /* 0x000fc40000011408 */
[----:B------:R-:W-:Y:S02]  /*0b10*/  LOP3.LUT R4, R4, 0xfffffc00, RZ, 0xc0, !PT ;  /* 0xfffffc0004047812 */ /* 0x000fe400078ec0ff */
[----:B------:R-:W-:Y:S02]  /*0b20*/  LEA.HI R10, R10, R9, RZ, 0x3 ;  /* 0x000000090a0a7211 */ /* 0x000fe400078f18ff */
[----:B------:R-:W-:Y:S01]  /*0b30*/  LOP3.LUT R163, R3, 0xfffffff8, RZ, 0xc0, !PT ;  /* 0xfffffff803a37812 */ /* 0x000fe200078ec0ff */
[----:B------:R-:W-:Y:S01]  /*0b40*/  IMAD R5, R5, 0x40, R4 ;  /* 0x0000004005057824 */ /* 0x000fe200078e0204 */
[----:B------:R-:W-:Y:S02]  /*0b50*/  SHF.R.S32.HI R7, RZ, 0x4, R2 ;  /* 0x00000004ff077819 */ /* 0x000fe40000011402 */
[----:B------:R-:W-:Y:S01]  /*0b60*/  LOP3.LUT R10, R10, 0xfffffff8, RZ, 0xc0, !PT ;  /* 0xfffffff80a0a7812 */ /* 0x000fe200078ec0ff */
[----:B------:R-:W-:Y:S01]  /*0b70*/  IMAD.IADD R163, R174, 0x1, -R163 ;  /* 0x00000001aea37824 */ /* 0x000fe200078e0aa3 */
[----:B------:R-:W-:-:S02]  /*0b80*/  LEA.HI R6, R6, R167, RZ, 0x5 ;  /* 0x000000a706067211 */ /* 0x000fc400078f28ff */
[----:B------:R-:W-:Y:S01]  /*0b90*/  LEA.HI R0, R0, R169, RZ, 0x1 ;  /* 0x000000a900007211 */ /* 0x000fe200078f08ff */
[----:B------:R-:W-:Y:S01]  /*0ba0*/  IMAD.IADD R9, R9, 0x1, -R10 ;  /* 0x0000000109097824 */ /* 0x000fe200078e0a0a */
[----:B------:R-:W-:Y:S01]  /*0bb0*/  LEA.HI R2, R2, R7, RZ, 0x1 ;  /* 0x0000000702027211 */ /* 0x000fe200078f08ff */
[----:B------:R-:W-:Y:S01]  /*0bc0*/  IMAD.SHL.U32 R160, R163, 0x8, RZ ;  /* 0x00000008a3a07824 */ /* 0x000fe200078e00ff */
[----:B------:R-:W-:Y:S02]  /*0bd0*/  SHF.R.S32.HI R6, RZ, 0x5, R6 ;  /* 0x00000005ff067819 */ /* 0x000fe40000011406 */
[----:B------:R-:W-:Y:S01]  /*0be0*/  LEA.HI R4, R11, R11, RZ, 0x1 ;  /* 0x0000000b0b047211 */ /* 0x000fe200078f08ff */
[----:B------:R-:W-:Y:S01]  /*0bf0*/  VIADD R161, R160, 0x40 ;  /* 0x00000040a0a17836 */ /* 0x000fe20000000000 */
[----:B------:R-:W-:Y:S01]  /*0c00*/  LOP3.LUT R0, R0, 0x3fffffe, RZ, 0xc0, !PT ;  /* 0x03fffffe00007812 */ /* 0x000fe200078ec0ff */
[----:B------:R-:W-:Y:S01]  /*0c10*/  IMAD R9, R6, 0x10, R9 ;  /* 0x0000001006097824 */ /* 0x000fe200078e0209 */
[----:B------:R-:W-:-:S02]  /*0c20*/  LOP3.LUT R2, R2, 0x1ffffffe, RZ, 0xc0, !PT ;  /* 0x1ffffffe02027812 */ /* 0x000fc400078ec0ff */
[----:B------:R-:W-:Y:S01]  /*0c30*/  LOP3.LUT R4, R4, 0x1ffffffe, RZ, 0xc0, !PT ;  /* 0x1ffffffe04047812 */ /* 0x000fe200078ec0ff */
[----:B------:R-:W-:Y:S01]  /*0c40*/  IMAD.IADD R0, R169, 0x1, -R0 ;  /* 0x00000001a9007824 */ /* 0x000fe200078e0a00 */
[----:B------:R-:W-:Y:S01]  /*0c50*/  LOP3.LUT R18, R8, 0x7ffffffc, RZ, 0xc0, !PT ;  /* 0x7ffffffc08127812 */ /* 0x000fe200078ec0ff */
[----:B------:R-:W-:Y:S01]  /*0c60*/  IMAD.IADD R2, R7, 0x1, -R2 ;  /* 0x0000000107027824 */ /* 0x000fe200078e0a02 */
[----:B------:R-:W-:Y:S01]  /*0c70*/  SHF.R.S32.HI R165, RZ, 0x3, R3 ;  /* 0x00000003ffa57819 */ /* 0x000fe20000011403 */
[----:B------:R-:W-:Y:S01]  /*0c80*/  IMAD.IADD R11, R11, 0x1, -R4 ;  /* 0x000000010b0b7824 */ /* 0x000fe200078e0a04 */
[----:B------:R-:W-:Y:S01]  /*0c90*/  SHF.R.S32.HI R173, RZ, 0x1f, R160 ;  /* 0x0000001fffad7819 */ /* 0x000fe200000114a0 */
[----:B------:R-:W-:Y:S01]  /*0ca0*/  IMAD R170, R0, 0x40, R9 ;  /* 0x0000004000aa7824 */ /* 0x000fe200078e0209 */
[----:B------:R-:W-:Y:S01]  /*0cb0*/  SHF.R.S32.HI R172, RZ, 0x1f, R161 ;  /* 0x0000001fffac7819 */ /* 0x000fe200000114a1 */
[----:B------:R-:W-:Y:S02]  /*0cc0*/  IMAD R171, R2, 0x8, R5 ;  /* 0x0000000802ab7824 */ /* 0x000fe400078e0205 */
[----:B------:R-:W-:-:S02]  /*0cd0*/  IMAD.IADD R18, R167, 0x1, -R18 ;  /* 0x00000001a7127824 */ /* 0x000fc400078e0a12 */
[----:B------:R-:W-:-:S07]  /*0ce0*/  IMAD R22, R11, 0x8, R170 ;  /* 0x000000080b167824 */ /* 0x000fce00078e02aa */
.L_x_1065:
[----:B0--34-:R-:W0:Y:S01]  /*0cf0*/  LDC R3, c[0x0][0xc60] ;  /* 0x00031800ff037b82 */ /* 0x019e220000000800 */
[----:B------:R-:W-:Y:S01]  /*0d00*/  IMAD.MOV.U32 R0, RZ, RZ, R16 ;  /* 0x000000ffff007224 */ /* 0x000fe200078e0010 */
[----:B------:R-:W-:Y:S01]  /*0d10*/  ULDC UR4, c[0x0][0xc78] ;  /* 0x00031e0000047ab9 */ /* 0x000fe20000000800 */
[----:B0-----:R-:W-:-:S13]  /*0d20*/  ISETP.NE.AND P0, PT, R3, 0x1, PT ;  /* 0x000000010300780c */ /* 0x001fda0003f05270 */
[----:B-----5:R-:W0:Y:S08]  /*0d30*/  @P0 LDC R5, c[0x0][0xc64] ;  /* 0x00031900ff050b82 */ /* 0x020e300000000800 */
[----:B------:R-:W1:Y:S01]  /*0d40*/  @P0 LDC R7, c[0x0][0xc68] ;  /* 0x00031a00ff070b82 */ /* 0x000e620000000800 */
[----:B0-----:R-:W-:-:S05]  /*0d50*/  @P0 IMAD.HI.U32 R2, R16, R5, RZ ;  /* 0x0000000510020227 */ /* 0x001fca00078e00ff */
[----:B-1----:R-:W-:-:S04]  /*0d60*/  @P0 SHF.R.U32.HI R0, RZ, R7, R2 ;  /* 0x00000007ff000219 */ /* 0x002fc80000011602 */
[----:B------:R-:W-:Y:S01]  /*0d70*/  ISETP.GE.AND P0, PT, R0, UR4, PT ;  /* 0x0000000400007c0c */ /* 0x000fe2000bf06270 */
[----:B------:R-:W-:-:S04]  /*0d80*/  IMAD.MOV R2, RZ, RZ, -R0 ;  /* 0x000000ffff027224 */ /* 0x000fc800078e0a00 */
[----:B------:R-:W-:-:S08]  /*0d90*/  IMAD R11, R3, R2, R16 ;  /* 0x00000002030b7224 */ /* 0x000fd000078e0210 */
[----:B--2---:R-:W-:Y:S05]  /*0da0*/  @!P0 BRA `(.L_x_961) ;  /* 0x0000000000208947 */ /* 0x004fea0003800000 */
[----:B------:R-:W0:Y:S01]  /*0db0*/  LDC R3, c[0x0][0xc6c] ;  /* 0x00031b00ff037b82 */ /* 0x000e220000000800 */
[----:B------:R-:W-:Y:S01]  /*0dc0*/  IMAD.MOV.U32 R2, RZ, RZ, R11 ;  /* 0x000000ffff027224 */ /* 0x000fe200078e000b */
[----:B0-----:R-:W-:-:S13]  /*0dd0*/  ISETP.NE.AND P0, PT, R3, 0x1, PT ;  /* 0x000000010300780c */ /* 0x001fda0003f05270 */
[----:B------:R-:W0:Y:S02]  /*0de0*/  @P0 LDC.64 R4, c[0x0][0xc70] ;  /* 0x00031c00ff040b82 */ /* 0x000e240000000a00 */
[----:B0-----:R-:W-:-:S05]  /*0df0*/  @P0 IMAD.HI.U32 R4, R11, R4, RZ ;  /* 0x000000040b040227 */ /* 0x001fca00078e00ff */
[----:B------:R-:W-:-:S05]  /*0e00*/  @P0 SHF.R.U32.HI R2, RZ, R5, R4 ;  /* 0x00000005ff020219 */ /* 0x000fca0000011604 */
[----:B------:R-:W-:Y:S01]  /*0e10*/  IMAD R3, R2, R3, RZ ;  /* 0x0000000302037224 */ /* 0x000fe200078e02ff */
[----:B------:R-:W-:Y:S06]  /*0e20*/  BRA `(.L_x_962) ;  /* 0x00000000001c7947 */ /* 0x000fec0003800000 */
.L_x_961:
[----:B------:R-:W0:Y:S01]  /*0e30*/  LDC R3, c[0x0][0xc54] ;  /* 0x00031500ff037b82 */ /* 0x000e220000000800 */
[----:B------:R-:W-:Y:S01]  /*0e40*/  IMAD.MOV.U32 R2, RZ, RZ, R11 ;  /* 0x000000ffff027224 */ /* 0x000fe200078e000b */
[----:B0-----:R-:W-:-:S13]  /*0e50*/  ISETP.NE.AND P0, PT, R3, 0x1, PT ;  /* 0x000000010300780c */ /* 0x001fda0003f05270 */
[----:B------:R-:W0:Y:S02]  /*0e60*/  @P0 LDC.64 R4, c[0x0][0xc58] ;  /* 0x00031600ff040b82 */ /* 0x000e240000000a00 */
[----:B0-----:R-:W-:-:S05]  /*0e70*/  @P0 IMAD.HI.U32 R4, R11, R4, RZ ;  /* 0x000000040b040227 */ /* 0x001fca00078e00ff */
[----:B------:R-:W-:-:S05]  /*0e80*/  @P0 SHF.R.U32.HI R2, RZ, R5, R4 ;  /* 0x00000005ff020219 */ /* 0x000fca0000011604 */
[----:B------:R-:W-:-:S07]  /*0e90*/  IMAD R3, R2, R3, RZ ;  /* 0x0000000302037224 */ /* 0x000fce00078e02ff */
.L_x_962:
[----:B------:R-:W0:Y:S01]  /*0ea0*/  LDC R164, c[0x0][0xc48] ;  /* 0x00031200ffa47b82 */ /* 0x000e220000000800 */
[----:B------:R-:W-:Y:S01]  /*0eb0*/  LOP3.LUT R2, RZ, R2, RZ, 0x33, !PT ;  /* 0x00000002ff027212 */ /* 0x000fe200078e33ff */
[----:B------:R-:W-:Y:S01]  /*0ec0*/  ULDC UR4, c[0x0][0xc3c] ;  /* 0x00030f0000047ab9 */ /* 0x000fe20000000800 */
[----:B------:R-:W-:Y:S01]  /*0ed0*/  IMAD.IADD R3, R11, 0x1, -R3 ;  /* 0x000000010b037824 */ /* 0x000fe200078e0a03 */
[----:B------:R-:W-:Y:S01]  /*0ee0*/  ULDC UR6, c[0x0][0xc54] ;  /* 0x0003150000067ab9 */ /* 0x000fe20000000800 */
[----:B------:R-:W-:Y:S01]  /*0ef0*/  LOP3.LUT R19, R19, 0xffefffff, RZ, 0xc0, !PT ;  /* 0xffefffff13137812 */ /* 0x000fe200078ec0ff */
[----:B------:R-:W-:Y:S01]  /*0f00*/  VIADD R2, R2, UR4 ;  /* 0x0000000402027c36 */ /* 0x000fe20008000000 */
[----:B------:R-:W-:Y:S01]  /*0f10*/  ULDC.64 UR4, c[0x0][0x418] ;  /* 0x0001060000047ab9 */ /* 0x000fe20000000a00 */
[----:B------:R-:W1:Y:S01]  /*0f20*/  LDC R168, c[0x0][0x448] ;  /* 0x00011200ffa87b82 */ /* 0x000e620000000800 */
[----:B------:R-:W-:Y:S01]  /*0f30*/  ISETP.NE.U32.AND P0, PT, RZ, UR4, PT ;  /* 0x00000004ff007c0c */ /* 0x000fe2000bf05070 */
[----:B------:R-:W-:-:S02]  /*0f40*/  IMAD.SHL.U32 R17, R2, 0x80, RZ ;  /* 0x0000008002117824 */ /* 0x000fc400078e00ff */
[----:B------:R-:W-:Y:S01]  /*0f50*/  IMAD R14, R0, UR6, R3 ;  /* 0x00000006000e7c24 */ /* 0x000fe2000f8e0203 */
[----:B------:R-:W-:Y:S01]  /*0f60*/  ISETP.NE.AND.EX P0, PT, RZ, UR5, PT, P0 ;  /* 0x00000005ff007c0c */ /* 0x000fe2000bf05300 */
[----:B------:R-:W-:Y:S02]  /*0f70*/  VIADD R2, R17, 0x7f ;  /* 0x0000007f11027836 */ /* 0x000fe40000000000 */
[----:B------:R-:W2:Y:S01]  /*0f80*/  LDC.64 R12, c[0x0][0x9e0] ;  /* 0x00027800ff0c7b82 */ /* 0x000ea20000000a00 */
[----:B------:R-:W-:Y:S01]  /*0f90*/  IMAD.MOV.U32 R162, RZ, RZ, R14 ;  /* 0x000000ffffa27224 */ /* 0x000fe200078e000e */
[----:B0-----:R-:W-:-:S06]  /*0fa0*/  ISETP.NE.AND P1, PT, R164, 0x1, PT ;  /* 0x00000001a400780c */ /* 0x001fcc0003f25270 */
[----:B------:R-:W0:Y:S01]  /*0fb0*/  LDC R10, c[0x0][0x288] ;  /* 0x0000a200ff0a7b82 */ /* 0x000e220000000800 */
[----:B-1----:R-:W-:-:S07]  /*0fc0*/  ISETP.NE.AND P3, PT, R168, 0x1, PT ;  /* 0x00000001a800780c */ /* 0x002fce0003f65270 */
[----:B------:R-:W1:Y:S01]  /*0fd0*/  LDC R73, c[0x0][0x424] ;  /* 0x00010900ff497b82 */ /* 0x000e620000000800 */
[----:B--2---:R-:W-:-:S07]  /*0fe0*/  ISETP.GE.AND P2, PT, R13, 0x1, PT ;  /* 0x000000010d00780c */ /* 0x004fce0003f46270 */
[----:B------:R-:W2:Y:S01]  /*0ff0*/  @P1 LDC R5, c[0x0][0xc4c] ;  /* 0x00031300ff051b82 */ /* 0x000ea20000000800 */
[----:B------:R-:W-:-:S07]  /*1000*/  @P3 LOP3.LUT R19, R19, 0x100000, RZ, 0xfc, !PT ;  /* 0x0010000013133812 */ /* 0x000fce00078efcff */
[----:B------:R-:W3:Y:S01]  /*1010*/  @P3 LDC R9, c[0x0][0x44c] ;  /* 0x00011300ff093b82 */ /* 0x000ee20000000800 */
[----:B0-----:R-:W-:Y:S02]  /*1020*/  IADD3 R4, -R10, 0x1, RZ ;  /* 0x000000010a047810 */ /* 0x001fe40007ffe1ff */
[----:B------:R-:W-:-:S04]  /*1030*/  LOP3.LUT R19, R19, 0xfff7ffff, RZ, 0xc0, !PT ;  /* 0xfff7ffff13137812 */ /* 0x000fc800078ec0ff */
[----:B------:R-:W-:Y:S01]  /*1040*/  @P2 LOP3.LUT R19, R19, 0x80000, RZ, 0xfc, !PT ;  /* 0x0008000013132812 */ /* 0x000fe200078efcff */
[----:B------:R-:W0:Y:S01]  /*1050*/  @P1 LDC R7, c[0x0][0xc50] ;  /* 0x00031400ff071b82 */ /* 0x000e220000000800 */
[----:B-1----:R-:W-:-:S07]  /*1060*/  SEL R73, R73, 0x1, P0 ;  /* 0x0000000149497807 */ /* 0x002fce0000000000 */
[----:B------:R-:W1:Y:S01]  /*1070*/  @P3 LDC R6, c[0x0][0x450] ;  /* 0x00011400ff063b82 */ /* 0x000e620000000800 */
[----:B--2---:R-:W-:-:S07]  /*1080*/  @P1 IMAD.HI.U32 R0, R14, R5, RZ ;  /* 0x000000050e001227 */ /* 0x004fce00078e00ff */
[----:B------:R-:W2:Y:S01]  /*1090*/  LDC R8, c[0x0][0x2f0] ;  /* 0x0000bc00ff087b82 */ /* 0x000ea20000000800 */
[----:B---3--:R-:W-:Y:S01]  /*10a0*/  @P3 IMAD.HI.U32 R3, R2, R9, RZ ;  /* 0x0000000902033227 */ /* 0x008fe200078e00ff */
[----:B0-----:R-:W-:-:S04]  /*10b0*/  @P1 SHF.R.U32.HI R162, RZ, R7, R0 ;  /* 0x00000007ffa21219 */ /* 0x001fc80000011600 */
[----:B-1----:R-:W-:Y:S01]  /*10c0*/  @P3 SHF.R.U32.HI R2, RZ, R6, R3 ;  /* 0x00000006ff023219 */ /* 0x002fe20000011603 */
[----:B------:R-:W-:-:S04]  /*10d0*/  IMAD.MOV R3, RZ, RZ, -R162 ;  /* 0x000000ffff037224 */ /* 0x000fc800078e0aa2 */
[----:B------:R-:W-:Y:S02]  /*10e0*/  IMAD R164, R164, R3, R14 ;  /* 0x00000003a4a47224 */ /* 0x000fe400078e020e */
[CC--:B--2---:R-:W-:Y:S02]  /*10f0*/  IMAD R5, R73.reuse, R8.reuse, R4 ;  /* 0x0000000849057224 */ /* 0x0c4fe400078e0204 */
[----:B------:R-:W-:Y:S02]  /*1100*/  IMAD R16, R73, R8, RZ ;  /* 0x0000000849107224 */ /* 0x000fe400078e02ff */
[----:B------:R-:W-:-:S04]  /*1110*/  IMAD.IADD R7, R5, 0x1, R2 ;  /* 0x0000000105077824 */ /* 0x000fc800078e0202 */
[----:B------:R-:W-:Y:S01]  /*1120*/  IMAD.IADD R0, R7, 0x1, R12 ;  /* 0x0000000107007824 */ /* 0x000fe200078e020c */
[----:B------:R-:W-:Y:S06]  /*1130*/  @!P2 BRA `(.L_x_963) ;  /* 0x000000000040a947 */ /* 0x000fec0003800000 */
[C---:B------:R-:W-:Y:S01]  /*1140*/  ISETP.GT.AND P0, PT, R7.reuse, RZ, PT ;  /* 0x000000ff0700720c */ /* 0x040fe20003f04270 */
[----:B------:R-:W-:-:S12]  /*1150*/  VIADD R2, R7, 0xffffffff ;  /* 0xffffffff07027836 */ /* 0x000fd80000000000 */
[----:B------:R-:W-:Y:S05]  /*1160*/  @P0 BRA `(.L_x_964) ;  /* 0x00000000001c0947 */ /* 0x000fea0003800000 */
[----:B------:R-:W-:Y:S01]  /*1170*/  ISETP.NE.AND P0, PT, R13, 0x1, PT ;  /* 0x000000010d00780c */ /* 0x000fe20003f05270 */
[----:B------:R-:W-:-:S12]  /*1180*/  IMAD.MOV R3, RZ, RZ, -R7 ;  /* 0x000000ffff037224 */ /* 0x000fd800078e0a07 */
[----:B------:R-:W0:Y:S02]  /*1190*/  @P0 LDC.64 R4, c[0x0][0x9e8] ;  /* 0x00027a00ff040b82 */ /* 0x000e240000000a00 */
[----:B0-----:R-:W-:-:S05]  /*11a0*/  @P0 IMAD.HI.U32 R2, R3, R4, RZ ;  /* 0x0000000403020227 */ /* 0x001fca00078e00ff */
[----:B------:R-:W-:-:S04]  /*11b0*/  @P0 SHF.R.U32.HI R3, RZ, R5, R2 ;  /* 0x00000005ff030219 */ /* 0x000fc80000011602 */
[----:B------:R-:W-:Y:S01]  /*11c0*/  LOP3.LUT R2, RZ, R3, RZ, 0x33, !PT ;  /* 0x00000003ff027212 */ /* 0x000fe200078e33ff */
[----:B------:R-:W-:Y:S06]  /*11d0*/  BRA `(.L_x_965) ;  /* 0x0000000000107947 */ /* 0x000fec0003800000 */
.L_x_964:
[----:B------:R-:W-:-:S13]  /*11e0*/  ISETP.NE.AND P0, PT, R13, 0x1, PT ;  /* 0x000000010d00780c */ /* 0x000fda0003f05270 */
[----:B------:R-:W0:Y:S02]  /*11f0*/  @P0 LDC.64 R4, c[0x0][0x9e8] ;  /* 0x00027a00ff040b82 */ /* 0x000e240000000a00 */
[----:B0-----:R-:W-:-:S05]  /*1200*/  @P0 IMAD.HI.U32 R4, R2, R4, RZ ;  /* 0x0000000402040227 */ /* 0x001fca00078e00ff */
[----:B------:R-:W-:-:S07]  /*1210*/  @P0 SHF.R.U32.HI R2, RZ, R5, R4 ;  /* 0x00000005ff020219 */ /* 0x000fce0000011604 */
.L_x_965:
[----:B------:R-:W-:-:S05]  /*1220*/  IMAD R3, R2, R13, R13 ;  /* 0x0000000d02037224 */ /* 0x000fca00078e020d */
[----:B------:R-:W-:-:S07]  /*1230*/  VIMNMX R0, R0, R3, PT ;  /* 0x0000000300007248 */ /* 0x000fce0003fe0100 */
.L_x_963:
[----:B------:R-:W0:Y:S01]  /*1240*/  @P3 LDC R6, c[0x0][0x44c] ;  /* 0x00011300ff063b82 */ /* 0x000e220000000800 */
[----:B------:R-:W-:Y:S01]  /*1250*/  VIADD R2, R0, 0x5f ;  /* 0x0000005f00027836 */ /* 0x000fe20000000000 */
[----:B------:R-:W-:Y:S01]  /*1260*/  ULDC UR4, c[0x0][0x9dc] ;  /* 0x0002770000047ab9 */ /* 0x000fe20000000800 */
[----:B------:R-:W-:Y:S02]  /*1270*/  IMAD R0, R73, R8, 0x5f ;  /* 0x0000005f49007424 */ /* 0x000fe400078e0208 */
[----:B------:R-:W-:-:S03]  /*1280*/  IMAD.HI R2, R2, 0x2aaaaaab, RZ ;  /* 0x2aaaaaab02027827 */ /* 0x000fc600078e02ff */
[----:B------:R-:W1:Y:S01]  /*1290*/  @P3 LDC R7, c[0x0][0x450] ;  /* 0x00011400ff073b82 */ /* 0x000e620000000800 */
[----:B------:R-:W-:Y:S01]  /*12a0*/  IMAD.HI R0, R0, 0x2aaaaaab, RZ ;  /* 0x2aaaaaab00007827 */ /* 0x000fe200078e02ff */
[----:B------:R-:W-:-:S03]  /*12b0*/  SHF.R.U32.HI R5, RZ, 0x1f, R2 ;  /* 0x0000001fff057819 */ /* 0x000fc60000011602 */
[----:B------:R-:W-:Y:S01]  /*12c0*/  IMAD.MOV.U32 R4, RZ, RZ, R17 ;  /* 0x000000ffff047224 */ /* 0x000fe200078e0011 */
[----:B------:R-:W-:Y:S01]  /*12d0*/  SHF.R.U32.HI R3, RZ, 0x1f, R0 ;  /* 0x0000001fff037819 */ /* 0x000fe20000011600 */
[----:B------:R-:W-:Y:S01]  /*12e0*/  IMAD R73, R73, R8, -R10 ;  /* 0x0000000849497224 */ /* 0x000fe200078e0a0a */
[----:B------:R-:W-:Y:S02]  /*12f0*/  LEA.HI.SX32 R72, R2, R5, 0x1c ;  /* 0x0000000502487211 */ /* 0x000fe400078fe2ff */
[----:B------:R-:W-:-:S04]  /*1300*/  LEA.HI.SX32 R3, R0, R3, 0x1c ;  /* 0x0000000300037211 */ /* 0x000fc800078fe2ff */
[----:B------:R-:W-:Y:S01]  /*1310*/  VIMNMX R72, R3, R72, PT ;  /* 0x0000004803487248 */ /* 0x000fe20003fe0100 */
[----:B0-----:R-:W-:-:S05]  /*1320*/  @P3 IMAD.HI.U32 R6, R17, R6, RZ ;  /* 0x0000000611063227 */ /* 0x001fca00078e00ff */
[----:B-1----:R-:W-:-:S05]  /*1330*/  @P3 SHF.R.U32.HI R4, RZ, R7, R6 ;  /* 0x00000007ff043219 */ /* 0x002fca0000011606 */
[----:B------:R-:W-:-:S04]  /*1340*/  IMAD.IADD R0, R73, 0x1, R4 ;  /* 0x0000000149007824 */ /* 0x000fc800078e0204 */
[----:B------:R-:W-:Y:S01]  /*1350*/  VIADD R2, R0, -UR4 ;  /* 0x8000000400027c36 */ /* 0x000fe20008000000 */
[----:B------:R-:W-:Y:S06]  /*1360*/  @!P2 BRA `(.L_x_966) ;  /* 0x00000000003ca947 */ /* 0x000fec0003800000 */
[----:B------:R-:W-:-:S13]  /*1370*/  ISETP.GT.AND P0, PT, R0, -0x1, PT ;  /* 0xffffffff0000780c */ /* 0x000fda0003f04270 */
[----:B------:R-:W-:Y:S05]  /*1380*/  @P0 BRA `(.L_x_967) ;  /* 0x00000000001c0947 */ /* 0x000fea0003800000 */
[----:B------:R-:W-:Y:S02]  /*1390*/  ISETP.NE.AND P0, PT, R13, 0x1, PT ;  /* 0x000000010d00780c */ /* 0x000fe40003f05270 */
[----:B------:R-:W-:-:S11]  /*13a0*/  LOP3.LUT R3, RZ, R0, RZ, 0x33, !PT ;  /* 0x00000000ff037212 */ /* 0x000fd600078e33ff */
[----:B------:R-:W0:Y:S02]  /*13b0*/  @P0 LDC.64 R4, c[0x0][0x9e8] ;  /* 0x00027a00ff040b82 */ /* 0x000e240000000a00 */
[----:B0-----:R-:W-:-:S05]  /*13c0*/  @P0 IMAD.HI.U32 R0, R3, R4, RZ ;  /* 0x0000000403000227 */ /* 0x001fca00078e00ff */
[----:B------:R-:W-:-:S04]  /*13d0*/  @P0 SHF.R.U32.HI R3, RZ, R5, R0 ;  /* 0x00000005ff030219 */ /* 0x000fc80000011600 */
[----:B------:R-:W-:Y:S01]  /*13e0*/  LOP3.LUT R0, RZ, R3, RZ, 0x33, !PT ;  /* 0x00000003ff007212 */ /* 0x000fe200078e33ff */
[----:B------:R-:W-:Y:S06]  /*13f0*/  BRA `(.L_x_968) ;  /* 0x0000000000107947 */ /* 0x000fec0003800000 */
.L_x_967:
[----:B------:R-:W-:-:S13]  /*1400*/  ISETP.NE.AND P0, PT, R13, 0x1, PT ;  /* 0x000000010d00780c */ /* 0x000fda0003f05270 */
[----:B------:R-:W0:Y:S02]  /*1410*/  @P0 LDC.64 R4, c[0x0][0x9e8] ;  /* 0x00027a00ff040b82 */ /* 0x000e240000000a00 */
[----:B0-----:R-:W-:-:S05]  /*1420*/  @P0 IMAD.HI.U32 R4, R0, R4, RZ ;  /* 0x0000000400040227 */ /* 0x001fca00078e00ff */
[----:B------:R-:W-:-:S07]  /*1430*/  @P0 SHF.R.U32.HI R0, RZ, R5, R4 ;  /* 0x00000005ff000219 */ /* 0x000fce0000011604 */
.L_x_968:
[----:B------:R-:W-:-:S05]  /*1440*/  IMAD R3, R0, R13, RZ ;  /* 0x0000000d00037224 */ /* 0x000fca00078e02ff */
[----:B------:R-:W-:-:S07]  /*1450*/  VIMNMX R2, R2, R3, !PT ;  /* 0x0000000302027248 */ /* 0x000fce0007fe0100 */
.L_x_966:
[----:B------:R-:W-:Y:S01]  /*1460*/  IMAD.HI R2, R2, 0x2aaaaaab, RZ ;  /* 0x2aaaaaab02027827 */ /* 0x000fe200078e02ff */
[----:B------:R-:W-:Y:S02]  /*1470*/  PLOP3.LUT P0, PT, PT, PT, PT, 0x80, 0x0 ;  /* 0x000000000000781c */ /* 0x000fe40003f0f070 */
[----:B------:R-:W-:Y:S02]  /*1480*/  CS2R R88, SRZ ;  /* 0x0000000000587805 */ /* 0x000fe4000001ff00 */
[----:B------:R-:W-:Y:S01]  /*1490*/  CS2R R86, SRZ ;  /* 0x0000000000567805 */ /* 0x000fe2000001ff00 */
[----:B------:R-:W-:Y:S01]  /*14a0*/  IMAD.MOV.U32 R0, RZ, RZ, RZ ;  /* 0x000000ffff007224 */ /* 0x000fe200078e00ff */
[----:B------:R-:W-:Y:S02]  /*14b0*/  SHF.R.U32.HI R3, RZ, 0x1f, R2 ;  /* 0x0000001fff037819 */ /* 0x000fe40000011602 */
[----:B------:R-:W-:Y:S02]  /*14c0*/  CS2R R84, SRZ ;  /* 0x0000000000547805 */ /* 0x000fe4000001ff00 */
[----:B------:R-:W-:-:S02]  /*14d0*/  CS2R R82, SRZ ;  /* 0x0000000000527805 */ /* 0x000fc4000001ff00 */
[----:B------:R-:W-:Y:S02]  /*14e0*/  CS2R R80, SRZ ;  /* 0x0000000000507805 */ /* 0x000fe4000001ff00 */
[----:B------:R-:W-:Y:S01]  /*14f0*/  LEA.HI.SX32 R3, R2, R3, 0x1c ;  /* 0x0000000302037211 */ /* 0x000fe200078fe2ff */
[----:B------:R-:W-:Y:S01]  /*1500*/  IMAD.MOV.U32 R54, RZ, RZ, RZ ;  /* 0x000000ffff367224 */ /* 0x000fe200078e00ff */
[----:B------:R-:W-:Y:S02]  /*1510*/  CS2R R50, SRZ ;  /* 0x0000000000327805 */ /* 0x000fe4000001ff00 */
[----:B------:R-:W-:Y:S02]  /*1520*/  CS2R R76, SRZ ;  /* 0x00000000004c7805 */ /* 0x000fe4000001ff00 */
[----:B------:R-:W-:Y:S02]  /*1530*/  VIMNMX R23, RZ, R3, !PT ;  /* 0x00000003ff177248 */ /* 0x000fe40007fe0100 */
[----:B------:R-:W-:-:S02]  /*1540*/  CS2R R74, SRZ ;  /* 0x00000000004a7805 */ /* 0x000fc4000001ff00 */
[----:B------:R-:W-:Y:S02]  /*1550*/  CS2R R40, SRZ ;  /* 0x0000000000287805 */ /* 0x000fe4000001ff00 */
[----:B------:R-:W-:Y:S02]  /*1560*/  CS2R R48, SRZ ;  /* 0x0000000000307805 */ /* 0x000fe4000001ff00 */
[----:B------:R-:W-:Y:S02]  /*1570*/  ISETP.GT.AND P1, PT, R72, R23, PT ;  /* 0x000000174800720c */ /* 0x000fe40003f24270 */
[----:B------:R-:W-:Y:S02]  /*1580*/  CS2R R70, SRZ ;  /* 0x0000000000467805 */ /* 0x000fe4000001ff00 */
[----:B------:R-:W-:Y:S02]  /*1590*/  CS2R R68, SRZ ;  /* 0x0000000000447805 */ /* 0x000fe4000001ff00 */
[----:B------:R-:W-:-:S02]  /*15a0*/  CS2R R66, SRZ ;  /* 0x0000000000427805 */ /* 0x000fc4000001ff00 */
[----:B------:R-:W-:Y:S02]  /*15b0*/  CS2R R64, SRZ ;  /* 0x0000000000407805 */ /* 0x000fe4000001ff00 */
[----:B------:R-:W-:Y:S02]  /*15c0*/  CS2R R62, SRZ ;  /* 0x00000000003e7805 */ /* 0x000fe4000001ff00 */
[----:B------:R-:W-:Y:S01]  /*15d0*/  CS2R R60, SRZ ;  /* 0x00000000003c7805 */ /* 0x000fe2000001ff00 */
[----:B------:R-:W-:Y:S01]  /*15e0*/  IMAD.MOV.U32 R59, RZ, RZ, RZ ;  /* 0x000000ffff3b7224 */ /* 0x000fe200078e00ff */
[----:B------:R-:W-:Y:S01]  /*15f0*/  CS2R R44, SRZ ;  /* 0x00000000002c7805 */ /* 0x000fe2000001ff00 */
[----:B------:R-:W-:Y:S01]  /*1600*/  IMAD.MOV.U32 R56, RZ, RZ, RZ ;  /* 0x000000ffff387224 */ /* 0x000fe200078e00ff */
        /* <DEDUP_REMOVED lines=12> */
[----:B------:R-:W-:Y:S01]  /*16d0*/  CS2R R26, SRZ ;  /* 0x00000000001a7805 */ /* 0x000fe2000001ff00 */
        /* <DEDUP_REMOVED lines=35> */
.L_x_970:
[----:B------:R-:W-:Y:S01]  /*1910*/  LEA.HI R0, R166, R166, RZ, 0x1 ;  /* 0x000000a6a6007211 */ /* 0x000fe200078f08ff */
[----:B------:R-:W-:-:S03]  /*1920*/  IMAD.U32 R2, RZ, RZ, UR61 ;  /* 0x0000003dff027e24 */ /* 0x000fc6000f8e00ff */
[----:B------:R-:W-:Y:S02]  /*1930*/  LOP3.LUT R3, R0, 0xfffffffe, RZ, 0xc0, !PT ;  /* 0xfffffffe00037812 */ /* 0x000fe400078ec0ff */
[----:B------:R-:W-:-:S03]  /*1940*/  ISETP.NE.AND P0, PT, R2, 0x3, PT ;  /* 0x000000030200780c */ /* 0x000fc60003f05270 */
[----:B------:R-:W-:-:S05]  /*1950*/  IMAD.IADD R0, R166, 0x1, -R3 ;  /* 0x00000001a6007824 */ /* 0x000fca00078e0a03 */
[----:B------:R-:W-:-:S04]  /*1960*/  SHF.L.U32 R0, R0, 0x1f, RZ ;  /* 0x0000001f00007819 */ /* 0x000fc800000006ff */
[----:B------:R-:W0:Y:S02]  /*1970*/  SYNCS.PHASECHK.TRANS64.TRYWAIT P1, [UR40+0x2a800], R0 ;  /* 0x02a80000ff0075a7 */ /* 0x000e240008020168 */
[----:B0-----:R-:W-:Y:S05]  /*1980*/  @!P1 BRA `(.L_x_971) ;  /* 0x0000011000e89947 */ /* 0x001fea0003800000 */
.L_x_1135:
[----:B------:R-:W-:Y:S05]  /*1990*/  @!P0 BRA `(.L_x_972) ;  /* 0x0000000000048947 */ /* 0x000fea0003800000 */
[----:B------:R-:W-:Y:S01]  /*19a0*/  BPT.TRAP 0x1 ;  /* 0x000000040000795c */ /* 0x000fe20000300000 */
.L_x_972:
[----:B0-----:R-:W-:Y:S02]  /*19b0*/  IMAD.U32 R3, RZ, RZ, UR39 ;  /* 0x00000027ff037e24 */ /* 0x001fe4000f8e00ff */
[----:B------:R-:W-:-:S03]  /*19c0*/  IMAD.U32 R0, RZ, RZ, UR38 ;  /* 0x00000026ff007e24 */ /* 0x000fc6000f8e00ff */
[----:B------:R-:W-:Y:S02]  /*19d0*/  LEA R3, R3, UR40, 0x3 ;  /* 0x0000002803037c11 */ /* 0x000fe4000f8e18ff */
[----:B------:R-:W-:-:S04]  /*19e0*/  SHF.L.U32 R0, R0, 0x1f, RZ ;  /* 0x0000001f00007819 */ /* 0x000fc800000006ff */
[----:B------:R0:W1:Y:S01]  /*19f0*/  SYNCS.PHASECHK.TRANS64.TRYWAIT P1, [R3+URZ+0x2a830], R0 ;  /* 0x02a83000030075a7 */ /* 0x000062000802017f */
[----:B------:R-:W-:Y:S05]  /*1a00*/  @!P0 BRA `(.L_x_973) ;  /* 0x0000000000048947 */ /* 0x000fea0003800000 */
[----:B------:R-:W-:Y:S01]  /*1a10*/  BPT.TRAP 0x1 ;  /* 0x000000040000795c */ /* 0x000fe20000300000 */
.L_x_973:
[----:B-1----:R-:W-:Y:S05]  /*1a20*/  @P1 BRA `(.L_x_974) ;  /* 0x0000000000081947 */ /* 0x002fea0003800000 */
[----:B------:R-:W1:Y:S02]  /*1a30*/  SYNCS.PHASECHK.TRANS64.TRYWAIT P1, [R3+URZ+0x2a830], R0 ;  /* 0x02a83000030075a7 */ /* 0x000e64000802017f */
[----:B-1----:R-:W-:Y:S05]  /*1a40*/  @!P1 BRA `(.L_x_975) ;  /* 0x0000011000d09947 */ /* 0x002fea0003800000 */
.L_x_974:
        /* <DEDUP_REMOVED lines=12> */
[----:B------:R-:W-:Y:S02]  /*1b10*/  ULOP3.LUT UR41, UR4, 0x10000, URZ, 0xfc, !UPT ;  /* 0x0001000004297892 */ /* 0x000fe4000f8efc3f */
[----:B------:R-:W-:Y:S02]  /*1b20*/  UIADD3 UR56, UR5, 0x4, URZ ;  /* 0x0000000405387890 */ /* 0x000fe4000fffe03f */
[----:B------:R-:W-:Y:S01]  /*1b30*/  UIMAD UR4, UR39, 0x900, UR41 ;  /* 0x00000900270478a4 */ /* 0x000fe2000f8e0229 */
[----:B------:R-:W-:Y:S01]  /*1b40*/  UMOV UR57, 0x40000040 ;  /* 0x4000004000397882 */ /* 0x000fe20000000000 */
[----:B------:R-:W-:-:S02]  /*1b50*/  UMOV UR59, 0x40000040 ;  /* 0x40000040003b7882 */ /* 0x000fc40000000000 */
[----:B------:R-:W-:Y:S02]  /*1b60*/  UIADD3 UR7, UR4, 0x2, URZ ;  /* 0x0000000204077890 */ /* 0x000fe4000fffe03f */
[----:B------:R-:W-:Y:S02]  /*1b70*/  UIADD3 UR58, UR4, 0x4, URZ ;  /* 0x00000004043a7890 */ /* 0x000fe4000fffe03f */
[----:B------:R-:W-:Y:S01]  /*1b80*/  UMOV UR10, UR4 ;  /* 0x00000004000a7c82 */ /* 0x000fe20008000000 */
[----:B------:R-:W-:Y:S01]  /*1b90*/  UIADD3 UR12, UR5, 0x400, URZ ;  /* 0x00000400050c7890 */ /* 0x000fe2000fffe03f */
[----:B------:R-:W-:Y:S01]  /*1ba0*/  HGMMA.64x96x16.F32 R24, gdesc[UR8], RZ, !UPT, gsb0 ;  /* 0x01600000081879f0 */ /* 0x000fe2000c0008ff */
[----:B------:R-:W-:Y:S01]  /*1bb0*/  UMOV UR8, UR6 ;  /* 0x0000000600087c82 */ /* 0x000fe20008000000 */
[----:B------:R-:W-:Y:S01]  /*1bc0*/  UMOV UR9, 0x40000040 ;  /* 0x4000004000097882 */ /* 0x000fe20000000000 */
[----:B------:R-:W-:Y:S01]  /*1bd0*/  UMOV UR10, UR7 ;  /* 0x00000007000a7c82 */ /* 0x000fe20008000000 */
[----:B------:R-:W-:Y:S01]  /*1be0*/  UMOV UR11, 0x40000040 ;  /* 0x40000040000b7882 */ /* 0x000fe20000000000 */
[----:B------:R-:W-:Y:S01]  /*1bf0*/  IMAD.U32 R4, RZ, RZ, UR8 ;  /* 0x00000008ff047e24 */ /* 0x000fe2000f8e00ff */
[----:B------:R-:W-:Y:S01]  /*1c00*/  UIADD3 UR14, UR4, 0x300, URZ ;  /* 0x00000300040e7890 */ /* 0x000fe2000fffe03f */
[----:B------:R-:W-:Y:S01]  /*1c10*/  IMAD.U32 R5, RZ, RZ, UR9 ;  /* 0x00000009ff057e24 */ /* 0x000fe2000f8e00ff */
        /* <DEDUP_REMOVED lines=30> */
[----:B------:R-:W-:Y:S02]  /*1e00*/  WARPGROUP.DEPBAR.LE gsb0, 0x0 ;  /* 0x00008000000079c5 */ /* 0x000fe40000010000 */
[----:B------:R-:W-:-:S06]  /*1e10*/  WARPGROUP.ARRIVE ;  /* 0x00000000000079c5 */ /* 0x000fcc0000000000 */
[----:B------:R-:W-:Y:S01]  /*1e20*/  HGMMA.64x96x16.F32 R24, gdesc[UR8], R24, gsb0 ;  /* 0x01600000081879f0 */ /* 0x000fe20008000818 */
        /* <DEDUP_REMOVED lines=37> */
.L_x_976:
[----:B------:R-:W-:Y:S01]  /*2080*/  ISETP.NE.AND P2, PT, R168, 0x1, PT ;  /* 0x00000001a800780c */ /* 0x000fe20003f45270 */
[----:B------:R-:W-:Y:S01]  /*2090*/  IMAD.IADD R2, R22, 0x1, R17 ;  /* 0x0000000116027824 */ /* 0x000fe200078e0211 */
[----:B------:R-:W-:Y:S01]  /*20a0*/  R2UR UR4, R3 ;  /* 0x00000000030472ca */ /* 0x000fe200000e0000 */
[----:B------:R-:W2:Y:S01]  /*20b0*/  LDC R13, c[0x0][0x288] ;  /* 0x0000a200ff0d7b82 */ /* 0x000ea20000000800 */
[----:B------:R-:W-:Y:S01]  /*20c0*/  LOP3.LUT P1, RZ, R19, 0x80000, RZ, 0xc0, !PT ;  /* 0x0008000013ff7812 */ /* 0x000fe2000782c0ff */
[----:B------:R-:W-:Y:S01]  /*20d0*/  ULDC UR43, c[0x0][0x9dc] ;  /* 0x00027700002b7ab9 */ /* 0x000fe20000000800 */
[----:B------:R-:W-:-:S07]  /*20e0*/  ULDC UR5, c[0x0][0x9e0] ;  /* 0x0002780000057ab9 */ /* 0x000fce0000000800 */
[----:B------:R-:W0:Y:S02]  /*20f0*/  @P2 LDC R9, c[0x0][0x44c] ;  /* 0x00011300ff092b82 */ /* 0x000e240000000800 */
[----:B------:R-:W-:-:S04]  /*2100*/  UIADD3 UR4, UR4, 0x2a840, URZ ;  /* 0x0002a84004047890 */ /* 0x000fc8000fffe03f */
[----:B------:R-:W-:Y:S02]  /*2110*/  UPRMT UR4, UR60, 0x654, UR4 ;  /* 0x000006543c047896 */ /* 0x000fe40008000004 */
[----:B------:R-:W3:Y:S07]  /*2120*/  @P2 LDC R11, c[0x0][0x450] ;  /* 0x00011400ff0b2b82 */ /* 0x000eee0000000800 */
[----:B------:R-:W-:Y:S01]  /*2130*/  SYNCS.ARRIVE.TRANS64.RED.A1T0 RZ, [UR4], RZ ;  /* 0x000000ffffff79a7 */ /* 0x000fe20008100404 */
[----:B------:R-:W-:Y:S01]  /*2140*/  ULOP3.LUT UR4, URZ, UR43, URZ, 0x33, !UPT ;  /* 0x0000002b3f047292 */ /* 0x000fe2000f8e333f */
[----:B01----:R-:W-:-:S04]  /*2150*/  @P2 IMAD.HI.U32 R0, R2, R9, RZ ;  /* 0x0000000902002227 */ /* 0x003fc800078e00ff */
[----:B------:R-:W-:Y:S01]  /*2160*/  IMAD.MOV.U32 R9, RZ, RZ, -0x60 ;  /* 0xffffffa0ff097424 */ /* 0x000fe200078e00ff */
[----:B---3--:R-:W-:-:S03]  /*2170*/  @P2 SHF.R.U32.HI R2, RZ, R11, R0 ;  /* 0x0000000bff022219 */ /* 0x008fc60000011600 */
[C---:B------:R-:W-:Y:S02]  /*2180*/  IMAD R9, R72.reuse, R9, 0x61 ;  /* 0x0000006148097424 */ /* 0x040fe400078e0209 */
[--C-:B------:R-:W-:Y:S01]  /*2190*/  IMAD R0, R72, -0x60, R16.reuse ;  /* 0xffffffa048007824 */ /* 0x100fe200078e0210 */
[----:B------:R-:W0:Y:S01]  /*21a0*/  SHFL.IDX PT, R11, R2, RZ, 0x1c1f ;  /* 0x001c1fff020b7589 */ /* 0x000e2200000e0000 */
[----:B------:R-:W-:Y:S02]  /*21b0*/  IMAD R8, R18, -0x2, R9 ;  /* 0xfffffffe12087824 */ /* 0x000fe400078e0209 */
[----:B------:R-:W-:Y:S02]  /*21c0*/  VIADD R3, R0, 0x60 ;  /* 0x0000006000037836 */ /* 0x000fe40000000000 */
[----:B------:R-:W-:Y:S01]  /*21d0*/  VIADD R14, R9, 0xffffffff ;  /* 0xffffffff090e7836 */ /* 0x000fe20000000000 */
[----:B--2---:R-:W-:Y:S01]  /*21e0*/  IADD3 R0, R8, -R13, R16 ;  /* 0x8000000d08007210 */ /* 0x004fe20007ffe010 */
[----:B------:R-:W-:-:S02]  /*21f0*/  IMAD R10, R18, -0x2, R3 ;  /* 0xfffffffe120a7824 */ /* 0x000fc400078e0203 */
[----:B------:R-:W-:Y:S02]  /*2200*/  VIADD R20, R8, 0xffffffff ;  /* 0xffffffff08147836 */ /* 0x000fe40000000000 */
[C---:B------:R-:W-:Y:S02]  /*2210*/  VIADD R15, R0.reuse, UR5 ;  /* 0x00000005000f7c36 */ /* 0x040fe40008000000 */
[----:B------:R-:W-:-:S03]  /*2220*/  VIADD R12, R0, UR4 ;  /* 0x00000004000c7c36 */ /* 0x000fc60008000000 */
[----:B0-----:R-:W-:Y:S01]  /*2230*/  VIADDMNMX R0, R11, R15, R10, PT ;  /* 0x0000000f0b007246 */ /* 0x001fe2000380010a */
[----:B------:R-:W-:Y:S01]  /*2240*/  IMAD.IADD R3, R12, 0x1, R11 ;  /* 0x000000010c037824 */ /* 0x000fe200078e020b */
[----:B------:R-:W-:Y:S06]  /*2250*/  @!P1 BRA `(.L_x_977) ;  /* 0x00000000005c9947 */ /* 0x000fec0003800000 */
[----:B------:R-:W-:Y:S01]  /*2260*/  IADD3 R9, R16, -R13, R11 ;  /* 0x8000000d10097210 */ /* 0x000fe20007ffe00b */
[----:B------:R-:W-:Y:S03]  /*2270*/  BSSY B0, `(.L_x_978) ;  /* 0x0000012000007945 */ /* 0x000fe60003800000 */
[----:B------:R-:W-:-:S13]  /*2280*/  ISETP.GT.AND P1, PT, R9, -0x1, PT ;  /* 0xffffffff0900780c */ /* 0x000fda0003f24270 */
[----:B------:R-:W-:Y:S05]  /*2290*/  @P1 BRA `(.L_x_979) ;  /* 0x0000000000241947 */ /* 0x000fea0003800000 */
[----:B------:R-:W-:Y:S01]  /*22a0*/  ULDC UR4, c[0x0][0x9e4] ;  /* 0x0002790000047ab9 */ /* 0x000fe20000000800 */
[----:B------:R-:W-:Y:S01]  /*22b0*/  LOP3.LUT R9, RZ, R9, RZ, 0x33, !PT ;  /* 0x00000009ff097212 */ /* 0x000fe200078e33ff */
[----:B------:R-:W-:-:S05]  /*22c0*/  IMAD.U32 R11, RZ, RZ, UR4 ;  /* 0x00000004ff0b7e24 */ /* 0x000fca000f8e00ff */
[----:B------:R-:W-:-:S13]  /*22d0*/  ISETP.NE.AND P1, PT, R11, 0x1, PT ;  /* 0x000000010b00780c */ /* 0x000fda0003f25270 */
[----:B------:R-:W0:Y:S02]  /*22e0*/  @P1 LDC.64 R74, c[0x0][0x9e8] ;  /* 0x00027a00ff4a1b82 */ /* 0x000e240000000a00 */
[----:B0-----:R-:W-:-:S05]  /*22f0*/  @P1 IMAD.HI.U32 R8, R9, R74, RZ ;  /* 0x0000004a09081227 */ /* 0x001fca00078e00ff */
[----:B------:R-:W-:-:S04]  /*2300*/  @P1 SHF.R.U32.HI R9, RZ, R75, R8 ;  /* 0x0000004bff091219 */ /* 0x000fc80000011608 */
[----:B------:R-:W-:Y:S01]  /*2310*/  LOP3.LUT R9, RZ, R9, RZ, 0x33, !PT ;  /* 0x00000009ff097212 */ /* 0x000fe200078e33ff */
[----:B------:R-:W-:Y:S06]  /*2320*/  BRA `(.L_x_980) ;  /* 0x0000000000187947 */ /* 0x000fec0003800000 */
.L_x_979:
[----:B------:R-:W-:Y:S02]  /*2330*/  ULDC UR4, c[0x0][0x9e4] ;  /* 0x0002790000047ab9 */ /* 0x000fe40000000800 */
[----:B------:R-:W-:-:S05]  /*2340*/  IMAD.U32 R11, RZ, RZ, UR4 ;  /* 0x00000004ff0b7e24 */ /* 0x000fca000f8e00ff */
[----:B------:R-:W-:-:S13]  /*2350*/  ISETP.NE.AND P1, PT, R11, 0x1, PT ;  /* 0x000000010b00780c */ /* 0x000fda0003f25270 */
[----:B------:R-:W0:Y:S02]  /*2360*/  @P1 LDC.64 R74, c[0x0][0x9e8] ;  /* 0x00027a00ff4a1b82 */ /* 0x000e240000000a00 */
[----:B0-----:R-:W-:-:S05]  /*2370*/  @P1 IMAD.HI.U32 R8, R9, R74, RZ ;  /* 0x0000004a09081227 */ /* 0x001fca00078e00ff */
[----:B------:R-:W-:-:S07]  /*2380*/  @P1 SHF.R.U32.HI R9, RZ, R75, R8 ;  /* 0x0000004bff091219 */ /* 0x000fce0000011608 */
.L_x_980:
[----:B------:R-:W-:Y:S05]  /*2390*/  BSYNC B0 ;  /* 0x0000000000007941 */ /* 0x000fea0003800000 */
.L_x_978:
[----:B------:R-:W-:-:S05]  /*23a0*/  IMAD R9, R9, R11, R20 ;  /* 0x0000000b09097224 */ /* 0x000fca00078e0214 */
[----:B------:R-:W-:Y:S02]  /*23b0*/  VIADDMNMX R0, R9, R11, R0, PT ;  /* 0x0000000b09007246 */ /* 0x000fe40003800100 */
[----:B------:R-:W-:-:S07]  /*23c0*/  VIMNMX R3, R3, R9, !PT ;  /* 0x0000000903037248 */ /* 0x000fce0007fe0100 */
.L_x_977:
[C---:B------:R-:W-:Y:S02]  /*23d0*/  ISETP.GE.AND P6, PT, R14.reuse, 0x9, PT ;  /* 0x000000090e00780c */ /* 0x040fe40003fc6270 */
[----:B------:R-:W-:Y:S02]  /*23e0*/  ISETP.GE.AND P1, PT, R14, 0x2, PT ;  /* 0x000000020e00780c */ /* 0x000fe40003f26270 */
[C---:B------:R-:W-:Y:S02]  /*23f0*/  ISETP.GT.AND P2, PT, R3.reuse, 0x8, !P6 ;  /* 0x000000080300780c */ /* 0x040fe40007744270 */
[----:B------:R-:W-:Y:S02]  /*2400*/  ISETP.GT.AND P3, PT, R3, 0x1, !P1 ;  /* 0x000000010300780c */ /* 0x000fe40004f64270 */
[----:B------:R-:W-:Y:S02]  /*2410*/  ISETP.LT.OR P2, PT, R0, 0x9, P2 ;  /* 0x000000090000780c */ /* 0x000fe40001741670 */
[----:B------:R-:W-:-:S02]  /*2420*/  ISETP.GE.AND P4, PT, R14, 0xa, PT ;  /* 0x0000000a0e00780c */ /* 0x000fc40003f86270 */
[----:B------:R-:W-:Y:S02]  /*2430*/  FSEL R91, R28, -INF , !P2 ;  /* 0xff8000001c5b7808 */ /* 0x000fe40005000000 */
[C---:B------:R-:W-:Y:S02]  /*2440*/  ISETP.LT.OR P3, PT, R0.reuse, 0x2, P3 ;  /* 0x000000020000780c */ /* 0x040fe40001f61670 */
[----:B------:R-:W-:Y:S02]  /*2450*/  ISETP.GT.AND P2, PT, R3, 0x9, !P4 ;  /* 0x000000090300780c */ /* 0x000fe40006744270 */
[----:B------:R-:W-:Y:S02]  /*2460*/  FSEL R89, R25, -INF , !P3 ;  /* 0xff80000019597808 */ /* 0x000fe40005800000 */
[----:B------:R-:W-:Y:S02]  /*2470*/  ISETP.LT.OR P2, PT, R0, 0xa, P2 ;  /* 0x0000000a0000780c */ /* 0x000fe40001741670 */
[----:B------:R-:W-:-:S02]  /*2480*/  ISETP.GE.AND P3, PT, R14, 0x11, PT ;  /* 0x000000110e00780c */ /* 0x000fc40003f66270 */
[----:B------:R-:W-:Y:S02]  /*2490*/  FSEL R93, R29, -INF , !P2 ;  /* 0xff8000001d5d7808 */ /* 0x000fe40005000000 */
[----:B------:R-:W-:Y:S02]  /*24a0*/  ISETP.GT.AND P2, PT, R3, 0x10, !P3 ;  /* 0x000000100300780c */ /* 0x000fe40005f44270 */
[----:B------:R-:W-:Y:S02]  /*24b0*/  P2R R74, PR, RZ, 0x8 ;  /* 0x00000008ff4a7803 */ /* 0x000fe40000000000 */
[----:B------:R-:W-:Y:S02]  /*24c0*/  ISETP.LT.OR P2, PT, R0, 0x11, P2 ;  /* 0x000000110000780c */ /* 0x000fe40001741670 */
[----:B------:R-:W-:Y:S02]  /*24d0*/  ISETP.GE.AND P3, PT, R14, 0x12, PT ;  /* 0x000000120e00780c */ /* 0x000fe40003f66270 */
[----:B------:R-:W-:-:S02]  /*24e0*/  FSEL R95, R32, -INF , !P2 ;  /* 0xff800000205f7808 */ /* 0x000fc40005000000 */
[----:B------:R-:W-:Y:S02]  /*24f0*/  ISETP.GT.AND P2, PT, R3, 0x11, !P3 ;  /* 0x000000110300780c */ /* 0x000fe40005f44270 */
[----:B------:R-:W-:Y:S02]  /*2500*/  P2R R32, PR, RZ, 0x8 ;  /* 0x00000008ff207803 */ /* 0x000fe40000000000 */
[----:B------:R-:W-:Y:S02]  /*2510*/  ISETP.LT.OR P2, PT, R0, 0x12, P2 ;  /* 0x000000120000780c */ /* 0x000fe40001741670 */
[----:B------:R-:W-:Y:S02]  /*2520*/  ISETP.GE.AND P3, PT, R14, 0x19, PT ;  /* 0x000000190e00780c */ /* 0x000fe40003f66270 */
[----:B------:R-:W-:Y:S02]  /*2530*/  FSEL R97, R33, -INF , !P2 ;  /* 0xff80000021617808 */ /* 0x000fe40005000000 */
[----:B------:R-:W-:-:S02]  /*2540*/  ISETP.GT.AND P2, PT, R3, 0x18, !P3 ;  /* 0x000000180300780c */ /* 0x000fc40005f44270 */
[----:B------:R-:W-:Y:S02]  /*2550*/  P2R R76, PR, RZ, 0x8 ;  /* 0x00000008ff4c7803 */ /* 0x000fe40000000000 */
[----:B------:R-:W-:Y:S02]  /*2560*/  ISETP.LT.OR P2, PT, R0, 0x19, P2 ;  /* 0x000000190000780c */ /* 0x000fe40001741670 */
[----:B------:R-:W-:Y:S02]  /*2570*/  ISETP.GE.AND P3, PT, R14, 0x1a, PT ;  /* 0x0000001a0e00780c */ /* 0x000fe40003f66270 */
[----:B------:R-:W-:Y:S02]  /*2580*/  FSEL R99, R36, -INF , !P2 ;  /* 0xff80000024637808 */ /* 0x000fe40005000000 */
[----:B------:R-:W-:Y:S02]  /*2590*/  ISETP.GT.AND P2, PT, R3, 0x19, !P3 ;  /* 0x000000190300780c */ /* 0x000fe40005f44270 */
[----:B------:R-:W-:-:S02]  /*25a0*/  P2R R36, PR, RZ, 0x8 ;  /* 0x00000008ff247803 */ /* 0x000fc40000000000 */
[----:B------:R-:W-:Y:S02]  /*25b0*/  ISETP.LT.OR P2, PT, R0, 0x1a, P2 ;  /* 0x0000001a0000780c */ /* 0x000fe40001741670 */
[----:B------:R-:W-:Y:S02]  /*25c0*/  ISETP.GE.AND P3, PT, R14, 0x21, PT ;  /* 0x000000210e00780c */ /* 0x000fe40003f66270 */
[----:B------:R-:W-:Y:S02]  /*25d0*/  FSEL R101, R37, -INF , !P2 ;  /* 0xff80000025657808 */ /* 0x000fe40005000000 */
[----:B------:R-:W-:Y:S02]  /*25e0*/  ISETP.GT.AND P2, PT, R3, 0x20, !P3 ;  /* 0x000000200300780c */ /* 0x000fe40005f44270 */
[----:B------:R-:W-:Y:S02]  /*25f0*/  P2R R78, PR, RZ, 0x8 ;  /* 0x00000008ff4e7803 */ /* 0x000fe40000000000 */
[----:B------:R-:W-:-:S02]  /*2600*/  ISETP.LT.OR P2, PT, R0, 0x21, P2 ;  /* 0x000000210000780c */ /* 0x000fc40001741670 */
[----:B------:R-:W-:Y:S02]  /*2610*/  ISETP.GE.AND P3, PT, R14, 0x22, PT ;  /* 0x000000220e00780c */ /* 0x000fe40003f66270 */
[----:B------:R-:W-:Y:S02]  /*2620*/  FSEL R103, R40, -INF , !P2 ;  /* 0xff80000028677808 */ /* 0x000fe40005000000 */
[----:B------:R-:W-:Y:S02]  /*2630*/  ISETP.GT.AND P2, PT, R3, 0x21, !P3 ;  /* 0x000000210300780c */ /* 0x000fe40005f44270 */
[----:B------:R-:W-:Y:S02]  /*2640*/  P2R R40, PR, RZ, 0x8 ;  /* 0x00000008ff287803 */ /* 0x000fe40000000000 */
        /* <DEDUP_REMOVED lines=56> */
[----:B------:R-:W-:Y:S02]  /*29d0*/  P2R R28, PR, RZ, 0x10 ;  /* 0x00000010ff1c7803 */ /* 0x000fe40000000000 */
[----:B------:R-:W-:Y:S02]  /*29e0*/  FSEL R11, R64, -INF , !P2 ;  /* 0xff800000400b7808 */ /* 0x000fe40005000000 */
[----:B------:R-:W-:-:S04]  /*29f0*/  ISETP.GE.AND P2, PT, R14, 0x52, PT ;  /* 0x000000520e00780c */ /* 0x000fc80003f46270 */
[----:B------:R-:W-:-:S04]  /*2a00*/  ISETP.GT.AND P3, PT, R3, 0x51, !P2 ;  /* 0x000000510300780c */ /* 0x000fc80005764270 */
[----:B------:R-:W-:-:S04]  /*2a10*/  ISETP.LT.OR P3, PT, R0, 0x52, P3 ;  /* 0x000000520000780c */ /* 0x000fc80001f61670 */
[----:B------:R-:W-:Y:S02]  /*2a20*/  FSEL R65, R65, -INF , !P3 ;  /* 0xff80000041417808 */ /* 0x000fe40005800000 */
[----:B------:R-:W-:-:S04]  /*2a30*/  ISETP.GE.AND P3, PT, R14, 0x59, PT ;  /* 0x000000590e00780c */ /* 0x000fc80003f66270 */
[----:B------:R-:W-:-:S04]  /*2a40*/  ISETP.GT.AND P4, PT, R3, 0x58, !P3 ;  /* 0x000000580300780c */ /* 0x000fc80005f84270 */
[----:B------:R-:W-:-:S04]  /*2a50*/  ISETP.LT.OR P4, PT, R0, 0x59, P4 ;  /* 0x000000590000780c */ /* 0x000fc80002781670 */
[----:B------:R-:W-:Y:S02]  /*2a60*/  FSEL R25, R68, -INF , !P4 ;  /* 0xff80000044197808 */ /* 0x000fe40006000000 */
[----:B------:R-:W-:-:S04]  /*2a70*/  ISETP.GE.AND P4, PT, R14, 0x1, PT ;  /* 0x000000010e00780c */ /* 0x000fc80003f86270 */
[----:B------:R-:W-:-:S04]  /*2a80*/  ISETP.GT.AND P5, PT, R3, RZ, !P4 ;  /* 0x000000ff0300720c */ /* 0x000fc800067a4270 */
[----:B------:R-:W-:-:S04]  /*2a90*/  ISETP.LT.OR P5, PT, R0, 0x1, P5 ;  /* 0x000000010000780c */ /* 0x000fc80002fa1670 */
[----:B------:R-:W-:Y:S02]  /*2aa0*/  FSEL R21, R24, -INF , !P5 ;  /* 0xff80000018157808 */ /* 0x000fe40006800000 */
[----:B------:R-:W-:-:S04]  /*2ab0*/  ISETP.GE.AND P5, PT, R14, 0x5a, PT ;  /* 0x0000005a0e00780c */ /* 0x000fc80003fa6270 */
[----:B------:R-:W-:Y:S02]  /*2ac0*/  P2R R24, PR, RZ, 0x20 ;  /* 0x00000020ff187803 */ /* 0x000fe40000000000 */
[----:B------:R-:W-:Y:S02]  /*2ad0*/  ISETP.GT.AND P5, PT, R3, 0x59, !P5 ;  /* 0x000000590300780c */ /* 0x000fe40006fa4270 */
[----:B------:R-:W0:Y:S02]  /*2ae0*/  SHFL.IDX PT, R3, R2, 0x1, 0x1c1f ;  /* 0x003c1f0002037f89 */ /* 0x000e2400000e0000 */
[----:B------:R-:W-:-:S04]  /*2af0*/  ISETP.LT.OR P5, PT, R0, 0x5a, P5 ;  /* 0x0000005a0000780c */ /* 0x000fc80002fa1670 */
[----:B------:R-:W-:Y:S02]  /*2b00*/  FSEL R69, R69, -INF , !P5 ;  /* 0xff80000045457808 */ /* 0x000fe40006800000 */
[----:B------:R-:W-:Y:S02]  /*2b10*/  LOP3.LUT P5, RZ, R19, 0x80000, RZ, 0xc0, !PT ;  /* 0x0008000013ff7812 */ /* 0x000fe400078ac0ff */
[----:B0-----:R-:W-:Y:S01]  /*2b20*/  VIADDMNMX R0, R3, R15, R10, PT ;  /* 0x0000000f03007246 */ /* 0x001fe2000380010a */
[----:B------:R-:W-:-:S10]  /*2b30*/  IMAD.IADD R8, R12, 0x1, R3 ;  /* 0x000000010c087824 */ /* 0x000fd400078e0203 */
[----:B------:R-:W-:Y:S05]  /*2b40*/  @!P5 BRA `(.L_x_981) ;  /* 0x00000000005cd947 */ /* 0x000fea0003800000 */
        /* <DEDUP_REMOVED lines=13> */
.L_x_983:
[----:B------:R-:W-:Y:S02]  /*2c20*/  ULDC UR4, c[0x0][0x9e4] ;  /* 0x0002790000047ab9 */ /* 0x000fe40000000800 */
[----:B------:R-:W-:-:S05]  /*2c30*/  IMAD.U32 R9, RZ, RZ, UR4 ;  /* 0x00000004ff097e24 */ /* 0x000fca000f8e00ff */
[----:B------:R-:W-:-:S13]  /*2c40*/  ISETP.NE.AND P5, PT, R9, 0x1, PT ;  /* 0x000000010900780c */ /* 0x000fda0003fa5270 */
[----:B------:R-:W0:Y:S02]  /*2c50*/  @P5 LDC.64 R14, c[0x0][0x9e8] ;  /* 0x00027a00ff0e5b82 */ /* 0x000e240000000a00 */
[----:B0-----:R-:W-:-:S05]  /*2c60*/  @P5 IMAD.HI.U32 R2, R3, R14, RZ ;  /* 0x0000000e03025227 */ /* 0x001fca00078e00ff */
[----:B------:R-:W-:-:S07]  /*2c70*/  @P5 SHF.R.U32.HI R3, RZ, R15, R2 ;  /* 0x0000000fff035219 */ /* 0x000fce0000011602 */
.L_x_984:
[----:B------:R-:W-:Y:S05]  /*2c80*/  BSYNC B0 ;  /* 0x0000000000007941 */ /* 0x000fea0003800000 */
.L_x_982:
[----:B------:R-:W-:-:S05]  /*2c90*/  IMAD R3, R3, R9, R20 ;  /* 0x0000000903037224 */ /* 0x000fca00078e0214 */
[----:B------:R-:W-:Y:S02]  /*2ca0*/  VIADDMNMX R0, R3, R9, R0, PT ;  /* 0x0000000903007246 */ /* 0x000fe40003800100 */
[----:B------:R-:W-:-:S07]  /*2cb0*/  VIMNMX R8, R8, R3, !PT ;  /* 0x0000000308087248 */ /* 0x000fce0007fe0100 */
.L_x_981:
[----:B------:R-:W-:Y:S01]  /*2cc0*/  ISETP.GT.AND P1, PT, R8, 0x1, !P1 ;  /* 0x000000010800780c */ /* 0x000fe20004f24270 */
[----:B------:R-:W-:Y:S01]  /*2cd0*/  ULDC UR4, c[0x0][0x988] ;  /* 0x0002620000047ab9 */ /* 0x000fe20000000800 */
[----:B------:R-:W-:Y:S01]  /*2ce0*/  FMNMX.FTZ R2, R21, R89, !PT ;  /* 0x0000005915027209 */ /* 0x000fe20007810000 */
[----:B------:R-:W-:Y:S01]  /*2cf0*/  IMAD.U32 R10, RZ, RZ, UR4 ;  /* 0x00000004ff0a7e24 */ /* 0x000fe2000f8e00ff */
[----:B------:R-:W-:Y:S02]  /*2d00*/  ISETP.LT.OR P1, PT, R0, 0x2, P1 ;  /* 0x000000020000780c */ /* 0x000fe40000f21670 */
[----:B------:R-:W-:Y:S02]  /*2d10*/  ISETP.GT.AND P6, PT, R8, 0x8, !P6 ;  /* 0x000000080800780c */ /* 0x000fe400077c4270 */
[----:B------:R-:W-:Y:S02]  /*2d20*/  FSEL R75, R27, -INF , !P1 ;  /* 0xff8000001b4b7808 */ /* 0x000fe40004800000 */
[----:B------:R-:W-:-:S02]  /*2d30*/  ISETP.NE.AND P1, PT, R28, RZ, PT ;  /* 0x000000ff1c00720c */ /* 0x000fc40003f25270 */
[----:B------:R-:W-:Y:S02]  /*2d40*/  FMNMX.FTZ R2, R91, R2, !PT ;  /* 0x000000025b027209 */ /* 0x000fe40007810000 */
[----:B------:R-:W-:Y:S02]  /*2d50*/  ISETP.GT.AND P1, PT, R8, 0x9, !P1 ;  /* 0x000000090800780c */ /* 0x000fe40004f24270 */
[C---:B------:R-:W-:Y:S02]  /*2d60*/  ISETP.LT.OR P6, PT, R0.reuse, 0x9, P6 ;  /* 0x000000090000780c */ /* 0x040fe400037c1670 */
[----:B------:R-:W-:Y:S02]  /*2d70*/  ISETP.LT.OR P1, PT, R0, 0xa, P1 ;  /* 0x0000000a0000780c */ /* 0x000fe40000f21670 */
[----:B------:R-:W-:Y:S02]  /*2d80*/  FMNMX.FTZ R2, R93, R2, !PT ;  /* 0x000000025d027209 */ /* 0x000fe40007810000 */
[----:B------:R-:W-:-:S02]  /*2d90*/  FSEL R79, R31, -INF , !P1 ;  /* 0xff8000001f4f7808 */ /* 0x000fc40004800000 */
[----:B------:R-:W-:Y:S02]  /*2da0*/  ISETP.NE.AND P1, PT, R74, RZ, PT ;  /* 0x000000ff4a00720c */ /* 0x000fe40003f25270 */
[----:B------:R-:W-:Y:S02]  /*2db0*/  FSEL R77, R30, -INF , !P6 ;  /* 0xff8000001e4d7808 */ /* 0x000fe40007000000 */
[----:B------:R-:W-:Y:S02]  /*2dc0*/  ISETP.GT.AND P1, PT, R8, 0x10, !P1 ;  /* 0x000000100800780c */ /* 0x000fe40004f24270 */
[----:B------:R-:W-:Y:S02]  /*2dd0*/  ISETP.NE.AND P6, PT, R76, RZ, PT ;  /* 0x000000ff4c00720c */ /* 0x000fe40003fc5270 */
[----:B------:R-:W-:Y:S02]  /*2de0*/  ISETP.LT.OR P1, PT, R0, 0x11, P1 ;  /* 0x000000110000780c */ /* 0x000fe40000f21670 */
[----:B------:R-:W-:-:S02]  /*2df0*/  FMNMX.FTZ R2, R95, R2, !PT ;  /* 0x000000025f027209 */ /* 0x000fc40007810000 */
[----:B------:R-:W-:Y:S02]  /*2e00*/  FSEL R81, R34, -INF , !P1 ;  /* 0xff80000022517808 */ /* 0x000fe40004800000 */
[----:B------:R-:W-:Y:S02]  /*2e10*/  ISETP.NE.AND P1, PT, R32, RZ, PT ;  /* 0x000000ff2000720c */ /* 0x000fe40003f25270 */
[----:B------:R-:W-:Y:S02]  /*2e20*/  FMNMX.FTZ R2, R97, R2, !PT ;  /* 0x0000000261027209 */ /* 0x000fe40007810000 */
[----:B------:R-:W-:Y:S02]  /*2e30*/  ISETP.GT.AND P1, PT, R8, 0x11, !P1 ;  /* 0x000000110800780c */ /* 0x000fe40004f24270 */
[----:B------:R-:W-:Y:S02]  /*2e40*/  ISETP.NE.AND P5, PT, R36, RZ, PT ;  /* 0x000000ff2400720c */ /* 0x000fe40003fa5270 */
[----:B------:R-:W-:-:S02]  /*2e50*/  ISETP.LT.OR P1, PT, R0, 0x12, P1 ;  /* 0x000000120000780c */ /* 0x000fc40000f21670 */
[----:B------:R-:W-:Y:S02]  /*2e60*/  FMNMX.FTZ R2, R99, R2, !PT ;  /* 0x0000000263027209 */ /* 0x000fe40007810000 */
[----:B------:R-:W-:Y:S02]  /*2e70*/  FSEL R35, R35, -INF , !P1 ;  /* 0xff80000023237808 */ /* 0x000fe40004800000 */
[----:B------:R-:W-:Y:S02]  /*2e80*/  ISETP.GT.AND P1, PT, R8, 0x18, !P6 ;  /* 0x000000180800780c */ /* 0x000fe40007724270 */
[----:B------:R-:W-:Y:S02]  /*2e90*/  FMNMX.FTZ R2, R101, R2, !PT ;  /* 0x0000000265027209 */ /* 0x000fe40007810000 */
[----:B------:R-:W-:Y:S02]  /*2ea0*/  ISETP.LT.OR P1, PT, R0, 0x19, P1 ;  /* 0x000000190000780c */ /* 0x000fe40000f21670 */
[----:B------:R-:W-:-:S02]  /*2eb0*/  FMNMX.FTZ R2, R103, R2, !PT ;  /* 0x0000000267027209 */ /* 0x000fc40007810000 */
[----:B------:R-:W-:Y:S02]  /*2ec0*/  FSEL R31, R38, -INF , !P1 ;  /* 0xff800000261f7808 */ /* 0x000fe40004800000 */
[----:B------:R-:W-:Y:S02]  /*2ed0*/  ISETP.GT.AND P1, PT, R8, 0x19, !P5 ;  /* 0x000000190800780c */ /* 0x000fe40006f24270 */
[----:B------:R-:W-:Y:S02]  /*2ee0*/  FMNMX.FTZ R2, R105, R2, !PT ;  /* 0x0000000269027209 */ /* 0x000fe40007810000 */
[----:B------:R-:W-:Y:S02]  /*2ef0*/  ISETP.LT.OR P1, PT, R0, 0x1a, P1 ;  /* 0x0000001a0000780c */ /* 0x000fe40000f21670 */
[----:B------:R-:W-:Y:S02]  /*2f00*/  FMNMX.FTZ R2, R107, R2, !PT ;  /* 0x000000026b027209 */ /* 0x000fe40007810000 */
[----:B------:R-:W-:-:S02]  /*2f10*/  FSEL R39, R39, -INF , !P1 ;  /* 0xff80000027277808 */ /* 0x000fc40004800000 */
[----:B------:R-:W-:Y:S02]  /*2f20*/  ISETP.NE.AND P1, PT, R78, RZ, PT ;  /* 0x000000ff4e00720c */ /* 0x000fe40003f25270 */
[----:B------:R-:W-:Y:S02]  /*2f30*/  FMNMX.FTZ R2, R45, R2, !PT ;  /* 0x000000022d027209 */ /* 0x000fe40007810000 */
        /* <DEDUP_REMOVED lines=8> */
[----:B------:R-:W-:Y:S02]  /*2fc0*/  FMNMX.FTZ R2, R37, R2, !PT ;  /* 0x0000000225027209 */ /* 0x000fe40007810000 */
[----:B------:R-:W-:-:S02]  /*2fd0*/  ISETP.LT.OR P1, PT, R0, 0x22, P1 ;  /* 0x000000220000780c */ /* 0x000fc40000f21670 */
[----:B------:R-:W-:Y:S02]  /*2fe0*/  FMNMX.FTZ R2, R53, R2, !PT ;  /* 0x0000000235027209 */ /* 0x000fe40007810000 */
[----:B------:R-:W-:Y:S02]  /*2ff0*/  FSEL R43, R43, -INF , !P1 ;  /* 0xff8000002b2b7808 */ /* 0x000fe40004800000 */
[----:B------:R-:W-:Y:S02]  /*3000*/  ISETP.NE.AND P1, PT, R80, RZ, PT ;  /* 0x000000ff5000720c */ /* 0x000fe40003f25270 */
[----:B------:R-:W-:Y:S02]  /*3010*/  FMNMX.FTZ R2, R33, R2, !PT ;  /* 0x0000000221027209 */ /* 0x000fe40007810000 */
[----:B------:R-:W-:Y:S02]  /*3020*/  ISETP.GT.AND P1, PT, R8, 0x28, !P1 ;  /* 0x000000280800780c */ /* 0x000fe40004f24270 */
[----:B------:R-:W-:-:S02]  /*3030*/  FMNMX.FTZ R2, R57, R2, !PT ;  /* 0x0000000239027209 */ /* 0x000fc40007810000 */
[----:B------:R-:W-:Y:S02]  /*3040*/  ISETP.LT.OR P1, PT, R0, 0x29, P1 ;  /* 0x000000290000780c */ /* 0x000fe40000f21670 */
[----:B------:R-:W-:Y:S02]  /*3050*/  FMNMX.FTZ R2, R29, R2, !PT ;  /* 0x000000021d027209 */ /* 0x000fe40007810000 */
[----:B------:R-:W-:Y:S01]  /*3060*/  FSEL R85, R46, -INF , !P1 ;  /* 0xff8000002e557808 */ /* 0x000fe20004800000 */
[----:B------:R-:W-:Y:S01]  /*3070*/  IMAD.MOV.U32 R46, RZ, RZ, R17 ;  /* 0x000000ffff2e7224 */ /* 0x000fe200078e0011 */
[----:B------:R-:W-:Y:S02]  /*3080*/  ISETP.NE.AND P1, PT, R44, RZ, PT ;  /* 0x000000ff2c00720c */ /* 0x000fe40003f25270 */
[----:B------:R-:W-:Y:S02]  /*3090*/  FMNMX.FTZ R2, R61, R2, !PT ;  /* 0x000000023d027209 */ /* 0x000fe40007810000 */
[----:B------:R-:W-:-:S02]  /*30a0*/  ISETP.GT.AND P1, PT, R8, 0x29, !P1 ;  /* 0x000000290800780c */ /* 0x000fc40004f24270 */
[----:B------:R-:W-:Y:S02]  /*30b0*/  FMNMX.FTZ R2, R11, R2, !PT ;  /* 0x000000020b027209 */ /* 0x000fe40007810000 */
[----:B------:R-:W-:Y:S02]  /*30c0*/  ISETP.LT.OR P1, PT, R0, 0x2a, P1 ;  /* 0x0000002a0000780c */ /* 0x000fe40000f21670 */
[----:B------:R-:W-:Y:S02]  /*30d0*/  FMNMX.FTZ R2, R65, R2, !PT ;  /* 0x0000000241027209 */ /* 0x000fe40007810000 */
[----:B------:R-:W-:Y:S02]  /*30e0*/  FSEL R47, R47, -INF , !P1 ;  /* 0xff8000002f2f7808 */ /* 0x000fe40004800000 */
[----:B------:R-:W-:Y:S02]  /*30f0*/  FMNMX.FTZ R2, R25, R2, !PT ;  /* 0x0000000219027209 */ /* 0x000fe40007810000 */
[----:B------:R-:W-:-:S02]  /*3100*/  ISETP.NE.AND P1, PT, R82, RZ, PT ;  /* 0x000000ff5200720c */ /* 0x000fc40003f25270 */
[----:B------:R-:W-:Y:S02]  /*3110*/  FMNMX.FTZ R2, R69, R2, !PT ;  /* 0x0000000245027209 */ /* 0x000fe40007810000 */
[C---:B------:R-:W-:Y:S02]  /*3120*/  ISETP.GT.AND P1, PT, R8.reuse, 0x30, !P1 ;  /* 0x000000300800780c */ /* 0x040fe40004f24270 */
[----:B------:R-:W-:Y:S01]  /*3130*/  ISETP.GT.AND P4, PT, R8, RZ, !P4 ;  /* 0x000000ff0800720c */ /* 0x000fe20006784270 */
[----:B------:R-:W0:Y:S01]  /*3140*/  SHFL.BFLY PT, R9, R2, 0x2, 0x1f ;  /* 0x0c401f0002097f89 */ /* 0x000e2200000e0000 */
[C---:B------:R-:W-:Y:S02]  /*3150*/  ISETP.LT.OR P1, PT, R0.reuse, 0x31, P1 ;  /* 0x000000310000780c */ /* 0x040fe40000f21670 */
[----:B------:R-:W-:Y:S02]  /*3160*/  ISETP.LT.OR P4, PT, R0, 0x1, P4 ;  /* 0x000000010000780c */ /* 0x000fe40002781670 */
[----:B------:R-:W-:-:S02]  /*3170*/  FSEL R87, R50, -INF , !P1 ;  /* 0xff80000032577808 */ /* 0x000fc40004800000 */
[----:B------:R-:W-:Y:S02]  /*3180*/  ISETP.NE.AND P1, PT, R48, RZ, PT ;  /* 0x000000ff3000720c */ /* 0x000fe40003f25270 */
[----:B------:R-:W-:Y:S02]  /*3190*/  FSEL R26, R26, -INF , !P4 ;  /* 0xff8000001a1a7808 */ /* 0x000fe40006000000 */
[----:B------:R-:W-:Y:S02]  /*31a0*/  ISETP.GT.AND P1, PT, R8, 0x31, !P1 ;  /* 0x000000310800780c */ /* 0x000fe40004f24270 */
[----:B------:R-:W-:Y:S02]  /*31b0*/  ISETP.NE.AND P6, PT, R56, RZ, PT ;  /* 0x000000ff3800720c */ /* 0x000fe40003fc5270 */
[----:B------:R-:W-:Y:S02]  /*31c0*/  ISETP.LT.OR P1, PT, R0, 0x32, P1 ;  /* 0x000000320000780c */ /* 0x000fe40000f21670 */
[----:B------:R-:W-:-:S02]  /*31d0*/  ISETP.GT.AND P2, PT, R8, 0x51, !P2 ;  /* 0x000000510800780c */ /* 0x000fc40005744270 */
[----:B------:R-:W-:Y:S02]  /*31e0*/  FSEL R51, R51, -INF , !P1 ;  /* 0xff80000033337808 */ /* 0x000fe40004800000 */
[----:B------:R-:W-:Y:S02]  /*31f0*/  ISETP.NE.AND P1, PT, R84, RZ, PT ;  /* 0x000000ff5400720c */ /* 0x000fe40003f25270 */
[C---:B------:R-:W-:Y:S02]  /*3200*/  ISETP.GT.AND P3, PT, R8.reuse, 0x58, !P3 ;  /* 0x000000580800780c */ /* 0x040fe40005f64270 */
[----:B------:R-:W-:Y:S02]  /*3210*/  ISETP.GT.AND P1, PT, R8, 0x38, !P1 ;  /* 0x000000380800780c */ /* 0x000fe40004f24270 */
[----:B0-----:R-:W-:Y:S02]  /*3220*/  FMNMX.FTZ R12, R2, R9, !PT ;  /* 0x00000009020c7209 */ /* 0x001fe40007810000 */
[----:B------:R-:W-:-:S02]  /*3230*/  FMNMX.FTZ R2, R26, R75, !PT ;  /* 0x0000004b1a027209 */ /* 0x000fc40007810000 */
[----:B------:R-:W-:Y:S01]  /*3240*/  ISETP.LT.OR P1, PT, R0, 0x39, P1 ;  /* 0x000000390000780c */ /* 0x000fe20000f21670 */
[----:B------:R-:W0:Y:S01]  /*3250*/  SHFL.BFLY PT, R9, R12, 0x1, 0x1f ;  /* 0x0c201f000c097f89 */ /* 0x000e2200000e0000 */
[----:B------:R-:W-:Y:S02]  /*3260*/  FMNMX.FTZ R2, R77, R2, !PT ;  /* 0x000000024d027209 */ /* 0x000fe40007810000 */
[----:B------:R-:W-:Y:S02]  /*3270*/  FSEL R27, R54, -INF , !P1 ;  /* 0xff800000361b7808 */ /* 0x000fe40004800000 */
[----:B------:R-:W-:Y:S02]  /*3280*/  ISETP.NE.AND P1, PT, R52, RZ, PT ;  /* 0x000000ff3400720c */ /* 0x000fe40003f25270 */
[----:B------:R-:W-:Y:S02]  /*3290*/  FMNMX.FTZ R2, R79, R2, !PT ;  /* 0x000000024f027209 */ /* 0x000fe40007810000 */
[----:B------:R-:W-:-:S02]  /*32a0*/  ISETP.GT.AND P1, PT, R8, 0x39, !P1 ;  /* 0x000000390800780c */ /* 0x000fc40004f24270 */
[----:B------:R-:W-:Y:S02]  /*32b0*/  FMNMX.FTZ R2, R81, R2, !PT ;  /* 0x0000000251027209 */ /* 0x000fe40007810000 */
[----:B------:R-:W-:Y:S02]  /*32c0*/  ISETP.LT.OR P1, PT, R0, 0x3a, P1 ;  /* 0x0000003a0000780c */ /* 0x000fe40000f21670 */
[----:B------:R-:W-:Y:S02]  /*32d0*/  FMNMX.FTZ R2, R35, R2, !PT ;  /* 0x0000000223027209 */ /* 0x000fe40007810000 */
[----:B------:R-:W-:Y:S02]  /*32e0*/  FSEL R55, R55, -INF , !P1 ;  /* 0xff80000037377808 */ /* 0x000fe40004800000 */
[----:B------:R-:W-:Y:S02]  /*32f0*/  ISETP.NE.AND P1, PT, R86, RZ, PT ;  /* 0x000000ff5600720c */ /* 0x000fe40003f25270 */
[----:B------:R-:W-:-:S02]  /*3300*/  FMNMX.FTZ R2, R31, R2, !PT ;  /* 0x000000021f027209 */ /* 0x000fc40007810000 */
[----:B------:R-:W-:Y:S02]  /*3310*/  ISETP.GT.AND P1, PT, R8, 0x40, !P1 ;  /* 0x000000400800780c */ /* 0x000fe40004f24270 */
[----:B------:R-:W-:Y:S02]  /*3320*/  FMNMX.FTZ R2, R39, R2, !PT ;  /* 0x0000000227027209 */ /* 0x000fe40007810000 */
[----:B------:R-:W-:Y:S02]  /*3330*/  ISETP.LT.OR P1, PT, R0, 0x41, P1 ;  /* 0x000000410000780c */ /* 0x000fe40000f21670 */
[----:B------:R-:W-:Y:S02]  /*3340*/  FMNMX.FTZ R2, R83, R2, !PT ;  /* 0x0000000253027209 */ /* 0x000fe40007810000 */
[----:B------:R-:W-:Y:S02]  /*3350*/  FSEL R15, R58, -INF , !P1 ;  /* 0xff8000003a0f7808 */ /* 0x000fe40004800000 */
[----:B------:R-:W-:-:S02]  /*3360*/  ISETP.GT.AND P1, PT, R8, 0x41, !P6 ;  /* 0x000000410800780c */ /* 0x000fc40007724270 */
[----:B------:R-:W-:Y:S02]  /*3370*/  FMNMX.FTZ R2, R43, R2, !PT ;  /* 0x000000022b027209 */ /* 0x000fe40007810000 */
[----:B------:R-:W-:Y:S02]  /*3380*/  ISETP.LT.OR P1, PT, R0, 0x42, P1 ;  /* 0x000000420000780c */ /* 0x000fe40000f21670 */
[----:B------:R-:W-:Y:S02]  /*3390*/  FMNMX.FTZ R2, R85, R2, !PT ;  /* 0x0000000255027209 */ /* 0x000fe40007810000 */
[----:B------:R-:W-:Y:S02]  /*33a0*/  FSEL R59, R59, -INF , !P1 ;  /* 0xff8000003b3b7808 */ /* 0x000fe40004800000 */
[----:B------:R-:W-:Y:S02]  /*33b0*/  FMNMX.FTZ R2, R47, R2, !PT ;  /* 0x000000022f027209 */ /* 0x000fe40007810000 */
[----:B------:R-:W-:-:S02]  /*33c0*/  ISETP.GT.AND P1, PT, R8, 0x48, !P5 ;  /* 0x000000480800780c */ /* 0x000fc40006f24270 */
[----:B0-----:R-:W-:Y:S02]  /*33d0*/  FMNMX.FTZ R9, R12, R9, !PT ;  /* 0x000000090c097209 */ /* 0x001fe40007810000 */
[----:B------:R-:W-:Y:S02]  /*33e0*/  FMNMX.FTZ R2, R87, R2, !PT ;  /* 0x0000000257027209 */ /* 0x000fe40007810000 */
[----:B------:R-:W-:Y:S01]  /*33f0*/  ISETP.LT.OR P1, PT, R0, 0x49, P1 ;  /* 0x000000490000780c */ /* 0x000fe20000f21670 */
[----:B------:R-:W-:Y:S01]  /*3400*/  FMUL.FTZ R14, R9, R10 ;  /* 0x0000000a090e7220 */ /* 0x000fe20000410000 */
[----:B------:R-:W-:Y:S02]  /*3410*/  FMNMX.FTZ R2, R51, R2, !PT ;  /* 0x0000000233027209 */ /* 0x000fe40007810000 */
[----:B------:R-:W-:Y:S02]  /*3420*/  FSEL R3, R62, -INF , !P1 ;  /* 0xff8000003e037808 */ /* 0x000fe40004800000 */
[----:B------:R-:W-:-:S02]  /*3430*/  FSETP.NEU.FTZ.AND P1, PT, R9, -INF , PT ;  /* 0xff8000000900780b */ /* 0x000fc40003f3d000 */
[----:B------:R-:W-:Y:S02]  /*3440*/  ISETP.NE.AND P5, PT, R60, RZ, PT ;  /* 0x000000ff3c00720c */ /* 0x000fe40003fa5270 */
[----:B------:R-:W-:Y:S02]  /*3450*/  FMNMX.FTZ R2, R27, R2, !PT ;  /* 0x000000021b027209 */ /* 0x000fe40007810000 */
[----:B------:R-:W-:Y:S02]  /*3460*/  FSEL R14, R14, RZ, P1 ;  /* 0x000000ff0e0e7208 */ /* 0x000fe40000800000 */
[----:B------:R-:W-:Y:S02]  /*3470*/  ISETP.GT.AND P1, PT, R8, 0x49, !P5 ;  /* 0x000000490800780c */ /* 0x000fe40006f24270 */
[----:B------:R-:W-:Y:S01]  /*3480*/  FMNMX.FTZ R2, R55, R2, !PT ;  /* 0x0000000237027209 */ /* 0x000fe20007810000 */
[-CC-:B------:R-:W-:Y:S01]  /*3490*/  FFMA.FTZ R156, R21, R10.reuse, -R14.reuse ;  /* 0x0000000a159c7223 */ /* 0x180fe2000001080e */
[----:B------:R-:W-:Y:S01]  /*34a0*/  ISETP.LT.OR P1, PT, R0, 0x4a, P1 ;  /* 0x0000004a0000780c */ /* 0x000fe20000f21670 */
[-CC-:B------:R-:W-:Y:S01]  /*34b0*/  FFMA.FTZ R21, R89, R10.reuse, -R14.reuse ;  /* 0x0000000a59157223 */ /* 0x180fe2000001080e */
[----:B------:R-:W-:Y:S01]  /*34c0*/  ISETP.NE.AND P6, PT, R88, RZ, PT ;  /* 0x000000ff5800720c */ /* 0x000fe20003fc5270 */
[--C-:B------:R-:W-:Y:S01]  /*34d0*/  FFMA.FTZ R158, R91, R10, -R14.reuse ;  /* 0x0000000a5b9e7223 */ /* 0x100fe2000001080e */
[----:B------:R-:W-:Y:S01]  /*34e0*/  FMNMX.FTZ R2, R15, R2, !PT ;  /* 0x000000020f027209 */ /* 0x000fe20007810000 */
[-CC-:B------:R-:W-:Y:S01]  /*34f0*/  FFMA.FTZ R20, R95, R10.reuse, -R14.reuse ;  /* 0x0000000a5f147223 */ /* 0x180fe2000001080e */
[----:B------:R-:W-:Y:S01]  /*3500*/  FSEL R63, R63, -INF , !P1 ;  /* 0xff8000003f3f7808 */ /* 0x000fe20004800000 */
[----:B------:R-:W-:Y:S01]  /*3510*/  MUFU.EX2 R156, R156 ;  /* 0x0000009c009c7308 */ /* 0x000fe20000000800 */
[----:B------:R-:W-:Y:S01]  /*3520*/  ISETP.GT.AND P1, PT, R8, 0x50, !P6 ;  /* 0x000000500800780c */ /* 0x000fe20007724270 */
[--C-:B------:R-:W-:Y:S01]  /*3530*/  FFMA.FTZ R12, R93, R10, -R14.reuse ;  /* 0x0000000a5d0c7223 */ /* 0x100fe2000001080e */
[----:B------:R-:W-:Y:S01]  /*3540*/  FMNMX.FTZ R2, R59, R2, !PT ;  /* 0x000000023b027209 */ /* 0x000fe20007810000 */
[-CC-:B------:R-:W-:Y:S01]  /*3550*/  FFMA.FTZ R28, R99, R10.reuse, -R14.reuse ;  /* 0x0000000a631c7223 */ /* 0x180fe2000001080e */
[----:B------:R-:W-:Y:S01]  /*3560*/  ISETP.LT.OR P1, PT, R0, 0x51, P1 ;  /* 0x000000510000780c */ /* 0x000fe20000f21670 */
[--C-:B------:R-:W-:Y:S01]  /*3570*/  FFMA.FTZ R41, R41, R10, -R14.reuse ;  /* 0x0000000a29297223 */ /* 0x100fe2000001080e */
[----:B------:R-:W-:Y:S01]  /*3580*/  FMNMX.FTZ R2, R3, R2, !PT ;  /* 0x0000000203027209 */ /* 0x000fe20007810000 */
[----:B------:R-:W-:Y:S01]  /*3590*/  MUFU.EX2 R21, R21 ;  /* 0x0000001500157308 */ /* 0x000fe20000000800 */
[----:B------:R-:W-:Y:S01]  /*35a0*/  ISETP.NE.AND P5, PT, R24, RZ, PT ;  /* 0x000000ff1800720c */ /* 0x000fe20003fa5270 */
[-CC-:B------:R-:W-:Y:S01]  /*35b0*/  FFMA.FTZ R24, R97, R10.reuse, -R14.reuse ;  /* 0x0000000a61187223 */ /* 0x180fe2000001080e */
[----:B------:R-:W-:Y:S01]  /*35c0*/  ISETP.LT.OR P2, PT, R0, 0x52, P2 ;  /* 0x000000520000780c */ /* 0x000fe20001741670 */
[-CC-:B------:R-:W-:Y:S01]  /*35d0*/  FFMA.FTZ R49, R49, R10.reuse, -R14.reuse ;  /* 0x0000000a31317223 */ /* 0x180fe2000001080e */
[----:B------:R-:W-:Y:S01]  /*35e0*/  FSEL R89, R66, -INF , !P1 ;  /* 0xff80000042597808 */ /* 0x000fe20004800000 */
[--C-:B------:R-:W-:Y:S01]  /*35f0*/  FFMA.FTZ R37, R37, R10, -R14.reuse ;  /* 0x0000000a25257223 */ /* 0x100fe2000001080e */
[----:B------:R-:W-:Y:S01]  /*3600*/  FMNMX.FTZ R2, R63, R2, !PT ;  /* 0x000000023f027209 */ /* 0x000fe20007810000 */
[----:B------:R0:W-:Y:S01]  /*3610*/  MUFU.EX2 R95, R24 ;  /* 0x00000018005f7308 */ /* 0x0001e20000000800 */
[----:B------:R-:W-:Y:S01]  /*3620*/  ISETP.GT.AND P4, PT, R8, 0x59, !P5 ;  /* 0x000000590800780c */ /* 0x000fe20006f84270 */
[-CC-:B------:R-:W-:Y:S01]  /*3630*/  FFMA.FTZ R8, R103, R10.reuse, -R14.reuse ;  /* 0x0000000a67087223 */ /* 0x180fe2000001080e */
[C---:B------:R-:W-:Y:S01]  /*3640*/  ISETP.LT.OR P3, PT, R0.reuse, 0x59, P3 ;  /* 0x000000590000780c */ /* 0x040fe20001f61670 */
[-CC-:B------:R-:W-:Y:S01]  /*3650*/  FFMA.FTZ R53, R53, R10.reuse, -R14.reuse ;  /* 0x0000000a35357223 */ /* 0x180fe2000001080e */
[----:B------:R-:W-:Y:S01]  /*3660*/  FSEL R67, R67, -INF , !P2 ;  /* 0xff80000043437808 */ /* 0x000fe20005000000 */
[--C-:B------:R-:W-:Y:S01]  /*3670*/  FFMA.FTZ R33, R33, R10, -R14.reuse ;  /* 0x0000000a21217223 */ /* 0x100fe2000001080e */
[----:B------:R-:W-:Y:S01]  /*3680*/  FMNMX.FTZ R2, R89, R2, !PT ;  /* 0x0000000259027209 */ /* 0x000fe20007810000 */
[----:B------:R-:W-:Y:S01]  /*3690*/  MUFU.EX2 R158, R158 ;  /* 0x0000009e009e7308 */ /* 0x000fe20000000800 */
[----:B------:R-:W-:Y:S01]  /*36a0*/  ISETP.LT.OR P4, PT, R0, 0x5a, P4 ;  /* 0x0000005a0000780c */ /* 0x000fe20002781670 */
[-CC-:B0-----:R-:W-:Y:S01]  /*36b0*/  FFMA.FTZ R24, R45, R10.reuse, -R14.reuse ;  /* 0x0000000a2d187223 */ /* 0x181fe2000001080e */
[----:B------:R-:W-:Y:S01]  /*36c0*/  FSEL R91, R70, -INF , !P3 ;  /* 0xff800000465b7808 */ /* 0x000fe20005800000 */
[--C-:B------:R-:W-:Y:S01]  /*36d0*/  FFMA.FTZ R0, R107, R10, -R14.reuse ;  /* 0x0000000a6b007223 */ /* 0x100fe2000001080e */
[----:B------:R-:W-:Y:S01]  /*36e0*/  FMNMX.FTZ R2, R67, R2, !PT ;  /* 0x0000000243027209 */ /* 0x000fe20007810000 */
[--C-:B------:R-:W-:Y:S01]  /*36f0*/  FFMA.FTZ R57, R57, R10, -R14.reuse ;  /* 0x0000000a39397223 */ /* 0x100fe2000001080e */
[----:B------:R-:W-:Y:S01]  /*3700*/  FSEL R71, R71, -INF , !P4 ;  /* 0xff80000047477808 */ /* 0x000fe20006000000 */
[----:B------:R-:W-:Y:S01]  /*3710*/  MUFU.EX2 R150, R0 ;  /* 0x0000000000967308 */ /* 0x000fe20000000800 */
[----:B------:R-:W-:Y:S01]  /*3720*/  FMNMX.FTZ R2, R91, R2, !PT ;  /* 0x000000025b027209 */ /* 0x000fe20007810000 */
[-CC-:B------:R-:W-:Y:S01]  /*3730*/  FFMA.FTZ R29, R29, R10.reuse, -R14.reuse ;  /* 0x0000000a1d1d7223 */ /* 0x180fe2000001080e */
[----:B------:R-:W-:Y:S01]  /*3740*/  ISETP.NE.AND P5, PT, R168, 0x1, PT ;  /* 0x00000001a800780c */ /* 0x000fe20003fa5270 */
[--C-:B------:R-:W-:Y:S01]  /*3750*/  FFMA.FTZ R61, R61, R10, -R14.reuse ;  /* 0x0000000a3d3d7223 */ /* 0x100fe2000001080e */
[----:B------:R-:W-:Y:S01]  /*3760*/  FMNMX.FTZ R2, R71, R2, !PT ;  /* 0x0000000247027209 */ /* 0x000fe20007810000 */
[-CC-:B------:R-:W-:Y:S01]  /*3770*/  FFMA.FTZ R65, R65, R10.reuse, -R14.reuse ;  /* 0x0000000a41417223 */ /* 0x180fe2000001080e */
[-CC-:B------:R-:W-:Y:S01]  /*3780*/  FFMA.FTZ R25, R25, R10.reuse, -R14.reuse ;  /* 0x0000000a19197223 */ /* 0x180fe2000001080e */
[----:B------:R0:W-:Y:S02]  /*3790*/  MUFU.EX2 R93, R12 ;  /* 0x0000000c005d7308 */ /* 0x0001e40000000800 */
[----:B------:R-:W1:Y:S06]  /*37a0*/  SHFL.BFLY PT, R45, R2, 0x2, 0x1f ;  /* 0x0c401f00022d7f89 */ /* 0x000e6c00000e0000 */
[----:B------:R-:W2:Y:S01]  /*37b0*/  MUFU.EX2 R20, R20 ;  /* 0x0000001400147308 */ /* 0x000ea20000000800 */
[-CC-:B0-----:R-:W-:Y:S01]  /*37c0*/  FFMA.FTZ R12, R101, R10.reuse, -R14.reuse ;  /* 0x0000000a650c7223 */ /* 0x181fe2000001080e */
[----:B------:R-:W0:Y:S06]  /*37d0*/  @P5 LDC R44, c[0x0][0x44c] ;  /* 0x00011300ff2c5b82 */ /* 0x000e2c0000000800 */
[----:B------:R3:W-:Y:S02]  /*37e0*/  MUFU.EX2 R97, R12 ;  /* 0x0000000c00617308 */ /* 0x0007e40000000800 */
[----:B------:R-:W4:Y:S06]  /*37f0*/  @P5 LDC R48, c[0x0][0x450] ;  /* 0x00011400ff305b82 */ /* 0x000f2c0000000800 */
[----:B------:R-:W-:Y:S01]  /*3800*/  MUFU.EX2 R101, R24 ;  /* 0x0000001800657308 */ /* 0x000fe20000000800 */
[-CC-:B---3--:R-:W-:Y:S01]  /*3810*/  FFMA.FTZ R12, R105, R10.reuse, -R14.reuse ;  /* 0x0000000a690c7223 */ /* 0x188fe2000001080e */
[----:B-1----:R-:W-:Y:S01]  /*3820*/  FMNMX.FTZ R45, R2, R45, !PT ;  /* 0x0000002d022d7209 */ /* 0x002fe20007810000 */
[--C-:B------:R-:W-:Y:S01]  /*3830*/  FFMA.FTZ R2, R11, R10, -R14.reuse ;  /* 0x0000000a0b027223 */ /* 0x100fe2000001080e */
[----:B--2---:R-:W-:Y:S01]  /*3840*/  F2FP.F16.F32.PACK_AB R152, R95, R20 ;  /* 0x000000145f98723e */ /* 0x004fe200000000ff */
[----:B------:R-:W-:-:S02]  /*3850*/  FFMA.FTZ R14, R69, R10, -R14 ;  /* 0x0000000a450e7223 */ /* 0x000fc4000001080e */
[----:B------:R-:W1:Y:S01]  /*3860*/  SHFL.BFLY PT, R0, R45, 0x1, 0x1f ;  /* 0x0c201f002d007f89 */ /* 0x000e6200000e0000 */
[----:B------:R-:W2:Y:S08]  /*3870*/  MUFU.EX2 R28, R28 ;  /* 0x0000001c001c7308 */ /* 0x000eb00000000800 */
[----:B------:R-:W-:Y:S08]  /*3880*/  MUFU.EX2 R99, R12 ;  /* 0x0000000c00637308 */ /* 0x000ff00000000800 */
[----:B------:R-:W3:Y:S01]  /*3890*/  MUFU.EX2 R8, R8 ;  /* 0x0000000800087308 */ /* 0x000ee20000000800 */
[----:B--2---:R-:W-:-:S02]  /*38a0*/  F2FP.F16.F32.PACK_AB R154, R97, R28 ;  /* 0x0000001c619a723e */ /* 0x004fc400000000ff */
[----:B-1----:R-:W-:-:S05]  /*38b0*/  FMNMX.FTZ R11, R45, R0, !PT ;  /* 0x000000002d0b7209 */ /* 0x002fca0007810000 */
[----:B------:R-:W-:Y:S01]  /*38c0*/  MUFU.EX2 R41, R41 ;  /* 0x0000002900297308 */ /* 0x000fe20000000800 */
[C---:B------:R-:W-:Y:S01]  /*38d0*/  FSETP.NEU.FTZ.AND P1, PT, R11.reuse, -INF , PT ;  /* 0xff8000000b00780b */ /* 0x040fe20003f3d000 */
[----:B------:R-:W-:-:S06]  /*38e0*/  FMUL.FTZ R0, R11, R10 ;  /* 0x0000000a0b007220 */ /* 0x000fcc0000410000 */
[----:B------:R-:W-:Y:S01]  /*38f0*/  MUFU.EX2 R144, R49 ;  /* 0x0000003100907308 */ /* 0x000fe20000000800 */
[----:B------:R-:W-:Y:S02]  /*3900*/  FSEL R0, R0, RZ, P1 ;  /* 0x000000ff00007208 */ /* 0x000fe40000800000 */
[----:B---3--:R-:W-:-:S03]  /*3910*/  F2FP.F16.F32.PACK_AB R148, R99, R8 ;  /* 0x000000086394723e */ /* 0x008fc600000000ff */
        /* <DEDUP_REMOVED lines=15> */
[-CC-:B------:R-:W-:Y:S01]  /*3a10*/  FFMA.FTZ R51, R51, R10.reuse, -R0.reuse ;  /* 0x0000000a33337223 */ /* 0x180fe20000010800 */
[-CC-:B------:R-:W-:Y:S01]  /*3a20*/  FFMA.FTZ R27, R27, R10.reuse, -R0.reuse ;  /* 0x0000000a1b1b7223 */ /* 0x180fe20000010800 */
[-CC-:B------:R-:W-:Y:S01]  /*3a30*/  FFMA.FTZ R55, R55, R10.reuse, -R0.reuse ;  /* 0x0000000a37377223 */ /* 0x180fe20000010800 */
[-CC-:B------:R-:W-:Y:S01]  /*3a40*/  FFMA.FTZ R15, R15, R10.reuse, -R0.reuse ;  /* 0x0000000a0f0f7223 */ /* 0x180fe20000010800 */
[-CC-:B------:R-:W-:Y:S01]  /*3a50*/  FFMA.FTZ R59, R59, R10.reuse, -R0.reuse ;  /* 0x0000000a3b3b7223 */ /* 0x180fe20000010800 */
[-CC-:B------:R-:W-:Y:S01]  /*3a60*/  FFMA.FTZ R3, R3, R10.reuse, -R0.reuse ;  /* 0x0000000a03037223 */ /* 0x180fe20000010800 */
[-CC-:B------:R-:W-:Y:S01]  /*3a70*/  FFMA.FTZ R63, R63, R10.reuse, -R0.reuse ;  /* 0x0000000a3f3f7223 */ /* 0x180fe20000010800 */
[----:B------:R2:W-:Y:S01]  /*3a80*/  MUFU.EX2 R24, R35 ;  /* 0x0000002300187308 */ /* 0x0005e20000000800 */
[-CC-:B------:R-:W-:Y:S01]  /*3a90*/  FFMA.FTZ R89, R89, R10.reuse, -R0.reuse ;  /* 0x0000000a59597223 */ /* 0x180fe20000010800 */
[-CC-:B------:R-:W-:Y:S01]  /*3aa0*/  FFMA.FTZ R67, R67, R10.reuse, -R0.reuse ;  /* 0x0000000a43437223 */ /* 0x180fe20000010800 */
[-CC-:B------:R-:W-:Y:S01]  /*3ab0*/  FFMA.FTZ R91, R91, R10.reuse, -R0.reuse ;  /* 0x0000000a5b5b7223 */ /* 0x180fe20000010800 */
[----:B------:R-:W-:-:S04]  /*3ac0*/  FFMA.FTZ R71, R71, R10, -R0 ;  /* 0x0000000a47477223 */ /* 0x000fc80000010800 */
[----:B------:R-:W3:Y:S01]  /*3ad0*/  MUFU.EX2 R77, R77 ;  /* 0x0000004d004d7308 */ /* 0x000ee20000000800 */
[----:B--2---:R-:W-:Y:S01]  /*3ae0*/  FADD.FTZ R35, R156, R21 ;  /* 0x000000159c237221 */ /* 0x004fe20000010000 */
[----:B------:R-:W-:Y:S02]  /*3af0*/  F2FP.F16.F32.PACK_AB R156, R21, R156 ;  /* 0x0000009c159c723e */ /* 0x000fe400000000ff */
[----:B-1----:R-:W-:Y:S01]  /*3b00*/  F2FP.F16.F32.PACK_AB R157, R75, R26 ;  /* 0x0000001a4b9d723e */ /* 0x002fe200000000ff */
[----:B------:R-:W-:Y:S01]  /*3b10*/  FADD.FTZ R38, R158, R35 ;  /* 0x000000239e267221 */ /* 0x000fe20000010000 */
[C---:B------:R-:W-:Y:S02]  /*3b20*/  F2FP.F16.F32.PACK_AB R158, R93.reuse, R158 ;  /* 0x0000009e5d9e723e */ /* 0x040fe400000000ff */
[----:B------:R-:W1:Y:S01]  /*3b30*/  MUFU.EX2 R12, R79 ;  /* 0x0000004f000c7308 */ /* 0x000e620000000800 */
[----:B------:R-:W-:Y:S01]  /*3b40*/  FADD.FTZ R35, R93, R38 ;  /* 0x000000265d237221 */ /* 0x000fe20000010000 */
[----:B------:R-:W-:-:S03]  /*3b50*/  FADD.FTZ R38, R26, R75 ;  /* 0x0000004b1a267221 */ /* 0x000fc60000010000 */
[----:B------:R-:W-:-:S03]  /*3b60*/  FADD.FTZ R40, R20, R35 ;  /* 0x0000002314287221 */ /* 0x000fc60000010000 */
[----:B------:R-:W2:Y:S01]  /*3b70*/  MUFU.EX2 R81, R81 ;  /* 0x0000005100517308 */ /* 0x000ea20000000800 */
[----:B---3--:R-:W-:-:S07]  /*3b80*/  FADD.FTZ R35, R77, R38 ;  /* 0x000000264d237221 */ /* 0x008fce0000010000 */
[----:B------:R3:W-:Y:S01]  /*3b90*/  MUFU.EX2 R30, R39 ;  /* 0x00000027001e7308 */ /* 0x0007e20000000800 */
[----:B-1----:R-:W-:-:S07]  /*3ba0*/  F2FP.F16.F32.PACK_AB R159, R12, R77 ;  /* 0x0000004d0c9f723e */ /* 0x002fce00000000ff */
[----:B------:R-:W1:Y:S01]  /*3bb0*/  MUFU.EX2 R31, R31 ;  /* 0x0000001f001f7308 */ /* 0x000e620000000800 */
[----:B---3--:R-:W-:Y:S01]  /*3bc0*/  FADD.FTZ R39, R95, R40 ;  /* 0x000000285f277221 */ /* 0x008fe20000010000 */
[----:B------:R-:W-:Y:S01]  /*3bd0*/  FADD.FTZ R40, R12, R35 ;  /* 0x000000230c287221 */ /* 0x000fe20000010000 */
[----:B--2---:R-:W-:Y:S02]  /*3be0*/  F2FP.F16.F32.PACK_AB R153, R24, R81 ;  /* 0x000000511899723e */ /* 0x004fe400000000ff */
[----:B------:R-:W-:Y:S01]  /*3bf0*/  FADD.FTZ R42, R28, R39 ;  /* 0x000000271c2a7221 */ /* 0x000fe20000010000 */
[----:B------:R-:W-:Y:S02]  /*3c00*/  FADD.FTZ R35, R81, R40 ;  /* 0x0000002851237221 */ /* 0x000fe40000010000 */
[----:B------:R-:W2:Y:S01]  /*3c10*/  MUFU.EX2 R83, R83 ;  /* 0x0000005300537308 */ /* 0x000ea20000000800 */
[----:B------:R-:W-:Y:S01]  /*3c20*/  FADD.FTZ R39, R97, R42 ;  /* 0x0000002a61277221 */ /* 0x000fe20000010000 */
[----:B------:R-:W-:-:S03]  /*3c30*/  FADD.FTZ R40, R24, R35 ;  /* 0x0000002318287221 */ /* 0x000fc60000010000 */
[----:B------:R-:W-:-:S03]  /*3c40*/  FADD.FTZ R42, R8, R39 ;  /* 0x00000027082a7221 */ /* 0x000fc60000010000 */
[----:B------:R0:W3:Y:S01]  /*3c50*/  MUFU.EX2 R32, R43 ;  /* 0x0000002b00207308 */ /* 0x0000e20000000800 */
[----:B------:R-:W-:Y:S01]  /*3c60*/  FADD.FTZ R39, R99, R42 ;  /* 0x0000002a63277221 */ /* 0x000fe20000010000 */
[----:B-1----:R-:W-:Y:S01]  /*3c70*/  FADD.FTZ R35, R31, R40 ;  /* 0x000000281f237221 */ /* 0x002fe20000010000 */
[----:B------:R-:W-:-:S03]  /*3c80*/  F2FP.F16.F32.PACK_AB R155, R30, R31 ;  /* 0x0000001f1e9b723e */ /* 0x000fc600000000ff */
[----:B------:R-:W-:Y:S02]  /*3c90*/  FADD.FTZ R42, R30, R35 ;  /* 0x000000231e2a7221 */ /* 0x000fe40000010000 */
[----:B------:R-:W1:Y:S01]  /*3ca0*/  MUFU.EX2 R85, R85 ;  /* 0x0000005500557308 */ /* 0x000e620000000800 */
[----:B0-----:R-:W-:-:S04]  /*3cb0*/  @P5 IMAD.HI.U32 R43, R17, R44, RZ ;  /* 0x0000002c112b5227 */ /* 0x001fc800078e00ff */
[----:B------:R-:W-:Y:S01]  /*3cc0*/  FADD.FTZ R44, R150, R39 ;  /* 0x00000027962c7221 */ /* 0x000fe20000010000 */
[----:B--2---:R-:W-:Y:S01]  /*3cd0*/  FADD.FTZ R35, R83, R42 ;  /* 0x0000002a53237221 */ /* 0x004fe20000010000 */
[C---:B------:R-:W-:Y:S02]  /*3ce0*/  F2FP.F16.F32.PACK_AB R150, R101.reuse, R150 ;  /* 0x000000966596723e */ /* 0x040fe400000000ff */
[----:B------:R-:W-:Y:S01]  /*3cf0*/  FADD.FTZ R44, R101, R44 ;  /* 0x0000002c652c7221 */ /* 0x000fe20000010000 */
[----:B----4-:R-:W-:Y:S01]  /*3d00*/  @P5 SHF.R.U32.HI R46, RZ, R48, R43 ;  /* 0x00000030ff2e5219 */ /* 0x010fe2000001162b */
[----:B------:R-:W0:Y:S01]  /*3d10*/  MUFU.EX2 R37, R37 ;  /* 0x0000002500257308 */ /* 0x000e220000000800 */
[C---:B---3--:R-:W-:Y:S01]  /*3d20*/  FADD.FTZ R42, R32.reuse, R35 ;  /* 0x00000023202a7221 */ /* 0x048fe20000010000 */
[----:B------:R-:W-:Y:S01]  /*3d30*/  FADD.FTZ R39, R41, R44 ;  /* 0x0000002c29277221 */ /* 0x000fe20000010000 */
[----:B------:R-:W-:Y:S01]  /*3d40*/  LOP3.LUT P5, RZ, R19, 0x80000, RZ, 0xc0, !PT ;  /* 0x0008000013ff7812 */ /* 0x000fe200078ac0ff */
[----:B------:R-:W-:Y:S01]  /*3d50*/  IMAD.IADD R73, R73, 0x1, R46 ;  /* 0x0000000149497824 */ /* 0x000fe200078e022e */
[----:B------:R-:W-:Y:S01]  /*3d60*/  F2FP.F16.F32.PACK_AB R149, R32, R83 ;  /* 0x000000532095723e */ /* 0x000fe200000000ff */
[C---:B------:R-:W-:Y:S01]  /*3d70*/  FADD.FTZ R44, R144.reuse, R39 ;  /* 0x00000027902c7221 */ /* 0x040fe20000010000 */
[----:B------:R-:W-:Y:S01]  /*3d80*/  F2FP.F16.F32.PACK_AB R144, R144, R41 ;  /* 0x000000299090723e */ /* 0x000fe200000000ff */
[----:B------:R-:W2:Y:S01]  /*3d90*/  MUFU.EX2 R34, R47 ;  /* 0x0000002f00227308 */ /* 0x000ea20000000800 */
[----:B-1----:R-:W-:-:S07]  /*3da0*/  FADD.FTZ R35, R85, R42 ;  /* 0x0000002a55237221 */ /* 0x002fce0000010000 */
[----:B------:R-:W1:Y:S01]  /*3db0*/  MUFU.EX2 R146, R53 ;  /* 0x0000003500927308 */ /* 0x000e620000000800 */
[----:B0-----:R-:W-:-:S07]  /*3dc0*/  FADD.FTZ R39, R37, R44 ;  /* 0x0000002c25277221 */ /* 0x001fce0000010000 */
[----:B------:R-:W0:Y:S01]  /*3dd0*/  MUFU.EX2 R87, R87 ;  /* 0x0000005700577308 */ /* 0x000e220000000800 */
[C---:B--2---:R-:W-:Y:S01]  /*3de0*/  FADD.FTZ R42, R34.reuse, R35 ;  /* 0x00000023222a7221 */ /* 0x044fe20000010000 */
[----:B------:R-:W-:-:S06]  /*3df0*/  F2FP.F16.F32.PACK_AB R151, R34, R85 ;  /* 0x000000552297723e */ /* 0x000fcc00000000ff */
[----:B------:R-:W2:Y:S01]  /*3e00*/  MUFU.EX2 R33, R33 ;  /* 0x0000002100217308 */ /* 0x000ea20000000800 */
[C---:B-1----:R-:W-:Y:S01]  /*3e10*/  FADD.FTZ R44, R146.reuse, R39 ;  /* 0x00000027922c7221 */ /* 0x042fe20000010000 */
[----:B------:R-:W-:-:S06]  /*3e20*/  F2FP.F16.F32.PACK_AB R146, R146, R37 ;  /* 0x000000259292723e */ /* 0x000fcc00000000ff */
[----:B------:R-:W1:Y:S01]  /*3e30*/  MUFU.EX2 R36, R51 ;  /* 0x0000003300247308 */ /* 0x000e620000000800 */
[----:B0-----:R-:W-:-:S07]  /*3e40*/  FADD.FTZ R21, R87, R42 ;  /* 0x0000002a57157221 */ /* 0x001fce0000010000 */
[----:B------:R-:W0:Y:S01]  /*3e50*/  MUFU.EX2 R140, R57 ;  /* 0x00000039008c7308 */ /* 0x000e220000000800 */
[----:B--2---:R-:W-:-:S07]  /*3e60*/  FADD.FTZ R35, R33, R44 ;  /* 0x0000002c21237221 */ /* 0x004fce0000010000 */
[----:B------:R-:W2:Y:S01]  /*3e70*/  MUFU.EX2 R27, R27 ;  /* 0x0000001b001b7308 */ /* 0x000ea20000000800 */
[C---:B-1----:R-:W-:Y:S01]  /*3e80*/  FADD.FTZ R42, R36.reuse, R21 ;  /* 0x00000015242a7221 */ /* 0x042fe20000010000 */
[----:B------:R-:W-:-:S06]  /*3e90*/  F2FP.F16.F32.PACK_AB R145, R36, R87 ;  /* 0x000000572491723e */ /* 0x000fcc00000000ff */
[----:B------:R-:W1:Y:S01]  /*3ea0*/  MUFU.EX2 R29, R29 ;  /* 0x0000001d001d7308 */ /* 0x000e620000000800 */
[C---:B0-----:R-:W-:Y:S01]  /*3eb0*/  FADD.FTZ R44, R140.reuse, R35 ;  /* 0x000000238c2c7221 */ /* 0x041fe20000010000 */
[----:B------:R-:W-:-:S06]  /*3ec0*/  F2FP.F16.F32.PACK_AB R140, R140, R33 ;  /* 0x000000218c8c723e */ /* 0x000fcc00000000ff */
[----:B------:R-:W0:Y:S01]  /*3ed0*/  MUFU.EX2 R38, R55 ;  /* 0x0000003700267308 */ /* 0x000e220000000800 */
[----:B--2---:R-:W-:-:S07]  /*3ee0*/  FADD.FTZ R21, R27, R42 ;  /* 0x0000002a1b157221 */ /* 0x004fce0000010000 */
[----:B------:R-:W2:Y:S01]  /*3ef0*/  MUFU.EX2 R142, R61 ;  /* 0x0000003d008e7308 */ /* 0x000ea20000000800 */
[----:B-1----:R-:W-:-:S07]  /*3f00*/  FADD.FTZ R35, R29, R44 ;  /* 0x0000002c1d237221 */ /* 0x002fce0000010000 */
[----:B------:R-:W1:Y:S01]  /*3f10*/  MUFU.EX2 R15, R15 ;  /* 0x0000000f000f7308 */ /* 0x000e620000000800 */
[C---:B0-----:R-:W-:Y:S01]  /*3f20*/  FADD.FTZ R8, R38.reuse, R21 ;  /* 0x0000001526087221 */ /* 0x041fe20000010000 */
[----:B------:R-:W-:-:S06]  /*3f30*/  F2FP.F16.F32.PACK_AB R147, R38, R27 ;  /* 0x0000001b2693723e */ /* 0x000fcc00000000ff */
[----:B------:R-:W0:Y:S01]  /*3f40*/  MUFU.EX2 R2, R2 ;  /* 0x0000000200027308 */ /* 0x000e220000000800 */
[C---:B--2---:R-:W-:Y:S01]  /*3f50*/  FADD.FTZ R35, R142.reuse, R35 ;  /* 0x000000238e237221 */ /* 0x044fe20000010000 */
[----:B------:R-:W-:-:S06]  /*3f60*/  F2FP.F16.F32.PACK_AB R142, R142, R29 ;  /* 0x0000001d8e8e723e */ /* 0x000fcc00000000ff */
        /* <DEDUP_REMOVED lines=16> */
[----:B------:R-:W-:Y:S01]  /*4070*/  F2FP.F16.F32.PACK_AB R143, R0, R3 ;  /* 0x00000003008f723e */ /* 0x000fe200000000ff */
[----:B------:R-:W-:-:S05]  /*4080*/  VIADD R0, R73, UR5 ;  /* 0x0000000549007c36 */ /* 0x000fca0008000000 */
[----:B------:R-:W1:Y:S01]  /*4090*/  MUFU.EX2 R91, R91 ;  /* 0x0000005b005b7308 */ /* 0x000e620000000800 */
[----:B0-----:R-:W-:-:S07]  /*40a0*/  FADD.FTZ R21, R89, R28 ;  /* 0x0000001c59157221 */ /* 0x001fce0000010000 */
[----:B------:R-:W0:Y:S01]  /*40b0*/  MUFU.EX2 R2, R71 ;  /* 0x0000004700027308 */ /* 0x000e220000000800 */
[C---:B--2---:R-:W-:Y:S01]  /*40c0*/  FADD.FTZ R12, R20.reuse, R21 ;  /* 0x00000015140c7221 */ /* 0x044fe20000010000 */
[----:B------:R-:W-:-:S06]  /*40d0*/  F2FP.F16.F32.PACK_AB R137, R20, R89 ;  /* 0x000000591489723e */ /* 0x000fcc00000000ff */
[----:B------:R-:W2:Y:S01]  /*40e0*/  MUFU.EX2 R14, R14 ;  /* 0x0000000e000e7308 */ /* 0x000ea20000000800 */
[----:B-1----:R-:W-:-:S04]  /*40f0*/  FADD.FTZ R21, R91, R12 ;  /* 0x0000000c5b157221 */ /* 0x002fc80000010000 */
[C---:B0-----:R-:W-:Y:S01]  /*4100*/  FADD.FTZ R3, R2.reuse, R21 ;  /* 0x0000001502037221 */ /* 0x041fe20000010000 */
[----:B------:R-:W-:Y:S01]  /*4110*/  F2FP.F16.F32.PACK_AB R139, R2, R91 ;  /* 0x0000005b028b723e */ /* 0x000fe200000000ff */
[----:B------:R-:W-:Y:S02]  /*4120*/  VIADD R21, R72, 0xfffffffe ;  /* 0xfffffffe48157836 */ /* 0x000fe40000000000 */
[C---:B--2---:R-:W-:Y:S01]  /*4130*/  FADD.FTZ R8, R14.reuse, R29 ;  /* 0x0000001d0e087221 */ /* 0x044fe20000010000 */
[----:B------:R-:W-:Y:S01]  /*4140*/  F2FP.F16.F32.PACK_AB R138, R14, R25 ;  /* 0x000000190e8a723e */ /* 0x000fe200000000ff */
[----:B------:R-:W-:Y:S06]  /*4150*/  @!P5 BRA `(.L_x_985) ;  /* 0x000000000048d947 */ /* 0x000fec0003800000 */
[C---:B------:R-:W-:Y:S01]  /*4160*/  ISETP.GT.AND P1, PT, R73.reuse, RZ, PT ;  /* 0x000000ff4900720c */ /* 0x040fe20003f24270 */
[----:B------:R-:W-:-:S12]  /*4170*/  VIADD R15, R73, 0xffffffff ;  /* 0xffffffff490f7836 */ /* 0x000fd80000000000 */
[----:B------:R-:W-:Y:S05]  /*4180*/  @P1 BRA `(.L_x_986) ;  /* 0x0000000000201947 */ /* 0x000fea0003800000 */
[----:B------:R-:W0:Y:S01]  /*4190*/  LDC R12, c[0x0][0x9e4] ;  /* 0x00027900ff0c7b82 */ /* 0x000e220000000800 */
[----:B------:R-:W-:Y:S01]  /*41a0*/  IMAD.MOV R15, RZ, RZ, -R73 ;  /* 0x000000ffff0f7224 */ /* 0x000fe200078e0a49 */
[----:B0-----:R-:W-:-:S13]  /*41b0*/  ISETP.NE.AND P1, PT, R12, 0x1, PT ;  /* 0x000000010c00780c */ /* 0x001fda0003f25270 */
[----:B------:R-:W0:Y:S02]  /*41c0*/  @P1 LDC.64 R24, c[0x0][0x9e8] ;  /* 0x00027a00ff181b82 */ /* 0x000e240000000a00 */
[----:B0-----:R-:W-:-:S05]  /*41d0*/  @P1 IMAD.HI.U32 R2, R15, R24, RZ ;  /* 0x000000180f021227 */ /* 0x001fca00078e00ff */
[----:B------:R-:W-:-:S04]  /*41e0*/  @P1 SHF.R.U32.HI R15, RZ, R25, R2 ;  /* 0x00000019ff0f1219 */ /* 0x000fc80000011602 */
[----:B------:R-:W-:Y:S01]  /*41f0*/  LOP3.LUT R15, RZ, R15, RZ, 0x33, !PT ;  /* 0x0000000fff0f7212 */ /* 0x000fe200078e33ff */
[----:B------:R-:W-:Y:S06]  /*4200*/  BRA `(.L_x_987) ;  /* 0x0000000000147947 */ /* 0x000fec0003800000 */
.L_x_986:
[----:B------:R-:W0:Y:S02]  /*4210*/  LDC R12, c[0x0][0x9e4] ;  /* 0x00027900ff0c7b82 */ /* 0x000e240000000800 */
[----:B0-----:R-:W-:-:S13]  /*4220*/  ISETP.NE.AND P1, PT, R12, 0x1, PT ;  /* 0x000000010c00780c */ /* 0x001fda0003f25270 */
[----:B------:R-:W0:Y:S02]  /*4230*/  @P1 LDC.64 R24, c[0x0][0x9e8] ;  /* 0x00027a00ff181b82 */ /* 0x000e240000000a00 */
[----:B0-----:R-:W-:-:S05]  /*4240*/  @P1 IMAD.HI.U32 R2, R15, R24, RZ ;  /* 0x000000180f021227 */ /* 0x001fca00078e00ff */
[----:B------:R-:W-:-:S07]  /*4250*/  @P1 SHF.R.U32.HI R15, RZ, R25, R2 ;  /* 0x00000019ff0f1219 */ /* 0x000fce0000011602 */
.L_x_987:
[----:B------:R-:W-:-:S05]  /*4260*/  IMAD R15, R15, R12, R12 ;  /* 0x0000000c0f0f7224 */ /* 0x000fca00078e020c */
[----:B------:R-:W-:-:S07]  /*4270*/  VIMNMX R0, R0, R15, PT ;  /* 0x0000000f00007248 */ /* 0x000fce0003fe0100 */
.L_x_985:
[----:B------:R-:W-:Y:S01]  /*4280*/  IMAD.HI R12, R0, 0x2aaaaaab, RZ ;  /* 0x2aaaaaab000c7827 */ /* 0x000fe200078e02ff */
[----:B------:R-:W-:Y:S02]  /*4290*/  CS2R R86, SRZ ;  /* 0x0000000000567805 */ /* 0x000fe4000001ff00 */
[----:B------:R-:W-:Y:S02]  /*42a0*/  CS2R R84, SRZ ;  /* 0x0000000000547805 */ /* 0x000fe4000001ff00 */
[----:B------:R-:W-:Y:S01]  /*42b0*/  CS2R R82, SRZ ;  /* 0x0000000000527805 */ /* 0x000fe2000001ff00 */
[----:B------:R-:W-:Y:S01]  /*42c0*/  IMAD.MOV.U32 R2, RZ, RZ, 0x3f800000 ;  /* 0x3f800000ff027424 */ /* 0x000fe200078e00ff */
[----:B------:R-:W-:Y:S01]  /*42d0*/  SHF.R.U32.HI R15, RZ, 0x1f, R12 ;  /* 0x0000001fff0f7819 */ /* 0x000fe2000001160c */
[----:B------:R-:W-:Y:S01]  /*42e0*/  IMAD.MOV.U32 R0, RZ, RZ, 0x3f800000 ;  /* 0x3f800000ff007424 */ /* 0x000fe200078e00ff */
[----:B------:R-:W-:Y:S02]  /*42f0*/  CS2R R80, SRZ ;  /* 0x0000000000507805 */ /* 0x000fe4000001ff00 */
[----:B------:R-:W-:-:S02]  /*4300*/  CS2R R78, SRZ ;  /* 0x00000000004e7805 */ /* 0x000fc4000001ff00 */
[----:B------:R-:W-:Y:S02]  /*4310*/  LEA.HI.SX32 R12, R12, R15, 0x1c ;  /* 0x0000000f0c0c7211 */ /* 0x000fe400078fe2ff */
[----:B------:R-:W-:Y:S02]  /*4320*/  CS2R R76, SRZ ;  /* 0x00000000004c7805 */ /* 0x000fe4000001ff00 */
[----:B------:R-:W-:Y:S02]  /*4330*/  CS2R R74, SRZ ;  /* 0x00000000004a7805 */ /* 0x000fe4000001ff00 */
[----:B------:R-:W-:Y:S02]  /*4340*/  CS2R R72, SRZ ;  /* 0x0000000000487805 */ /* 0x000fe4000001ff00 */
[----:B------:R-:W-:Y:S02]  /*4350*/  VIMNMX R12, R23, R12, !PT ;  /* 0x0000000c170c7248 */ /* 0x000fe40007fe0100 */
[----:B------:R-:W-:-:S02]  /*4360*/  CS2R R70, SRZ ;  /* 0x0000000000467805 */ /* 0x000fc4000001ff00 */
[----:B------:R-:W-:Y:S02]  /*4370*/  CS2R R68, SRZ ;  /* 0x0000000000447805 */ /* 0x000fe4000001ff00 */
[----:B------:R-:W-:Y:S02]  /*4380*/  CS2R R66, SRZ ;  /* 0x0000000000427805 */ /* 0x000fe4000001ff00 */
        /* <DEDUP_REMOVED lines=21> */
[----:B------:R-:W-:Y:S01]  /*44e0*/  CS2R R24, SRZ ;  /* 0x0000000000187805 */ /* 0x000fe2000001ff00 */
[----:B------:R-:W-:Y:S06]  /*44f0*/  @!P1 BRA `(.L_x_988) ;  /* 0x0000002c007c9947 */ /* 0x000fec0003800000 */
[----:B------:R-:W-:Y:S01]  /*4500*/  IMAD.MOV.U32 R15, RZ, RZ, R11 ;  /* 0x000000ffff0f7224 */ /* 0x000fe200078e000b */
[----:B------:R-:W-:Y:S01]  /*4510*/  UMOV UR7, UR38 ;  /* 0x0000002600077c82 */ /* 0x000fe20008000000 */
[----:B------:R-:W-:Y:S01]  /*4520*/  IMAD.MOV.U32 R14, RZ, RZ, R9 ;  /* 0x000000ffff0e7224 */ /* 0x000fe200078e0009 */
[----:B------:R-:W-:Y:S01]  /*4530*/  UMOV UR4, UR39 ;  /* 0x0000002700047c82 */ /* 0x000fe20008000000 */
[----:B------:R-:W-:Y:S01]  /*4540*/  IMAD.MOV.U32 R2, RZ, RZ, 0x3f800000 ;  /* 0x3f800000ff027424 */ /* 0x000fe200078e00ff */
[----:B------:R-:W-:Y:S01]  /*4550*/  ULDC UR42, c[0x0][0x9e4] ;  /* 0x00027900002a7ab9 */ /* 0x000fe20000000800 */
[----:B------:R-:W-:Y:S01]  /*4560*/  IMAD.MOV.U32 R87, RZ, RZ, RZ ;  /* 0x000000ffff577224 */ /* 0x000fe200078e00ff */
[----:B------:R-:W-:Y:S01]  /*4570*/  ULDC UR43, c[0x0][0x9dc] ;  /* 0x00027700002b7ab9 */ /* 0x000fe20000000800 */
[----:B------:R-:W-:-:S05]  /*4580*/  ULDC UR54, c[0x0][0x9e0] ;  /* 0x0002780000367ab9 */ /* 0x000fca0000000800 */
.L_x_1007:
[----:B------:R-:W-:-:S04]  /*4590*/  UISETP.NE.AND UP0, UPT, UR4, 0x1, UPT ;  /* 0x000000010400788c */ /* 0x000fc8000bf05270 */
[----:B------:R-:W-:-:S04]  /*45a0*/  USEL UR38, URZ, 0x1, UP0 ;  /* 0x000000013f267887 */ /* 0x000fc80008000000 */
[----:B------:R-:W-:Y:S01]  /*45b0*/  ULOP3.LUT UR38, UR7, UR38, URZ, 0x3c, !UPT ;  /* 0x0000002607267292 */ /* 0x000fe2000f8e3c3f */
[----:B------:R-:W-:Y:S11]  /*45c0*/  @!P0 BRA `(.L_x_989) ;  /* 0x0000000000048947 */ /* 0x000ff60003800000 */
[----:B------:R-:W-:Y:S01]  /*45d0*/  BPT.TRAP 0x1 ;  /* 0x000000040000795c */ /* 0x000fe20000300000 */
.L_x_989:
[----:B------:R-:W-:Y:S01]  /*45e0*/  UIADD3 UR39, UR4, 0x1, URZ ;  /* 0x0000000104277890 */ /* 0x000fe2000fffe03f */
[----:B------:R-:W-:-:S03]  /*45f0*/  IMAD.U32 R9, RZ, RZ, UR38 ;  /* 0x00000026ff097e24 */ /* 0x000fc6000f8e00ff */
[----:B------:R-:W-:Y:S02]  /*4600*/  UISETP.NE.AND UP0, UPT, UR39, 0x2, UPT ;  /* 0x000000022700788c */ /* 0x000fe4000bf05270 */
[----:B------:R-:W-:Y:S02]  /*4610*/  SHF.L.U32 R9, R9, 0x1f, RZ ;  /* 0x0000001f09097819 */ /* 0x000fe400000006ff */
[----:B------:R-:W-:-:S04]  /*4620*/  USEL UR39, UR39, URZ, UP0 ;  /* 0x0000003f27277287 */ /* 0x000fc80008000000 */
[----:B------:R-:W-:-:S09]  /*4630*/  ULEA UR6, UR39, UR40, 0x3 ;  /* 0x0000002827067291 */ /* 0x000fd2000f8e183f */
[----:B------:R0:W1:Y:S01]  /*4640*/  SYNCS.PHASECHK.TRANS64.TRYWAIT P1, [UR6+0x2a830], R9 ;  /* 0x02a83009ff0075a7 */ /* 0x0000620008020146 */
[----:B------:R-:W-:Y:S05]  /*4650*/  @!P0 BRA `(.L_x_990) ;  /* 0x0000000000048947 */ /* 0x000fea0003800000 */
[----:B------:R-:W-:Y:S01]  /*4660*/  BPT.TRAP 0x1 ;  /* 0x000000040000795c */ /* 0x000fe20000300000 */
.L_x_990:
[----:B-1----:R-:W-:Y:S05]  /*4670*/  @P1 BRA `(.L_x_991) ;  /* 0x0000000000081947 */ /* 0x002fea0003800000 */
[----:B------:R-:W1:Y:S02]  /*4680*/  SYNCS.PHASECHK.TRANS64.TRYWAIT P1, [UR6+0x2a830], R9 ;  /* 0x02a83009ff0075a7 */ /* 0x000e640008020146 */
[----:B-1----:R-:W-:Y:S05]  /*4690*/  @!P1 BRA `(.L_x_992) ;  /* 0x000000e400d09947 */ /* 0x002fea0003800000 */
.L_x_991:
        /* <DEDUP_REMOVED lines=16> */
[----:B------:R-:W-:Y:S01]  /*47a0*/  R2UR UR48, R4 ;  /* 0x00000000043072ca */ /* 0x000fe200000e0000 */
[----:B------:R-:W-:Y:S01]  /*47b0*/  UIADD3 UR50, UR5, 0x2, URZ ;  /* 0x0000000205327890 */ /* 0x000fe2000fffe03f */
[----:B------:R-:W-:Y:S01]  /*47c0*/  R2UR UR49, R5 ;  /* 0x00000000053172ca */ /* 0x000fe200000e0000 */
        /* <DEDUP_REMOVED lines=116> */
.L_x_993:
[----:B------:R-:W-:Y:S01]  /*4f10*/  ULEA UR5, UR4, UR40, 0x3 ;  /* 0x0000002804057291 */ /* 0x000fe2000f8e183f */
[----:B------:R-:W-:-:S05]  /*4f20*/  IMAD.U32 R0, RZ, RZ, UR7 ;  /* 0x00000007ff007e24 */ /* 0x000fca000f8e00ff */
[----:B------:R-:W-:-:S04]  /*4f30*/  SHF.L.U32 R0, R0, 0x1f, RZ ;  /* 0x0000001f00007819 */ /* 0x000fc800000006ff */
[----:B------:R2:W3:Y:S01]  /*4f40*/  SYNCS.PHASECHK.TRANS64.TRYWAIT P1, [UR5+0x2a850], R0 ;  /* 0x02a85000ff0075a7 */ /* 0x0004e20008020145 */
[----:B------:R-:W-:Y:S05]  /*4f50*/  @!P0 BRA `(.L_x_994) ;  /* 0x0000000000048947 */ /* 0x000fea0003800000 */
[----:B------:R-:W-:Y:S01]  /*4f60*/  BPT.TRAP 0x1 ;  /* 0x000000040000795c */ /* 0x000fe20000300000 */
.L_x_994:
[----:B---3--:R-:W-:Y:S05]  /*4f70*/  @P1 BRA `(.L_x_995) ;  /* 0x0000000000081947 */ /* 0x008fea0003800000 */
[----:B------:R-:W3:Y:S02]  /*4f80*/  SYNCS.PHASECHK.TRANS64.TRYWAIT P1, [UR5+0x2a850], R0 ;  /* 0x02a85000ff0075a7 */ /* 0x000ee40008020145 */
[----:B---3--:R-:W-:Y:S05]  /*4f90*/  @!P1 BRA `(.L_x_996) ;  /* 0x000000dc00a89947 */ /* 0x008fea0003800000 */
.L_x_995:
        /* <DEDUP_REMOVED lines=38> */
.L_x_997:
[----:B------:R-:W-:Y:S01]  /*5200*/  ISETP.NE.AND P2, PT, R168, 0x1, PT ;  /* 0x00000001a800780c */ /* 0x000fe20003f45270 */
[----:B01----:R-:W-:Y:S01]  /*5210*/  IMAD.IADD R9, R22, 0x1, R17 ;  /* 0x0000000116097824 */ /* 0x003fe200078e0211 */
[----:B------:R-:W0:Y:S01]  /*5220*/  LDC R13, c[0x0][0x288] ;  /* 0x0000a200ff0d7b82 */ /* 0x000e220000000800 */
[----:B------:R-:W-:Y:S01]  /*5230*/  IMAD R20, R21, -0x60, RZ ;  /* 0xffffffa015147824 */ /* 0x000fe200078e02ff */
[----:B------:R-:W-:Y:S01]  /*5240*/  UIADD3 UR6, UR6, 0x2a840, URZ ;  /* 0x0002a84006067890 */ /* 0x000fe2000fffe03f */
[----:B------:R-:W-:Y:S01]  /*5250*/  LOP3.LUT P1, RZ, R19, 0x80000, RZ, 0xc0, !PT ;  /* 0x0008000013ff7812 */ /* 0x000fe2000782c0ff */
[----:B------:R-:W-:Y:S02]  /*5260*/  ULOP3.LUT UR4, URZ, UR43, URZ, 0x33, !UPT ;  /* 0x0000002b3f047292 */ /* 0x000fe4000f8e333f */
[----:B------:R-:W-:-:S05]  /*5270*/  UPRMT UR6, UR60, 0x654, UR6 ;  /* 0x000006543c067896 */ /* 0x000fca0008000006 */
[----:B--2---:R-:W1:Y:S08]  /*5280*/  @P2 LDC R0, c[0x0][0x44c] ;  /* 0x00011300ff002b82 */ /* 0x004e700000000800 */
[----:B------:R-:W2:Y:S01]  /*5290*/  @P2 LDC R11, c[0x0][0x450] ;  /* 0x00011400ff0b2b82 */ /* 0x000ea20000000800 */
[----:B------:R-:W-:Y:S01]  /*52a0*/  SYNCS.ARRIVE.TRANS64.RED.A1T0 RZ, [UR6], RZ ;  /* 0x000000ffffff79a7 */ /* 0x000fe20008100406 */
[----:B-1----:R-:W-:-:S05]  /*52b0*/  @P2 IMAD.HI.U32 R0, R9, R0, RZ ;  /* 0x0000000009002227 */ /* 0x002fca00078e00ff */
[----:B--2---:R-:W-:Y:S01]  /*52c0*/  @P2 SHF.R.U32.HI R9, RZ, R11, R0 ;  /* 0x0000000bff092219 */ /* 0x004fe20000011600 */
[----:B------:R-:W-:-:S04]  /*52d0*/  VIADD R11, R20, 0x1 ;  /* 0x00000001140b7836 */ /* 0x000fc80000000000 */
[----:B------:R-:W1:Y:S01]  /*52e0*/  SHFL.IDX PT, R137, R9, RZ, 0x1c1f ;  /* 0x001c1fff09897589 */ /* 0x000e6200000e0000 */
[----:B------:R-:W-:-:S04]  /*52f0*/  IMAD R11, R18, -0x2, R11 ;  /* 0xfffffffe120b7824 */ /* 0x000fc800078e020b */
[C---:B------:R-:W-:Y:S01]  /*5300*/  VIADD R140, R11.reuse, 0xffffffff ;  /* 0xffffffff0b8c7836 */ /* 0x040fe20000000000 */
[----:B0-----:R-:W-:-:S05]  /*5310*/  IADD3 R0, R11, -R13, R16 ;  /* 0x8000000d0b007210 */ /* 0x001fca0007ffe010 */
[C---:B------:R-:W-:Y:S02]  /*5320*/  VIADD R136, R0.reuse, UR54 ;  /* 0x0000003600887c36 */ /* 0x040fe40008000000 */
[----:B------:R-:W-:Y:S02]  /*5330*/  VIADD R138, R0, UR4 ;  /* 0x00000004008a7c36 */ /* 0x000fe40008000000 */
[--C-:B-1----:R-:W-:Y:S02]  /*5340*/  IMAD.IADD R0, R136, 0x1, R137.reuse ;  /* 0x0000000188007824 */ /* 0x102fe400078e0289 */
[----:B------:R-:W-:Y:S01]  /*5350*/  IMAD.IADD R2, R138, 0x1, R137 ;  /* 0x000000018a027824 */ /* 0x000fe200078e0289 */
[----:B------:R-:W-:Y:S06]  /*5360*/  @!P1 BRA `(.L_x_998) ;  /* 0x0000000000549947 */ /* 0x000fec0003800000 */
[----:B------:R-:W-:Y:S01]  /*5370*/  IADD3 R11, R16, -R13, R137 ;  /* 0x8000000d100b7210 */ /* 0x000fe20007ffe089 */
[----:B------:R-:W-:Y:S03]  /*5380*/  BSSY B0, `(.L_x_999) ;  /* 0x0000010000007945 */ /* 0x000fe60003800000 */
[----:B------:R-:W-:-:S13]  /*5390*/  ISETP.GT.AND P1, PT, R11, -0x1, PT ;  /* 0xffffffff0b00780c */ /* 0x000fda0003f24270 */
[----:B------:R-:W-:Y:S05]  /*53a0*/  @P1 BRA `(.L_x_1000) ;  /* 0x0000000000201947 */ /* 0x000fea0003800000 */
[----:B------:R-:W-:Y:S01]  /*53b0*/  IMAD.U32 R137, RZ, RZ, UR42 ;  /* 0x0000002aff897e24 */ /* 0x000fe2000f8e00ff */
[----:B------:R-:W-:-:S04]  /*53c0*/  LOP3.LUT R11, RZ, R11, RZ, 0x33, !PT ;  /* 0x0000000bff0b7212 */ /* 0x000fc800078e33ff */
[----:B------:R-:W-:-:S13]  /*53d0*/  ISETP.NE.AND P1, PT, R137, 0x1, PT ;  /* 0x000000018900780c */ /* 0x000fda0003f25270 */
[----:B------:R-:W0:Y:S02]  /*53e0*/  @P1 LDC.64 R142, c[0x0][0x9e8] ;  /* 0x00027a00ff8e1b82 */ /* 0x000e240000000a00 */
[----:B0-----:R-:W-:-:S05]  /*53f0*/  @P1 IMAD.HI.U32 R10, R11, R142, RZ ;  /* 0x0000008e0b0a1227 */ /* 0x001fca00078e00ff */
[----:B------:R-:W-:-:S04]  /*5400*/  @P1 SHF.R.U32.HI R11, RZ, R143, R10 ;  /* 0x0000008fff0b1219 */ /* 0x000fc8000001160a */
[----:B------:R-:W-:Y:S01]  /*5410*/  LOP3.LUT R11, RZ, R11, RZ, 0x33, !PT ;  /* 0x0000000bff0b7212 */ /* 0x000fe200078e33ff */
[----:B------:R-:W-:Y:S06]  /*5420*/  BRA `(.L_x_1001) ;  /* 0x0000000000147947 */ /* 0x000fec0003800000 */
.L_x_1000:
[----:B------:R-:W-:-:S05]  /*5430*/  IMAD.U32 R137, RZ, RZ, UR42 ;  /* 0x0000002aff897e24 */ /* 0x000fca000f8e00ff */
[----:B------:R-:W-:-:S13]  /*5440*/  ISETP.NE.AND P1, PT, R137, 0x1, PT ;  /* 0x000000018900780c */ /* 0x000fda0003f25270 */
[----:B------:R-:W0:Y:S02]  /*5450*/  @P1 LDC.64 R142, c[0x0][0x9e8] ;  /* 0x00027a00ff8e1b82 */ /* 0x000e240000000a00 */
[----:B0-----:R-:W-:-:S05]  /*5460*/  @P1 IMAD.HI.U32 R10, R11, R142, RZ ;  /* 0x0000008e0b0a1227 */ /* 0x001fca00078e00ff */
[----:B------:R-:W-:-:S07]  /*5470*/  @P1 SHF.R.U32.HI R11, RZ, R143, R10 ;  /* 0x0000008fff0b1219 */ /* 0x000fce000001160a */
.L_x_1001:
[----:B------:R-:W-:Y:S05]  /*5480*/  BSYNC B0 ;  /* 0x0000000000007941 */ /* 0x000fea0003800000 */
.L_x_999:
[----:B------:R-:W-:-:S05]  /*5490*/  IMAD R11, R11, R137, R140 ;  /* 0x000000890b0b7224 */ /* 0x000fca00078e028c */
[----:B------:R-:W-:Y:S02]  /*54a0*/  VIADDMNMX R0, R11, R137, R0, PT ;  /* 0x000000890b007246 */ /* 0x000fe40003800100 */
[----:B------:R-:W-:-:S07]  /*54b0*/  VIMNMX R2, R2, R11, !PT ;  /* 0x0000000b02027248 */ /* 0x000fce0007fe0100 */
.L_x_998:
[C---:B------:R-:W-:Y:S01]  /*54c0*/  ISETP.GE.AND P2, PT, R20.reuse, 0x9, PT ;  /* 0x000000091400780c */ /* 0x040fe20003f46270 */
[----:B------:R-:W0:Y:S01]  /*54d0*/  SHFL.IDX PT, R9, R9, 0x1, 0x1c1f ;  /* 0x003c1f0009097f89 */ /* 0x000e2200000e0000 */
[----:B------:R-:W-:Y:S02]  /*54e0*/  ISETP.GE.AND P1, PT, R20, 0x2, PT ;  /* 0x000000021400780c */ /* 0x000fe40003f26270 */
[C---:B------:R-:W-:Y:S02]  /*54f0*/  ISETP.GT.AND P3, PT, R2.reuse, 0x8, !P2 ;  /* 0x000000080200780c */ /* 0x040fe40005764270 */
[----:B------:R-:W-:Y:S02]  /*5500*/  ISETP.GT.AND P4, PT, R2, 0x1, !P1 ;  /* 0x000000010200780c */ /* 0x000fe40004f84270 */
[----:B------:R-:W-:Y:S02]  /*5510*/  ISETP.LT.OR P3, PT, R0, 0x9, P3 ;  /* 0x000000090000780c */ /* 0x000fe40001f61670 */
[----:B------:R-:W-:-:S02]  /*5520*/  ISETP.GE.AND P5, PT, R20, 0xa, PT ;  /* 0x0000000a1400780c */ /* 0x000fc40003fa6270 */
[----:B------:R-:W-:Y:S02]  /*5530*/  FSEL R185, R92, -INF , !P3 ;  /* 0xff8000005cb97808 */ /* 0x000fe40005800000 */
[----:B------:R-:W-:Y:S02]  /*5540*/  ISETP.LT.OR P4, PT, R0, 0x2, P4 ;  /* 0x000000020000780c */ /* 0x000fe40002781670 */
        /* <DEDUP_REMOVED lines=98> */
[----:B------:R-:W-:Y:S02]  /*5b70*/  P2R R92, PR, RZ, 0x40 ;  /* 0x00000040ff5c7803 */ /* 0x000fe40000000000 */
[----:B------:R-:W-:-:S04]  /*5b80*/  ISETP.GT.AND P6, PT, R2, RZ, !P6 ;  /* 0x000000ff0200720c */ /* 0x000fc800077c4270 */
[----:B------:R-:W-:-:S04]  /*5b90*/  ISETP.LT.OR P6, PT, R0, 0x1, P6 ;  /* 0x000000010000780c */ /* 0x000fc800037c1670 */
[----:B------:R-:W-:Y:S02]  /*5ba0*/  FSEL R191, R88, -INF , !P6 ;  /* 0xff80000058bf7808 */ /* 0x000fe40007000000 */
[----:B------:R-:W-:-:S04]  /*5bb0*/  ISETP.GE.AND P6, PT, R20, 0x5a, PT ;  /* 0x0000005a1400780c */ /* 0x000fc80003fc6270 */
[----:B------:R-:W-:Y:S02]  /*5bc0*/  P2R R20, PR, RZ, 0x40 ;  /* 0x00000040ff147803 */ /* 0x000fe40000000000 */
[----:B------:R-:W-:Y:S01]  /*5bd0*/  ISETP.GT.AND P6, PT, R2, 0x59, !P6 ;  /* 0x000000590200780c */ /* 0x000fe200077c4270 */
[----:B0-----:R-:W-:-:S03]  /*5be0*/  IMAD.IADD R2, R138, 0x1, R9 ;  /* 0x000000018a027824 */ /* 0x001fc600078e0209 */
[----:B------:R-:W-:Y:S01]  /*5bf0*/  ISETP.LT.OR P6, PT, R0, 0x5a, P6 ;  /* 0x0000005a0000780c */ /* 0x000fe200037c1670 */
[----:B------:R-:W-:-:S03]  /*5c00*/  IMAD.IADD R0, R136, 0x1, R9 ;  /* 0x0000000188007824 */ /* 0x000fc600078e0209 */
[----:B------:R-:W-:Y:S02]  /*5c10*/  FSEL R133, R133, -INF , !P6 ;  /* 0xff80000085857808 */ /* 0x000fe40007000000 */
[----:B------:R-:W-:-:S13]  /*5c20*/  LOP3.LUT P6, RZ, R19, 0x80000, RZ, 0xc0, !PT ;  /* 0x0008000013ff7812 */ /* 0x000fda00078cc0ff */
[----:B------:R-:W-:Y:S05]  /*5c30*/  @!P6 BRA `(.L_x_1002) ;  /* 0x000000000054e947 */ /* 0x000fea0003800000 */
        /* <DEDUP_REMOVED lines=12> */
.L_x_1004:
[----:B------:R-:W-:-:S05]  /*5d00*/  IMAD.U32 R10, RZ, RZ, UR42 ;  /* 0x0000002aff0a7e24 */ /* 0x000fca000f8e00ff */
[----:B------:R-:W-:-:S13]  /*5d10*/  ISETP.NE.AND P6, PT, R10, 0x1, PT ;  /* 0x000000010a00780c */ /* 0x000fda0003fc5270 */
[----:B------:R-:W0:Y:S02]  /*5d20*/  @P6 LDC.64 R150, c[0x0][0x9e8] ;  /* 0x00027a00ff966b82 */ /* 0x000e240000000a00 */
[----:B0-----:R-:W-:-:S05]  /*5d30*/  @P6 IMAD.HI.U32 R150, R9, R150, RZ ;  /* 0x0000009609966227 */ /* 0x001fca00078e00ff */
[----:B------:R-:W-:-:S07]  /*5d40*/  @P6 SHF.R.U32.HI R9, RZ, R151, R150 ;  /* 0x00000097ff096219 */ /* 0x000fce0000011696 */
.L_x_1005:
[----:B------:R-:W-:Y:S05]  /*5d50*/  BSYNC B0 ;  /* 0x0000000000007941 */ /* 0x000fea0003800000 */
.L_x_1003:
[----:B------:R-:W-:-:S05]  /*5d60*/  IMAD R9, R9, R10, R140 ;  /* 0x0000000a09097224 */ /* 0x000fca00078e028c */
[----:B------:R-:W-:Y:S02]  /*5d70*/  VIADDMNMX R0, R9, R10, R0, PT ;  /* 0x0000000a09007246 */ /* 0x000fe40003800100 */
[----:B------:R-:W-:-:S07]  /*5d80*/  VIMNMX R2, R2, R9, !PT ;  /* 0x0000000902027248 */ /* 0x000fce0007fe0100 */
.L_x_1002:
[C---:B------:R-:W-:Y:S02]  /*5d90*/  ISETP.GT.AND P1, PT, R2.reuse, 0x1, !P1 ;  /* 0x000000010200780c */ /* 0x040fe40004f24270 */
[----:B------:R-:W-:Y:S02]  /*5da0*/  ISETP.GT.AND P2, PT, R2, 0x8, !P2 ;  /* 0x000000080200780c */ /* 0x000fe40005744270 */
[C---:B------:R-:W-:Y:S02]  /*5db0*/  ISETP.LT.OR P1, PT, R0.reuse, 0x2, P1 ;  /* 0x000000020000780c */ /* 0x040fe40000f21670 */
[----:B------:R-:W-:Y:S02]  /*5dc0*/  ISETP.LT.OR P2, PT, R0, 0x9, P2 ;  /* 0x000000090000780c */ /* 0x000fe40001741670 */
[----:B------:R-:W-:Y:S02]  /*5dd0*/  FSEL R151, R91, -INF , !P1 ;  /* 0xff8000005b977808 */ /* 0x000fe40004800000 */
[----:B------:R-:W-:-:S02]  /*5de0*/  ISETP.NE.AND P1, PT, R142, RZ, PT ;  /* 0x000000ff8e00720c */ /* 0x000fc40003f25270 */
[----:B------:R-:W-:Y:S02]  /*5df0*/  FSEL R153, R94, -INF , !P2 ;  /* 0xff8000005e997808 */ /* 0x000fe40005000000 */
[----:B------:R-:W-:Y:S02]  /*5e00*/  ISETP.GT.AND P1, PT, R2, 0x9, !P1 ;  /* 0x000000090200780c */ /* 0x000fe40004f24270 */
[----:B------:R-:W-:Y:S02]  /*5e10*/  ISETP.NE.AND P2, PT, R100, RZ, PT ;  /* 0x000000ff6400720c */ /* 0x000fe40003f45270 */
[----:B------:R-:W-:Y:S02]  /*5e20*/  ISETP.LT.OR P1, PT, R0, 0xa, P1 ;  /* 0x0000000a0000780c */ /* 0x000fe40000f21670 */
[----:B------:R-:W-:Y:S02]  /*5e30*/  ISETP.NE.AND P6, PT, R148, RZ, PT ;  /* 0x000000ff9400720c */ /* 0x000fe40003fc5270 */
[----:B------:R-:W-:-:S02]  /*5e40*/  FSEL R95, R95, -INF , !P1 ;  /* 0xff8000005f5f7808 */ /* 0x000fc40004800000 */
[----:B------:R-:W-:Y:S02]  /*5e50*/  ISETP.NE.AND P1, PT, R144, RZ, PT ;  /* 0x000000ff9000720c */ /* 0x000fe40003f25270 */
[----:B------:R-:W-:Y:S02]  /*5e60*/  FMNMX.FTZ R10, R191, R14, !PT ;  /* 0x0000000ebf0a7209 */ /* 0x000fe40007810000 */
[----:B------:R-:W-:Y:S02]  /*5e70*/  ISETP.GT.AND P1, PT, R2, 0x10, !P1 ;  /* 0x000000100200780c */ /* 0x000fe40004f24270 */
[----:B------:R-:W-:Y:S02]  /*5e80*/  FMNMX.FTZ R10, R189, R10, !PT ;  /* 0x0000000abd0a7209 */ /* 0x000fe40007810000 */
        /* <DEDUP_REMOVED lines=16> */
[----:B------:R-:W-:Y:S02]  /*5f90*/  FSEL R157, R102, -INF , !P1 ;  /* 0xff800000669d7808 */ /* 0x000fe40004800000 */
        /* <DEDUP_REMOVED lines=37> */
[----:B------:R-:W-:Y:S01]  /*61f0*/  FSEL R91, R114, -INF , !P1 ;  /* 0xff800000725b7808 */ /* 0x000fe20004800000 */
[----:B------:R-:W0:Y:S01]  /*6200*/  LDC R10, c[0x0][0x988] ;  /* 0x00026200ff0a7b82 */ /* 0x000e220000000800 */
[----:B------:R-:W-:Y:S01]  /*6210*/  ISETP.NE.AND P1, PT, R112, RZ, PT ;  /* 0x000000ff7000720c */ /* 0x000fe20003f25270 */
[----:B------:R-:W1:Y:S01]  /*6220*/  SHFL.BFLY PT, R9, R88, 0x2, 0x1f ;  /* 0x0c401f0058097f89 */ /* 0x000e6200000e0000 */
[----:B------:R-:W-:-:S02]  /*6230*/  ISETP.NE.AND P6, PT, R124, RZ, PT ;  /* 0x000000ff7c00720c */ /* 0x000fc40003fc5270 */
[C---:B------:R-:W-:Y:S02]  /*6240*/  ISETP.GT.AND P1, PT, R2.reuse, 0x31, !P1 ;  /* 0x000000310200780c */ /* 0x040fe40004f24270 */
[----:B------:R-:W-:Y:S02]  /*6250*/  ISETP.GT.AND P3, PT, R2, 0x50, !P3 ;  /* 0x000000500200780c */ /* 0x000fe40005f64270 */
[C---:B------:R-:W-:Y:S02]  /*6260*/  ISETP.LT.OR P1, PT, R0.reuse, 0x32, P1 ;  /* 0x000000320000780c */ /* 0x040fe40000f21670 */
[----:B------:R-:W-:Y:S02]  /*6270*/  ISETP.LT.OR P3, PT, R0, 0x51, P3 ;  /* 0x000000510000780c */ /* 0x000fe40001f61670 */
[----:B------:R-:W-:Y:S02]  /*6280*/  FSEL R115, R115, -INF , !P1 ;  /* 0xff80000073737808 */ /* 0x000fe40004800000 */
[----:B------:R-:W-:-:S02]  /*6290*/  ISETP.NE.AND P1, PT, R156, RZ, PT ;  /* 0x000000ff9c00720c */ /* 0x000fc40003f25270 */
[C---:B------:R-:W-:Y:S02]  /*62a0*/  ISETP.GT.AND P4, PT, R2.reuse, 0x51, !P4 ;  /* 0x000000510200780c */ /* 0x040fe40006784270 */
[----:B------:R-:W-:Y:S02]  /*62b0*/  ISETP.GT.AND P1, PT, R2, 0x38, !P1 ;  /* 0x000000380200780c */ /* 0x000fe40004f24270 */
[----:B------:R-:W-:Y:S02]  /*62c0*/  FSEL R187, R130, -INF , !P3 ;  /* 0xff80000082bb7808 */ /* 0x000fe40005800000 */
[----:B------:R-:W-:Y:S02]  /*62d0*/  ISETP.LT.OR P1, PT, R0, 0x39, P1 ;  /* 0x000000390000780c */ /* 0x000fe40000f21670 */
[----:B------:R-:W-:Y:S02]  /*62e0*/  ISETP.GT.AND P5, PT, R2, 0x58, !P5 ;  /* 0x000000580200780c */ /* 0x000fe40006fa4270 */
[----:B------:R-:W-:-:S02]  /*62f0*/  FSEL R177, R118, -INF , !P1 ;  /* 0xff80000076b17808 */ /* 0x000fc40004800000 */
[----:B------:R-:W-:Y:S02]  /*6300*/  ISETP.NE.AND P1, PT, R116, RZ, PT ;  /* 0x000000ff7400720c */ /* 0x000fe40003f25270 */
[----:B------:R-:W-:Y:S02]  /*6310*/  ISETP.LT.OR P4, PT, R0, 0x52, P4 ;  /* 0x000000520000780c */ /* 0x000fe40002781670 */
[----:B------:R-:W-:Y:S02]  /*6320*/  ISETP.GT.AND P1, PT, R2, 0x39, !P1 ;  /* 0x000000390200780c */ /* 0x000fe40004f24270 */
[C---:B------:R-:W-:Y:S02]  /*6330*/  ISETP.LT.OR P5, PT, R0.reuse, 0x59, P5 ;  /* 0x000000590000780c */ /* 0x040fe40002fa1670 */
[----:B------:R-:W-:-:S04]  /*6340*/  ISETP.LT.OR P1, PT, R0, 0x3a, P1 ;  /* 0x0000003a0000780c */ /* 0x000fc80000f21670 */
[----:B------:R-:W-:Y:S02]  /*6350*/  FSEL R119, R119, -INF , !P1 ;  /* 0xff80000077777808 */ /* 0x000fe40004800000 */
[----:B------:R-:W-:-:S04]  /*6360*/  ISETP.NE.AND P1, PT, R158, RZ, PT ;  /* 0x000000ff9e00720c */ /* 0x000fc80003f25270 */
[----:B------:R-:W-:-:S04]  /*6370*/  ISETP.GT.AND P1, PT, R2, 0x40, !P1 ;  /* 0x000000400200780c */ /* 0x000fc80004f24270 */
[----:B------:R-:W-:-:S04]  /*6380*/  ISETP.LT.OR P1, PT, R0, 0x41, P1 ;  /* 0x000000410000780c */ /* 0x000fc80000f21670 */
[----:B------:R-:W-:Y:S02]  /*6390*/  FSEL R181, R122, -INF , !P1 ;  /* 0xff8000007ab57808 */ /* 0x000fe40004800000 */
[----:B------:R-:W-:-:S04]  /*63a0*/  ISETP.NE.AND P1, PT, R120, RZ, PT ;  /* 0x000000ff7800720c */ /* 0x000fc80003f25270 */
[----:B------:R-:W-:-:S04]  /*63b0*/  ISETP.GT.AND P1, PT, R2, 0x41, !P1 ;  /* 0x000000410200780c */ /* 0x000fc80004f24270 */
[----:B------:R-:W-:-:S04]  /*63c0*/  ISETP.LT.OR P1, PT, R0, 0x42, P1 ;  /* 0x000000420000780c */ /* 0x000fc80000f21670 */
[----:B------:R-:W-:Y:S02]  /*63d0*/  FSEL R123, R123, -INF , !P1 ;  /* 0xff8000007b7b7808 */ /* 0x000fe40004800000 */
[----:B------:R-:W-:-:S04]  /*63e0*/  ISETP.GT.AND P1, PT, R2, 0x48, !P2 ;  /* 0x000000480200780c */ /* 0x000fc80005724270 */
[----:B------:R-:W-:-:S04]  /*63f0*/  ISETP.LT.OR P1, PT, R0, 0x49, P1 ;  /* 0x000000490000780c */ /* 0x000fc80000f21670 */
[----:B------:R-:W-:Y:S02]  /*6400*/  FSEL R183, R126, -INF , !P1 ;  /* 0xff8000007eb77808 */ /* 0x000fe40004800000 */
[----:B------:R-:W-:Y:S02]  /*6410*/  ISETP.GT.AND P1, PT, R2, 0x49, !P6 ;  /* 0x000000490200780c */ /* 0x000fe40007724270 */
[----:B------:R-:W-:Y:S02]  /*6420*/  ISETP.NE.AND P6, PT, R92, RZ, PT ;  /* 0x000000ff5c00720c */ /* 0x000fe40003fc5270 */
[----:B------:R-:W-:Y:S02]  /*6430*/  ISETP.LT.OR P1, PT, R0, 0x4a, P1 ;  /* 0x0000004a0000780c */ /* 0x000fe40000f21670 */
[----:B-1----:R-:W-:Y:S02]  /*6440*/  FMNMX.FTZ R92, R88, R9, !PT ;  /* 0x00000009585c7209 */ /* 0x002fe40007810000 */
[----:B------:R-:W-:-:S02]  /*6450*/  FSEL R127, R127, -INF , !P1 ;  /* 0xff8000007f7f7808 */ /* 0x000fc40004800000 */
[----:B------:R-:W-:Y:S01]  /*6460*/  ISETP.GT.AND P1, PT, R2, RZ, !P6 ;  /* 0x000000ff0200720c */ /* 0x000fe20007724270 */
[----:B------:R-:W1:Y:S01]  /*6470*/  SHFL.BFLY PT, R9, R92, 0x1, 0x1f ;  /* 0x0c201f005c097f89 */ /* 0x000e6200000e0000 */
[----:B------:R-:W-:Y:S02]  /*6480*/  ISETP.NE.AND P6, PT, R20, RZ, PT ;  /* 0x000000ff1400720c */ /* 0x000fe40003fc5270 */
[----:B------:R-:W-:Y:S02]  /*6490*/  ISETP.LT.OR P1, PT, R0, 0x1, P1 ;  /* 0x000000010000780c */ /* 0x000fe40000f21670 */
[----:B------:R-:W-:Y:S02]  /*64a0*/  ISETP.GT.AND P2, PT, R2, 0x59, !P6 ;  /* 0x000000590200780c */ /* 0x000fe40007744270 */
[----:B------:R-:W-:Y:S02]  /*64b0*/  FSEL R90, R90, -INF , !P1 ;  /* 0xff8000005a5a7808 */ /* 0x000fe40004800000 */
[----:B------:R-:W-:-:S02]  /*64c0*/  ISETP.LT.OR P2, PT, R0, 0x5a, P2 ;  /* 0x0000005a0000780c */ /* 0x000fc40001741670 */
[----:B------:R-:W-:Y:S02]  /*64d0*/  FMNMX.FTZ R88, R90, R15, !PT ;  /* 0x0000000f5a587209 */ /* 0x000fe40007810000 */
[----:B------:R-:W-:Y:S02]  /*64e0*/  FSEL R135, R135, -INF , !P2 ;  /* 0xff80000087877808 */ /* 0x000fe40005000000 */
[----:B------:R-:W-:-:S04]  /*64f0*/  FMNMX.FTZ R88, R151, R88, !PT ;  /* 0x0000005897587209 */ /* 0x000fc80007810000 */
[----:B------:R-:W-:-:S04]  /*6500*/  FMNMX.FTZ R88, R153, R88, !PT ;  /* 0x0000005899587209 */ /* 0x000fc80007810000 */
[----:B------:R-:W-:Y:S02]  /*6510*/  FMNMX.FTZ R88, R95, R88, !PT ;  /* 0x000000585f587209 */ /* 0x000fe40007810000 */
[----:B-1----:R-:W-:Y:S02]  /*6520*/  FMNMX.FTZ R9, R92, R9, !PT ;  /* 0x000000095c097209 */ /* 0x002fe40007810000 */
[----:B------:R-:W-:Y:S02]  /*6530*/  FMNMX.FTZ R88, R155, R88, !PT ;  /* 0x000000589b587209 */ /* 0x000fe40007810000 */
[C---:B------:R-:W-:Y:S01]  /*6540*/  FSETP.NEU.FTZ.AND P1, PT, R9.reuse, -INF , PT ;  /* 0xff8000000900780b */ /* 0x040fe20003f3d000 */
[----:B0-----:R-:W-:Y:S01]  /*6550*/  FMUL.FTZ R20, R9, R10 ;  /* 0x0000000a09147220 */ /* 0x001fe20000410000 */
[----:B------:R-:W-:-:S04]  /*6560*/  FMNMX.FTZ R88, R99, R88, !PT ;  /* 0x0000005863587209 */ /* 0x000fc80007810000 */
[----:B------:R-:W-:Y:S02]  /*6570*/  FMNMX.FTZ R88, R157, R88, !PT ;  /* 0x000000589d587209 */ /* 0x000fe40007810000 */
[----:B------:R-:W-:Y:S02]  /*6580*/  FSEL R20, R20, RZ, P1 ;  /* 0x000000ff14147208 */ /* 0x000fe40000800000 */
[----:B------:R-:W-:-:S03]  /*6590*/  FMNMX.FTZ R88, R103, R88, !PT ;  /* 0x0000005867587209 */ /* 0x000fc60007810000 */
[--C-:B------:R-:W-:Y:S01]  /*65a0*/  FFMA.FTZ R154, R139, R10, -R20.reuse ;  /* 0x0000000a8b9a7223 */ /* 0x100fe20000010814 */
[----:B------:R-:W-:Y:S01]  /*65b0*/  FMNMX.FTZ R88, R159, R88, !PT ;  /* 0x000000589f587209 */ /* 0x000fe20007810000 */
[-CC-:B------:R-:W-:Y:S01]  /*65c0*/  FFMA.FTZ R139, R141, R10.reuse, -R20.reuse ;  /* 0x0000000a8d8b7223 */ /* 0x180fe20000010814 */
[----:B------:R-:W-:Y:S01]  /*65d0*/  FSEL R141, R131, -INF , !P4 ;  /* 0xff800000838d7808 */ /* 0x000fe20006000000 */
[--C-:B------:R-:W-:Y:S01]  /*65e0*/  FFMA.FTZ R148, R143, R10, -R20.reuse ;  /* 0x0000000a8f947223 */ /* 0x100fe20000010814 */
[----:B------:R-:W-:Y:S01]  /*65f0*/  FMNMX.FTZ R88, R107, R88, !PT ;  /* 0x000000586b587209 */ /* 0x000fe20007810000 */
[-CC-:B------:R-:W-:Y:S01]  /*6600*/  FFMA.FTZ R150, R137, R10.reuse, -R20.reuse ;  /* 0x0000000a89967223 */ /* 0x180fe20000010814 */
[----:B------:R-:W-:Y:S01]  /*6610*/  FSEL R143, R134, -INF , !P5 ;  /* 0xff800000868f7808 */ /* 0x000fe20006800000 */
[--C-:B------:R-:W-:Y:S01]  /*6620*/  FFMA.FTZ R142, R11, R10, -R20.reuse ;  /* 0x0000000a0b8e7223 */ /* 0x100fe20000010814 */
[----:B------:R-:W-:Y:S01]  /*6630*/  FMNMX.FTZ R88, R175, R88, !PT ;  /* 0x00000058af587209 */ /* 0x000fe20007810000 */
[-CC-:B------:R-:W-:Y:S01]  /*6640*/  FFMA.FTZ R146, R93, R10.reuse, -R20.reuse ;  /* 0x0000000a5d927223 */ /* 0x180fe20000010814 */
[-CC-:B------:R-:W-:Y:S01]  /*6650*/  FFMA.FTZ R93, R117, R10.reuse, -R20.reuse ;  /* 0x0000000a755d7223 */ /* 0x180fe20000010814 */
[----:B------:R-:W-:Y:S01]  /*6660*/  FSEL R117, R9, RZ, P1 ;  /* 0x000000ff09757208 */ /* 0x000fe20000800000 */
[--C-:B------:R-:W-:Y:S01]  /*6670*/  FFMA.FTZ R191, R191, R10, -R20.reuse ;  /* 0x0000000abfbf7223 */ /* 0x100fe20000010814 */
[----:B------:R-:W-:Y:S01]  /*6680*/  FMNMX.FTZ R88, R111, R88, !PT ;  /* 0x000000586f587209 */ /* 0x000fe20007810000 */
[-CC-:B------:R-:W-:Y:S01]  /*6690*/  FFMA.FTZ R156, R189, R10.reuse, -R20.reuse ;  /* 0x0000000abd9c7223 */ /* 0x180fe20000010814 */
[----:B------:R-:W-:Y:S01]  /*66a0*/  FFMA.FTZ R144, R89, R10, -R20 ;  /* 0x0000000a59907223 */ /* 0x000fe20000010814 */
[----:B------:R-:W-:Y:S01]  /*66b0*/  FADD.FTZ R117, -R117, R14 ;  /* 0x0000000e75757221 */ /* 0x000fe20000010100 */
[----:B------:R-:W-:Y:S01]  /*66c0*/  FMNMX.FTZ R88, R91, R88, !PT ;  /* 0x000000585b587209 */ /* 0x000fe20007810000 */
[----:B------:R-:W-:Y:S01]  /*66d0*/  MUFU.EX2 R191, R191 ;  /* 0x000000bf00bf7308 */ /* 0x000fe20000000800 */
[-CC-:B------:R-:W-:Y:S01]  /*66e0*/  FFMA.FTZ R89, R113, R10.reuse, -R20.reuse ;  /* 0x0000000a71597223 */ /* 0x180fe20000010814 */
[--C-:B------:R-:W-:Y:S01]  /*66f0*/  FFMA.FTZ R140, R97, R10, -R20.reuse ;  /* 0x0000000a618c7223 */ /* 0x100fe20000010814 */
[----:B------:R-:W-:Y:S01]  /*6700*/  FMNMX.FTZ R88, R115, R88, !PT ;  /* 0x0000005873587209 */ /* 0x000fe20007810000 */
[-CC-:B------:R-:W-:Y:S01]  /*6710*/  FFMA.FTZ R136, R105, R10.reuse, -R20.reuse ;  /* 0x0000000a69887223 */ /* 0x180fe20000010814 */
        /* <DEDUP_REMOVED lines=13> */
[----:B------:R-:W-:Y:S01]  /*67f0*/  FFMA.FTZ R101, R133, R10, -R20 ;  /* 0x0000000a85657223 */ /* 0x000fe20000010814 */
[----:B------:R-:W-:Y:S01]  /*6800*/  FMNMX.FTZ R88, R123, R88, !PT ;  /* 0x000000587b587209 */ /* 0x000fe20007810000 */
[----:B------:R-:W-:Y:S03]  /*6810*/  MUFU.EX2 R156, R156 ;  /* 0x0000009c009c7308 */ /* 0x000fe60000000800 */
[----:B------:R-:W-:-:S04]  /*6820*/  FMNMX.FTZ R88, R183, R88, !PT ;  /* 0x00000058b7587209 */ /* 0x000fc80007810000 */
[----:B------:R-:W-:Y:S01]  /*6830*/  FMNMX.FTZ R88, R127, R88, !PT ;  /* 0x000000587f587209 */ /* 0x000fe20007810000 */
[----:B------:R-:W-:Y:S03]  /*6840*/  MUFU.EX2 R158, R158 ;  /* 0x0000009e009e7308 */ /* 0x000fe60000000800 */
[----:B------:R-:W-:-:S04]  /*6850*/  FMNMX.FTZ R88, R187, R88, !PT ;  /* 0x00000058bb587209 */ /* 0x000fc80007810000 */
[----:B------:R-:W-:Y:S01]  /*6860*/  FMNMX.FTZ R88, R141, R88, !PT ;  /* 0x000000588d587209 */ /* 0x000fe20007810000 */
[----:B------:R-:W-:Y:S03]  /*6870*/  MUFU.EX2 R179, R179 ;  /* 0x000000b300b37308 */ /* 0x000fe60000000800 */
[----:B------:R-:W-:-:S04]  /*6880*/  FMNMX.FTZ R88, R143, R88, !PT ;  /* 0x000000588f587209 */ /* 0x000fc80007810000 */
[----:B------:R-:W-:Y:S01]  /*6890*/  FMNMX.FTZ R88, R135, R88, !PT ;  /* 0x0000005887587209 */ /* 0x000fe20007810000 */
[----:B------:R0:W-:Y:S04]  /*68a0*/  MUFU.EX2 R131, R145 ;  /* 0x0000009100837308 */ /* 0x0001e80000000800 */
[----:B------:R-:W1:Y:S04]  /*68b0*/  SHFL.BFLY PT, R137, R88, 0x2, 0x1f ;  /* 0x0c401f0058897f89 */ /* 0x000e6800000e0000 */
[----:B------:R-:W-:Y:S08]  /*68c0*/  MUFU.EX2 R152, R152 ;  /* 0x0000009800987308 */ /* 0x000ff00000000800 */
[----:B------:R-:W-:Y:S08]  /*68d0*/  MUFU.EX2 R147, R147 ;  /* 0x0000009300937308 */ /* 0x000ff00000000800 */
[----:B------:R-:W-:Y:S01]  /*68e0*/  MUFU.EX2 R154, R154 ;  /* 0x0000009a009a7308 */ /* 0x000fe20000000800 */
[----:B-1----:R-:W-:-:S07]  /*68f0*/  FMNMX.FTZ R137, R88, R137, !PT ;  /* 0x0000008958897209 */ /* 0x002fce0007810000 */
[----:B------:R-:W-:Y:S01]  /*6900*/  MUFU.EX2 R139, R139 ;  /* 0x0000008b008b7308 */ /* 0x000fe20000000800 */
[----:B------:R-:W1:Y:S07]  /*6910*/  SHFL.BFLY PT, R0, R137, 0x1, 0x1f ;  /* 0x0c201f0089007f89 */ /* 0x000e6e00000e0000 */
[----:B------:R-:W-:Y:S08]  /*6920*/  MUFU.EX2 R148, R148 ;  /* 0x0000009400947308 */ /* 0x000ff00000000800 */
[----:B------:R-:W-:Y:S08]  /*6930*/  MUFU.EX2 R150, R150 ;  /* 0x0000009600967308 */ /* 0x000ff00000000800 */
[----:B------:R-:W-:Y:S01]  /*6940*/  MUFU.EX2 R109, R109 ;  /* 0x0000006d006d7308 */ /* 0x000fe20000000800 */
[----:B-1----:R-:W-:Y:S01]  /*6950*/  FMNMX.FTZ R11, R137, R0, !PT ;  /* 0x00000000890b7209 */ /* 0x002fe20007810000 */
[----:B------:R-:W-:-:S03]  /*6960*/  FMUL.FTZ R0, R117, R10 ;  /* 0x0000000a75007220 */ /* 0x000fc60000410000 */
[C---:B------:R-:W-:Y:S01]  /*6970*/  FSETP.NEU.FTZ.AND P1, PT, R11.reuse, -INF , PT ;  /* 0xff8000000b00780b */ /* 0x040fe20003f3d000 */
[C---:B------:R-:W-:Y:S02]  /*6980*/  FMUL.FTZ R92, R11.reuse, R10 ;  /* 0x0000000a0b5c7220 */ /* 0x040fe40000410000 */
[----:B------:R-:W1:Y:S01]  /*6990*/  MUFU.EX2 R0, R0 ;  /* 0x0000000000007308 */ /* 0x000e620000000800 */
[----:B------:R-:W-:Y:S02]  /*69a0*/  FSEL R2, R11, RZ, P1 ;  /* 0x000000ff0b027208 */ /* 0x000fe40000800000 */
[----:B------:R-:W-:-:S03]  /*69b0*/  FSEL R92, R92, RZ, P1 ;  /* 0x000000ff5c5c7208 */ /* 0x000fc60000800000 */
[----:B------:R-:W-:Y:S02]  /*69c0*/  FADD.FTZ R15, -R2, R15 ;  /* 0x0000000f020f7221 */ /* 0x000fe40000010100 */
[-CC-:B------:R-:W-:Y:S01]  /*69d0*/  FFMA.FTZ R117, R90, R10.reuse, -R92.reuse ;  /* 0x0000000a5a757223 */ /* 0x180fe2000001085c */
[-CC-:B------:R-:W-:Y:S01]  /*69e0*/  FFMA.FTZ R14, R151, R10.reuse, -R92.reuse ;  /* 0x0000000a970e7223 */ /* 0x180fe2000001085c */
[-C--:B------:R-:W-:Y:S01]  /*69f0*/  FMUL.FTZ R15, R15, R10.reuse ;  /* 0x0000000a0f0f7220 */ /* 0x080fe20000410000 */
[-CC-:B------:R-:W-:Y:S01]  /*6a00*/  FFMA.FTZ R20, R153, R10.reuse, -R92.reuse ;  /* 0x0000000a99147223 */ /* 0x180fe2000001085c */
[-CC-:B------:R-:W-:Y:S01]  /*6a10*/  FFMA.FTZ R95, R95, R10.reuse, -R92.reuse ;  /* 0x0000000a5f5f7223 */ /* 0x180fe2000001085c */
[-CC-:B------:R-:W-:Y:S01]  /*6a20*/  FFMA.FTZ R153, R155, R10.reuse, -R92.reuse ;  /* 0x0000000a9b997223 */ /* 0x180fe2000001085c */
[----:B------:R-:W-:Y:S01]  /*6a30*/  MUFU.EX2 R117, R117 ;  /* 0x0000007500757308 */ /* 0x000fe20000000800 */
[-CC-:B------:R-:W-:Y:S01]  /*6a40*/  FFMA.FTZ R88, R99, R10.reuse, -R92.reuse ;  /* 0x0000000a63587223 */ /* 0x180fe2000001085c */
[--C-:B0-----:R-:W-:Y:S01]  /*6a50*/  FFMA.FTZ R145, R91, R10, -R92.reuse ;  /* 0x0000000a5b917223 */ /* 0x101fe2000001085c */
[----:B-1----:R-:W-:Y:S01]  /*6a60*/  FFMA.FTZ R91, R0, R8, R191 ;  /* 0x00000008005b7223 */ /* 0x002fe200000100bf */
[-CC-:B------:R-:W-:Y:S01]  /*6a70*/  FFMA.FTZ R155, R157, R10.reuse, -R92.reuse ;  /* 0x0000000a9d9b7223 */ /* 0x180fe2000001085c */
[-CC-:B------:R-:W-:Y:S01]  /*6a80*/  FFMA.FTZ R90, R103, R10.reuse, -R92.reuse ;  /* 0x0000000a675a7223 */ /* 0x180fe2000001085c */
[-CC-:B------:R-:W-:Y:S01]  /*6a90*/  FFMA.FTZ R149, R159, R10.reuse, -R92.reuse ;  /* 0x0000000a9f957223 */ /* 0x180fe2000001085c */
[----:B------:R-:W-:Y:S01]  /*6aa0*/  FADD.FTZ R91, R156, R91 ;  /* 0x0000005b9c5b7221 */ /* 0x000fe20000010000 */
[----:B------:R-:W0:Y:S01]  /*6ab0*/  MUFU.EX2 R2, R15 ;  /* 0x0000000f00027308 */ /* 0x000e220000000800 */
[-CC-:B------:R-:W-:Y:S01]  /*6ac0*/  FFMA.FTZ R94, R107, R10.reuse, -R92.reuse ;  /* 0x0000000a6b5e7223 */ /* 0x180fe2000001085c */
[-CC-:B------:R-:W-:Y:S01]  /*6ad0*/  FFMA.FTZ R151, R175, R10.reuse, -R92.reuse ;  /* 0x0000000aaf977223 */ /* 0x180fe2000001085c */
[----:B------:R-:W-:Y:S01]  /*6ae0*/  FADD.FTZ R8, R158, R91 ;  /* 0x0000005b9e087221 */ /* 0x000fe20000010000 */
        /* <DEDUP_REMOVED lines=12> */
[----:B------:R-:W2:Y:S01]  /*6bb0*/  MUFU.EX2 R20, R20 ;  /* 0x0000001400147308 */ /* 0x000ea20000000800 */
[----:B0-----:R-:W-:Y:S01]  /*6bc0*/  FFMA.FTZ R3, R2, R3, R117 ;  /* 0x0000000302037223 */ /* 0x001fe20000010075 */
[----:B------:R-:W-:-:S06]  /*6bd0*/  FFMA.FTZ R92, R135, R10, -R92 ;  /* 0x0000000a875c7223 */ /* 0x000fcc000001085c */
[----:B------:R-:W0:Y:S01]  /*6be0*/  MUFU.EX2 R95, R95 ;  /* 0x0000005f005f7308 */ /* 0x000e220000000800 */
[----:B-1----:R-:W-:-:S07]  /*6bf0*/  FADD.FTZ R3, R14, R3 ;  /* 0x000000030e037221 */ /* 0x002fce0000010000 */
[----:B------:R-:W1:Y:S01]  /*6c00*/  MUFU.EX2 R153, R153 ;  /* 0x0000009900997308 */ /* 0x000e620000000800 */
[----:B--2---:R-:W-:Y:S01]  /*6c10*/  FADD.FTZ R98, R20, R3 ;  /* 0x0000000314627221 */ /* 0x004fe20000010000 */
[----:B------:R-:W-:-:S04]  /*6c20*/  FADD.FTZ R3, R179, R8 ;  /* 0x00000008b3037221 */ /* 0x000fc80000010000 */
[----:B------:R-:W-:Y:S02]  /*6c30*/  FADD.FTZ R8, R152, R3 ;  /* 0x0000000398087221 */ /* 0x000fe40000010000 */
[----:B------:R-:W2:Y:S01]  /*6c40*/  MUFU.EX2 R88, R88 ;  /* 0x0000005800587308 */ /* 0x000ea20000000800 */
[----:B0-----:R-:W-:Y:S01]  /*6c50*/  FADD.FTZ R98, R95, R98 ;  /* 0x000000625f627221 */ /* 0x001fe20000010000 */
[----:B------:R-:W-:-:S06]  /*6c60*/  FADD.FTZ R15, R147, R8 ;  /* 0x00000008930f7221 */ /* 0x000fcc0000010000 */
[----:B------:R-:W0:Y:S01]  /*6c70*/  MUFU.EX2 R155, R155 ;  /* 0x0000009b009b7308 */ /* 0x000e220000000800 */
[----:B-1----:R-:W-:Y:S01]  /*6c80*/  FADD.FTZ R3, R153, R98 ;  /* 0x0000006299037221 */ /* 0x002fe20000010000 */
[----:B------:R-:W-:-:S04]  /*6c90*/  FADD.FTZ R98, R154, R15 ;  /* 0x0000000f9a627221 */ /* 0x000fc80000010000 */
[----:B------:R-:W-:Y:S02]  /*6ca0*/  FADD.FTZ R15, R139, R98 ;  /* 0x000000628b0f7221 */ /* 0x000fe40000010000 */
[----:B------:R-:W1:Y:S01]  /*6cb0*/  MUFU.EX2 R90, R90 ;  /* 0x0000005a005a7308 */ /* 0x000e620000000800 */
[----:B--2---:R-:W-:Y:S01]  /*6cc0*/  FADD.FTZ R8, R88, R3 ;  /* 0x0000000358087221 */ /* 0x004fe20000010000 */
[----:B------:R-:W-:-:S04]  /*6cd0*/  FADD.FTZ R98, R148, R15 ;  /* 0x0000000f94627221 */ /* 0x000fc80000010000 */
[----:B------:R-:W-:Y:S02]  /*6ce0*/  FADD.FTZ R15, R131, R98 ;  /* 0x00000062830f7221 */ /* 0x000fe40000010000 */
[----:B------:R-:W2:Y:S01]  /*6cf0*/  MUFU.EX2 R149, R149 ;  /* 0x0000009500957308 */ /* 0x000ea20000000800 */
[----:B0-----:R-:W-:Y:S01]  /*6d00*/  FADD.FTZ R3, R155, R8 ;  /* 0x000000089b037221 */ /* 0x001fe20000010000 */
[----:B------:R-:W-:-:S04]  /*6d10*/  FADD.FTZ R98, R150, R15 ;  /* 0x0000000f96627221 */ /* 0x000fc80000010000 */
[----:B------:R-:W-:Y:S02]  /*6d20*/  FADD.FTZ R15, R109, R98 ;  /* 0x000000626d0f7221 */ /* 0x000fe40000010000 */
        /* <DEDUP_REMOVED lines=58> */
.L_x_1006:
[----:B------:R-:W-:Y:S01]  /*70d0*/  UIADD3 UR5, UR5, 0x2a860, URZ ;  /* 0x0002a86005057890 */ /* 0x000fe2000fffe03f */
[C---:B------:R-:W-:Y:S01]  /*70e0*/  ISETP.GT.AND P1, PT, R21.reuse, R12, PT ;  /* 0x0000000c1500720c */ /* 0x040fe20003f24270 */
        /* <DEDUP_REMOVED lines=8> */
[----:B------:R-:W-:Y:S01]  /*7170*/  F2FP.F16.F32.PACK_AB R137, R15, R137 ;  /* 0x000000890f89723e */ /* 0x000fe200000000ff */
[----:B------:R-:W-:Y:S01]  /*7180*/  IMAD.MOV.U32 R15, RZ, RZ, R11 ;  /* 0x000000ffff0f7224 */ /* 0x000fe200078e000b */
[----:B------:R-:W-:Y:S01]  /*7190*/  SYNCS.ARRIVE.TRANS64.RED.A1T0 RZ, [UR5], RZ ;  /* 0x000000ffffff79a7 */ /* 0x000fe20008100405 */
        /* <DEDUP_REMOVED lines=19> */
[----:B------:R-:W-:Y:S01]  /*72d0*/  F2FP.F16.F32.PACK_AB R139, R92, R91 ;  /* 0x0000005b5c8b723e */ /* 0x000fe200000000ff */
[----:B------:R-:W-:Y:S06]  /*72e0*/  @P1 BRA `(.L_x_1007) ;  /* 0xffffffd000a81947 */ /* 0x000fec000383ffff */
.L_x_988:
[----:B------:R-:W-:Y:S01]  /*72f0*/  ISETP.NE.AND P2, PT, R168, 0x1, PT ;  /* 0x00000001a800780c */ /* 0x000fe20003f45270 */
[----:B------:R-:W-:Y:S01]  /*7300*/  VIADD R12, R17, 0x7f ;  /* 0x0000007f110c7836 */ /* 0x000fe20000000000 */
[----:B------:R-:W-:Y:S02]  /*7310*/  LOP3.LUT P1, RZ, R19, 0x80000, RZ, 0xc0, !PT ;  /* 0x0008000013ff7812 */ /* 0x000fe4000782c0ff */
[----:B------:R-:W-:-:S09]  /*7320*/  IADD3 R13, R16, 0x1, -R13 ;  /* 0x00000001100d7810 */ /* 0x000fd20007ffe80d */
[----:B------:R-:W0:Y:S08]  /*7330*/  @P2 LDC R15, c[0x0][0x44c] ;  /* 0x00011300ff0f2b82 */ /* 0x000e300000000800 */
[----:B------:R-:W1:Y:S01]  /*7340*/  @P2 LDC R14, c[0x0][0x450] ;  /* 0x00011400ff0e2b82 */ /* 0x000e620000000800 */
[----:B0-----:R-:W-:-:S05]  /*7350*/  @P2 IMAD.HI.U32 R15, R12, R15, RZ ;  /* 0x0000000f0c0f2227 */ /* 0x001fca00078e00ff */
[----:B-1----:R-:W-:-:S05]  /*7360*/  @P2 SHF.R.U32.HI R12, RZ, R14, R15 ;  /* 0x0000000eff0c2219 */ /* 0x002fca000001160f */
[----:B------:R-:W-:-:S04]  /*7370*/  IMAD.IADD R12, R13, 0x1, R12 ;  /* 0x000000010d0c7824 */ /* 0x000fc800078e020c */
[----:B------:R-:W-:Y:S01]  /*7380*/  VIADD R13, R12, -UR43 ;  /* 0x8000002b0c0d7c36 */ /* 0x000fe20008000000 */
[----:B------:R-:W-:Y:S06]  /*7390*/  @!P1 BRA `(.L_x_1008) ;  /* 0x0000000000449947 */ /* 0x000fec0003800000 */
[----:B------:R-:W-:-:S13]  /*73a0*/  ISETP.GT.AND P1, PT, R12, -0x1, PT ;  /* 0xffffffff0c00780c */ /* 0x000fda0003f24270 */
[----:B------:R-:W-:Y:S05]  /*73b0*/  @P1 BRA `(.L_x_1009) ;  /* 0x0000000000201947 */ /* 0x000fea0003800000 */
[----:B------:R-:W0:Y:S01]  /*73c0*/  LDC R89, c[0x0][0x9e4] ;  /* 0x00027900ff597b82 */ /* 0x000e220000000800 */
[----:B------:R-:W-:Y:S02]  /*73d0*/  LOP3.LUT R15, RZ, R12, RZ, 0x33, !PT ;  /* 0x0000000cff0f7212 */ /* 0x000fe400078e33ff */
[----:B0-----:R-:W-:-:S13]  /*73e0*/  ISETP.NE.AND P1, PT, R89, 0x1, PT ;  /* 0x000000015900780c */ /* 0x001fda0003f25270 */
[----:B------:R-:W0:Y:S02]  /*73f0*/  @P1 LDC.64 R90, c[0x0][0x9e8] ;  /* 0x00027a00ff5a1b82 */ /* 0x000e240000000a00 */
[----:B0-----:R-:W-:-:S05]  /*7400*/  @P1 IMAD.HI.U32 R12, R15, R90, RZ ;  /* 0x0000005a0f0c1227 */ /* 0x001fca00078e00ff */
[----:B------:R-:W-:-:S04]  /*7410*/  @P1 SHF.R.U32.HI R15, RZ, R91, R12 ;  /* 0x0000005bff0f1219 */ /* 0x000fc8000001160c */
[----:B------:R-:W-:Y:S01]  /*7420*/  LOP3.LUT R12, RZ, R15, RZ, 0x33, !PT ;  /* 0x0000000fff0c7212 */ /* 0x000fe200078e33ff */
[----:B------:R-:W-:Y:S06]  /*7430*/  BRA `(.L_x_1010) ;  /* 0x0000000000147947 */ /* 0x000fec0003800000 */
.L_x_1009:
[----:B------:R-:W0:Y:S02]  /*7440*/  LDC R89, c[0x0][0x9e4] ;  /* 0x00027900ff597b82 */ /* 0x000e240000000800 */
[----:B0-----:R-:W-:-:S13]  /*7450*/  ISETP.NE.AND P1, PT, R89, 0x1, PT ;  /* 0x000000015900780c */ /* 0x001fda0003f25270 */
[----:B------:R-:W0:Y:S02]  /*7460*/  @P1 LDC.64 R14, c[0x0][0x9e8] ;  /* 0x00027a00ff0e1b82 */ /* 0x000e240000000a00 */
[----:B0-----:R-:W-:-:S05]  /*7470*/  @P1 IMAD.HI.U32 R14, R12, R14, RZ ;  /* 0x0000000e0c0e1227 */ /* 0x001fca00078e00ff */
[----:B------:R-:W-:-:S07]  /*7480*/  @P1 SHF.R.U32.HI R12, RZ, R15, R14 ;  /* 0x0000000fff0c1219 */ /* 0x000fce000001160e */
.L_x_1010:
[----:B------:R-:W-:-:S05]  /*7490*/  IMAD R12, R12, R89, RZ ;  /* 0x000000590c0c7224 */ /* 0x000fca00078e02ff */
[----:B------:R-:W-:-:S07]  /*74a0*/  VIMNMX R13, R13, R12, !PT ;  /* 0x0000000c0d0d7248 */ /* 0x000fce0007fe0100 */
.L_x_1008:
[----:B------:R-:W-:-:S04]  /*74b0*/  VIADD R13, R13, 0x5f ;  /* 0x0000005f0d0d7836 */ /* 0x000fc80000000000 */
[----:B------:R-:W-:-:S05]  /*74c0*/  IMAD.HI R13, R13, 0x2aaaaaab, RZ ;  /* 0x2aaaaaab0d0d7827 */ /* 0x000fca00078e02ff */
[----:B------:R-:W-:-:S04]  /*74d0*/  SHF.R.U32.HI R12, RZ, 0x1f, R13 ;  /* 0x0000001fff0c7819 */ /* 0x000fc8000001160d */
[----:B------:R-:W-:-:S04]  /*74e0*/  LEA.HI.SX32 R12, R13, R12, 0x1c ;  /* 0x0000000c0d0c7211 */ /* 0x000fc800078fe2ff */
[----:B------:R-:W-:-:S04]  /*74f0*/  VIMNMX R12, R23, R12, !PT ;  /* 0x0000000c170c7248 */ /* 0x000fc80007fe0100 */
[----:B------:R-:W-:-:S13]  /*7500*/  ISETP.GE.AND P1, PT, R21, R12, PT ;  /* 0x0000000c1500720c */ /* 0x000fda0003f26270 */
[----:B------:R-:W-:Y:S05]  /*7510*/  @!P1 BRA `(.L_x_1011) ;  /* 0x0000001c000c9947 */ /* 0x000fea0003800000 */
[----:B------:R-:W-:Y:S01]  /*7520*/  IMAD.MOV.U32 R13, RZ, RZ, R11 ;  /* 0x000000ffff0d7224 */ /* 0x000fe200078e000b */
[----:B------:R-:W-:Y:S01]  /*7530*/  UMOV UR7, UR38 ;  /* 0x0000002600077c82 */ /* 0x000fe20008000000 */
[----:B------:R-:W-:Y:S01]  /*7540*/  IMAD.MOV.U32 R14, RZ, RZ, R9 ;  /* 0x000000ffff0e7224 */ /* 0x000fe200078e0009 */
[----:B------:R-:W-:-:S06]  /*7550*/  UMOV UR4, UR39 ;  /* 0x0000002700047c82 */ /* 0x000fcc0008000000 */
.L_x_1022:
[----:B------:R-:W-:-:S04]  /*7560*/  UISETP.NE.AND UP0, UPT, UR4, 0x1, UPT ;  /* 0x000000010400788c */ /* 0x000fc8000bf05270 */
[----:B------:R-:W-:-:S04]  /*7570*/  USEL UR38, URZ, 0x1, UP0 ;  /* 0x000000013f267887 */ /* 0x000fc80008000000 */
[----:B------:R-:W-:Y:S01]  /*7580*/  ULOP3.LUT UR38, UR7, UR38, URZ, 0x3c, !UPT ;  /* 0x0000002607267292 */ /* 0x000fe2000f8e3c3f */
[----:B------:R-:W-:Y:S11]  /*7590*/  @!P0 BRA `(.L_x_1012) ;  /* 0x0000000000048947 */ /* 0x000ff60003800000 */
[----:B------:R-:W-:Y:S01]  /*75a0*/  BPT.TRAP 0x1 ;  /* 0x000000040000795c */ /* 0x000fe20000300000 */
.L_x_1012:
        /* <DEDUP_REMOVED lines=9> */
.L_x_1013:
[----:B-1----:R-:W-:Y:S05]  /*7640*/  @P1 BRA `(.L_x_1014) ;  /* 0x0000000000081947 */ /* 0x002fea0003800000 */
[----:B------:R-:W1:Y:S02]  /*7650*/  SYNCS.PHASECHK.TRANS64.TRYWAIT P1, [UR6+0x2a830], R9 ;  /* 0x02a83009ff0075a7 */ /* 0x000e640008020146 */
[----:B-1----:R-:W-:Y:S05]  /*7660*/  @!P1 BRA `(.L_x_1015) ;  /* 0x000000b8000c9947 */ /* 0x002fea0003800000 */
.L_x_1014:
        /* <DEDUP_REMOVED lines=135> */
.L_x_1016:
[----:B------:R-:W-:Y:S01]  /*7ee0*/  ULEA UR5, UR4, UR40, 0x3 ;  /* 0x0000002804057291 */ /* 0x000fe2000f8e183f */
[----:B------:R-:W-:-:S05]  /*7ef0*/  IMAD.U32 R0, RZ, RZ, UR7 ;  /* 0x00000007ff007e24 */ /* 0x000fca000f8e00ff */
[----:B------:R-:W-:-:S04]  /*7f00*/  SHF.L.U32 R0, R0, 0x1f, RZ ;  /* 0x0000001f00007819 */ /* 0x000fc800000006ff */
[----:B------:R2:W3:Y:S01]  /*7f10*/  SYNCS.PHASECHK.TRANS64.TRYWAIT P1, [UR5+0x2a850], R0 ;  /* 0x02a85000ff0075a7 */ /* 0x0004e20008020145 */
[----:B------:R-:W-:Y:S05]  /*7f20*/  @!P0 BRA `(.L_x_1017) ;  /* 0x0000000000048947 */ /* 0x000fea0003800000 */
[----:B------:R-:W-:Y:S01]  /*7f30*/  BPT.TRAP 0x1 ;  /* 0x000000040000795c */ /* 0x000fe20000300000 */
.L_x_1017:
[----:B---3--:R-:W-:Y:S05]  /*7f40*/  @P1 BRA `(.L_x_1018) ;  /* 0x0000000000081947 */ /* 0x008fea0003800000 */
[----:B------:R-:W3:Y:S02]  /*7f50*/  SYNCS.PHASECHK.TRANS64.TRYWAIT P1, [UR5+0x2a850], R0 ;  /* 0x02a85000ff0075a7 */ /* 0x000ee40008020145 */
[----:B---3--:R-:W-:Y:S05]  /*7f60*/  @!P1 BRA `(.L_x_1019) ;  /* 0x000000ac00e49947 */ /* 0x008fea0003800000 */
.L_x_1018:
        /* <DEDUP_REMOVED lines=38> */
.L_x_1020:
[----:B0-2---:R-:W-:Y:S01]  /*81d0*/  FMNMX.FTZ R0, R88, R14, !PT ;  /* 0x0000000e58007209 */ /* 0x005fe20007810000 */
[----:B-1----:R-:W0:Y:S01]  /*81e0*/  LDC R10, c[0x0][0x988] ;  /* 0x00026200ff0a7b82 */ /* 0x002e220000000800 */
[----:B------:R-:W-:Y:S01]  /*81f0*/  FMNMX.FTZ R2, R90, R13, !PT ;  /* 0x0000000d5a027209 */ /* 0x000fe20007810000 */
[----:B------:R-:W-:Y:S01]  /*8200*/  UIADD3 UR6, UR6, 0x2a840, URZ ;  /* 0x0002a84006067890 */ /* 0x000fe2000fffe03f */
[----:B------:R-:W-:Y:S02]  /*8210*/  FMNMX.FTZ R9, R89, R0, !PT ;  /* 0x0000000059097209 */ /* 0x000fe40007810000 */
[----:B------:R-:W-:Y:S01]  /*8220*/  FMNMX.FTZ R11, R91, R2, !PT ;  /* 0x000000025b0b7209 */ /* 0x000fe20007810000 */
[----:B------:R-:W-:Y:S01]  /*8230*/  UPRMT UR6, UR60, 0x654, UR6 ;  /* 0x000006543c067896 */ /* 0x000fe20008000006 */
[----:B------:R-:W-:Y:S02]  /*8240*/  FMNMX.FTZ R0, R92, R9, !PT ;  /* 0x000000095c007209 */ /* 0x000fe40007810000 */
[----:B------:R-:W-:-:S02]  /*8250*/  FMNMX.FTZ R2, R94, R11, !PT ;  /* 0x0000000b5e027209 */ /* 0x000fc40007810000 */
[----:B------:R-:W-:Y:S02]  /*8260*/  FMNMX.FTZ R9, R93, R0, !PT ;  /* 0x000000005d097209 */ /* 0x000fe40007810000 */
[----:B------:R-:W-:Y:S02]  /*8270*/  FMNMX.FTZ R11, R95, R2, !PT ;  /* 0x000000025f0b7209 */ /* 0x000fe40007810000 */
[----:B------:R-:W-:Y:S01]  /*8280*/  FMNMX.FTZ R0, R96, R9, !PT ;  /* 0x0000000960007209 */ /* 0x000fe20007810000 */
[----:B------:R-:W-:Y:S01]  /*8290*/  SYNCS.ARRIVE.TRANS64.RED.A1T0 RZ, [UR6], RZ ;  /* 0x000000ffffff79a7 */ /* 0x000fe20008100406 */
        /* <DEDUP_REMOVED lines=39> */
[----:B------:R-:W1:Y:S04]  /*8510*/  SHFL.BFLY PT, R9, R0, 0x2, 0x1f ;  /* 0x0c401f0000097f89 */ /* 0x000e6800000e0000 */
[----:B------:R-:W2:Y:S01]  /*8520*/  SHFL.BFLY PT, R11, R2, 0x2, 0x1f ;  /* 0x0c401f00020b7f89 */ /* 0x000ea200000e0000 */
[----:B-1----:R-:W-:Y:S02]  /*8530*/  FMNMX.FTZ R15, R0, R9, !PT ;  /* 0x00000009000f7209 */ /* 0x002fe40007810000 */
[----:B--2---:R-:W-:-:S03]  /*8540*/  FMNMX.FTZ R136, R2, R11, !PT ;  /* 0x0000000b02887209 */ /* 0x004fc60007810000 */
[----:B------:R-:W1:Y:S04]  /*8550*/  SHFL.BFLY PT, R20, R15, 0x1, 0x1f ;  /* 0x0c201f000f147f89 */ /* 0x000e6800000e0000 */
[----:B------:R-:W2:Y:S01]  /*8560*/  SHFL.BFLY PT, R11, R136, 0x1, 0x1f ;  /* 0x0c201f00880b7f89 */ /* 0x000ea200000e0000 */
[----:B-1----:R-:W-:Y:S02]  /*8570*/  FMNMX.FTZ R9, R15, R20, !PT ;  /* 0x000000140f097209 */ /* 0x002fe40007810000 */
[----:B--2---:R-:W-:-:S03]  /*8580*/  FMNMX.FTZ R11, R136, R11, !PT ;  /* 0x0000000b880b7209 */ /* 0x004fc60007810000 */
[C---:B0-----:R-:W-:Y:S01]  /*8590*/  FMUL.FTZ R139, R9.reuse, R10 ;  /* 0x0000000a098b7220 */ /* 0x041fe20000410000 */
[----:B------:R-:W-:-:S03]  /*85a0*/  FADD.FTZ R137, -R9, R14 ;  /* 0x0000000e09897221 */ /* 0x000fc60000010100 */
[-CC-:B------:R-:W-:Y:S01]  /*85b0*/  FFMA.FTZ R156, R89, R10.reuse, -R139.reuse ;  /* 0x0000000a599c7223 */ /* 0x180fe2000001088b */
[-CC-:B------:R-:W-:Y:S01]  /*85c0*/  FFMA.FTZ R89, R97, R10.reuse, -R139.reuse ;  /* 0x0000000a61597223 */ /* 0x180fe2000001088b */
[-CC-:B------:R-:W-:Y:S01]  /*85d0*/  FFMA.FTZ R97, R105, R10.reuse, -R139.reuse ;  /* 0x0000000a69617223 */ /* 0x180fe2000001088b */
[-C--:B------:R-:W-:Y:S01]  /*85e0*/  FFMA.FTZ R105, R113, R10.reuse, -R139 ;  /* 0x0000000a71697223 */ /* 0x080fe2000001088b */
[----:B------:R-:W-:Y:S01]  /*85f0*/  FADD.FTZ R13, -R11, R13 ;  /* 0x0000000d0b0d7221 */ /* 0x000fe20000010100 */
[-CC-:B------:R-:W-:Y:S01]  /*8600*/  FFMA.FTZ R113, R121, R10.reuse, -R139.reuse ;  /* 0x0000000a79717223 */ /* 0x180fe2000001088b */
[-CC-:B------:R-:W-:Y:S01]  /*8610*/  FFMA.FTZ R121, R129, R10.reuse, -R139.reuse ;  /* 0x0000000a81797223 */ /* 0x180fe2000001088b */
[-C--:B------:R-:W-:Y:S01]  /*8620*/  FMUL.FTZ R129, R11, R10.reuse ;  /* 0x0000000a0b817220 */ /* 0x080fe20000410000 */
[-C--:B------:R-:W-:Y:S01]  /*8630*/  FMUL.FTZ R2, R13, R10.reuse ;  /* 0x0000000a0d027220 */ /* 0x080fe20000410000 */
[-C--:B------:R-:W-:Y:S01]  /*8640*/  FFMA.FTZ R13, R88, R10.reuse, -R139 ;  /* 0x0000000a580d7223 */ /* 0x080fe2000001088b */
[-C--:B------:R-:W-:Y:S01]  /*8650*/  FMUL.FTZ R137, R137, R10.reuse ;  /* 0x0000000a89897220 */ /* 0x080fe20000410000 */
        /* <DEDUP_REMOVED lines=8> */
[-CC-:B------:R-:W-:Y:S01]  /*86e0*/  FFMA.FTZ R153, R98, R10.reuse, -R129.reuse ;  /* 0x0000000a62997223 */ /* 0x180fe20000010881 */
[-C--:B------:R-:W-:Y:S01]  /*86f0*/  FFMA.FTZ R88, R99, R10.reuse, -R129 ;  /* 0x0000000a63587223 */ /* 0x080fe20000010881 */
[-C--:B------:R-:W-:Y:S01]  /*8700*/  FFMA.FTZ R154, R100, R10.reuse, -R139 ;  /* 0x0000000a649a7223 */ /* 0x080fe2000001088b */
        /* <DEDUP_REMOVED lines=15> */
[----:B------:R-:W-:Y:S01]  /*8800*/  FFMA.FTZ R146, R116, R10, -R139 ;  /* 0x0000000a74927223 */ /* 0x000fe2000001088b */
[----:B------:R-:W1:Y:S01]  /*8810*/  MUFU.EX2 R157, R157 ;  /* 0x0000009d009d7308 */ /* 0x000e620000000800 */
[----:B0-----:R-:W-:Y:S01]  /*8820*/  FFMA.FTZ R91, R0, R8, R13 ;  /* 0x00000008005b7223 */ /* 0x001fe2000001000d */
[-C--:B------:R-:W-:Y:S01]  /*8830*/  FFMA.FTZ R118, R118, R10.reuse, -R129 ;  /* 0x0000000a76767223 */ /* 0x080fe20000010881 */
[-C--:B------:R-:W-:Y:S01]  /*8840*/  FFMA.FTZ R109, R117, R10.reuse, -R139 ;  /* 0x0000000a756d7223 */ /* 0x080fe2000001088b */
[-C--:B------:R-:W-:Y:S01]  /*8850*/  FFMA.FTZ R119, R119, R10.reuse, -R129 ;  /* 0x0000000a77777223 */ /* 0x080fe20000010881 */
[-C--:B------:R-:W-:Y:S01]  /*8860*/  FFMA.FTZ R140, R120, R10.reuse, -R139 ;  /* 0x0000000a788c7223 */ /* 0x080fe2000001088b */
[-CC-:B------:R-:W-:Y:S01]  /*8870*/  FFMA.FTZ R122, R122, R10.reuse, -R129.reuse ;  /* 0x0000000a7a7a7223 */ /* 0x180fe20000010881 */
[-C--:B------:R-:W-:Y:S01]  /*8880*/  FFMA.FTZ R123, R123, R10.reuse, -R129 ;  /* 0x0000000a7b7b7223 */ /* 0x080fe20000010881 */
[----:B------:R-:W0:Y:S01]  /*8890*/  MUFU.EX2 R156, R156 ;  /* 0x0000009c009c7308 */ /* 0x000e220000000800 */
[-C--:B------:R-:W-:Y:S01]  /*88a0*/  FFMA.FTZ R142, R124, R10.reuse, -R139 ;  /* 0x0000000a7c8e7223 */ /* 0x080fe2000001088b */
[-C--:B------:R-:W-:Y:S01]  /*88b0*/  FFMA.FTZ R126, R126, R10.reuse, -R129 ;  /* 0x0000000a7e7e7223 */ /* 0x080fe20000010881 */
[-C--:B------:R-:W-:Y:S01]  /*88c0*/  FFMA.FTZ R117, R125, R10.reuse, -R139 ;  /* 0x0000000a7d757223 */ /* 0x080fe2000001088b */
[-C--:B------:R-:W-:Y:S01]  /*88d0*/  FFMA.FTZ R127, R127, R10.reuse, -R129 ;  /* 0x0000000a7f7f7223 */ /* 0x080fe20000010881 */
[-C--:B------:R-:W-:Y:S01]  /*88e0*/  FFMA.FTZ R136, R128, R10.reuse, -R139 ;  /* 0x0000000a80887223 */ /* 0x080fe2000001088b */
[-CC-:B------:R-:W-:Y:S01]  /*88f0*/  FFMA.FTZ R130, R130, R10.reuse, -R129.reuse ;  /* 0x0000000a82827223 */ /* 0x180fe20000010881 */
[-C--:B------:R-:W-:Y:S01]  /*8900*/  FFMA.FTZ R131, R131, R10.reuse, -R129 ;  /* 0x0000000a83837223 */ /* 0x080fe20000010881 */
[----:B------:R-:W2:Y:S01]  /*8910*/  MUFU.EX2 R14, R14 ;  /* 0x0000000e000e7308 */ /* 0x000ea20000000800 */
[----:B-1----:R-:W-:Y:S01]  /*8920*/  FFMA.FTZ R3, R2, R3, R157 ;  /* 0x0000000302037223 */ /* 0x002fe2000001009d */
[-C--:B------:R-:W-:Y:S01]  /*8930*/  FFMA.FTZ R138, R132, R10.reuse, -R139 ;  /* 0x0000000a848a7223 */ /* 0x080fe2000001088b */
[-C--:B------:R-:W-:Y:S01]  /*8940*/  FFMA.FTZ R134, R134, R10.reuse, -R129 ;  /* 0x0000000a86867223 */ /* 0x080fe20000010881 */
[-C--:B------:R-:W-:Y:S01]  /*8950*/  FFMA.FTZ R125, R133, R10.reuse, -R139 ;  /* 0x0000000a857d7223 */ /* 0x080fe2000001088b */
[----:B------:R-:W-:-:S03]  /*8960*/  FFMA.FTZ R129, R135, R10, -R129 ;  /* 0x0000000a87817223 */ /* 0x000fc60000010881 */
        /* <DEDUP_REMOVED lines=92> */
.L_x_1021:
        /* <DEDUP_REMOVED lines=9> */
[----:B------:R-:W-:Y:S01]  /*8fc0*/  F2FP.F16.F32.PACK_AB R158, R15, R158 ;  /* 0x0000009e0f9e723e */ /* 0x000fe200000000ff */
[----:B------:R-:W-:Y:S01]  /*8fd0*/  IMAD.MOV.U32 R14, RZ, RZ, R9 ;  /* 0x000000ffff0e7224 */ /* 0x000fe200078e0009 */
        /* <DEDUP_REMOVED lines=21> */
[----:B------:R-:W-:Y:S01]  /*9130*/  F2FP.F16.F32.PACK_AB R139, R98, R139 ;  /* 0x0000008b628b723e */ /* 0x000fe200000000ff */
[----:B------:R-:W-:Y:S06]  /*9140*/  @P1 BRA `(.L_x_1022) ;  /* 0xffffffe400041947 */ /* 0x000fec000383ffff */
.L_x_1011:
[----:B------:R-:W-:-:S13]  /*9150*/  ISETP.GE.AND P1, PT, R21, R23, PT ;  /* 0x000000171500720c */ /* 0x000fda0003f26270 */
[----:B------:R-:W-:Y:S05]  /*9160*/  @!P1 BRA `(.L_x_1023) ;  /* 0x0000002c00749947 */ /* 0x000fea0003800000 */
[----:B------:R-:W-:Y:S01]  /*9170*/  IMAD.MOV.U32 R13, RZ, RZ, R11 ;  /* 0x000000ffff0d7224 */ /* 0x000fe200078e000b */
[----:B------:R-:W-:Y:S01]  /*9180*/  UMOV UR6, UR38 ;  /* 0x0000002600067c82 */ /* 0x000fe20008000000 */
[----:B------:R-:W-:Y:S01]  /*9190*/  IMAD.MOV.U32 R12, RZ, RZ, R9 ;  /* 0x000000ffff0c7224 */ /* 0x000fe200078e0009 */
[----:B------:R-:W-:Y:S01]  /*91a0*/  UMOV UR4, UR39 ;  /* 0x0000002700047c82 */ /* 0x000fe20008000000 */
[----:B------:R-:W-:Y:S01]  /*91b0*/  ULDC UR42, c[0x0][0x9e4] ;  /* 0x00027900002a7ab9 */ /* 0x000fe20000000800 */
[----:B------:R-:W-:Y:S01]  /*91c0*/  ULDC UR54, c[0x0][0x9dc] ;  /* 0x0002770000367ab9 */ /* 0x000fe20000000800 */
[----:B------:R-:W-:Y:S01]  /*91d0*/  ULDC UR43, c[0x0][0x288] ;  /* 0x0000a200002b7ab9 */ /* 0x000fe20000000800 */
[----:B------:R-:W-:-:S05]  /*91e0*/  ULDC UR55, c[0x0][0x9e0] ;  /* 0x0002780000377ab9 */ /* 0x000fca0000000800 */
.L_x_1042:
[----:B------:R-:W-:-:S04]  /*91f0*/  UIADD3 UR7, UR4, 0x1, URZ ;  /* 0x0000000104077890 */ /* 0x000fc8000fffe03f */
[----:B------:R-:W-:-:S04]  /*9200*/  UISETP.NE.AND UP0, UPT, UR7, 0x2, UPT ;  /* 0x000000020700788c */ /* 0x000fc8000bf05270 */
[----:B------:R-:W-:Y:S02]  /*9210*/  USEL UR7, UR7, URZ, UP0 ;  /* 0x0000003f07077287 */ /* 0x000fe40008000000 */
[----:B------:R-:W-:-:S04]  /*9220*/  USEL UR38, URZ, 0x1, UP0 ;  /* 0x000000013f267887 */ /* 0x000fc80008000000 */
[----:B------:R-:W-:Y:S01]  /*9230*/  ULOP3.LUT UR38, UR6, UR38, URZ, 0x3c, !UPT ;  /* 0x0000002606267292 */ /* 0x000fe2000f8e3c3f */
[----:B------:R-:W-:Y:S01]  /*9240*/  UMOV UR39, UR7 ;  /* 0x0000000700277c82 */ /* 0x000fe20008000000 */
[----:B------:R-:W-:Y:S10]  /*9250*/  @!P0 BRA `(.L_x_1024) ;  /* 0x0000000000048947 */ /* 0x000ff40003800000 */
[----:B------:R-:W-:Y:S01]  /*9260*/  BPT.TRAP 0x1 ;  /* 0x000000040000795c */ /* 0x000fe20000300000 */
.L_x_1024:
[----:B------:R-:W-:Y:S01]  /*9270*/  ULEA UR5, UR39, UR40, 0x3 ;  /* 0x0000002827057291 */ /* 0x000fe2000f8e183f */
[----:B------:R-:W-:-:S05]  /*9280*/  IMAD.U32 R9, RZ, RZ, UR38 ;  /* 0x00000026ff097e24 */ /* 0x000fca000f8e00ff */
[----:B------:R-:W-:-:S04]  /*9290*/  SHF.L.U32 R9, R9, 0x1f, RZ ;  /* 0x0000001f09097819 */ /* 0x000fc800000006ff */
[----:B------:R0:W1:Y:S01]  /*92a0*/  SYNCS.PHASECHK.TRANS64.TRYWAIT P1, [UR5+0x2a830], R9 ;  /* 0x02a83009ff0075a7 */ /* 0x0000620008020145 */
[----:B------:R-:W-:Y:S05]  /*92b0*/  @!P0 BRA `(.L_x_1025) ;  /* 0x0000000000048947 */ /* 0x000fea0003800000 */
[----:B------:R-:W-:Y:S01]  /*92c0*/  BPT.TRAP 0x1 ;  /* 0x000000040000795c */ /* 0x000fe20000300000 */
.L_x_1025:
[----:B-1----:R-:W-:Y:S05]  /*92d0*/  @P1 BRA `(.L_x_1026) ;  /* 0x0000000000081947 */ /* 0x002fea0003800000 */
[----:B------:R-:W1:Y:S02]  /*92e0*/  SYNCS.PHASECHK.TRANS64.TRYWAIT P1, [UR5+0x2a830], R9 ;  /* 0x02a83009ff0075a7 */ /* 0x000e640008020145 */
[----:B-1----:R-:W-:Y:S05]  /*92f0*/  @!P1 BRA `(.L_x_1027) ;  /* 0x0000009c00189947 */ /* 0x002fea0003800000 */
.L_x_1026:
        /* <DEDUP_REMOVED lines=135> */
.L_x_1028:
[----:B------:R-:W-:Y:S01]  /*9b70*/  ULEA UR5, UR4, UR40, 0x3 ;  /* 0x0000002804057291 */ /* 0x000fe2000f8e183f */
[----:B------:R-:W-:-:S05]  /*9b80*/  IMAD.U32 R0, RZ, RZ, UR6 ;  /* 0x00000006ff007e24 */ /* 0x000fca000f8e00ff */
[----:B------:R-:W-:-:S04]  /*9b90*/  SHF.L.U32 R0, R0, 0x1f, RZ ;  /* 0x0000001f00007819 */ /* 0x000fc800000006ff */
[----:B------:R2:W3:Y:S01]  /*9ba0*/  SYNCS.PHASECHK.TRANS64.TRYWAIT P1, [UR5+0x2a850], R0 ;  /* 0x02a85000ff0075a7 */ /* 0x0004e20008020145 */
[----:B------:R-:W-:Y:S05]  /*9bb0*/  @!P0 BRA `(.L_x_1029) ;  /* 0x0000000000048947 */ /* 0x000fea0003800000 */
[----:B------:R-:W-:Y:S01]  /*9bc0*/  BPT.TRAP 0x1 ;  /* 0x000000040000795c */ /* 0x000fe20000300000 */
.L_x_1029:
[----:B---3--:R-:W-:Y:S05]  /*9bd0*/  @P1 BRA `(.L_x_1030) ;  /* 0x0000000000081947 */ /* 0x008fea0003800000 */
[----:B------:R-:W3:Y:S02]  /*9be0*/  SYNCS.PHASECHK.TRANS64.TRYWAIT P1, [UR5+0x2a850], R0 ;  /* 0x02a85000ff0075a7 */ /* 0x000ee40008020145 */
[----:B---3--:R-:W-:Y:S05]  /*9bf0*/  @!P1 BRA `(.L_x_1031) ;  /* 0x0000009000f09947 */ /* 0x008fea0003800000 */
.L_x_1030:
        /* <DEDUP_REMOVED lines=33> */
[----:B------:R-:W-:Y:S03]  /*9e10*/  HGMMA.64x128x16.F32 R24, R136, gdesc[UR8].tnspB, R24, gsb0 ;  /* 0x41e0000888187df0 */ /* 0x000fe60008000818 */
[----:B------:R-:W-:Y:S02]  /*9e20*/  WARPGROUP.DEPBAR.LE gsb0, 0x0 ;  /* 0x00008000000079c5 */ /* 0x000fe40000010000 */
[----:B------:R-:W-:Y:S05]  /*9e30*/  @!P0 BRA `(.L_x_1032) ;  /* 0x0000000000048947 */ /* 0x000fea0003800000 */
[----:B------:R-:W-:Y:S01]  /*9e40*/  BPT.TRAP 0x1 ;  /* 0x000000040000795c */ /* 0x000fe20000300000 */
.L_x_1032:
[----:B------:R-:W-:Y:S01]  /*9e50*/  ISETP.NE.AND P2, PT, R168, 0x1, PT ;  /* 0x00000001a800780c */ /* 0x000fe20003f45270 */
[----:B01----:R-:W-:Y:S01]  /*9e60*/  IMAD.IADD R9, R22, 0x1, R17 ;  /* 0x0000000116097824 */ /* 0x003fe200078e0211 */
[----:B------:R-:W-:Y:S01]  /*9e70*/  ULEA UR4, UR7, UR40, 0x3 ;  /* 0x0000002807047291 */ /* 0x000fe2000f8e183f */
[----:B------:R-:W-:Y:S01]  /*9e80*/  IMAD R14, R21, -0x60, RZ ;  /* 0xffffffa0150e7824 */ /* 0x000fe200078e02ff */
[----:B------:R-:W-:Y:S02]  /*9e90*/  LOP3.LUT P1, RZ, R19, 0x80000, RZ, 0xc0, !PT ;  /* 0x0008000013ff7812 */ /* 0x000fe4000782c0ff */
[----:B------:R-:W-:-:S04]  /*9ea0*/  UIADD3 UR4, UR4, 0x2a840, URZ ;  /* 0x0002a84004047890 */ /* 0x000fc8000fffe03f */
[----:B------:R-:W-:-:S03]  /*9eb0*/  UPRMT UR4, UR60, 0x654, UR4 ;  /* 0x000006543c047896 */ /* 0x000fc60008000004 */
[----:B--2---:R-:W0:Y:S08]  /*9ec0*/  @P2 LDC R0, c[0x0][0x44c] ;  /* 0x00011300ff002b82 */ /* 0x004e300000000800 */
[----:B------:R-:W1:Y:S01]  /*9ed0*/  @P2 LDC R11, c[0x0][0x450] ;  /* 0x00011400ff0b2b82 */ /* 0x000e620000000800 */
[----:B------:R-:W-:Y:S01]  /*9ee0*/  SYNCS.ARRIVE.TRANS64.RED.A1T0 RZ, [UR4], RZ ;  /* 0x000000ffffff79a7 */ /* 0x000fe20008100404 */
[----:B------:R-:W-:Y:S01]  /*9ef0*/  ULOP3.LUT UR4, URZ, UR54, URZ, 0x33, !UPT ;  /* 0x000000363f047292 */ /* 0x000fe2000f8e333f */
[----:B0-----:R-:W-:-:S05]  /*9f00*/  @P2 IMAD.HI.U32 R0, R9, R0, RZ ;  /* 0x0000000009002227 */ /* 0x001fca00078e00ff */
[----:B-1----:R-:W-:Y:S01]  /*9f10*/  @P2 SHF.R.U32.HI R9, RZ, R11, R0 ;  /* 0x0000000bff092219 */ /* 0x002fe20000011600 */
[----:B------:R-:W-:-:S04]  /*9f20*/  VIADD R11, R14, 0x1 ;  /* 0x000000010e0b7836 */ /* 0x000fc80000000000 */
[----:B------:R-:W0:Y:S01]  /*9f30*/  SHFL.IDX PT, R15, R9, RZ, 0x1c1f ;  /* 0x001c1fff090f7589 */ /* 0x000e2200000e0000 */
[----:B------:R-:W-:-:S04]  /*9f40*/  IMAD R11, R18, -0x2, R11 ;  /* 0xfffffffe120b7824 */ /* 0x000fc800078e020b */
[C---:B------:R-:W-:Y:S01]  /*9f50*/  VIADD R138, R11.reuse, 0xffffffff ;  /* 0xffffffff0b8a7836 */ /* 0x040fe20000000000 */
[----:B------:R-:W-:-:S05]  /*9f60*/  IADD3 R0, R11, -UR43, R16 ;  /* 0x8000002b0b007c10 */ /* 0x000fca000fffe010 */
[C---:B------:R-:W-:Y:S02]  /*9f70*/  VIADD R20, R0.reuse, UR55 ;  /* 0x0000003700147c36 */ /* 0x040fe40008000000 */
[----:B------:R-:W-:Y:S02]  /*9f80*/  VIADD R136, R0, UR4 ;  /* 0x0000000400887c36 */ /* 0x000fe40008000000 */
[--C-:B0-----:R-:W-:Y:S02]  /*9f90*/  IMAD.IADD R0, R20, 0x1, R15.reuse ;  /* 0x0000000114007824 */ /* 0x101fe400078e020f */
[----:B------:R-:W-:Y:S01]  /*9fa0*/  IMAD.IADD R2, R136, 0x1, R15 ;  /* 0x0000000188027824 */ /* 0x000fe200078e020f */
[----:B------:R-:W-:Y:S06]  /*9fb0*/  @!P1 BRA `(.L_x_1033) ;  /* 0x0000000000549947 */ /* 0x000fec0003800000 */
[----:B------:R-:W-:Y:S01]  /*9fc0*/  IADD3 R11, R16, -UR43, R15 ;  /* 0x8000002b100b7c10 */ /* 0x000fe2000fffe00f */
        /* <DEDUP_REMOVED lines=11> */
.L_x_1035:
[----:B------:R-:W-:-:S05]  /*a080*/  IMAD.U32 R15, RZ, RZ, UR42 ;  /* 0x0000002aff0f7e24 */ /* 0x000fca000f8e00ff */
[----:B------:R-:W-:-:S13]  /*a090*/  ISETP.NE.AND P1, PT, R15, 0x1, PT ;  /* 0x000000010f00780c */ /* 0x000fda0003f25270 */
[----:B------:R-:W0:Y:S02]  /*a0a0*/  @P1 LDC.64 R140, c[0x0][0x9e8] ;  /* 0x00027a00ff8c1b82 */ /* 0x000e240000000a00 */
[----:B0-----:R-:W-:-:S05]  /*a0b0*/  @P1 IMAD.HI.U32 R10, R11, R140, RZ ;  /* 0x0000008c0b0a1227 */ /* 0x001fca00078e00ff */
[----:B------:R-:W-:-:S07]  /*a0c0*/  @P1 SHF.R.U32.HI R11, RZ, R141, R10 ;  /* 0x0000008dff0b1219 */ /* 0x000fce000001160a */
.L_x_1036:
[----:B------:R-:W-:Y:S05]  /*a0d0*/  BSYNC B0 ;  /* 0x0000000000007941 */ /* 0x000fea0003800000 */
.L_x_1034:
[----:B------:R-:W-:-:S05]  /*a0e0*/  IMAD R11, R11, R15, R138 ;  /* 0x0000000f0b0b7224 */ /* 0x000fca00078e028a */
[----:B------:R-:W-:Y:S02]  /*a0f0*/  VIADDMNMX R0, R11, R15, R0, PT ;  /* 0x0000000f0b007246 */ /* 0x000fe40003800100 */
[----:B------:R-:W-:-:S07]  /*a100*/  VIMNMX R2, R2, R11, !PT ;  /* 0x0000000b02027248 */ /* 0x000fce0007fe0100 */
.L_x_1033:
        /* <DEDUP_REMOVED lines=132> */
.L_x_1039:
[----:B------:R-:W-:-:S05]  /*a950*/  IMAD.U32 R10, RZ, RZ, UR42 ;  /* 0x0000002aff0a7e24 */ /* 0x000fca000f8e00ff */
[----:B------:R-:W-:-:S13]  /*a960*/  ISETP.NE.AND P6, PT, R10, 0x1, PT ;  /* 0x000000010a00780c */ /* 0x000fda0003fc5270 */
[----:B------:R-:W0:Y:S02]  /*a970*/  @P6 LDC.64 R148, c[0x0][0x9e8] ;  /* 0x00027a00ff946b82 */ /* 0x000e240000000a00 */
[----:B0-----:R-:W-:-:S05]  /*a980*/  @P6 IMAD.HI.U32 R148, R9, R148, RZ ;  /* 0x0000009409946227 */ /* 0x001fca00078e00ff */
[----:B------:R-:W-:-:S07]  /*a990*/  @P6 SHF.R.U32.HI R9, RZ, R149, R148 ;  /* 0x00000095ff096219 */ /* 0x000fce0000011694 */
.L_x_1040:
[----:B------:R-:W-:Y:S05]  /*a9a0*/  BSYNC B0 ;  /* 0x0000000000007941 */ /* 0x000fea0003800000 */
.L_x_1038:
[----:B------:R-:W-:-:S05]  /*a9b0*/  IMAD R9, R9, R10, R138 ;  /* 0x0000000a09097224 */ /* 0x000fca00078e028a */
[----:B------:R-:W-:Y:S02]  /*a9c0*/  VIADDMNMX R0, R9, R10, R0, PT ;  /* 0x0000000a09007246 */ /* 0x000fe40003800100 */
[----:B------:R-:W-:-:S07]  /*a9d0*/  VIMNMX R2, R2, R9, !PT ;  /* 0x0000000902027248 */ /* 0x000fce0007fe0100 */
.L_x_1037:
        /* <DEDUP_REMOVED lines=88> */
[----:B-1----:R-:W-:Y:S02]  /*af60*/  FMNMX.FTZ R20, R14, R9, !PT ;  /* 0x000000090e147209 */ /* 0x002fe40007810000 */
[----:B------:R-:W-:Y:S02]  /*af70*/  ISETP.GT.AND P1, PT, R2, 0x39, !P1 ;  /* 0x000000390200780c */ /* 0x000fe40004f24270 */
[C---:B------:R-:W-:Y:S01]  /*af80*/  ISETP.LT.OR P4, PT, R0.reuse, 0x52, P4 ;  /* 0x000000520000780c */ /* 0x040fe20002781670 */
[----:B------:R-:W1:Y:S01]  /*af90*/  SHFL.BFLY PT, R9, R20, 0x1, 0x1f ;  /* 0x0c201f0014097f89 */ /* 0x000e6200000e0000 */
[C---:B------:R-:W-:Y:S02]  /*afa0*/  ISETP.LT.OR P1, PT, R0.reuse, 0x3a, P1 ;  /* 0x0000003a0000780c */ /* 0x040fe40000f21670 */
[----:B------:R-:W-:-:S02]  /*afb0*/  ISETP.LT.OR P5, PT, R0, 0x59, P5 ;  /* 0x000000590000780c */ /* 0x000fc40002fa1670 */
[----:B------:R-:W-:Y:S02]  /*afc0*/  FSEL R119, R119, -INF , !P1 ;  /* 0xff80000077777808 */ /* 0x000fe40004800000 */
[----:B------:R-:W-:-:S04]  /*afd0*/  ISETP.NE.AND P1, PT, R156, RZ, PT ;  /* 0x000000ff9c00720c */ /* 0x000fc80003f25270 */
[----:B------:R-:W-:-:S04]  /*afe0*/  ISETP.GT.AND P1, PT, R2, 0x40, !P1 ;  /* 0x000000400200780c */ /* 0x000fc80004f24270 */
[----:B------:R-:W-:-:S04]  /*aff0*/  ISETP.LT.OR P1, PT, R0, 0x41, P1 ;  /* 0x000000410000780c */ /* 0x000fc80000f21670 */
[----:B------:R-:W-:Y:S02]  /*b000*/  FSEL R179, R122, -INF , !P1 ;  /* 0xff8000007ab37808 */ /* 0x000fe40004800000 */
[----:B------:R-:W-:Y:S02]  /*b010*/  ISETP.NE.AND P1, PT, R120, RZ, PT ;  /* 0x000000ff7800720c */ /* 0x000fe40003f25270 */
[----:B-1----:R-:W-:Y:S02]  /*b020*/  FMNMX.FTZ R9, R20, R9, !PT ;  /* 0x0000000914097209 */ /* 0x002fe40007810000 */
        /* <DEDUP_REMOVED lines=8> */
[----:B------:R-:W-:-:S04]  /*b0b0*/  ISETP.LT.OR P1, PT, R0, 0x4a, P1 ;  /* 0x0000004a0000780c */ /* 0x000fc80000f21670 */
[----:B------:R-:W-:Y:S02]  /*b0c0*/  FSEL R127, R127, -INF , !P1 ;  /* 0xff8000007f7f7808 */ /* 0x000fe40004800000 */
[----:B------:R-:W-:Y:S02]  /*b0d0*/  ISETP.GT.AND P1, PT, R2, RZ, !P6 ;  /* 0x000000ff0200720c */ /* 0x000fe40007724270 */
[----:B------:R-:W-:Y:S01]  /*b0e0*/  ISETP.NE.AND P6, PT, R88, RZ, PT ;  /* 0x000000ff5800720c */ /* 0x000fe20003fc5270 */
[----:B0-----:R-:W-:Y:S01]  /*b0f0*/  FMUL.FTZ R88, R9, R10 ;  /* 0x0000000a09587220 */ /* 0x001fe20000410000 */
[----:B------:R-:W-:Y:S02]  /*b100*/  ISETP.LT.OR P1, PT, R0, 0x1, P1 ;  /* 0x000000010000780c */ /* 0x000fe40000f21670 */
[----:B------:R-:W-:Y:S02]  /*b110*/  ISETP.GT.AND P2, PT, R2, 0x59, !P6 ;  /* 0x000000590200780c */ /* 0x000fe40007744270 */
[----:B------:R-:W-:-:S02]  /*b120*/  FSEL R90, R90, -INF , !P1 ;  /* 0xff8000005a5a7808 */ /* 0x000fc40004800000 */
[----:B------:R-:W-:Y:S02]  /*b130*/  FSETP.NEU.FTZ.AND P1, PT, R9, -INF , PT ;  /* 0xff8000000900780b */ /* 0x000fe40003f3d000 */
[----:B------:R-:W-:Y:S02]  /*b140*/  FMNMX.FTZ R14, R90, R13, !PT ;  /* 0x0000000d5a0e7209 */ /* 0x000fe40007810000 */
[----:B------:R-:W-:Y:S02]  /*b150*/  FSEL R88, R88, RZ, P1 ;  /* 0x000000ff58587208 */ /* 0x000fe40000800000 */
[----:B------:R-:W-:Y:S02]  /*b160*/  FMNMX.FTZ R14, R91, R14, !PT ;  /* 0x0000000e5b0e7209 */ /* 0x000fe40007810000 */
[----:B------:R-:W-:Y:S01]  /*b170*/  ISETP.LT.OR P2, PT, R0, 0x5a, P2 ;  /* 0x0000005a0000780c */ /* 0x000fe20001741670 */
        /* <DEDUP_REMOVED lines=16> */
[--C-:B------:R-:W-:Y:S01]  /*b280*/  FFMA.FTZ R89, R117, R10, -R88.reuse ;  /* 0x0000000a75597223 */ /* 0x100fe20000010858 */
[----:B------:R-:W-:Y:S01]  /*b290*/  FMNMX.FTZ R14, R153, R14, !PT ;  /* 0x0000000e990e7209 */ /* 0x000fe20007810000 */
        /* <DEDUP_REMOVED lines=10> */
[----:B------:R-:W-:Y:S01]  /*b340*/  FMUL.FTZ R117, R117, R10 ;  /* 0x0000000a75757220 */ /* 0x000fe20000410000 */
[----:B------:R-:W-:Y:S01]  /*b350*/  FMNMX.FTZ R14, R107, R14, !PT ;  /* 0x0000000e6b0e7209 */ /* 0x000fe20007810000 */
[-CC-:B------:R-:W-:Y:S01]  /*b360*/  FFMA.FTZ R145, R145, R10.reuse, -R88.reuse ;  /* 0x0000000a91917223 */ /* 0x180fe20000010858 */
[-CC-:B------:R-:W-:Y:S01]  /*b370*/  FFMA.FTZ R140, R93, R10.reuse, -R88.reuse ;  /* 0x0000000a5d8c7223 */ /* 0x180fe20000010858 */
[--C-:B------:R-:W-:Y:S01]  /*b380*/  FFMA.FTZ R136, R101, R10, -R88.reuse ;  /* 0x0000000a65887223 */ /* 0x100fe20000010858 */
[----:B------:R-:W-:Y:S01]  /*b390*/  FMNMX.FTZ R14, R157, R14, !PT ;  /* 0x0000000e9d0e7209 */ /* 0x000fe20007810000 */
[----:B------:R-:W-:Y:S01]  /*b3a0*/  MUFU.EX2 R156, R156 ;  /* 0x0000009c009c7308 */ /* 0x000fe20000000800 */
        /* <DEDUP_REMOVED lines=23> */
[----:B------:R-:W-:-:S05]  /*b520*/  FMNMX.FTZ R14, R135, R14, !PT ;  /* 0x0000000e870e7209 */ /* 0x000fca0007810000 */
[----:B------:R-:W0:Y:S01]  /*b530*/  SHFL.BFLY PT, R109, R14, 0x2, 0x1f ;  /* 0x0c401f000e6d7f89 */ /* 0x000e2200000e0000 */
[----:B------:R-:W-:Y:S08]  /*b540*/  MUFU.EX2 R148, R148 ;  /* 0x0000009400947308 */ /* 0x000ff00000000800 */
[----:B------:R-:W-:Y:S08]  /*b550*/  MUFU.EX2 R131, R143 ;  /* 0x0000008f00837308 */ /* 0x000ff00000000800 */
[----:B------:R-:W-:Y:S01]  /*b560*/  MUFU.EX2 R150, R150 ;  /* 0x0000009600967308 */ /* 0x000fe20000000800 */
[----:B0-----:R-:W-:Y:S01]  /*b570*/  FMNMX.FTZ R0, R14, R109, !PT ;  /* 0x0000006d0e007209 */ /* 0x001fe20007810000 */
[----:B------:R-:W-:-:S06]  /*b580*/  FFMA.FTZ R109, R125, R10, -R88 ;  /* 0x0000000a7d6d7223 */ /* 0x000fcc0000010858 */
[----:B------:R-:W-:Y:S01]  /*b590*/  MUFU.EX2 R105, R105 ;  /* 0x0000006900697308 */ /* 0x000fe20000000800 */
[----:B------:R-:W0:Y:S07]  /*b5a0*/  SHFL.BFLY PT, R113, R0, 0x1, 0x1f ;  /* 0x0c201f0000717f89 */ /* 0x000e2e00000e0000 */
[----:B------:R-:W-:Y:S08]  /*b5b0*/  MUFU.EX2 R144, R144 ;  /* 0x0000009000907308 */ /* 0x000ff00000000800 */
[----:B------:R-:W-:Y:S08]  /*b5c0*/  MUFU.EX2 R15, R15 ;  /* 0x0000000f000f7308 */ /* 0x000ff00000000800 */
[----:B------:R-:W-:Y:S01]  /*b5d0*/  MUFU.EX2 R146, R146 ;  /* 0x0000009200927308 */ /* 0x000fe20000000800 */
[----:B0-----:R-:W-:-:S04]  /*b5e0*/  FMNMX.FTZ R11, R0, R113, !PT ;  /* 0x00000071000b7209 */ /* 0x001fc80007810000 */
[C---:B------:R-:W-:Y:S01]  /*b5f0*/  FSETP.NEU.FTZ.AND P1, PT, R11.reuse, -INF , PT ;  /* 0xff8000000b00780b */ /* 0x040fe20003f3d000 */
[C---:B------:R-:W-:Y:S02]  /*b600*/  FMUL.FTZ R92, R11.reuse, R10 ;  /* 0x0000000a0b5c7220 */ /* 0x040fe40000410000 */
[----:B------:R-:W0:Y:S01]  /*b610*/  MUFU.EX2 R0, R117 ;  /* 0x0000007500007308 */ /* 0x000e220000000800 */
[----:B------:R-:W-:Y:S02]  /*b620*/  FSEL R2, R11, RZ, P1 ;  /* 0x000000ff0b027208 */ /* 0x000fe40000800000 */
[----:B------:R-:W-:-:S03]  /*b630*/  FSEL R92, R92, RZ, P1 ;  /* 0x000000ff5c5c7208 */ /* 0x000fc60000800000 */
[----:B------:R-:W-:Y:S02]  /*b640*/  FADD.FTZ R13, -R2, R13 ;  /* 0x0000000d020d7221 */ /* 0x000fe40000010100 */
[----:B------:R-:W-:Y:S01]  /*b650*/  MUFU.EX2 R89, R89 ;  /* 0x0000005900597308 */ /* 0x000fe20000000800 */
[-CC-:B------:R-:W-:Y:S01]  /*b660*/  FFMA.FTZ R113, R90, R10.reuse, -R92.reuse ;  /* 0x0000000a5a717223 */ /* 0x180fe2000001085c */
[-CC-:B------:R-:W-:Y:S01]  /*b670*/  FFMA.FTZ R12, R91, R10.reuse, -R92.reuse ;  /* 0x0000000a5b0c7223 */ /* 0x180fe2000001085c */
[-C--:B------:R-:W-:Y:S01]  /*b680*/  FMUL.FTZ R13, R13, R10.reuse ;  /* 0x0000000a0d0d7220 */ /* 0x080fe20000410000 */
[-CC-:B------:R-:W-:Y:S01]  /*b690*/  FFMA.FTZ R14, R149, R10.reuse, -R92.reuse ;  /* 0x0000000a950e7223 */ /* 0x180fe2000001085c */
[-CC-:B------:R-:W-:Y:S01]  /*b6a0*/  FFMA.FTZ R91, R95, R10.reuse, -R92.reuse ;  /* 0x0000000a5f5b7223 */ /* 0x180fe2000001085c */
[-CC-:B------:R-:W-:Y:S01]  /*b6b0*/  FFMA.FTZ R20, R151, R10.reuse, -R92.reuse ;  /* 0x0000000a97147223 */ /* 0x180fe2000001085c */
[-CC-:B------:R-:W-:Y:S01]  /*b6c0*/  FFMA.FTZ R95, R99, R10.reuse, -R92.reuse ;  /* 0x0000000a635f7223 */ /* 0x180fe2000001085c */
[----:B------:R-:W-:Y:S01]  /*b6d0*/  MUFU.EX2 R113, R113 ;  /* 0x0000007100717308 */ /* 0x000fe20000000800 */
[--C-:B------:R-:W-:Y:S01]  /*b6e0*/  FFMA.FTZ R99, R103, R10, -R92.reuse ;  /* 0x0000000a67637223 */ /* 0x100fe2000001085c */
[----:B0-----:R-:W-:Y:S01]  /*b6f0*/  FFMA.FTZ R103, R0, R8, R189 ;  /* 0x0000000800677223 */ /* 0x001fe200000100bd */
[-CC-:B------:R-:W-:Y:S01]  /*b700*/  FFMA.FTZ R88, R153, R10.reuse, -R92.reuse ;  /* 0x0000000a99587223 */ /* 0x180fe2000001085c */
[-CC-:B------:R-:W-:Y:S01]  /*b710*/  FFMA.FTZ R149, R155, R10.reuse, -R92.reuse ;  /* 0x0000000a9b957223 */ /* 0x180fe2000001085c */
[-CC-:B------:R-:W-:Y:S01]  /*b720*/  FFMA.FTZ R90, R107, R10.reuse, -R92.reuse ;  /* 0x0000000a6b5a7223 */ /* 0x180fe2000001085c */
[----:B------:R-:W-:Y:S01]  /*b730*/  FADD.FTZ R103, R156, R103 ;  /* 0x000000679c677221 */ /* 0x000fe20000010000 */
[-CC-:B------:R-:W-:Y:S01]  /*b740*/  FFMA.FTZ R151, R157, R10.reuse, -R92.reuse ;  /* 0x0000000a9d977223 */ /* 0x180fe2000001085c */
[----:B------:R-:W0:Y:S01]  /*b750*/  MUFU.EX2 R2, R13 ;  /* 0x0000000d00027308 */ /* 0x000e220000000800 */
[-CC-:B------:R-:W-:Y:S01]  /*b760*/  FFMA.FTZ R111, R111, R10.reuse, -R92.reuse ;  /* 0x0000000a6f6f7223 */ /* 0x180fe2000001085c */
[----:B------:R-:W-:Y:S01]  /*b770*/  FADD.FTZ R8, R158, R103 ;  /* 0x000000679e087221 */ /* 0x000fe20000010000 */
        /* <DEDUP_REMOVED lines=12> */
[----:B------:R-:W-:Y:S01]  /*b840*/  FFMA.FTZ R92, R135, R10, -R92 ;  /* 0x0000000a875c7223 */ /* 0x000fe2000001085c */
[----:B------:R-:W2:Y:S01]  /*b850*/  MUFU.EX2 R14, R14 ;  /* 0x0000000e000e7308 */ /* 0x000ea20000000800 */
[----:B0-----:R-:W-:-:S07]  /*b860*/  FFMA.FTZ R3, R2, R3, R113 ;  /* 0x0000000302037223 */ /* 0x001fce0000010071 */
        /* <DEDUP_REMOVED lines=11> */
[----:B-1----:R-:W-:Y:S01]  /*b920*/  FADD.FTZ R94, R20, R13 ;  /* 0x0000000d145e7221 */ /* 0x002fe20000010000 */
[----:B------:R-:W-:-:S04]  /*b930*/  FADD.FTZ R3, R137, R8 ;  /* 0x0000000889037221 */ /* 0x000fc80000010000 */
[----:B------:R-:W-:Y:S02]  /*b940*/  FADD.FTZ R8, R148, R3 ;  /* 0x0000000394087221 */ /* 0x000fe40000010000 */
[----:B------:R-:W1:Y:S01]  /*b950*/  MUFU.EX2 R99, R99 ;  /* 0x0000006300637308 */ /* 0x000e620000000800 */
[----:B--2---:R-:W-:-:S07]  /*b960*/  FADD.FTZ R13, R95, R94 ;  /* 0x0000005e5f0d7221 */ /* 0x004fce0000010000 */
[----:B------:R-:W2:Y:S01]  /*b970*/  MUFU.EX2 R149, R149 ;  /* 0x0000009500957308 */ /* 0x000ea20000000800 */
[----:B0-----:R-:W-:Y:S01]  /*b980*/  FADD.FTZ R94, R88, R13 ;  /* 0x0000000d585e7221 */ /* 0x001fe20000010000 */
[----:B------:R-:W-:-:S06]  /*b990*/  FADD.FTZ R13, R131, R8 ;  /* 0x00000008830d7221 */ /* 0x000fcc0000010000 */
[----:B------:R-:W0:Y:S01]  /*b9a0*/  MUFU.EX2 R90, R90 ;  /* 0x0000005a005a7308 */ /* 0x000e220000000800 */
[----:B-1----:R-:W-:-:S07]  /*b9b0*/  FADD.FTZ R94, R99, R94 ;  /* 0x0000005e635e7221 */ /* 0x002fce0000010000 */
[----:B------:R-:W1:Y:S01]  /*b9c0*/  MUFU.EX2 R151, R151 ;  /* 0x0000009700977308 */ /* 0x000e620000000800 */
[----:B--2---:R-:W-:Y:S01]  /*b9d0*/  FADD.FTZ R3, R149, R94 ;  /* 0x0000005e95037221 */ /* 0x004fe20000010000 */
[----:B------:R-:W-:-:S06]  /*b9e0*/  FADD.FTZ R94, R150, R13 ;  /* 0x0000000d965e7221 */ /* 0x000fcc0000010000 */
        /* <DEDUP_REMOVED lines=9> */
[----:B--2---:R-:W-:Y:S01]  /*ba80*/  FADD.FTZ R8, R111, R8 ;  /* 0x000000086f087221 */ /* 0x004fe20000010000 */
[----:B------:R-:W-:-:S06]  /*ba90*/  FADD.FTZ R3, R89, R94 ;  /* 0x0000005e59037221 */ /* 0x000fcc0000010000 */
        /* <DEDUP_REMOVED lines=35> */
[----:B--2---:R-:W-:Y:S01]  /*bcd0*/  FADD.FTZ R3, R13, R8 ;  /* 0x000000080d037221 */ /* 0x004fe20000010000 */
[----:B0-----:R-:W-:-:S03]  /*bce0*/  FADD.FTZ R8, R97, R94 ;  /* 0x0000005e61087221 */ /* 0x001fc60000010000 */
[----:B-1----:R-:W-:Y:S01]  /*bcf0*/  FADD.FTZ R3, R92, R3 ;  /* 0x000000035c037221 */ /* 0x002fe20000010000 */
[----:B------:R-:W-:Y:S06]  /*bd00*/  @!P0 BRA `(.L_x_1041) ;  /* 0x0000000000048947 */ /* 0x000fec0003800000 */
[----:B------:R-:W-:Y:S01]  /*bd10*/  BPT.TRAP 0x1 ;  /* 0x000000040000795c */ /* 0x000fe20000300000 */
.L_x_1041:
[----:B------:R-:W-:Y:S01]  /*bd20*/  UIADD3 UR5, UR5, 0x2a860, URZ ;  /* 0x0002a86005057890 */ /* 0x000fe2000fffe03f */
[----:B------:R-:W-:Y:S01]  /*bd30*/  ISETP.GT.AND P1, PT, R21, R23, PT ;  /* 0x000000171500720c */ /* 0x000fe20003f24270 */
[----:B------:R-:W-:Y:S01]  /*bd40*/  UMOV UR6, UR38 ;  /* 0x0000002600067c82 */ /* 0x000fe20008000000 */
[----:B------:R-:W-:Y:S01]  /*bd50*/  F2FP.F16.F32.PACK_AB R154, R137, R154 ;  /* 0x0000009a899a723e */ /* 0x000fe200000000ff */
[----:B------:R-:W-:Y:S01]  /*bd60*/  UPRMT UR5, UR60, 0x654, UR5 ;  /* 0x000006543c057896 */ /* 0x000fe20008000005 */
[----:B------:R-:W-:Y:S01]  /*bd70*/  F2FP.F16.F32.PACK_AB R137, R139, R185 ;  /* 0x000000b98b89723e */ /* 0x000fe200000000ff */
[----:B------:R-:W-:Y:S01]  /*bd80*/  UMOV UR4, UR39 ;  /* 0x0000002700047c82 */ /* 0x000fe20008000000 */
[----:B------:R-:W-:Y:S01]  /*bd90*/  F2FP.F16.F32.PACK_AB R157, R12, R113 ;  /* 0x000000710c9d723e */ /* 0x000fe200000000ff */
[----:B------:R-:W-:Y:S01]  /*bda0*/  VIADD R21, R21, 0xffffffff ;  /* 0xffffffff15157836 */ /* 0x000fe20000000000 */
[----:B------:R-:W-:Y:S01]  /*bdb0*/  F2FP.F16.F32.PACK_AB R152, R145, R152 ;  /* 0x000000989198723e */ /* 0x000fe200000000ff */
[----:B------:R-:W-:Y:S01]  /*bdc0*/  IMAD.MOV.U32 R12, RZ, RZ, R9 ;  /* 0x000000ffff0c7224 */ /* 0x000fe200078e0009 */
        /* <DEDUP_REMOVED lines=21> */
[----:B------:R-:W-:Y:S01]  /*bf20*/  F2FP.F16.F32.PACK_AB R138, R97, R138 ;  /* 0x0000008a618a723e */ /* 0x000fe200000000ff */
[----:B------:R-:W-:Y:S06]  /*bf30*/  @P1 BRA `(.L_x_1042) ;  /* 0xffffffd000ac1947 */ /* 0x000fec000383ffff */
.L_x_1023:
        /* <DEDUP_REMOVED lines=67> */
.L_x_1043:
[----:B------:R-:W-:Y:S01]  /*c370*/  ULEA UR5, UR39, UR40, 0x3 ;  /* 0x0000002827057291 */ /* 0x000fe2000f8e183f */
[----:B------:R-:W-:-:S05]  /*c380*/  IMAD.U32 R0, RZ, RZ, UR38 ;  /* 0x00000026ff007e24 */ /* 0x000fca000f8e00ff */
[----:B------:R-:W-:-:S04]  /*c390*/  SHF.L.U32 R0, R0, 0x1f, RZ ;  /* 0x0000001f00007819 */ /* 0x000fc800000006ff */
[----:B------:R0:W1:Y:S01]  /*c3a0*/  SYNCS.PHASECHK.TRANS64.TRYWAIT P1, [UR5+0x2a850], R0 ;  /* 0x02a85000ff0075a7 */ /* 0x0000620008020145 */
[----:B------:R-:W-:Y:S05]  /*c3b0*/  @!P0 BRA `(.L_x_1044) ;  /* 0x0000000000048947 */ /* 0x000fea0003800000 */
[----:B------:R-:W-:Y:S01]  /*c3c0*/  BPT.TRAP 0x1 ;  /* 0x000000040000795c */ /* 0x000fe20000300000 */
.L_x_1044:
[----:B-1----:R-:W-:Y:S05]  /*c3d0*/  @P1 BRA `(.L_x_1045) ;  /* 0x0000000000081947 */ /* 0x002fea0003800000 */
[----:B------:R-:W1:Y:S02]  /*c3e0*/  SYNCS.PHASECHK.TRANS64.TRYWAIT P1, [UR5+0x2a850], R0 ;  /* 0x02a85000ff0075a7 */ /* 0x000e640008020145 */
[----:B-1----:R-:W-:Y:S05]  /*c3f0*/  @!P1 BRA `(.L_x_1046) ;  /* 0x0000006c00089947 */ /* 0x002fea0003800000 */
.L_x_1045:
[----:B------:R-:W-:Y:S01]  /*c400*/  UIADD3 UR40, UR40, 0x400, URZ ;  /* 0x0000040028287890 */ /* 0x000fe2000fffe03f */
[----:B------:R-:W-:Y:S01]  /*c410*/  WARPGROUP.ARRIVE ;  /* 0x00000000000079c5 */ /* 0x000fe20000000000 */
[----:B------:R-:W-:Y:S01]  /*c420*/  UMOV UR7, 0x40000040 ;  /* 0x4000004000077882 */ /* 0x000fe20000000000 */
[----:B-1----:R-:W1:Y:S01]  /*c430*/  SHFL.BFLY PT, R5, R8, 0x2, 0x1f ;  /* 0x0c401f0008057f89 */ /* 0x002e6200000e0000 */
[----:B------:R-:W-:Y:S01]  /*c440*/  USHF.R.U32.HI UR40, URZ, 0x4, UR40 ;  /* 0x000000043f287899 */ /* 0x000fe20008011628 */
[----:B------:R-:W-:Y:S02]  /*c450*/  IMAD.MOV.U32 R4, RZ, RZ, RZ ;  /* 0x000000ffff047224 */ /* 0x000fe400078e00ff */
[----:B0-----:R-:W0:Y:S01]  /*c460*/  SHFL.BFLY PT, R0, R3, 0x2, 0x1f ;  /* 0x0c401f0003007f89 */ /* 0x001e2200000e0000 */
[----:B------:R-:W-:Y:S01]  /*c470*/  ULOP3.LUT UR40, UR40, 0x3fff, URZ, 0xc0, !UPT ;  /* 0x00003fff28287892 */ /* 0x000fe2000f8ec03f */
[----:B------:R-:W-:-:S03]  /*c480*/  IMAD.MOV.U32 R88, RZ, RZ, -0x800000 ;  /* 0xff800000ff587424 */ /* 0x000fc600078e00ff */
[----:B------:R-:W-:-:S04]  /*c490*/  ULOP3.LUT UR4, UR40, 0x3000000, URZ, 0xfc, !UPT ;  /* 0x0300000028047892 */ /* 0x000fc8000f8efc3f */
[----:B------:R-:W-:-:S07]  /*c4a0*/  UIMAD UR4, UR39, 0x600, UR4 ;  /* 0x00000600270478a4 */ /* 0x000fce000f8e0204 */
[----:B------:R-:W-:Y:S02]  /*c4b0*/  UMOV UR6, UR4 ;  /* 0x0000000400067c82 */ /* 0x000fe40008000000 */
[----:B------:R-:W-:Y:S01]  /*c4c0*/  HGMMA.64x128x16.F32 R24, R156, gdesc[UR4].tnspB, R24, gsb0 ;  /* 0x41e000049c187df0 */ /* 0x000fe20008000818 */
[----:B------:R-:W-:Y:S01]  /*c4d0*/  UIADD3 UR6, UR4, 0x80, URZ ;  /* 0x0000008004067890 */ /* 0x000fe2000fffe03f */
[----:B-1----:R-:W-:Y:S01]  /*c4e0*/  FADD.FTZ R5, R5, R8 ;  /* 0x0000000805057221 */ /* 0x002fe20000010000 */
[----:B------:R-:W-:Y:S01]  /*c4f0*/  UMOV UR7, 0x40000040 ;  /* 0x4000004000077882 */ /* 0x000fe20000000000 */
[----:B------:R-:W-:Y:S02]  /*c500*/  IMAD.MOV.U32 R8, RZ, RZ, RZ ;  /* 0x000000ffff087224 */ /* 0x000fe400078e00ff */
[----:B0-----:R-:W-:Y:S02]  /*c510*/  FADD.FTZ R2, R0, R3 ;  /* 0x0000000300027221 */ /* 0x001fe40000010000 */
[----:B------:R-:W0:Y:S04]  /*c520*/  SHFL.BFLY PT, R0, R5, 0x1, 0x1f ;  /* 0x0c201f0005007f89 */ /* 0x000e2800000e0000 */
[----:B------:R-:W1:Y:S01]  /*c530*/  SHFL.BFLY PT, R7, R2, 0x1, 0x1f ;  /* 0x0c201f0002077f89 */ /* 0x000e6200000e0000 */
[----:B0-----:R-:W-:Y:S01]  /*c540*/  FADD.FTZ R12, R5, R0 ;  /* 0x00000000050c7221 */ /* 0x001fe20000010000 */
[----:B------:R-:W-:-:S02]  /*c550*/  IMAD.MOV.U32 R0, RZ, RZ, -0x800000 ;  /* 0xff800000ff007424 */ /* 0x000fc400078e00ff */
[----:B-1----:R-:W-:Y:S02]  /*c560*/  FADD.FTZ R7, R2, R7 ;  /* 0x0000000702077221 */ /* 0x002fe40000010000 */
[----:B------:R-:W-:-:S03]  /*c570*/  FSETP.NE.FTZ.AND P1, PT, R12, RZ, PT ;  /* 0x000000ff0c00720b */ /* 0x000fc60003f35000 */
[----:B------:R-:W-:-:S10]  /*c580*/  FSETP.NE.FTZ.AND P2, PT, R7, RZ, PT ;  /* 0x000000ff0700720b */ /* 0x000fd40003f55000 */
[----:B------:R-:W0:Y:S01]  /*c590*/  @P1 MUFU.LG2 R3, R12 ;  /* 0x0000000c00031308 */ /* 0x000e220000000c00 */
[C---:B------:R-:W-:Y:S02]  /*c5a0*/  @P1 FMUL.FTZ R2, R10.reuse, 0.69314718246459960938 ;  /* 0x3f3172180a021820 */ /* 0x040fe40000410000 */
[----:B------:R-:W-:-:S05]  /*c5b0*/  @P2 FMUL.FTZ R5, R10, 0.69314718246459960938 ;  /* 0x3f3172180a052820 */ /* 0x000fca0000410000 */
        /* <DEDUP_REMOVED lines=34> */
.L_x_1047:
[----:B------:R-:W-:Y:S01]  /*c7e0*/  UIADD3 UR4, UR5, 0x2a860, URZ ;  /* 0x0002a86005047890 */ /* 0x000fe2000fffe03f */
[-C--:B------:R-:W-:Y:S01]  /*c7f0*/  FMUL.FTZ R89, R40, R4.reuse ;  /* 0x0000000428597220 */ /* 0x080fe20000410000 */
[----:B------:R-:W-:Y:S01]  /*c800*/  UIADD3 UR39, UR39, 0x1, URZ ;  /* 0x0000000127277890 */ /* 0x000fe2000fffe03f */
[-C--:B------:R-:W-:Y:S01]  /*c810*/  FMUL.FTZ R90, R41, R4.reuse ;  /* 0x00000004295a7220 */ /* 0x080fe20000410000 */
[----:B------:R-:W-:Y:S01]  /*c820*/  UPRMT UR4, UR60, 0x654, UR4 ;  /* 0x000006543c047896 */ /* 0x000fe20008000004 */
[-C--:B------:R-:W-:Y:S01]  /*c830*/  FMUL.FTZ R91, R45, R4.reuse ;  /* 0x000000042d5b7220 */ /* 0x080fe20000410000 */
[----:B------:R-:W-:Y:S01]  /*c840*/  UISETP.NE.AND UP0, UPT, UR39, 0x2, UPT ;  /* 0x000000022700788c */ /* 0x000fe2000bf05270 */
[----:B------:R-:W-:Y:S01]  /*c850*/  FMUL.FTZ R40, R48, R4 ;  /* 0x0000000430287220 */ /* 0x000fe20000410000 */
[-C--:B------:R-:W-:Y:S01]  /*c860*/  FMUL.FTZ R110, R26, R8.reuse ;  /* 0x000000081a6e7220 */ /* 0x080fe20000410000 */
[-C--:B------:R-:W-:Y:S01]  /*c870*/  FMUL.FTZ R98, R50, R8.reuse ;  /* 0x0000000832627220 */ /* 0x080fe20000410000 */
[-C--:B------:R-:W-:Y:S01]  /*c880*/  FMUL.FTZ R99, R51, R8.reuse ;  /* 0x0000000833637220 */ /* 0x080fe20000410000 */
[----:B------:R-:W-:Y:S01]  /*c890*/  FMUL.FTZ R97, R54, R8 ;  /* 0x0000000836617220 */ /* 0x000fe20000410000 */
[-C--:B------:R-:W-:Y:S01]  /*c8a0*/  FMUL.FTZ R3, R24, R4.reuse ;  /* 0x0000000418037220 */ /* 0x080fe20000410000 */
[----:B------:R-:W-:Y:S01]  /*c8b0*/  SYNCS.ARRIVE.TRANS64.RED.A1T0 RZ, [UR4], RZ ;  /* 0x000000ffffff79a7 */ /* 0x000fe20008100404 */
        /* <DEDUP_REMOVED lines=60> */
.L_x_969:
[----:B------:R-:W0:Y:S01]  /*cc80*/  S2R R2, SR_CgaCtaId ;  /* 0x0000000000027919 */ /* 0x000e220000008800 */
[----:B------:R-:W-:Y:S01]  /*cc90*/  MOV R23, 0x400 ;  /* 0x0000040000177802 */ /* 0x000fe20000000f00 */
[----:B------:R-:W-:Y:S01]  /*cca0*/  BSSY B0, `(.L_x_1048) ;  /* 0x00001bc000007945 */ /* 0x000fe20003800000 */
[----:B------:R-:W-:Y:S02]  /*ccb0*/  BAR.SYNC.DEFER_BLOCKING 0x5, 0x180 ;  /* 0x0146000000007b1d */ /* 0x000fe40000010000 */
[----:B0-----:R-:W-:-:S05]  /*ccc0*/  LEA R23, R2, R23, 0x18 ;  /* 0x0000001702177211 */ /* 0x001fca00078ec0ff */
[----:B------:R0:W1:Y:S01]  /*ccd0*/  LDS R16, [R23+0x2a8d0] ;  /* 0x02a8d00017107984 */ /* 0x0000620000000800 */
[----:B------:R-:W-:Y:S06]  /*cce0*/  BAR.ARV 0x4, 0x180 ;  /* 0x0106000000007b1d */ /* 0x000fec0000002000 */
[----:B------:R-:W-:Y:S05]  /*ccf0*/  @P0 BRA `(.L_x_1049) ;  /* 0x0000001000980947 */ /* 0x000fea0003800000 */
[----:B------:R-:W2:Y:S01]  /*cd00*/  S2R R2, SR_SWINHI ;  /* 0x0000000000027919 */ /* 0x000ea20000002f00 */
[----:B------:R-:W3:Y:S01]  /*cd10*/  LDC R57, c[0x0][0xbe8] ;  /* 0x0002fa00ff397b82 */ /* 0x000ee20000000800 */
[----:B------:R-:W-:Y:S01]  /*cd20*/  SHF.R.S32.HI R58, RZ, 0x1f, R164 ;  /* 0x0000001fff3a7819 */ /* 0x000fe200000114a4 */
[----:B------:R-:W-:Y:S01]  /*cd30*/  ULDC.64 UR4, c[0x0][0xb90] ;  /* 0x0002e40000047ab9 */ /* 0x000fe20000000a00 */
[----:B------:R-:W-:Y:S01]  /*cd40*/  F2FP.F16.F32.PACK_AB R7, R7, R26 ;  /* 0x0000001a0707723e */ /* 0x000fe200000000ff */
[----:B------:R-:W-:Y:S01]  /*cd50*/  IMAD.WIDE.U32 R12, R164, UR4, RZ ;  /* 0x00000004a40c7c25 */ /* 0x000fe2000f8e00ff */
[----:B------:R-:W-:Y:S01]  /*cd60*/  F2FP.F16.F32.PACK_AB R6, R29, R6 ;  /* 0x000000061d06723e */ /* 0x000fe200000000ff */
[----:B------:R-:W-:Y:S01]  /*cd70*/  ULDC UR6, c[0x0][0xa88] ;  /* 0x0002a20000067ab9 */ /* 0x000fe20000000800 */
[----:B------:R-:W-:Y:S01]  /*cd80*/  SHF.R.S32.HI R112, RZ, 0x1f, R162 ;  /* 0x0000001fff707819 */ /* 0x000fe200000114a2 */
[----:B------:R-:W-:Y:S01]  /*cd90*/  IMAD R9, R58, UR4, RZ ;  /* 0x000000043a097c24 */ /* 0x000fe2000f8e02ff */
[----:B------:R-:W-:-:S02]  /*cda0*/  F2FP.F16.F32.PACK_AB R80, R81, R80 ;  /* 0x000000505150723e */ /* 0x000fc400000000ff */
[----:B------:R-:W-:Y:S01]  /*cdb0*/  F2FP.F16.F32.PACK_AB R48, R41, R48 ;  /* 0x000000302930723e */ /* 0x000fe200000000ff */
[----:B------:R-:W-:Y:S01]  /*cdc0*/  IMAD R11, R164, UR5, R9 ;  /* 0x00000005a40b7c24 */ /* 0x000fe2000f8e0209 */
[----:B------:R-:W-:Y:S01]  /*cdd0*/  ULDC.64 UR4, c[0x0][0xb98] ;  /* 0x0002e60000047ab9 */ /* 0x000fe20000000a00 */
[----:B------:R-:W-:Y:S01]  /*cde0*/  IMAD R9, R165, 0x40, R160 ;  /* 0x00000040a5097824 */ /* 0x000fe200078e02a0 */
[----:B------:R-:W-:Y:S01]  /*cdf0*/  F2FP.F16.F32.PACK_AB R51, R54, R51 ;  /* 0x000000333633723e */ /* 0x000fe200000000ff */
[----:B------:R-:W-:Y:S01]  /*ce00*/  IMAD.IADD R13, R13, 0x1, R11 ;  /* 0x000000010d0d7824 */ /* 0x000fe200078e020b */
[----:B------:R-:W-:Y:S02]  /*ce10*/  F2FP.F16.F32.PACK_AB R81, R83, R82 ;  /* 0x000000525351723e */ /* 0x000fe400000000ff */
[----:B------:R-:W-:Y:S01]  /*ce20*/  F2FP.F16.F32.PACK_AB R82, R85, R84 ;  /* 0x000000545552723e */ /* 0x000fe200000000ff */
[----:B------:R-:W-:Y:S01]  /*ce30*/  IMAD.WIDE.U32 R12, R162, UR4, R12 ;  /* 0x00000004a20c7c25 */ /* 0x000fe2000f8e000c */
[----:B------:R-:W-:-:S02]  /*ce40*/  F2FP.F16.F32.PACK_AB R83, R87, R86 ;  /* 0x000000565753723e */ /* 0x000fc400000000ff */
[----:B------:R-:W-:Y:S02]  /*ce50*/  MOV R34, R23 ;  /* 0x0000001700227202 */ /* 0x000fe40000000f00 */
[----:B--2---:R-:W-:-:S03]  /*ce60*/  MOV R35, R2 ;  /* 0x0000000200237202 */ /* 0x004fc60000000f00 */
[----:B------:R-:W-:-:S04]  /*ce70*/  IMAD.WIDE R4, R171, 0x2, R34 ;  /* 0x00000002ab047825 */ /* 0x000fc800078e0222 */
[----:B------:R-:W-:Y:S01]  /*ce80*/  IMAD.WIDE R34, R9, 0x2, R34 ;  /* 0x0000000209227825 */ /* 0x000fe200078e0222 */
[C---:B------:R-:W-:Y:S02]  /*ce90*/  IADD3 R33, P2, R4.reuse, 0x4020, RZ ;  /* 0x0000402004217810 */ /* 0x040fe40007f5e0ff */
[C---:B------:R-:W-:Y:S02]  /*cea0*/  IADD3 R21, P6, R4.reuse, 0x20, RZ ;  /* 0x0000002004157810 */ /* 0x040fe40007fde0ff */
[----:B------:R-:W-:Y:S01]  /*ceb0*/  LOP3.LUT R10, R33, 0x380, RZ, 0xc0, !PT ;  /* 0x00000380210a7812 */ /* 0x000fe200078ec0ff */
[--C-:B------:R-:W-:Y:S01]  /*cec0*/  IMAD.X R39, RZ, RZ, R5.reuse, P2 ;  /* 0x000000ffff277224 */ /* 0x100fe200010e0605 */
[----:B------:R-:W-:Y:S01]  /*ced0*/  IADD3 R73, P1, R4, 0x4040, RZ ;  /* 0x0000404004497810 */ /* 0x000fe20007f3e0ff */
[--C-:B------:R-:W-:Y:S01]  /*cee0*/  IMAD.X R15, RZ, RZ, R5.reuse, P6 ;  /* 0x000000ffff0f7224 */ /* 0x100fe200030e0605 */
[----:B------:R-:W-:Y:S02]  /*cef0*/  SHF.R.U64 R10, R10, 0x3, RZ ;  /* 0x000000030a0a7819 */ /* 0x000fe400000012ff */
[----:B------:R-:W-:Y:S01]  /*cf00*/  IADD3 R31, P3, R4, 0x4000, RZ ;  /* 0x00004000041f7810 */ /* 0x000fe20007f7e0ff */
[----:B------:R-:W-:Y:S01]  /*cf10*/  IMAD.X R43, RZ, RZ, R5, P1 ;  /* 0x000000ffff2b7224 */ /* 0x000fe200008e0605 */
[----:B------:R-:W-:-:S02]  /*cf20*/  LOP3.LUT R38, R10, R33, RZ, 0x3c, !PT ;  /* 0x000000210a267212 */ /* 0x000fc400078e3cff */
[----:B------:R-:W-:Y:S01]  /*cf30*/  IADD3 R33, P6, R34, 0x1000, RZ ;  /* 0x0000100022217810 */ /* 0x000fe20007fde0ff */
[--C-:B------:R-:W-:Y:S01]  /*cf40*/  IMAD.X R37, RZ, RZ, R5.reuse, P3 ;  /* 0x000000ffff257224 */ /* 0x100fe200018e0605 */
[----:B---3--:R-:W-:Y:S02]  /*cf50*/  ISETP.NE.AND P1, PT, R57, 0x1, PT ;  /* 0x000000013900780c */ /* 0x008fe40003f25270 */
[----:B------:R-:W-:Y:S02]  /*cf60*/  LOP3.LUT R32, R33, 0x380, RZ, 0xc0, !PT ;  /* 0x0000038021207812 */ /* 0x000fe400078ec0ff */
[----:B------:R-:W-:Y:S02]  /*cf70*/  IADD3 R55, P4, R4, 0x60, RZ ;  /* 0x0000006004377810 */ /* 0x000fe40007f9e0ff */
[----:B------:R-:W-:Y:S02]  /*cf80*/  LOP3.LUT R14, R73, 0x380, RZ, 0xc0, !PT ;  /* 0x00000380490e7812 */ /* 0x000fe400078ec0ff */
[----:B------:R-:W-:Y:S01]  /*cf90*/  SHF.R.U64 R32, R32, 0x3, RZ ;  /* 0x0000000320207819 */ /* 0x000fe200000012ff */
[----:B------:R-:W-:Y:S01]  /*cfa0*/  IMAD.X R11, RZ, RZ, R5, P4 ;  /* 0x000000ffff0b7224 */ /* 0x000fe200020e0605 */
[----:B------:R-:W-:-:S02]  /*cfb0*/  LOP3.LUT R8, R31, 0x380, RZ, 0xc0, !PT ;  /* 0x000003801f087812 */ /* 0x000fc400078ec0ff */
[----:B------:R-:W-:Y:S01]  /*cfc0*/  SHF.R.U64 R14, R14, 0x3, RZ ;  /* 0x000000030e0e7819 */ /* 0x000fe200000012ff */
[----:B------:R-:W2:Y:S01]  /*cfd0*/  @P1 LDC R79, c[0x0][0xbf0] ;  /* 0x0002fc00ff4f1b82 */ /* 0x000ea20000000800 */
[----:B------:R-:W-:Y:S02]  /*cfe0*/  LOP3.LUT R32, R32, R33, RZ, 0x3c, !PT ;  /* 0x0000002120207212 */ /* 0x000fe400078e3cff */
[----:B------:R-:W-:Y:S02]  /*cff0*/  SHF.R.U64 R8, R8, 0x3, RZ ;  /* 0x0000000308087819 */ /* 0x000fe400000012ff */
[----:B------:R-:W-:Y:S02]  /*d000*/  IADD3 R33, P4, R34, 0x3000, RZ ;  /* 0x0000300022217810 */ /* 0x000fe40007f9e0ff */
[----:B------:R-:W-:Y:S02]  /*d010*/  LOP3.LUT R42, R14, R73, RZ, 0x3c, !PT ;  /* 0x000000490e2a7212 */ /* 0x000fe400078e3cff */
[----:B------:R-:W-:Y:S01]  /*d020*/  LOP3.LUT R36, R8, R31, RZ, 0x3c, !PT ;  /* 0x0000001f08247212 */ /* 0x000fe200078e3cff */
[----:B------:R-:W3:Y:S01]  /*d030*/  @P1 LDC R73, c[0x0][0xbec] ;  /* 0x0002fb00ff491b82 */ /* 0x000ee20000000800 */
[----:B------:R-:W-:Y:S01]  /*d040*/  LOP3.LUT R28, R33, 0x380, RZ, 0xc0, !PT ;  /* 0x00000380211c7812 */ /* 0x000fe200078ec0ff */
[----:B------:R-:W-:Y:S01]  /*d050*/  IMAD.X R29, RZ, RZ, R35, P4 ;  /* 0x000000ffff1d7224 */ /* 0x000fe200020e0623 */
[----:B------:R-:W-:-:S02]  /*d060*/  IADD3 R47, P0, R4, 0x4060, RZ ;  /* 0x00004060042f7810 */ /* 0x000fc40007f1e0ff */
[----:B------:R-:W-:Y:S02]  /*d070*/  LOP3.LUT R8, R55, 0x380, RZ, 0xc0, !PT ;  /* 0x0000038037087812 */ /* 0x000fe400078ec0ff */
[----:B------:R-:W-:Y:S02]  /*d080*/  SHF.R.U64 R28, R28, 0x3, RZ ;  /* 0x000000031c1c7819 */ /* 0x000fe400000012ff */
[----:B------:R-:W-:Y:S02]  /*d090*/  LOP3.LUT R46, R47, 0x380, RZ, 0xc0, !PT ;  /* 0x000003802f2e7812 */ /* 0x000fe400078ec0ff */
[----:B------:R-:W-:Y:S02]  /*d0a0*/  LOP3.LUT R9, R4, 0x380, RZ, 0xc0, !PT ;  /* 0x0000038004097812 */ /* 0x000fe400078ec0ff */
[----:B------:R-:W-:Y:S02]  /*d0b0*/  SHF.R.U64 R8, R8, 0x3, RZ ;  /* 0x0000000308087819 */ /* 0x000fe400000012ff */
[----:B------:R-:W-:Y:S01]  /*d0c0*/  LOP3.LUT R28, R28, R33, RZ, 0x3c, !PT ;  /* 0x000000211c1c7212 */ /* 0x000fe200078e3cff */
[----:B------:R-:W-:Y:S01]  /*d0d0*/  IMAD.X R33, RZ, RZ, R35, P6 ;  /* 0x000000ffff217224 */ /* 0x000fe200030e0623 */
[----:B------:R-:W-:-:S02]  /*d0e0*/  SHF.R.U64 R46, R46, 0x3, RZ ;  /* 0x000000032e2e7819 */ /* 0x000fc400000012ff */
[----:B------:R-:W-:Y:S02]  /*d0f0*/  SHF.R.U64 R9, R9, 0x3, RZ ;  /* 0x0000000309097819 */ /* 0x000fe400000012ff */
[----:B------:R-:W-:Y:S02]  /*d100*/  LOP3.LUT R10, R8, R55, RZ, 0x3c, !PT ;  /* 0x00000037080a7212 */ /* 0x000fe400078e3cff */
[----:B------:R-:W-:Y:S02]  /*d110*/  IADD3 R55, P6, R34, 0x7000, RZ ;  /* 0x0000700022377810 */ /* 0x000fe40007fde0ff */
[----:B------:R-:W-:Y:S02]  /*d120*/  IADD3 R25, P5, R4, 0x40, RZ ;  /* 0x0000004004197810 */ /* 0x000fe40007fbe0ff */
[----:B------:R-:W-:Y:S01]  /*d130*/  LOP3.LUT R46, R46, R47, RZ, 0x3c, !PT ;  /* 0x0000002f2e2e7212 */ /* 0x000fe200078e3cff */
[--C-:B------:R-:W-:Y:S01]  /*d140*/  IMAD.X R47, RZ, RZ, R5.reuse, P0 ;  /* 0x000000ffff2f7224 */ /* 0x100fe200000e0605 */
[----:B------:R-:W-:Y:S01]  /*d150*/  LOP3.LUT R4, R9, R4, RZ, 0x3c, !PT ;  /* 0x0000000409047212 */ /* 0x000fe200078e3cff */
[----:B------:R-:W-:Y:S01]  /*d160*/  IMAD.X R9, RZ, RZ, R5, P5 ;  /* 0x000000ffff097224 */ /* 0x000fe200028e0605 */
[----:B------:R-:W-:-:S02]  /*d170*/  LOP3.LUT R26, R55, 0x380, RZ, 0xc0, !PT ;  /* 0x00000380371a7812 */ /* 0x000fc400078ec0ff */
[----:B------:R-:W-:Y:S02]  /*d180*/  MOV R72, R4 ;  /* 0x0000000400487202 */ /* 0x000fe40000000f00 */
[----:B------:R-:W-:Y:S02]  /*d190*/  F2FP.F16.F32.PACK_AB R4, R96, R3 ;  /* 0x000000036004723e */ /* 0x000fe400000000ff */
[----:B------:R-:W-:Y:S02]  /*d1a0*/  SHF.R.U64 R26, R26, 0x3, RZ ;  /* 0x000000031a1a7819 */ /* 0x000fe400000012ff */
[----:B------:R-:W-:Y:S01]  /*d1b0*/  MOV R96, R46 ;  /* 0x0000002e00607202 */ /* 0x000fe20000000f00 */
[----:B------:R-:W-:Y:S01]  /*d1c0*/  IMAD.IADD R46, R22, 0x1, R17 ;  /* 0x00000001162e7824 */ /* 0x000fe200078e0211 */
[----:B------:R-:W-:Y:S02]  /*d1d0*/  LOP3.LUT R2, R21, 0x380, RZ, 0xc0, !PT ;  /* 0x0000038015027812 */ /* 0x000fe400078ec0ff */
[----:B------:R-:W-:-:S02]  /*d1e0*/  LOP3.LUT R26, R26, R55, RZ, 0x3c, !PT ;  /* 0x000000371a1a7212 */ /* 0x000fc400078e3cff */
[----:B------:R-:W-:Y:S01]  /*d1f0*/  MOV R55, R38 ;  /* 0x0000002600377202 */ /* 0x000fe20000000f00 */
[----:B---3--:R-:W-:Y:S01]  /*d200*/  @P1 IMAD.HI.U32 R38, R46, R73, RZ ;  /* 0x000000492e261227 */ /* 0x008fe200078e00ff */
[----:B------:R-:W-:Y:S02]  /*d210*/  SHF.R.U64 R2, R2, 0x3, RZ ;  /* 0x0000000302027819 */ /* 0x000fe400000012ff */
[----:B------:R-:W-:Y:S01]  /*d220*/  IADD3 R31, P5, R34, 0x2000, RZ ;  /* 0x00002000221f7810 */ /* 0x000fe20007fbe0ff */
[----:B------:R-:W-:Y:S01]  /*d230*/  IMAD.MOV.U32 R39, RZ, RZ, R46 ;  /* 0x000000ffff277224 */ /* 0x000fe200078e002e */
[----:B------:R-:W-:Y:S01]  /*d240*/  F2FP.F16.F32.PACK_AB R5, R27, R110 ;  /* 0x0000006e1b05723e */ /* 0x000fe200000000ff */
[----:B------:R-:W-:Y:S01]  /*d250*/  BAR.SYNC.DEFER_BLOCKING 0x1, 0x100 ;  /* 0x0044000000007b1d */ /* 0x000fe20000010000 */
[----:B--2---:R-:W-:Y:S01]  /*d260*/  @P1 SHF.R.U32.HI R39, RZ, R79, R38 ;  /* 0x0000004fff271219 */ /* 0x004fe20000011626 */
[----:B------:R-:W-:Y:S01]  /*d270*/  IMAD.IADD R38, R170, 0x1, R17 ;  /* 0x00000001aa267824 */ /* 0x000fe200078e0211 */
[----:B------:R-:W-:Y:S01]  /*d280*/  LOP3.LUT R14, R2, R21, RZ, 0x3c, !PT ;  /* 0x00000015020e7212 */ /* 0x000fe200078e3cff */
[----:B------:R-:W-:Y:S01]  /*d290*/  IMAD.X R27, RZ, RZ, R35, P6 ;  /* 0x000000ffff1b7224 */ /* 0x000fe200030e0623 */
[----:B------:R-:W-:-:S02]  /*d2a0*/  LOP3.LUT R2, R25, 0x380, RZ, 0xc0, !PT ;  /* 0x0000038019027812 */ /* 0x000fc400078ec0ff */
[----:B------:R-:W-:Y:S02]  /*d2b0*/  LOP3.LUT R30, R31, 0x380, RZ, 0xc0, !PT ;  /* 0x000003801f1e7812 */ /* 0x000fe400078ec0ff */
[----:B------:R-:W-:Y:S02]  /*d2c0*/  LOP3.LUT R3, R34, 0x380, RZ, 0xc0, !PT ;  /* 0x0000038022037812 */ /* 0x000fe400078ec0ff */
[----:B------:R-:W-:Y:S02]  /*d2d0*/  SHF.R.U64 R2, R2, 0x3, RZ ;  /* 0x0000000302027819 */ /* 0x000fe400000012ff */
[----:B------:R-:W-:Y:S02]  /*d2e0*/  SHF.R.U64 R30, R30, 0x3, RZ ;  /* 0x000000031e1e7819 */ /* 0x000fe400000012ff */
[----:B------:R-:W-:Y:S02]  /*d2f0*/  IADD3 R21, P0, R34, 0x6000, RZ ;  /* 0x0000600022157810 */ /* 0x000fe40007f1e0ff */
[----:B------:R-:W-:-:S02]  /*d300*/  SHF.R.U64 R3, R3, 0x3, RZ ;  /* 0x0000000303037819 */ /* 0x000fc400000012ff */
[----:B------:R-:W-:Y:S02]  /*d310*/  MOV R111, R10 ;  /* 0x0000000a006f7202 */ /* 0x000fe40000000f00 */
[----:B------:R-:W-:Y:S02]  /*d320*/  LOP3.LUT R8, R2, R25, RZ, 0x3c, !PT ;  /* 0x0000001902087212 */ /* 0x000fe400078e3cff */
[----:B------:R-:W-:Y:S01]  /*d330*/  LOP3.LUT R30, R30, R31, RZ, 0x3c, !PT ;  /* 0x0000001f1e1e7212 */ /* 0x000fe200078e3cff */
[----:B------:R2:W-:Y:S01]  /*d340*/  STSM.16.M88.4 [R72], R4 ;  /* 0x0000000448007844 */ /* 0x0005e20000000200 */
[C---:B------:R-:W-:Y:S02]  /*d350*/  IADD3 R31, P3, R34.reuse, 0x4000, RZ ;  /* 0x00004000221f7810 */ /* 0x040fe40007f7e0ff */
[----:B------:R-:W-:Y:S02]  /*d360*/  IADD3 R25, P2, R34, 0x5000, RZ ;  /* 0x0000500022197810 */ /* 0x000fe40007f5e0ff */
[----:B------:R-:W-:Y:S01]  /*d370*/  LOP3.LUT R34, R3, R34, RZ, 0x3c, !PT ;  /* 0x0000002203227212 */ /* 0x000fe200078e3cff */
[----:B------:R-:W-:Y:S01]  /*d380*/  IMAD.X R3, RZ, RZ, R35, P0 ;  /* 0x000000ffff037224 */ /* 0x000fe200000e0623 */
[----:B------:R-:W-:-:S02]  /*d390*/  IADD3 R12, P0, R39, R12, RZ ;  /* 0x0000000c270c7210 */ /* 0x000fc40007f1e0ff */
[----:B------:R-:W-:Y:S02]  /*d3a0*/  LOP3.LUT R2, R21, 0x380, RZ, 0xc0, !PT ;  /* 0x0000038015027812 */ /* 0x000fe400078ec0ff */
[----:B------:R-:W-:Y:S02]  /*d3b0*/  LOP3.LUT R24, R25, 0x380, RZ, 0xc0, !PT ;  /* 0x0000038019187812 */ /* 0x000fe400078ec0ff */
[----:B------:R-:W-:Y:S02]  /*d3c0*/  MOV R15, R14 ;  /* 0x0000000e000f7202 */ /* 0x000fe40000000f00 */
[----:B------:R-:W-:Y:S01]  /*d3d0*/  SHF.R.U64 R2, R2, 0x3, RZ ;  /* 0x0000000302027819 */ /* 0x000fe200000012ff */
[----:B--2---:R-:W-:Y:S01]  /*d3e0*/  IMAD.MOV R6, RZ, RZ, -R39 ;  /* 0x000000ffff067224 */ /* 0x004fe200078e0a27 */
[----:B------:R-:W-:Y:S01]  /*d3f0*/  F2FP.F16.F32.PACK_AB R7, R106, R105 ;  /* 0x000000696a07723e */ /* 0x000fe200000000ff */
[----:B------:R-:W-:Y:S01]  /*d400*/  IMAD R5, R112, UR4, RZ ;  /* 0x0000000470057c24 */ /* 0x000fe2000f8e02ff */
[----:B------:R-:W-:Y:S01]  /*d410*/  MOV R110, R36 ;  /* 0x00000024006e7202 */ /* 0x000fe20000000f00 */
[----:B------:R-:W-:Y:S01]  /*d420*/  IMAD R11, R57, R6, R46 ;  /* 0x00000006390b7224 */ /* 0x000fe200078e022e */
[----:B------:R-:W-:Y:S01]  /*d430*/  F2FP.F16.F32.PACK_AB R6, R95, R92 ;  /* 0x0000005c5f06723e */ /* 0x000fe200000000ff */
[----:B------:R-:W-:Y:S01]  /*d440*/  IMAD R4, R162, UR5, R5 ;  /* 0x00000005a2047c24 */ /* 0x000fe2000f8e0205 */
[----:B------:R-:W-:Y:S01]  /*d450*/  SHF.R.S32.HI R5, RZ, 0x1f, R39 ;  /* 0x0000001fff057819 */ /* 0x000fe20000011427 */
[----:B------:R-:W-:Y:S01]  /*d460*/  ULDC.64 UR4, c[0x0][0xb88] ;  /* 0x0002e20000047ab9 */ /* 0x000fe20000000a00 */
[----:B------:R-:W-:-:S02]  /*d470*/  SHF.R.S32.HI R10, RZ, 0x1f, R11 ;  /* 0x0000001fff0a7819 */ /* 0x000fc4000001140b */
[----:B------:R-:W-:Y:S02]  /*d480*/  IADD3.X R13, R5, R13, R4, P0, !PT ;  /* 0x0000000d050d7210 */ /* 0x000fe400007fe404 */
[----:B------:R-:W-:Y:S01]  /*d490*/  F2FP.F16.F32.PACK_AB R4, R93, R94 ;  /* 0x0000005e5d04723e */ /* 0x000fe200000000ff */
[----:B------:R-:W-:Y:S01]  /*d4a0*/  IMAD R10, R10, UR4, RZ ;  /* 0x000000040a0a7c24 */ /* 0x000fe2000f8e02ff */
[----:B------:R-:W-:Y:S01]  /*d4b0*/  F2FP.F16.F32.PACK_AB R5, R108, R107 ;  /* 0x0000006b6c05723e */ /* 0x000fe200000000ff */
[C---:B------:R-:W-:Y:S01]  /*d4c0*/  IMAD.WIDE.U32 R12, R11.reuse, UR4, R12 ;  /* 0x000000040b0c7c25 */ /* 0x040fe2000f8e000c */
[----:B------:R-:W-:Y:S02]  /*d4d0*/  MOV R14, R8 ;  /* 0x00000008000e7202 */ /* 0x000fe40000000f00 */
[----:B------:R-:W-:Y:S01]  /*d4e0*/  SHF.R.U64 R24, R24, 0x3, RZ ;  /* 0x0000000318187819 */ /* 0x000fe200000012ff */
[----:B------:R-:W-:Y:S01]  /*d4f0*/  IMAD R37, R11, UR5, R10 ;  /* 0x000000050b257c24 */ /* 0x000fe2000f8e020a */
[----:B------:R-:W-:Y:S01]  /*d500*/  F2FP.F16.F32.PACK_AB R8, R90, R89 ;  /* 0x000000595a08723e */ /* 0x000fe200000000ff */
[----:B------:R2:W-:Y:S01]  /*d510*/  STSM.16.M88.4 [R15], R4 ;  /* 0x000000040f007844 */ /* 0x0005e20000000200 */
[----:B------:R-:W-:Y:S01]  /*d520*/  LOP3.LUT R2, R2, R21, RZ, 0x3c, !PT ;  /* 0x0000001502027212 */ /* 0x000fe200078e3cff */
[----:B------:R-:W-:Y:S01]  /*d530*/  ULDC.64 UR4, c[0x0][0xb50] ;  /* 0x0002d40000047ab9 */ /* 0x000fe20000000a00 */
[----:B------:R-:W-:Y:S01]  /*d540*/  IMAD R89, R57, UR6, RZ ;  /* 0x0000000639597c24 */ /* 0x000fe2000f8e02ff */
[----:B------:R-:W-:Y:S01]  /*d550*/  LOP3.LUT P0, RZ, R167, 0x3, RZ, 0xc0, !PT ;  /* 0x00000003a7ff7812 */ /* 0x000fe2000780c0ff */
[----:B------:R-:W-:Y:S01]  /*d560*/  IMAD.X R21, RZ, RZ, R35, P3 ;  /* 0x000000ffff157224 */ /* 0x000fe200018e0623 */
[----:B------:R-:W-:-:S02]  /*d570*/  F2FP.F16.F32.PACK_AB R9, R103, R102 ;  /* 0x000000666709723e */ /* 0x000fc400000000ff */
[----:B------:R-:W-:Y:S02]  /*d580*/  F2FP.F16.F32.PACK_AB R10, R91, R44 ;  /* 0x0000002c5b0a723e */ /* 0x000fe400000000ff */
[----:B------:R-:W-:Y:S02]  /*d590*/  F2FP.F16.F32.PACK_AB R11, R104, R101 ;  /* 0x00000065680b723e */ /* 0x000fe400000000ff */
[----:B------:R-:W-:Y:S02]  /*d5a0*/  LEA R36, P3, R12, UR4, 0x2 ;  /* 0x000000040c247c11 */ /* 0x000fe4000f8610ff */
[----:B------:R-:W-:Y:S01]  /*d5b0*/  LOP3.LUT R24, R24, R25, RZ, 0x3c, !PT ;  /* 0x0000001918187212 */ /* 0x000fe200078e3cff */
[----:B------:R-:W-:Y:S01]  /*d5c0*/  IMAD.X R25, RZ, RZ, R35, P2 ;  /* 0x000000ffff197224 */ /* 0x000fe200010e0623 */
[C---:B------:R-:W-:Y:S01]  /*d5d0*/  ISETP.GE.OR P2, PT, R38.reuse, R89, P0 ;  /* 0x000000592600720c */ /* 0x040fe20000746670 */
[----:B--2---:R-:W-:Y:S01]  /*d5e0*/  VIADD R4, R38, 0x8 ;  /* 0x0000000826047836 */ /* 0x004fe20000000000 */
[----:B------:R2:W-:Y:S01]  /*d5f0*/  STSM.16.M88.4 [R14], R8 ;  /* 0x000000080e007844 */ /* 0x0005e20000000200 */
[----:B------:R-:W-:Y:S01]  /*d600*/  IMAD.IADD R5, R13, 0x1, R37 ;  /* 0x000000010d057824 */ /* 0x000fe200078e0225 */
[----:B------:R-:W-:-:S02]  /*d610*/  F2FP.F16.F32.PACK_AB R6, R53, R52 ;  /* 0x000000343506723e */ /* 0x000fc400000000ff */
[----:B------:R-:W-:Y:S01]  /*d620*/  ISETP.GE.OR P0, PT, R4, R89, P0 ;  /* 0x000000590400720c */ /* 0x000fe20000706670 */
[----:B------:R-:W-:Y:S01]  /*d630*/  SHFL.IDX PT, R72, R36, RZ, 0x1c1f ;  /* 0x001c1fff24487589 */ /* 0x000fe200000e0000 */
[----:B------:R-:W-:Y:S01]  /*d640*/  LEA.HI.X R37, R12, UR5, R5, 0x2, P3 ;  /* 0x000000050c257c11 */ /* 0x000fe200098f1405 */
[----:B------:R-:W-:Y:S01]  /*d650*/  ULDC.64 UR4, c[0x0][0xae8] ;  /* 0x0002ba0000047ab9 */ /* 0x000fe20000000a00 */
[----:B------:R-:W-:Y:S01]  /*d660*/  F2FP.F16.F32.PACK_AB R4, R49, R40 ;  /* 0x000000283104723e */ /* 0x000fe200000000ff */
[----:B------:R-:W-:Y:S01]  /*d670*/  SHFL.IDX PT, R78, R36, 0x1, 0x1c1f ;  /* 0x003c1f00244e7f89 */ /* 0x000fe200000e0000 */
[----:B------:R-:W-:Y:S02]  /*d680*/  F2FP.F16.F32.PACK_AB R5, R99, R98 ;  /* 0x000000626305723e */ /* 0x000fe400000000ff */
[----:B------:R-:W-:Y:S01]  /*d690*/  F2FP.F16.F32.PACK_AB R7, R100, R97 ;  /* 0x000000616407723e */ /* 0x000fe200000000ff */
[----:B------:R-:W3:Y:S01]  /*d6a0*/  SHFL.IDX PT, R73, R37, RZ, 0x1c1f ;  /* 0x001c1fff25497589 */ /* 0x000ee200000e0000 */
[----:B------:R-:W-:-:S02]  /*d6b0*/  F2FP.F16.F32.PACK_AB R12, R45, R56 ;  /* 0x000000382d0c723e */ /* 0x000fc400000000ff */
[----:B------:R-:W-:Y:S01]  /*d6c0*/  F2FP.F16.F32.PACK_AB R13, R59, R50 ;  /* 0x000000323b0d723e */ /* 0x000fe200000000ff */
[----:B------:R-:W-:Y:S01]  /*d6d0*/  STSM.16.M88.4 [R111], R4 ;  /* 0x000000046f007844 */ /* 0x000fe20000000200 */
[----:B--2---:R-:W-:Y:S02]  /*d6e0*/  F2FP.F16.F32.PACK_AB R14, R61, R60 ;  /* 0x0000003c3d0e723e */ /* 0x004fe400000000ff */
[----:B------:R-:W-:Y:S01]  /*d6f0*/  F2FP.F16.F32.PACK_AB R15, R63, R62 ;  /* 0x0000003e3f0f723e */ /* 0x000fe200000000ff */
[----:B------:R-:W2:Y:S01]  /*d700*/  SHFL.IDX PT, R79, R37, 0x1, 0x1c1f ;  /* 0x003c1f00254f7f89 */ /* 0x000ea200000e0000 */
[----:B------:R-:W-:Y:S02]  /*d710*/  F2FP.F16.F32.PACK_AB R8, R65, R64 ;  /* 0x000000404108723e */ /* 0x000fe400000000ff */
[----:B------:R-:W-:Y:S01]  /*d720*/  F2FP.F16.F32.PACK_AB R9, R67, R66 ;  /* 0x000000424309723e */ /* 0x000fe200000000ff */
[----:B------:R-:W-:Y:S01]  /*d730*/  STSM.16.M88.4 [R110], R12 ;  /* 0x0000000c6e007844 */ /* 0x000fe20000000200 */
[----:B------:R-:W-:-:S02]  /*d740*/  F2FP.F16.F32.PACK_AB R10, R69, R68 ;  /* 0x00000044450a723e */ /* 0x000fc400000000ff */
[----:B------:R-:W-:Y:S02]  /*d750*/  F2FP.F16.F32.PACK_AB R11, R71, R70 ;  /* 0x00000046470b723e */ /* 0x000fe400000000ff */
[----:B------:R-:W-:Y:S02]  /*d760*/  MOV R109, R42 ;  /* 0x0000002a006d7202 */ /* 0x000fe40000000f00 */
[----:B------:R-:W-:Y:S01]  /*d770*/  F2FP.F16.F32.PACK_AB R49, R75, R74 ;  /* 0x0000004a4b31723e */ /* 0x000fe200000000ff */
[----:B------:R-:W-:Y:S01]  /*d780*/  STSM.16.M88.4 [R55], R8 ;  /* 0x0000000837007844 */ /* 0x000fe20000000200 */
[----:B------:R-:W-:Y:S02]  /*d790*/  F2FP.F16.F32.PACK_AB R50, R77, R76 ;  /* 0x0000004c4d32723e */ /* 0x000fe400000000ff */
[----:B------:R-:W-:-:S03]  /*d7a0*/  LOP3.LUT R20, R31, 0x380, RZ, 0xc0, !PT ;  /* 0x000003801f147812 */ /* 0x000fc600078ec0ff */
[----:B------:R4:W-:Y:S01]  /*d7b0*/  STSM.16.M88.4 [R109], R48 ;  /* 0x000000306d007844 */ /* 0x0009e20000000200 */
[----:B------:R-:W-:-:S03]  /*d7c0*/  SHF.R.U64 R20, R20, 0x3, RZ ;  /* 0x0000000314147819 */ /* 0x000fc600000012ff */
[----:B------:R-:W-:Y:S01]  /*d7d0*/  STSM.16.M88.4 [R96], R80 ;  /* 0x0000005060007844 */ /* 0x000fe20000000200 */
[----:B------:R-:W-:Y:S01]  /*d7e0*/  LOP3.LUT R20, R20, R31, RZ, 0x3c, !PT ;  /* 0x0000001f14147212 */ /* 0x000fe200078e3cff */
[----:B------:R-:W-:Y:S01]  /*d7f0*/  IMAD.X R31, RZ, RZ, R35, P5 ;  /* 0x000000ffff1f7224 */ /* 0x000fe200028e0623 */
[----:B------:R-:W-:Y:S08]  /*d800*/  BAR.SYNC.DEFER_BLOCKING 0x1, 0x100 ;  /* 0x0044000000007b1d */ /* 0x000ff00000010000 */
[----:B----4-:R-:W4:Y:S08]  /*d810*/  @P1 LDC R49, c[0x0][0xbec] ;  /* 0x0002fb00ff311b82 */ /* 0x010f300000000800 */
[----:B------:R-:W0:Y:S01]  /*d820*/  @P1 LDC R51, c[0x0][0xbf0] ;  /* 0x0002fc00ff331b82 */ /* 0x000e220000000800 */
[----:B---3--:R-:W-:Y:S04]  /*d830*/  @!P2 ST.E desc[UR36][R72.64], R88 ;  /* 0x000000584800a985 */ /* 0x008fe8000c101924 */
[----:B--2---:R2:W-:Y:S04]  /*d840*/  @!P0 ST.E desc[UR36][R78.64], R0 ;  /* 0x000000004e008985 */ /* 0x0045e8000c101924 */
[----:B------:R3:W5:Y:S04]  /*d850*/  LD.E.128 R36, desc[UR36][R30.64] ;  /* 0x000000241e247980 */ /* 0x000768000c101d00 */
[----:B------:R1:W5:Y:S01]  /*d860*/  LD.E.128 R44, desc[UR36][R34.64] ;  /* 0x00000024222c7980 */ /* 0x000362000c101d00 */
[----:B--2---:R-:W-:-:S03]  /*d870*/  IMAD R0, R163, 0x20, R165 ;  /* 0x00000020a3007824 */ /* 0x004fc600078e02a5 */
[----:B------:R2:W5:Y:S01]  /*d880*/  LD.E.128 R4, desc[UR36][R28.64] ;  /* 0x000000241c047980 */ /* 0x000562000c101d00 */
[----:B---3--:R-:W-:-:S03]  /*d890*/  IMAD.IADD R30, R17, 0x1, R0 ;  /* 0x00000001111e7824 */ /* 0x008fc600078e0200 */
[----:B------:R3:W5:Y:S01]  /*d8a0*/  LD.E.128 R60, desc[UR36][R20.64] ;  /* 0x00000024143c7980 */ /* 0x000762000c101d00 */
[----:B-1----:R-:W-:Y:S02]  /*d8b0*/  IMAD R35, R58, UR4, RZ ;  /* 0x000000043a237c24 */ /* 0x002fe4000f8e02ff */
[----:B----4-:R-:W-:Y:S01]  /*d8c0*/  @P1 IMAD.HI.U32 R0, R30, R49, RZ ;  /* 0x000000311e001227 */ /* 0x010fe200078e00ff */
[----:B------:R1:W5:Y:S03]  /*d8d0*/  LD.E.128 R52, desc[UR36][R24.64] ;  /* 0x0000002418347980 */ /* 0x000366000c101d00 */
[C---:B------:R-:W-:Y:S01]  /*d8e0*/  IMAD R35, R164.reuse, UR5, R35 ;  /* 0x00000005a4237c24 */ /* 0x040fe2000f8e0223 */
[----:B------:R4:W5:Y:S01]  /*d8f0*/  LD.E.128 R12, desc[UR36][R2.64] ;  /* 0x00000024020c7980 */ /* 0x000962000c101d00 */
[----:B--2---:R-:W-:Y:S01]  /*d900*/  IMAD.WIDE.U32 R28, R164, UR4, RZ ;  /* 0x00000004a41c7c25 */ /* 0x004fe2000f8e00ff */
[----:B------:R-:W-:-:S02]  /*d910*/  ULDC.64 UR4, c[0x0][0xaf0] ;  /* 0x0002bc0000047ab9 */ /* 0x000fc40000000a00 */
[----:B------:R-:W5:Y:S01]  /*d920*/  LD.E.128 R40, desc[UR36][R32.64] ;  /* 0x0000002420287980 */ /* 0x000f62000c101d00 */
[----:B---3--:R-:W-:Y:S01]  /*d930*/  IMAD.MOV.U32 R21, RZ, RZ, R30 ;  /* 0x000000ffff157224 */ /* 0x008fe200078e001e */
[----:B0-----:R-:W-:Y:S01]  /*d940*/  @P1 SHF.R.U32.HI R21, RZ, R51, R0 ;  /* 0x00000033ff151219 */ /* 0x001fe20000011600 */
[----:B-1----:R-:W-:Y:S01]  /*d950*/  IMAD R25, R112, UR4, RZ ;  /* 0x0000000470197c24 */ /* 0x002fe2000f8e02ff */
[----:B------:R0:W5:Y:S01]  /*d960*/  LD.E.128 R8, desc[UR36][R26.64] ;  /* 0x000000241a087980 */ /* 0x000162000c101d00 */
[----:B----4-:R-:W-:Y:S02]  /*d970*/  IMAD.IADD R3, R29, 0x1, R35 ;  /* 0x000000011d037824 */ /* 0x010fe400078e0223 */
[----:B------:R-:W-:Y:S01]  /*d980*/  IMAD.MOV.U32 R2, RZ, RZ, R28 ;  /* 0x000000ffff027224 */ /* 0x000fe200078e001c */
[--C-:B------:R-:W-:Y:S01]  /*d990*/  SHF.R.S32.HI R0, RZ, 0x1f, R21.reuse ;  /* 0x0000001fff007819 */ /* 0x100fe20000011415 */
[----:B------:R-:W-:Y:S01]  /*d9a0*/  IMAD.MOV R20, RZ, RZ, -R21 ;  /* 0x000000ffff147224 */ /* 0x000fe200078e0a15 */
[----:B------:R-:W-:Y:S01]  /*d9b0*/  @!PT LDS RZ, [RZ] ;  /* 0x00000000fffff984 */ /* 0x000fe20000000800 */
[----:B------:R-:W-:Y:S01]  /*d9c0*/  @!PT LDS RZ, [RZ] ;  /* 0x00000000fffff984 */ /* 0x000fe20000000800 */
[----:B------:R-:W-:Y:S01]  /*d9d0*/  @!PT LDS RZ, [RZ] ;  /* 0x00000000fffff984 */ /* 0x000fe20000000800 */
[----:B------:R-:W-:Y:S01]  /*d9e0*/  @!PT LDS RZ, [RZ] ;  /* 0x00000000fffff984 */ /* 0x000fe20000000800 */
[----:B------:R1:W-:Y:S06]  /*d9f0*/  MEMBAR.ALL.CTA ;  /* 0x0000000000007992 */ /* 0x0003ec0000008000 */
[----:B-1----:R-:W1:Y:S01]  /*da00*/  FENCE.VIEW.ASYNC.S ;  /* 0x00000000000073c6 */ /* 0x002e620000000000 */
[----:B------:R-:W-:-:S02]  /*da10*/  IMAD R25, R162, UR5, R25 ;  /* 0x00000005a2197c24 */ /* 0x000fc4000f8e0219 */
[----:B------:R-:W-:Y:S01]  /*da20*/  IMAD.WIDE.U32 R2, R162, UR4, R2 ;  /* 0x00000004a2027c25 */ /* 0x000fe2000f8e0002 */
[----:B------:R-:W-:-:S03]  /*da30*/  ULDC.64 UR4, c[0x0][0xae0] ;  /* 0x0002b80000047ab9 */ /* 0x000fc60000000a00 */
[----:B------:R-:W-:Y:S02]  /*da40*/  IMAD R0, R0, UR4, RZ ;  /* 0x0000000400007c24 */ /* 0x000fe4000f8e02ff */
[----:B------:R-:W-:Y:S02]  /*da50*/  IMAD R57, R57, R20, R30 ;  /* 0x0000001439397224 */ /* 0x000fe400078e021e */
[----:B------:R-:W-:Y:S02]  /*da60*/  IMAD.IADD R3, R3, 0x1, R25 ;  /* 0x0000000103037824 */ /* 0x000fe400078e0219 */
[C---:B------:R-:W-:Y:S01]  /*da70*/  IMAD R25, R21.reuse, UR5, R0 ;  /* 0x0000000515197c24 */ /* 0x040fe2000f8e0200 */
[----:B------:R-:W-:Y:S01]  /*da80*/  SHF.R.S32.HI R0, RZ, 0x1f, R57 ;  /* 0x0000001fff007819 */ /* 0x000fe20000011439 */
[----:B------:R-:W-:Y:S01]  /*da90*/  IMAD.WIDE.U32 R2, R21, UR4, R2 ;  /* 0x0000000415027c25 */ /* 0x000fe2000f8e0002 */
[----:B------:R-:W-:-:S03]  /*daa0*/  ULDC.64 UR4, c[0x0][0xad8] ;  /* 0x0002b60000047ab9 */ /* 0x000fc60000000a00 */
[----:B------:R-:W-:Y:S02]  /*dab0*/  IMAD.IADD R3, R3, 0x1, R25 ;  /* 0x0000000103037824 */ /* 0x000fe400078e0219 */
[----:B------:R-:W-:Y:S02]  /*dac0*/  IMAD R20, R0, UR4, RZ ;  /* 0x0000000400147c24 */ /* 0x000fe4000f8e02ff */
[----:B0-----:R-:W-:Y:S02]  /*dad0*/  IMAD.IADD R26, R165, 0x1, R17 ;  /* 0x00000001a51a7824 */ /* 0x001fe400078e0211 */
[C---:B------:R-:W-:Y:S02]  /*dae0*/  IMAD R17, R57.reuse, UR5, R20 ;  /* 0x0000000539117c24 */ /* 0x040fe4000f8e0214 */
[----:B------:R-:W-:Y:S01]  /*daf0*/  IMAD.WIDE.U32 R2, R57, UR4, R2 ;  /* 0x0000000439027c25 */ /* 0x000fe2000f8e0002 */
[----:B------:R-:W-:Y:S01]  /*db00*/  ISETP.GE.AND P2, PT, R26, R89, PT ;  /* 0x000000591a00720c */ /* 0x000fe20003f46270 */
[----:B------:R-:W-:-:S02]  /*db10*/  ULDC.64 UR4, c[0x0][0xa80] ;  /* 0x0002a00000047ab9 */ /* 0x000fc40000000a00 */
[----:B------:R-:W-:Y:S02]  /*db20*/  VIADD R0, R26, 0x20 ;  /* 0x000000201a007836 */ /* 0x000fe40000000000 */
[----:B------:R-:W-:Y:S01]  /*db30*/  IMAD.IADD R3, R3, 0x1, R17 ;  /* 0x0000000103037824 */ /* 0x000fe200078e0211 */
[----:B------:R-:W-:Y:S01]  /*db40*/  LEA R17, P3, R2, UR4, 0x1 ;  /* 0x0000000402117c11 */ /* 0x000fe2000f8608ff */
[----:B------:R-:W-:Y:S01]  /*db50*/  VIADD R23, R23, 0x2a820 ;  /* 0x0002a82017177836 */ /* 0x000fe20000000000 */
[-C--:B------:R-:W-:Y:S01]  /*db60*/  ISETP.GE.AND P0, PT, R0, R89.reuse, PT ;  /* 0x000000590000720c */ /* 0x080fe20003f06270 */
[----:B------:R-:W-:Y:S01]  /*db70*/  VIADD R0, R26, 0x40 ;  /* 0x000000401a007836 */ /* 0x000fe20000000000 */
[----:B------:R-:W-:Y:S02]  /*db80*/  LEA.HI.X R24, R2, UR5, R3, 0x1, P3 ;  /* 0x0000000502187c11 */ /* 0x000fe400098f0c03 */
[----:B------:R-:W-:Y:S01]  /*db90*/  PRMT R23, RZ, 0x654, R23 ;  /* 0x00000654ff177816 */ /* 0x000fe20000000017 */
[----:B-1----:R0:W1:Y:S01]  /*dba0*/  SHFL.IDX PT, R20, R17, RZ, 0x181f ;  /* 0x00181fff11147589 */ /* 0x00206200000e0000 */
[----:B------:R-:W-:Y:S01]  /*dbb0*/  ISETP.GE.AND P1, PT, R0, R89, PT ;  /* 0x000000590000720c */ /* 0x000fe20003f26270 */
[----:B------:R-:W-:Y:S01]  /*dbc0*/  BSSY B1, `(.L_x_1050) ;  /* 0x000000d000017945 */ /* 0x000fe20003800000 */
[----:B------:R0:W-:Y:S01]  /*dbd0*/  SYNCS.ARRIVE.TRANS64.RED.A1T0 RZ, [R23+URZ], RZ ;  /* 0x000000ff17ff79a7 */ /* 0x0001e2000810043f */
[----:B------:R0:W2:Y:S02]  /*dbe0*/  SHFL.IDX PT, R0, R24, RZ, 0x181f ;  /* 0x00181fff18007589 */ /* 0x0000a400000e0000 */
[----:B------:R-:W-:Y:S08]  /*dbf0*/  @P2 BRA `(.L_x_1051) ;  /* 0x0000000000242947 */ /* 0x000ff00003800000 */
        /* <DEDUP_REMOVED lines=9> */
.L_x_1051:
[----:B------:R-:W-:Y:S05]  /*dc90*/  BSYNC B1 ;  /* 0x0000000000017941 */ /* 0x000fea0003800000 */
.L_x_1050:
        /* <DEDUP_REMOVED lines=13> */
.L_x_1053:
[----:B------:R-:W-:Y:S05]  /*dd70*/  BSYNC B1 ;  /* 0x0000000000017941 */ /* 0x000fea0003800000 */
.L_x_1052:
[----:B----4-:R4:W0:Y:S01]  /*dd80*/  SHFL.IDX PT, R0, R24, 0x2, 0x181f ;  /* 0x00581f0018007f89 */ /* 0x01082200000e0000 */
        /* <DEDUP_REMOVED lines=8> */
[-C--:B0-----:R-:W-:Y:S02]  /*de10*/  @!P2 LEA.HI.X R3, R160, R0.reuse, R173, 0x1, P0 ;  /* 0x00000000a003a211 */ /* 0x081fe400000f0cad */
[----:B------:R-:W-:-:S03]  /*de20*/  @!P3 LEA.HI.X R21, R161, R0, R172, 0x1, P1 ;  /* 0x00000000a115b211 */ /* 0x000fc600008f0cac */
[----:B-----5:R3:W-:Y:S04]  /*de30*/  @!P2 ST.E.128 desc[UR36][R2.64], R36 ;  /* 0x000000240200a985 */ /* 0x0207e8000c101d24 */
[----:B------:R3:W-:Y:S02]  /*de40*/  @!P3 ST.E.128 desc[UR36][R20.64], R12 ;  /* 0x0000000c1400b985 */ /* 0x0007e4000c101d24 */
.L_x_1055:
[----:B------:R-:W-:Y:S05]  /*de50*/  BSYNC B1 ;  /* 0x0000000000017941 */ /* 0x000fea0003800000 */
.L_x_1054:
[----:B0-----:R-:W-:Y:S01]  /*de60*/  VIADD R0, R26, 0x60 ;  /* 0x000000601a007836 */ /* 0x001fe20000000000 */
[----:B--2-4-:R-:W0:Y:S04]  /*de70*/  SHFL.IDX PT, R24, R24, 0x3, 0x181f ;  /* 0x00781f0018187f89 */ /* 0x014e2800000e0000 */
[----:B------:R-:W-:Y:S01]  /*de80*/  ISETP.GE.AND P0, PT, R0, R89, PT ;  /* 0x000000590000720c */ /* 0x000fe20003f06270 */
[----:B------:R-:W2:-:S12]  /*de90*/  SHFL.IDX PT, R17, R17, 0x3, 0x181f ;  /* 0x00781f0011117f89 */ /* 0x000e9800000e0000 */
[----:B------:R-:W-:Y:S05]  /*dea0*/  @P0 BRA `(.L_x_1056) ;  /* 0x00000008006c0947 */ /* 0x000fea0003800000 */
[----:B------:R-:W-:Y:S02]  /*deb0*/  ULDC UR4, c[0x0][0xac8] ;  /* 0x0002b20000047ab9 */ /* 0x000fe40000000800 */
[----:B------:R-:W-:-:S13]  /*dec0*/  ISETP.GE.AND P1, PT, R160, UR4, PT ;  /* 0x00000004a0007c0c */ /* 0x000fda000bf26270 */
[----:B--23--:R-:W-:-:S04]  /*ded0*/  @!P1 LEA R2, P0, R160, R17, 0x1 ;  /* 0x00000011a0029211 */ /* 0x00cfc800078008ff */
[----:B0-----:R-:W-:Y:S02]  /*dee0*/  @!P1 LEA.HI.X R3, R160, R24, R173, 0x1, P0 ;  /* 0x00000018a0039211 */ /* 0x001fe400000f0cad */
[----:B------:R-:W-:-:S03]  /*def0*/  ISETP.GE.AND P0, PT, R161, UR4, PT ;  /* 0x00000004a1007c0c */ /* 0x000fc6000bf06270 */
[----:B-----5:R4:W-:Y:S10]  /*df00*/  @!P1 ST.E.128 desc[UR36][R2.64], R4 ;  /* 0x0000000402009985 */ /* 0x0209f4000c101d24 */
[----:B------:R-:W-:Y:S05]  /*df10*/  @P0 BRA `(.L_x_1056) ;  /* 0x0000000800500947 */ /* 0x000fea0003800000 */
[----:B----4-:R-:W-:-:S04]  /*df20*/  LEA R2, P0, R161, R17, 0x1 ;  /* 0x00000011a1027211 */ /* 0x010fc800078008ff */
[----:B------:R-:W-:-:S05]  /*df30*/  LEA.HI.X R3, R161, R24, R172, 0x1, P0 ;  /* 0x00000018a1037211 */ /* 0x000fca00000f0cac */
[----:B------:R0:W-:Y:S01]  /*df40*/  ST.E.128 desc[UR36][R2.64], R8 ;  /* 0x0000000802007985 */ /* 0x0001e2000c101d24 */
[----:B------:R-:W-:Y:S05]  /*df50*/  BRA `(.L_x_1056) ;  /* 0x0000000800407947 */ /* 0x000fea0003800000 */
.L_x_1049:
[----:B------:R-:W2:Y:S01]  /*df60*/  LDC R11, c[0x0][0xbe8] ;  /* 0x0002fa00ff0b7b82 */ /* 0x000ea20000000800 */
[----:B------:R-:W-:Y:S01]  /*df70*/  ISETP.GE.AND P0, PT, R174, 0x80, PT ;  /* 0x00000080ae00780c */ /* 0x000fe20003f06270 */
[----:B------:R-:W-:Y:S01]  /*df80*/  IMAD R0, R163, 0x20, R165 ;  /* 0x00000020a3007824 */ /* 0x000fe200078e02a5 */
[----:B------:R-:W-:Y:S01]  /*df90*/  BSSY B1, `(.L_x_1057) ;  /* 0x000002e000017945 */ /* 0x000fe20003800000 */
[----:B------:R-:W-:Y:S02]  /*dfa0*/  SHF.R.S32.HI R6, RZ, 0x1f, R164 ;  /* 0x0000001fff067819 */ /* 0x000fe400000114a4 */
[----:B------:R-:W-:Y:S01]  /*dfb0*/  IMAD.IADD R12, R17, 0x1, R0 ;  /* 0x00000001110c7824 */ /* 0x000fe200078e0200 */
[----:B------:R-:W-:Y:S02]  /*dfc0*/  SHF.R.S32.HI R8, RZ, 0x1f, R162 ;  /* 0x0000001fff087819 */ /* 0x000fe400000114a2 */
[----:B--2---:R-:W-:-:S13]  /*dfd0*/  ISETP.NE.AND P1, PT, R11, 0x1, PT ;  /* 0x000000010b00780c */ /* 0x004fda0003f25270 */
[----:B------:R-:W2:Y:S08]  /*dfe0*/  @P1 LDC R13, c[0x0][0xbec] ;  /* 0x0002fb00ff0d1b82 */ /* 0x000eb00000000800 */
[----:B------:R-:W3:Y:S01]  /*dff0*/  @P1 LDC R15, c[0x0][0xbf0] ;  /* 0x0002fc00ff0f1b82 */ /* 0x000ee20000000800 */
[----:B------:R-:W-:Y:S05]  /*e000*/  @P0 BRA `(.L_x_1058) ;  /* 0x0000000000980947 */ /* 0x000fea0003800000 */
[----:B------:R-:W4:Y:S01]  /*e010*/  S2R R2, SR_TID.X ;  /* 0x0000000000027919 */ /* 0x000f220000002100 */
[----:B------:R-:W5:Y:S01]  /*e020*/  LDC R10, c[0x0][0xbe8] ;  /* 0x0002fa00ff0a7b82 */ /* 0x000f620000000800 */
[----:B------:R-:W-:Y:S02]  /*e030*/  ULDC UR4, c[0x0][0xa88] ;  /* 0x0002a20000047ab9 */ /* 0x000fe40000000800 */
[----:B-----5:R-:W-:Y:S01]  /*e040*/  IMAD R3, R10, UR4, RZ ;  /* 0x000000040a037c24 */ /* 0x020fe2000f8e02ff */
[----:B----4-:R-:W-:-:S04]  /*e050*/  IADD3 R4, R17, -0x80, R2 ;  /* 0xffffff8011047810 */ /* 0x010fc80007ffe002 */
[----:B------:R-:W-:-:S13]  /*e060*/  ISETP.GE.AND P0, PT, R4, R3, PT ;  /* 0x000000030400720c */ /* 0x000fda0003f06270 */
[----:B------:R-:W-:Y:S05]  /*e070*/  @P0 BRA `(.L_x_1058) ;  /* 0x00000000007c0947 */ /* 0x000fea0003800000 */
[----:B------:R-:W-:Y:S01]  /*e080*/  ISETP.NE.AND P0, PT, R10, 0x1, PT ;  /* 0x000000010a00780c */ /* 0x000fe20003f05270 */
[----:B------:R-:W-:Y:S01]  /*e090*/  ULDC.64 UR4, c[0x0][0xb90] ;  /* 0x0002e40000047ab9 */ /* 0x000fe20000000a00 */
[----:B------:R-:W-:Y:S02]  /*e0a0*/  IMAD.MOV.U32 R5, RZ, RZ, R4 ;  /* 0x000000ffff057224 */ /* 0x000fe400078e0004 */
[----:B------:R-:W-:-:S04]  /*e0b0*/  IMAD R7, R6, UR4, RZ ;  /* 0x0000000406077c24 */ /* 0x000fc8000f8e02ff */
[----:B------:R-:W-:-:S05]  /*e0c0*/  IMAD R7, R164, UR5, R7 ;  /* 0x00000005a4077c24 */ /* 0x000fca000f8e0207 */
[----:B------:R-:W4:Y:S08]  /*e0d0*/  @P0 LDC R3, c[0x0][0xbec] ;  /* 0x0002fb00ff030b82 */ /* 0x000f300000000800 */
[----:B------:R-:W5:Y:S01]  /*e0e0*/  @P0 LDC R9, c[0x0][0xbf0] ;  /* 0x0002fc00ff090b82 */ /* 0x000f620000000800 */
[----:B----4-:R-:W-:-:S04]  /*e0f0*/  @P0 IMAD.HI.U32 R0, R4, R3, RZ ;  /* 0x0000000304000227 */ /* 0x010fc800078e00ff */
[----:B------:R-:W-:Y:S01]  /*e100*/  IMAD.WIDE.U32 R2, R164, UR4, RZ ;  /* 0x00000004a4027c25 */ /* 0x000fe2000f8e00ff */
[----:B------:R-:W-:Y:S01]  /*e110*/  ULDC.64 UR4, c[0x0][0xb98] ;  /* 0x0002e60000047ab9 */ /* 0x000fe20000000a00 */
[----:B-----5:R-:W-:Y:S02]  /*e120*/  @P0 SHF.R.U32.HI R5, RZ, R9, R0 ;  /* 0x00000009ff050219 */ /* 0x020fe40000011600 */
[----:B------:R-:W-:Y:S02]  /*e130*/  IMAD.IADD R3, R3, 0x1, R7 ;  /* 0x0000000103037824 */ /* 0x000fe400078e0207 */
[----:B------:R-:W-:Y:S02]  /*e140*/  IMAD R9, R8, UR4, RZ ;  /* 0x0000000408097c24 */ /* 0x000fe4000f8e02ff */
[----:B------:R-:W-:Y:S02]  /*e150*/  IMAD.MOV R7, RZ, RZ, -R5 ;  /* 0x000000ffff077224 */ /* 0x000fe400078e0a05 */
[----:B------:R-:W-:-:S04]  /*e160*/  IMAD.WIDE.U32 R2, R162, UR4, R2 ;  /* 0x00000004a2027c25 */ /* 0x000fc8000f8e0002 */
[----:B------:R-:W-:Y:S01]  /*e170*/  IMAD R7, R10, R7, R4 ;  /* 0x000000070a077224 */ /* 0x000fe200078e0204 */
[----:B------:R-:W-:Y:S01]  /*e180*/  IADD3 R2, P0, R5, R2, RZ ;  /* 0x0000000205027210 */ /* 0x000fe20007f1e0ff */
[----:B------:R-:W-:Y:S01]  /*e190*/  IMAD R4, R162, UR5, R9 ;  /* 0x00000005a2047c24 */ /* 0x000fe2000f8e0209 */
[----:B------:R-:W-:Y:S01]  /*e1a0*/  SHF.R.S32.HI R9, RZ, 0x1f, R5 ;  /* 0x0000001fff097819 */ /* 0x000fe20000011405 */
[----:B------:R-:W-:Y:S01]  /*e1b0*/  ULDC.64 UR4, c[0x0][0xb88] ;  /* 0x0002e20000047ab9 */ /* 0x000fe20000000a00 */
        /* <DEDUP_REMOVED lines=11> */
.L_x_1058:
[----:B------:R-:W-:Y:S05]  /*e270*/  BSYNC B1 ;  /* 0x0000000000017941 */ /* 0x000fea0003800000 */
.L_x_1057:
[----:B------:R-:W-:Y:S01]  /*e280*/  ULDC.64 UR4, c[0x0][0xae8] ;  /* 0x0002ba0000047ab9 */ /* 0x000fe20000000a00 */
[----:B--2---:R-:W-:Y:S01]  /*e290*/  @P1 IMAD.HI.U32 R0, R12, R13, RZ ;  /* 0x0000000d0c001227 */ /* 0x004fe200078e00ff */
[----:B------:R-:W-:Y:S01]  /*e2a0*/  ULDC UR6, c[0x0][0xa88] ;  /* 0x0002a20000067ab9 */ /* 0x000fe20000000800 */
[----:B------:R-:W-:Y:S02]  /*e2b0*/  BSSY B1, `(.L_x_1059) ;  /* 0x0000030000017945 */ /* 0x000fe40003800000 */
[----:B----4-:R-:W-:Y:S02]  /*e2c0*/  IMAD R3, R6, UR4, RZ ;  /* 0x0000000406037c24 */ /* 0x010fe4000f8e02ff */
[----:B------:R-:W-:Y:S01]  /*e2d0*/  IMAD.MOV.U32 R5, RZ, RZ, R12 ;  /* 0x000000ffff057224 */ /* 0x000fe200078e000c */
[----:B---3--:R-:W-:Y:S01]  /*e2e0*/  @P1 SHF.R.U32.HI R5, RZ, R15, R0 ;  /* 0x0000000fff051219 */ /* 0x008fe20000011600 */
[C---:B------:R-:W-:Y:S02]  /*e2f0*/  IMAD R7, R164.reuse, UR5, R3 ;  /* 0x00000005a4077c24 */ /* 0x040fe4000f8e0203 */
[----:B------:R-:W-:Y:S01]  /*e300*/  IMAD.WIDE.U32 R2, R164, UR4, RZ ;  /* 0x00000004a4027c25 */ /* 0x000fe2000f8e00ff */
[----:B------:R-:W-:Y:S01]  /*e310*/  ULDC.64 UR4, c[0x0][0xaf0] ;  /* 0x0002bc0000047ab9 */ /* 0x000fe20000000a00 */
[----:B------:R-:W-:-:S02]  /*e320*/  SHF.R.S32.HI R0, RZ, 0x1f, R5 ;  /* 0x0000001fff007819 */ /* 0x000fc40000011405 */
[----:B------:R-:W-:Y:S02]  /*e330*/  IMAD R9, R8, UR4, RZ ;  /* 0x0000000408097c24 */ /* 0x000fe4000f8e02ff */
[----:B------:R-:W-:Y:S02]  /*e340*/  IMAD.IADD R3, R3, 0x1, R7 ;  /* 0x0000000103037824 */ /* 0x000fe400078e0207 */
[----:B------:R-:W-:Y:S02]  /*e350*/  IMAD.MOV R7, RZ, RZ, -R5 ;  /* 0x000000ffff077224 */ /* 0x000fe400078e0a05 */
[C---:B------:R-:W-:Y:S02]  /*e360*/  IMAD R9, R162.reuse, UR5, R9 ;  /* 0x00000005a2097c24 */ /* 0x040fe4000f8e0209 */
        /* <DEDUP_REMOVED lines=11> */
[----:B------:R-:W-:Y:S02]  /*e420*/  IMAD.IADD R6, R165, 0x1, R17 ;  /* 0x00000001a5067824 */ /* 0x000fe400078e0211 */
[----:B------:R-:W-:Y:S02]  /*e430*/  IMAD R11, R11, UR6, RZ ;  /* 0x000000060b0b7c24 */ /* 0x000fe4000f8e02ff */
[C---:B------:R-:W-:Y:S02]  /*e440*/  IMAD R5, R7.reuse, UR5, R4 ;  /* 0x0000000507057c24 */ /* 0x040fe4000f8e0204 */
[----:B------:R-:W-:Y:S01]  /*e450*/  IMAD.WIDE.U32 R2, R7, UR4, R2 ;  /* 0x0000000407027c25 */ /* 0x000fe2000f8e0002 */
[----:B------:R-:W-:Y:S01]  /*e460*/  ISETP.GE.AND P2, PT, R6, R11, PT ;  /* 0x0000000b0600720c */ /* 0x000fe20003f46270 */
[----:B------:R-:W-:-:S02]  /*e470*/  ULDC.64 UR4, c[0x0][0xa80] ;  /* 0x0002a00000047ab9 */ /* 0x000fc40000000a00 */
[----:B------:R-:W-:Y:S01]  /*e480*/  VIADD R0, R6, 0x20 ;  /* 0x0000002006007836 */ /* 0x000fe20000000000 */
[----:B------:R-:W-:Y:S01]  /*e490*/  LEA R4, P3, R2, UR4, 0x1 ;  /* 0x0000000402047c11 */ /* 0x000fe2000f8608ff */
[----:B------:R-:W-:-:S03]  /*e4a0*/  IMAD.IADD R3, R3, 0x1, R5 ;  /* 0x0000000103037824 */ /* 0x000fc600078e0205 */
[-C--:B------:R-:W-:Y:S01]  /*e4b0*/  ISETP.GE.AND P1, PT, R0, R11.reuse, PT ;  /* 0x0000000b0000720c */ /* 0x080fe20003f26270 */
[----:B------:R-:W-:Y:S01]  /*e4c0*/  VIADD R0, R6, 0x40 ;  /* 0x0000004006007836 */ /* 0x000fe20000000000 */
[----:B------:R-:W-:Y:S02]  /*e4d0*/  LEA.HI.X R5, R2, UR5, R3, 0x1, P3 ;  /* 0x0000000502057c11 */ /* 0x000fe400098f0c03 */
[----:B------:R2:W3:Y:S02]  /*e4e0*/  SHFL.IDX PT, R2, R4, RZ, 0x181f ;  /* 0x00181fff04027589 */ /* 0x0004e400000e0000 */
[----:B------:R-:W-:Y:S02]  /*e4f0*/  ISETP.GE.AND P0, PT, R0, R11, PT ;  /* 0x0000000b0000720c */ /* 0x000fe40003f06270 */
[----:B------:R2:W4:Y:S01]  /*e500*/  SHFL.IDX PT, R0, R5, RZ, 0x181f ;  /* 0x00181fff05007589 */ /* 0x00052200000e0000 */
[----:B------:R-:W-:Y:S10]  /*e510*/  @P2 BRA `(.L_x_1060) ;  /* 0x0000000000242947 */ /* 0x000ff40003800000 */
[----:B------:R-:W-:Y:S02]  /*e520*/  ULDC UR4, c[0x0][0xac8] ;  /* 0x0002b20000047ab9 */ /* 0x000fe40000000800 */
[----:B------:R-:W-:Y:S02]  /*e530*/  ISETP.GE.AND P4, PT, R160, UR4, PT ;  /* 0x00000004a0007c0c */ /* 0x000fe4000bf86270 */
[----:B------:R-:W-:-:S11]  /*e540*/  ISETP.GE.AND P5, PT, R161, UR4, PT ;  /* 0x00000004a1007c0c */ /* 0x000fd6000bfa6270 */
[CC--:B---3--:R-:W-:Y:S02]  /*e550*/  @!P4 LEA R8, P2, R160.reuse, R2.reuse, 0x1 ;  /* 0x00000002a008c211 */ /* 0x0c8fe400078408ff */
[C---:B------:R-:W-:Y:S02]  /*e560*/  @!P5 LEA R2, P3, R161.reuse, R2, 0x1 ;  /* 0x00000002a102d211 */ /* 0x040fe400078608ff */
[-C--:B----4-:R-:W-:Y:S02]  /*e570*/  @!P4 LEA.HI.X R9, R160, R0.reuse, R173, 0x1, P2 ;  /* 0x00000000a009c211 */ /* 0x090fe400010f0cad */
[----:B------:R-:W-:-:S03]  /*e580*/  @!P5 LEA.HI.X R3, R161, R0, R172, 0x1, P3 ;  /* 0x00000000a103d211 */ /* 0x000fc600018f0cac */
[----:B------:R3:W-:Y:S04]  /*e590*/  @!P4 ST.E.128 desc[UR36][R8.64], RZ ;  /* 0x000000ff0800c985 */ /* 0x0007e8000c101d24 */
[----:B------:R3:W-:Y:S02]  /*e5a0*/  @!P5 ST.E.128 desc[UR36][R2.64], RZ ;  /* 0x000000ff0200d985 */ /* 0x0007e4000c101d24 */
.L_x_1060:
[----:B------:R-:W-:Y:S05]  /*e5b0*/  BSYNC B1 ;  /* 0x0000000000017941 */ /* 0x000fea0003800000 */
.L_x_1059:
[----:B----4-:R4:W0:Y:S01]  /*e5c0*/  SHFL.IDX PT, R0, R5, 0x1, 0x181f ;  /* 0x00381f0005007f89 */ /* 0x01082200000e0000 */
[----:B------:R-:W-:Y:S03]  /*e5d0*/  BSSY B1, `(.L_x_1061) ;  /* 0x000000c000017945 */ /* 0x000fe60003800000 */
[----:B---3--:R4:W3:Y:S01]  /*e5e0*/  SHFL.IDX PT, R2, R4, 0x1, 0x181f ;  /* 0x00381f0004027f89 */ /* 0x0088e200000e0000 */
        /* <DEDUP_REMOVED lines=8> */
[----:B------:R0:W-:Y:S04]  /*e670*/  @!P3 ST.E.128 desc[UR36][R8.64], RZ ;  /* 0x000000ff0800b985 */ /* 0x0001e8000c101d24 */
[----:B------:R0:W-:Y:S02]  /*e680*/  @!P4 ST.E.128 desc[UR36][R2.64], RZ ;  /* 0x000000ff0200c985 */ /* 0x0001e4000c101d24 */
.L_x_1062:
[----:B------:R-:W-:Y:S05]  /*e690*/  BSYNC B1 ;  /* 0x0000000000017941 */ /* 0x000fea0003800000 */
.L_x_1061:
[----:B0-----:R0:W0:Y:S01]  /*e6a0*/  SHFL.IDX PT, R0, R5, 0x2, 0x181f ;  /* 0x00581f0005007f89 */ /* 0x00102200000e0000 */
[----:B------:R-:W-:Y:S03]  /*e6b0*/  BSSY B1, `(.L_x_1063) ;  /* 0x000000c000017945 */ /* 0x000fe60003800000 */
[----:B---3--:R3:W0:Y:S01]  /*e6c0*/  SHFL.IDX PT, R2, R4, 0x2, 0x181f ;  /* 0x00581f0004027f89 */ /* 0x00862200000e0000 */
        /* <DEDUP_REMOVED lines=10> */
.L_x_1064:
[----:B------:R-:W-:Y:S05]  /*e770*/  BSYNC B1 ;  /* 0x0000000000017941 */ /* 0x000fea0003800000 */
.L_x_1063:
[----:B0-----:R-:W-:Y:S01]  /*e780*/  VIADD R0, R6, 0x60 ;  /* 0x0000006006007836 */ /* 0x001fe20000000000 */
[----:B--2-4-:R-:W0:Y:S04]  /*e790*/  SHFL.IDX PT, R5, R5, 0x3, 0x181f ;  /* 0x00781f0005057f89 */ /* 0x014e2800000e0000 */
[----:B------:R-:W-:Y:S01]  /*e7a0*/  ISETP.GE.AND P0, PT, R0, R11, PT ;  /* 0x0000000b0000720c */ /* 0x000fe20003f06270 */
[----:B------:R2:W4:-:S12]  /*e7b0*/  SHFL.IDX PT, R2, R4, 0x3, 0x181f ;  /* 0x00781f0004027f89 */ /* 0x00051800000e0000 */
[----:B--2---:R-:W-:Y:S05]  /*e7c0*/  @P0 BRA `(.L_x_1056) ;  /* 0x0000000000240947 */ /* 0x004fea0003800000 */
        /* <DEDUP_REMOVED lines=9> */
.L_x_1056:
[----:B------:R-:W-:Y:S05]  /*e860*/  BSYNC B0 ;  /* 0x0000000000007941 */ /* 0x000fea0003800000 */
.L_x_1048:
[----:B------:R-:W-:Y:S02]  /*e870*/  ULDC UR4, c[0x0][0xc38] ;  /* 0x00030e0000047ab9 */ /* 0x000fe40000000800 */
[----:B-1----:R-:W-:-:S13]  /*e880*/  ISETP.GE.AND P0, PT, R16, UR4, PT ;  /* 0x0000000410007c0c */ /* 0x002fda000bf06270 */
[----:B------:R-:W-:Y:S05]  /*e890*/  @!P0 BRA `(.L_x_1065) ;  /* 0xffffff2400148947 */ /* 0x000fea000383ffff */
[----:B------:R-:W-:Y:S05]  /*e8a0*/  EXIT ;  /* 0x000000000000794d */ /* 0x000fea0003800000 */
.L_x_959:
[----:B------:R-:W-:-:S08]  /*e8b0*/  NOP ;  /* 0x0000000000007918 */ /* 0x000fd00000000000 */
[----:B0-----:R-:W0:-:S00]  /*e8c0*/  USETMAXREG.DEALLOC.CTAPOOL 0x28 ;  /* 0x00000028000079c8 */ /* 0x001e0000080e0500 */
[----:B0-----:R-:W-:-:S06]  /*e8d0*/  LOP3.LUT R0, R0, 0x3, RZ, 0xc0, !PT ;  /* 0x0000000300007812 */ /* 0x001fcc00078ec0ff */
[----:B------:R-:W0:Y:S01]  /*e8e0*/  S2UR UR9, SR_CTAID.X ;  /* 0x00000000000979c3 */ /* 0x000e220000002500 */
[----:B------:R-:W-:Y:S01]  /*e8f0*/  LOP3.LUT R19, R19, 0xfffff7ff, RZ, 0xc0, !PT ;  /* 0xfffff7ff13137812 */ /* 0x000fe200078ec0ff */
[----:B------:R-:W-:Y:S01]  /*e900*/  STL [R1], RZ ;  /* 0x000000ff01007387 */ /* 0x000fe20000100800 */
[----:B------:R-:W-:Y:S02]  /*e910*/  IMAD.MOV.U32 R23, RZ, RZ, RZ ;  /* 0x000000ffff177224 */ /* 0x000fe400078e00ff */
[----:B------:R-:W-:Y:S01]  /*e920*/  IMAD.MOV.U32 R26, RZ, RZ, 0x1 ;  /* 0x00000001ff1a7424 */ /* 0x000fe200078e00ff */
[----:B------:R1:W2:Y:S02]  /*e930*/  SHFL.IDX PT, R2, R0, RZ, 0x1f ;  /* 0x00001fff00027589 */ /* 0x0002a400000e0000 */
[----:B-1----:R-:W0:Y:S01]  /*e940*/  LDC R0, c[0x0][0xc38] ;  /* 0x00030e00ff007b82 */ /* 0x002e220000000800 */
[----:B--2---:R-:W-:-:S13]  /*e950*/  ISETP.NE.AND P0, PT, R2, RZ, PT ;  /* 0x000000ff0200720c */ /* 0x004fda0003f05270 */
[----:B------:R-:W-:Y:S01]  /*e960*/  @P0 LOP3.LUT R19, R19, 0x800, RZ, 0xfc, !PT ;  /* 0x0000080013130812 */ /* 0x000fe200078efcff */
[----:B------:R-:W-:Y:S06]  /*e970*/  @P0 BAR.ARV 0x4, 0x180 ;  /* 0x0106000000000b1d */ /* 0x000fec0000002000 */
[----:B0-----:R-:W-:-:S13]  /*e980*/  ISETP.LE.AND P0, PT, R0, UR9, PT ;  /* 0x0000000900007c0c */ /* 0x001fda000bf03270 */
[----:B------:R-:W-:Y:S05]  /*e990*/  @P0 BRA `(.L_x_1066) ;  /* 0x0000003c00f40947 */ /* 0x000fea0003800000 */
[----:B------:R-:W2:Y:S01]  /*e9a0*/  LDL R3, [R1+0x4] ;  /* 0x0000040001037983 */ /* 0x000ea20000100800 */
[----:B------:R-:W-:Y:S01]  /*e9b0*/  ULDC.64 UR38, c[0x0][0x2f0] ;  /* 0x0000bc0000267ab9 */ /* 0x000fe20000000a00 */
[----:B------:R-:W-:Y:S01]  /*e9c0*/  ULDC UR7, c[0x0][0x320] ;  /* 0x0000c80000077ab9 */ /* 0x000fe20000000800 */
[----:B------:R-:W-:Y:S01]  /*e9d0*/  LOP3.LUT R19, R19, 0xfffffffe, RZ, 0xc0, !PT ;  /* 0xfffffffe13137812 */ /* 0x000fe200078ec0ff */
[----:B------:R-:W0:Y:S01]  /*e9e0*/  S2R R5, SR_TID.X ;  /* 0x0000000000057919 */ /* 0x000e220000002100 */
[----:B------:R-:W-:Y:S01]  /*e9f0*/  ULDC UR8, c[0x0][0x2b8] ;  /* 0x0000ae0000087ab9 */ /* 0x000fe20000000800 */
[----:B------:R-:W1:Y:S01]  /*ea00*/  S2UR UR6, SR_CgaCtaId ;  /* 0x00000000000679c3 */ /* 0x000e620000008800 */
[----:B------:R-:W-:Y:S01]  /*ea10*/  LOP3.LUT R19, R19, 0xfffffff7, RZ, 0xc0, !PT ;  /* 0xfffffff713137812 */ /* 0x000fe200078ec0ff */
[----:B------:R-:W-:Y:S01]  /*ea20*/  ULDC.64 UR4, c[0x0][0x418] ;  /* 0x0001060000047ab9 */ /* 0x000fe20000000a00 */
[----:B------:R3:W-:Y:S01]  /*ea30*/  STL [R1], RZ ;  /* 0x000000ff01007387 */ /* 0x0007e20000100800 */
[----:B------:R-:W-:Y:S01]  /*ea40*/  UISETP.NE.U32.AND UP0, UPT, UR4, URZ, UPT ;  /* 0x0000003f0400728c */ /* 0x000fe2000bf05070 */
[----:B------:R-:W-:Y:S01]  /*ea50*/  IMAD.U32 R34, RZ, RZ, UR9 ;  /* 0x00000009ff227e24 */ /* 0x000fe2000f8e00ff */
[----:B------:R-:W-:Y:S01]  /*ea60*/  ULDC UR40, c[0x0][0x288] ;  /* 0x0000a20000287ab9 */ /* 0x000fe20000000800 */
[----:B------:R-:W-:Y:S01]  /*ea70*/  ULDC UR4, c[0x0][0x424] ;  /* 0x0001090000047ab9 */ /* 0x000fe20000000800 */
[----:B------:R-:W-:Y:S01]  /*ea80*/  UISETP.NE.AND.EX UP0, UPT, UR5, URZ, UPT, UP0 ;  /* 0x0000003f0500728c */ /* 0x000fe2000bf05300 */
[----:B------:R-:W-:Y:S01]  /*ea90*/  IMAD.MOV.U32 R26, RZ, RZ, 0x1 ;  /* 0x00000001ff1a7424 */ /* 0x000fe200078e00ff */
[----:B------:R-:W-:Y:S01]  /*eaa0*/  ULDC UR47, c[0x0][0xc] ;  /* 0x00000300002f7ab9 */ /* 0x000fe20000000800 */
[----:B------:R-:W-:Y:S01]  /*eab0*/  UMOV UR5, 0x400 ;  /* 0x0000040000057882 */ /* 0x000fe20000000000 */
[----:B------:R-:W-:Y:S01]  /*eac0*/  USEL UR4, UR4, 0x1, UP0 ;  /* 0x0000000104047887 */ /* 0x000fe20008000000 */
[----:B------:R-:W-:-:S03]  /*ead0*/  IMAD.MOV.U32 R23, RZ, RZ, RZ ;  /* 0x000000ffff177224 */ /* 0x000fc600078e00ff */
[----:B------:R-:W-:-:S04]  /*eae0*/  UIMAD UR38, UR4, UR38, URZ ;  /* 0x00000026042672a4 */ /* 0x000fc8000f8e023f */
[----:B------:R-:W-:Y:S02]  /*eaf0*/  UIADD3 UR4, UR38, 0x5f, URZ ;  /* 0x0000005f26047890 */ /* 0x000fe4000fffe03f */
[----:B------:R-:W-:Y:S02]  /*eb00*/  UIADD3 UR49, UR38, 0x1, -UR40 ;  /* 0x0000000126317890 */ /* 0x000fe4000fffe828 */
[----:B-1----:R-:W-:Y:S02]  /*eb10*/  ULEA UR6, UR6, UR5, 0x18 ;  /* 0x0000000506067291 */ /* 0x002fe4000f8ec03f */
[----:B------:R-:W-:Y:S01]  /*eb20*/  UIMAD.WIDE UR4, UR4, 0x2aaaaaab, URZ ;  /* 0x2aaaaaab040478a5 */ /* 0x000fe2000f8e023f */
[C---:B0-----:R-:W-:Y:S01]  /*eb30*/  IMAD.SHL.U32 R30, R5.reuse, 0x8, RZ ;  /* 0x00000008051e7824 */ /* 0x041fe200078e00ff */
[----:B------:R-:W-:Y:S02]  /*eb40*/  LOP3.LUT R4, R5, 0x7f, RZ, 0xc0, !PT ;  /* 0x0000007f05047812 */ /* 0x000fe400078ec0ff */
[----:B------:R-:W-:Y:S01]  /*eb50*/  IMAD.U32 R16, RZ, RZ, UR6 ;  /* 0x00000006ff107e24 */ /* 0x000fe2000f8e00ff */
[----:B------:R-:W-:Y:S01]  /*eb60*/  USHF.R.U32.HI UR41, URZ, 0x1f, UR5 ;  /* 0x0000001f3f297899 */ /* 0x000fe20008011605 */
[----:B------:R-:W-:-:S02]  /*eb70*/  LOP3.LUT R0, R30, 0x1f8, RZ, 0xc0, !PT ;  /* 0x000001f81e007812 */ /* 0x000fc400078ec0ff */
[----:B------:R-:W-:Y:S01]  /*eb80*/  LOP3.LUT R37, R30, 0x38, RZ, 0xc0, !PT ;  /* 0x000000381e257812 */ /* 0x000fe200078ec0ff */
[----:B------:R-:W-:Y:S01]  /*eb90*/  ULEA.HI.SX32 UR41, UR5, UR41, 0x1c ;  /* 0x0000002905297291 */ /* 0x000fe2000f8fe23f */
[----:B------:R-:W-:Y:S02]  /*eba0*/  SHF.R.U32.HI R36, RZ, 0x3, R4 ;  /* 0x00000003ff247819 */ /* 0x000fe40000011604 */
[----:B------:R-:W-:Y:S02]  /*ebb0*/  LOP3.LUT R2, R37, 0x80, RZ, 0xfc, !PT ;  /* 0x0000008025027812 */ /* 0x000fe400078efcff */
[----:B--2---:R-:W-:Y:S02]  /*ebc0*/  R2UR UR10, R3 ;  /* 0x00000000030a72ca */ /* 0x004fe400000e0000 */
[----:B------:R-:W-:Y:S02]  /*ebd0*/  LOP3.LUT R3, R0, 0x38, R5, 0x78, !PT ;  /* 0x0000003800037812 */ /* 0x000fe400078e7805 */
[----:B------:R-:W-:-:S02]  /*ebe0*/  LOP3.LUT R0, R37, 0x40, RZ, 0xfc, !PT ;  /* 0x0000004025007812 */ /* 0x000fc400078efcff */
[----:B------:R-:W-:Y:S01]  /*ebf0*/  LOP3.LUT R30, R3, 0x200, R30, 0xf8, !PT ;  /* 0x00000200031e7812 */ /* 0x000fe200078ef81e */
[----:B------:R-:W-:Y:S01]  /*ec00*/  IMAD.SHL.U32 R3, R5, 0x10, RZ ;  /* 0x0000001005037824 */ /* 0x000fe200078e00ff */
[C---:B------:R-:W-:Y:S02]  /*ec10*/  ISETP.GE.AND P0, PT, R0.reuse, UR39, PT ;  /* 0x0000002700007c0c */ /* 0x040fe4000bf06270 */
[----:B------:R-:W-:Y:S01]  /*ec20*/  ISETP.GE.AND P1, PT, R0, UR7, PT ;  /* 0x0000000700007c0c */ /* 0x000fe2000bf26270 */
[----:B------:R-:W-:Y:S02]  /*ec30*/  IMAD R31, R30, 0x2, R16 ;  /* 0x000000021e1f7824 */ /* 0x000fe400078e0210 */
[----:B------:R-:W-:-:S08]  /*ec40*/  ULOP3.LUT UR48, UR10, 0x2, URZ, 0xfc, !UPT ;  /* 0x000000020a307892 */ /* 0x000fd0000f8efc3f */
[----:B------:R-:W-:Y:S02]  /*ec50*/  @P0 LOP3.LUT R19, R19, 0x8, RZ, 0xfc, !PT ;  /* 0x0000000813130812 */ /* 0x000fe400078efcff */
[----:B------:R-:W-:Y:S02]  /*ec60*/  ISETP.GE.AND P0, PT, R0, UR8, PT ;  /* 0x0000000800007c0c */ /* 0x000fe4000bf06270 */
[----:B------:R-:W-:Y:S02]  /*ec70*/  @P1 LOP3.LUT R19, R19, 0x1, RZ, 0xfc, !PT ;  /* 0x0000000113131812 */ /* 0x000fe400078efcff */
[----:B------:R-:W-:Y:S02]  /*ec80*/  ISETP.GE.AND P1, PT, R2, UR8, PT ;  /* 0x0000000802007c0c */ /* 0x000fe4000bf26270 */
[----:B------:R-:W-:Y:S02]  /*ec90*/  LOP3.LUT R19, R19, 0xfffffdff, RZ, 0xc0, !PT ;  /* 0xfffffdff13137812 */ /* 0x000fe400078ec0ff */
[----:B------:R-:W-:-:S05]  /*eca0*/  LOP3.LUT R0, R36, 0x70, R3, 0xf8, !PT ;  /* 0x0000007024007812 */ /* 0x000fca00078ef803 */
[----:B------:R-:W-:Y:S02]  /*ecb0*/  @P0 LOP3.LUT R19, R19, 0x200, RZ, 0xfc, !PT ;  /* 0x0000020013130812 */ /* 0x000fe400078efcff */
[----:B------:R-:W-:Y:S02]  /*ecc0*/  ISETP.GE.AND P0, PT, R2, UR39, PT ;  /* 0x0000002702007c0c */ /* 0x000fe4000bf06270 */
[----:B------:R-:W-:-:S11]  /*ecd0*/  LOP3.LUT R19, R19, 0xfffffffb, RZ, 0xc0, !PT ;  /* 0xfffffffb13137812 */ /* 0x000fd600078ec0ff */
[----:B------:R-:W-:Y:S02]  /*ece0*/  @P0 LOP3.LUT R19, R19, 0x4, RZ, 0xfc, !PT ;  /* 0x0000000413130812 */ /* 0x000fe400078efcff */
[----:B------:R-:W-:Y:S01]  /*ecf0*/  ISETP.GE.AND P0, PT, R37, UR39, PT ;  /* 0x0000002725007c0c */ /* 0x000fe2000bf06270 */
[----:B------:R-:W-:Y:S01]  /*ed00*/  ULDC UR39, c[0x0][0x448] ;  /* 0x0001120000277ab9 */ /* 0x000fe20000000800 */
[----:B------:R-:W-:Y:S01]  /*ed10*/  LOP3.LUT R19, R19, 0xfffffeff, RZ, 0xc0, !PT ;  /* 0xfffffeff13137812 */ /* 0x000fe200078ec0ff */
[----:B------:R-:W-:Y:S02]  /*ed20*/  UIMAD UR39, UR39, UR40, URZ ;  /* 0x00000028272772a4 */ /* 0x000fe4000f8e023f */
[----:B------:R-:W-:Y:S01]  /*ed30*/  UIADD3 UR40, UR38, -UR40, URZ ;  /* 0x8000002826287290 */ /* 0x000fe2000fffe03f */
[----:B------:R-:W-:Y:S02]  /*ed40*/  @P1 LOP3.LUT R19, R19, 0x100, RZ, 0xfc, !PT ;  /* 0x0000010013131812 */ /* 0x000fe400078efcff */
[----:B------:R-:W-:-:S02]  /*ed50*/  ISETP.GE.AND P1, PT, R37, UR7, PT ;  /* 0x0000000725007c0c */ /* 0x000fc4000bf26270 */
[----:B------:R-:W-:-:S04]  /*ed60*/  LOP3.LUT R19, R19, 0xffffffef, RZ, 0xc0, !PT ;  /* 0xffffffef13137812 */ /* 0x000fc800078ec0ff */
[----:B------:R-:W-:Y:S02]  /*ed70*/  @P0 LOP3.LUT R19, R19, 0x10, RZ, 0xfc, !PT ;  /* 0x0000001013130812 */ /* 0x000fe400078efcff */
[----:B------:R-:W-:Y:S02]  /*ed80*/  ISETP.GE.AND P0, PT, R37, UR8, PT ;  /* 0x0000000825007c0c */ /* 0x000fe4000bf06270 */
[----:B------:R-:W-:-:S04]  /*ed90*/  LOP3.LUT R19, R19, 0xfffffbff, RZ, 0xc0, !PT ;  /* 0xfffffbff13137812 */ /* 0x000fc800078ec0ff */
[----:B------:R-:W-:-:S04]  /*eda0*/  LOP3.LUT R19, R19, 0xfffffffd, RZ, 0xc0, !PT ;  /* 0xfffffffd13137812 */ /* 0x000fc800078ec0ff */
[----:B------:R-:W-:-:S04]  /*edb0*/  @P1 LOP3.LUT R19, R19, 0x2, RZ, 0xfc, !PT ;  /* 0x0000000213131812 */ /* 0x000fc800078efcff */
[----:B---3--:R-:W-:-:S07]  /*edc0*/  @P0 LOP3.LUT R19, R19, 0x400, RZ, 0xfc, !PT ;  /* 0x0000040013130812 */ /* 0x008fce00078efcff */
.L_x_1121:
[----:B------:R-:W-:Y:S01]  /*edd0*/  ULDC UR7, c[0x0][0xc60] ;  /* 0x0003180000077ab9 */ /* 0x000fe20000000800 */
[C---:B------:R-:W-:Y:S01]  /*ede0*/  R2UR UR42, R34.reuse ;  /* 0x00000000222a72ca */ /* 0x040fe200000e0000 */
[----:B------:R-:W-:Y:S01]  /*edf0*/  UISETP.NE.AND UP0, UPT, UR7, 0x1, UPT ;  /* 0x000000010700788c */ /* 0x000fe2000bf05270 */
[----:B------:R-:W-:-:S10]  /*ee00*/  R2UR UR6, R34 ;  /* 0x00000000220672ca */ /* 0x000fd400000e0000 */
[----:B------:R-:W-:Y:S01]  /*ee10*/  @UP0 ULDC UR4, c[0x0][0xc64] ;  /* 0x0003190000040ab9 */ /* 0x000fe20000000800 */
[----:B------:R-:W-:Y:S01]  /*ee20*/  @UP0 ULDC UR8, c[0x0][0xc68] ;  /* 0x00031a0000080ab9 */ /* 0x000fe20000000800 */
[----:B------:R-:W-:-:S04]  /*ee30*/  UIMAD.WIDE.U32 UR4, UR42, UR4, URZ ;  /* 0x000000042a0472a5 */ /* 0x000fc8000f8e003f */
[----:B------:R-:W-:-:S03]  /*ee40*/  @UP0 USHF.R.U32.HI UR42, URZ, UR8, UR5 ;  /* 0x000000083f2a0299 */ /* 0x000fc60008011605 */
[----:B------:R-:W-:Y:S02]  /*ee50*/  ULDC UR4, c[0x0][0xc78] ;  /* 0x00031e0000047ab9 */ /* 0x000fe40000000800 */
[----:B------:R-:W-:Y:S02]  /*ee60*/  UISETP.GE.AND UP0, UPT, UR42, UR4, UPT ;  /* 0x000000042a00728c */ /* 0x000fe4000bf06270 */
[----:B------:R-:W-:-:S04]  /*ee70*/  UIADD3 UR4, -UR42, URZ, URZ ;  /* 0x0000003f2a047290 */ /* 0x000fc8000fffe13f */
[----:B------:R-:W-:Y:S01]  /*ee80*/  PLOP3.LUT P0, PT, PT, PT, UP0, 0x40, 0x0 ;  /* 0x000000000000781c */ /* 0x000fe20003f0e808 */
[----:B------:R-:W-:-:S12]  /*ee90*/  UIMAD UR7, UR7, UR4, UR6 ;  /* 0x00000004070772a4 */ /* 0x000fd8000f8e0206 */
[----:B0----5:R-:W-:Y:S05]  /*eea0*/  @P0 BRA `(.L_x_1067) ;  /* 0x0000000000200947 */ /* 0x021fea0003800000 */
[----:B------:R-:W-:Y:S01]  /*eeb0*/  ULDC UR8, c[0x0][0xc6c] ;  /* 0x00031b0000087ab9 */ /* 0x000fe20000000800 */
[----:B------:R-:W-:Y:S01]  /*eec0*/  UMOV UR6, UR7 ;  /* 0x0000000700067c82 */ /* 0x000fe20008000000 */
[----:B------:R-:W-:-:S11]  /*eed0*/  UISETP.NE.AND UP0, UPT, UR8, 0x1, UPT ;  /* 0x000000010800788c */ /* 0x000fd6000bf05270 */
[----:B------:R-:W-:Y:S02]  /*eee0*/  @UP0 ULDC.64 UR10, c[0x0][0xc70] ;  /* 0x00031c00000a0ab9 */ /* 0x000fe40000000a00 */
[----:B------:R-:W-:-:S04]  /*eef0*/  UIMAD.WIDE.U32 UR4, UR7, UR10, URZ ;  /* 0x0000000a070472a5 */ /* 0x000fc8000f8e003f */
[----:B------:R-:W-:-:S04]  /*ef00*/  @UP0 USHF.R.U32.HI UR6, URZ, UR11, UR5 ;  /* 0x0000000b3f060299 */ /* 0x000fc80008011605 */
[----:B------:R-:W-:Y:S01]  /*ef10*/  UIMAD UR4, UR6, UR8, URZ ;  /* 0x00000008060472a4 */ /* 0x000fe2000f8e023f */
[----:B------:R-:W-:Y:S11]  /*ef20*/  BRA `(.L_x_1068) ;  /* 0x00000000001c7947 */ /* 0x000ff60003800000 */
.L_x_1067:
[----:B------:R-:W-:Y:S01]  /*ef30*/  ULDC UR8, c[0x0][0xc54] ;  /* 0x0003150000087ab9 */ /* 0x000fe20000000800 */
[----:B------:R-:W-:Y:S01]  /*ef40*/  UMOV UR6, UR7 ;  /* 0x0000000700067c82 */ /* 0x000fe20008000000 */
[----:B------:R-:W-:-:S11]  /*ef50*/  UISETP.NE.AND UP0, UPT, UR8, 0x1, UPT ;  /* 0x000000010800788c */ /* 0x000fd6000bf05270 */
[----:B------:R-:W-:Y:S02]  /*ef60*/  @UP0 ULDC.64 UR10, c[0x0][0xc58] ;  /* 0x00031600000a0ab9 */ /* 0x000fe40000000a00 */
[----:B------:R-:W-:-:S04]  /*ef70*/  UIMAD.WIDE.U32 UR4, UR7, UR10, URZ ;  /* 0x0000000a070472a5 */ /* 0x000fc8000f8e003f */
[----:B------:R-:W-:-:S04]  /*ef80*/  @UP0 USHF.R.U32.HI UR6, URZ, UR11, UR5 ;  /* 0x0000000b3f060299 */ /* 0x000fc80008011605 */
[----:B------:R-:W-:-:S12]  /*ef90*/  UIMAD UR4, UR6, UR8, URZ ;  /* 0x00000008060472a4 */ /* 0x000fd8000f8e023f */
.L_x_1068:
[----:B------:R-:W-:Y:S01]  /*efa0*/  ULDC UR5, c[0x0][0xc48] ;  /* 0x0003120000057ab9 */ /* 0x000fe20000000800 */
[----:B------:R-:W-:Y:S01]  /*efb0*/  ULDC.64 UR8, c[0x0][0xa28] ;  /* 0x00028a0000087ab9 */ /* 0x000fe20000000a00 */
[----:B------:R-:W-:Y:S01]  /*efc0*/  UISETP.NE.AND UP1, UPT, UR5, 0x1, UPT ;  /* 0x000000010500788c */ /* 0x000fe2000bf25270 */
[----:B------:R-:W-:Y:S01]  /*efd0*/  IMAD.MOV.U32 R32, RZ, RZ, RZ ;  /* 0x000000ffff207224 */ /* 0x000fe200078e00ff */
[----:B------:R-:W-:Y:S02]  /*efe0*/  UIADD3 UR4, UR7, -UR4, URZ ;  /* 0x8000000407047290 */ /* 0x000fe4000fffe03f */
[----:B------:R-:W-:Y:S01]  /*eff0*/  UISETP.NE.U32.AND UP0, UPT, UR8, URZ, UPT ;  /* 0x0000003f0800728c */ /* 0x000fe2000bf05070 */
[----:B------:R-:W-:Y:S02]  /*f000*/  ULDC UR5, c[0x0][0xc54] ;  /* 0x0003150000057ab9 */ /* 0x000fe40000000800 */
[----:B------:R-:W-:Y:S02]  /*f010*/  UIMAD UR42, UR42, UR5, UR4 ;  /* 0x000000052a2a72a4 */ /* 0x000fe4000f8e0204 */
[----:B------:R-:W-:-:S02]  /*f020*/  UISETP.NE.AND.EX UP0, UPT, UR9, URZ, UPT, UP0 ;  /* 0x0000003f0900728c */ /* 0x000fc4000bf05300 */
[----:B------:R-:W-:Y:S01]  /*f030*/  @UP1 ULDC UR4, c[0x0][0xc4c] ;  /* 0x0003130000041ab9 */ /* 0x000fe20000000800 */
[----:B------:R-:W-:Y:S01]  /*f040*/  @UP1 ULDC UR7, c[0x0][0xc50] ;  /* 0x0003140000071ab9 */ /* 0x000fe20000000800 */
[----:B------:R-:W-:Y:S02]  /*f050*/  UIMAD.WIDE.U32 UR4, UR42, UR4, URZ ;  /* 0x000000042a0472a5 */ /* 0x000fe4000f8e003f */
[----:B------:R-:W-:Y:S01]  /*f060*/  UMOV UR43, UR42 ;  /* 0x0000002a002b7c82 */ /* 0x000fe20008000000 */
[----:B------:R-:W-:Y:S01]  /*f070*/  ULOP3.LUT UR6, UR6, 0x1ffffff, URZ, 0x3c, !UPT ;  /* 0x01ffffff06067892 */ /* 0x000fe2000f8e3c3f */
[----:B------:R-:W-:Y:S01]  /*f080*/  PLOP3.LUT P0, PT, PT, PT, UP0, 0x80, 0x0 ;  /* 0x000000000000781c */ /* 0x000fe20003f0f008 */
[----:B------:R-:W-:-:S03]  /*f090*/  @UP1 USHF.R.U32.HI UR43, URZ, UR7, UR5 ;  /* 0x000000073f2b1299 */ /* 0x000fc60008011605 */
[----:B------:R-:W-:Y:S02]  /*f0a0*/  @UP0 ULDC.64 UR4, c[0x0][0xa28] ;  /* 0x00028a0000040ab9 */ /* 0x000fe40000000a00 */
[----:B------:R-:W-:-:S06]  /*f0b0*/  @UP0 UIMAD.WIDE UR4, UR43, 0x4, UR4 ;  /* 0x000000042b0408a5 */ /* 0x000fcc000f8e0204 */
[----:B------:R-:W-:Y:S01]  /*f0c0*/  IMAD.U32 R3, RZ, RZ, UR5 ;  /* 0x00000005ff037e24 */ /* 0x000fe2000f8e00ff */
[----:B------:R-:W-:Y:S01]  /*f0d0*/  ULDC UR5, c[0x0][0x448] ;  /* 0x0001120000057ab9 */ /* 0x000fe20000000800 */
[----:B------:R-:W-:Y:S01]  /*f0e0*/  IMAD.U32 R2, RZ, RZ, UR4 ;  /* 0x00000004ff027e24 */ /* 0x000fe2000f8e00ff */
[----:B------:R-:W-:Y:S01]  /*f0f0*/  ULDC UR4, c[0x0][0xc3c] ;  /* 0x00030f0000047ab9 */ /* 0x000fe20000000800 */
[----:B------:R-:W-:Y:S02]  /*f100*/  UISETP.NE.AND UP2, UPT, UR5, 0x1, UPT ;  /* 0x000000010500788c */ /* 0x000fe4000bf45270 */
[----:B------:R-:W-:Y:S01]  /*f110*/  UIADD3 UR6, UR6, UR4, URZ ;  /* 0x0000000406067290 */ /* 0x000fe2000fffe03f */
[----:B------:R0:W5:Y:S01]  /*f120*/  @P0 LDG.E R32, desc[UR36][R2.64] ;  /* 0x0000002402200981 */ /* 0x000162000c1e1900 */
[----:B------:R-:W-:Y:S02]  /*f130*/  UP2UR UR50, UPR, URZ, 0x4 ;  /* 0x000000043f327883 */ /* 0x000fe40008000000 */
[----:B------:R-:W-:-:S04]  /*f140*/  USHF.L.U32 UR44, UR6, 0x7, URZ ;  /* 0x00000007062c7899 */ /* 0x000fc8000800063f */
[----:B------:R-:W-:Y:S01]  /*f150*/  UIADD3 UR6, UR44, 0x7f, URZ ;  /* 0x0000007f2c067890 */ /* 0x000fe2000fffe03f */
[----:B------:R-:W-:Y:S01]  /*f160*/  @UP2 ULDC UR4, c[0x0][0x44c] ;  /* 0x0001130000042ab9 */ /* 0x000fe20000000800 */
[----:B------:R-:W-:Y:S02]  /*f170*/  @UP2 ULDC UR7, c[0x0][0x450] ;  /* 0x0001140000072ab9 */ /* 0x000fe40000000800 */
[----:B------:R-:W-:-:S04]  /*f180*/  UIMAD.WIDE.U32 UR4, UR6, UR4, URZ ;  /* 0x00000004060472a5 */ /* 0x000fc8000f8e003f */
[----:B------:R-:W-:-:S03]  /*f190*/  @UP2 USHF.R.U32.HI UR6, URZ, UR7, UR5 ;  /* 0x000000073f062299 */ /* 0x000fc60008011605 */
[----:B------:R-:W-:Y:S01]  /*f1a0*/  ULDC.64 UR4, c[0x0][0x9e0] ;  /* 0x0002780000047ab9 */ /* 0x000fe20000000a00 */
[----:B------:R-:W-:Y:S02]  /*f1b0*/  UIADD3 UR6, UR49, UR6, URZ ;  /* 0x0000000631067290 */ /* 0x000fe4000fffe03f */
[----:B------:R-:W-:Y:S02]  /*f1c0*/  UISETP.GE.AND UP0, UPT, UR5, 0x1, UPT ;  /* 0x000000010500788c */ /* 0x000fe4000bf06270 */
[----:B------:R-:W-:-:S04]  /*f1d0*/  UIADD3 UR4, UR6, UR4, URZ ;  /* 0x0000000406047290 */ /* 0x000fc8000fffe03f */
[----:B------:R-:W-:-:S13]  /*f1e0*/  PLOP3.LUT P0, PT, PT, PT, UP0, 0x40, 0x0 ;  /* 0x000000000000781c */ /* 0x000fda0003f0e808 */
[----:B0-----:R-:W-:Y:S05]  /*f1f0*/  @P0 BRA `(.L_x_1069) ;  /* 0x0000000000440947 */ /* 0x001fea0003800000 */
[----:B------:R-:W-:Y:S01]  /*f200*/  ISETP.LT.AND P0, PT, RZ, UR6, PT ;  /* 0x00000006ff007c0c */ /* 0x000fe2000bf01270 */
[----:B------:R-:W-:-:S12]  /*f210*/  UIADD3 UR8, UR6, -0x1, URZ ;  /* 0xffffffff06087890 */ /* 0x000fd8000fffe03f */
[----:B------:R-:W-:Y:S05]  /*f220*/  @P0 BRA `(.L_x_1070) ;  /* 0x00000000001c0947 */ /* 0x000fea0003800000 */
[----:B------:R-:W-:Y:S02]  /*f230*/  UISETP.NE.AND UP1, UPT, UR5, 0x1, UPT ;  /* 0x000000010500788c */ /* 0x000fe4000bf25270 */
[----:B------:R-:W-:-:S09]  /*f240*/  UIADD3 UR8, -UR6, URZ, URZ ;  /* 0x0000003f06087290 */ /* 0x000fd2000fffe13f */
[----:B------:R-:W-:Y:S02]  /*f250*/  @UP1 ULDC.64 UR10, c[0x0][0x9e8] ;  /* 0x00027a00000a1ab9 */ /* 0x000fe40000000a00 */
[----:B------:R-:W-:-:S04]  /*f260*/  UIMAD.WIDE.U32 UR6, UR8, UR10, URZ ;  /* 0x0000000a080672a5 */ /* 0x000fc8000f8e003f */
[----:B------:R-:W-:-:S04]  /*f270*/  @UP1 USHF.R.U32.HI UR8, URZ, UR11, UR7 ;  /* 0x0000000b3f081299 */ /* 0x000fc80008011607 */
[----:B------:R-:W-:Y:S01]  /*f280*/  ULOP3.LUT UR8, URZ, UR8, URZ, 0x33, !UPT ;  /* 0x000000083f087292 */ /* 0x000fe2000f8e333f */
[----:B------:R-:W-:Y:S11]  /*f290*/  BRA `(.L_x_1071) ;  /* 0x0000000000107947 */ /* 0x000ff60003800000 */
.L_x_1070:
[----:B------:R-:W-:-:S11]  /*f2a0*/  UISETP.NE.AND UP1, UPT, UR5, 0x1, UPT ;  /* 0x000000010500788c */ /* 0x000fd6000bf25270 */
[----:B------:R-:W-:Y:S02]  /*f2b0*/  @UP1 ULDC.64 UR10, c[0x0][0x9e8] ;  /* 0x00027a00000a1ab9 */ /* 0x000fe40000000a00 */
[----:B------:R-:W-:-:S04]  /*f2c0*/  UIMAD.WIDE.U32 UR6, UR8, UR10, URZ ;  /* 0x0000000a080672a5 */ /* 0x000fc8000f8e003f */
[----:B------:R-:W-:-:S12]  /*f2d0*/  @UP1 USHF.R.U32.HI UR8, URZ, UR11, UR7 ;  /* 0x0000000b3f081299 */ /* 0x000fd80008011607 */
.L_x_1071:
[----:B------:R-:W-:-:S04]  /*f2e0*/  UIMAD UR8, UR8, UR5, UR5 ;  /* 0x00000005080872a4 */ /* 0x000fc8000f8e0205 */
[----:B------:R-:W-:-:S04]  /*f2f0*/  UISETP.LT.AND UP1, UPT, UR4, UR8, UPT ;  /* 0x000000080400728c */ /* 0x000fc8000bf21270 */
[----:B------:R-:W-:-:S12]  /*f300*/  USEL UR4, UR4, UR8, UP1 ;  /* 0x0000000804047287 */ /* 0x000fd80008800000 */
.L_x_1069:
[----:B------:R-:W-:Y:S01]  /*f310*/  UISETP.NE.AND UP1, UPT, UR50, URZ, UPT ;  /* 0x0000003f3200728c */ /* 0x000fe2000bf25270 */
[----:B------:R-:W-:Y:S01]  /*f320*/  PLOP3.LUT P0, PT, PT, PT, UP0, 0x40, 0x0 ;  /* 0x000000000000781c */ /* 0x000fe20003f0e808 */
[----:B------:R-:W-:Y:S01]  /*f330*/  UIADD3 UR6, UR4, 0x5f, URZ ;  /* 0x0000005f04067890 */ /* 0x000fe2000fffe03f */
[----:B------:R-:W-:-:S03]  /*f340*/  UMOV UR10, UR44 ;  /* 0x0000002c000a7c82 */ /* 0x000fc60008000000 */
[----:B------:R-:W-:-:S04]  /*f350*/  UIMAD.WIDE UR6, UR6, 0x2aaaaaab, URZ ;  /* 0x2aaaaaab060678a5 */ /* 0x000fc8000f8e023f */
[----:B------:R-:W-:Y:S01]  /*f360*/  USHF.R.U32.HI UR4, URZ, 0x1f, UR7 ;  /* 0x0000001f3f047899 */ /* 0x000fe20008011607 */
[----:B------:R-:W-:Y:S02]  /*f370*/  @UP1 ULDC UR8, c[0x0][0x44c] ;  /* 0x0001130000081ab9 */ /* 0x000fe40000000800 */
[----:B------:R-:W-:Y:S01]  /*f380*/  @UP1 ULDC UR6, c[0x0][0x450] ;  /* 0x0001140000061ab9 */ /* 0x000fe20000000800 */
[----:B------:R-:W-:Y:S02]  /*f390*/  UIMAD.WIDE.U32 UR8, UR44, UR8, URZ ;  /* 0x000000082c0872a5 */ /* 0x000fe4000f8e003f */
[----:B------:R-:W-:Y:S02]  /*f3a0*/  ULEA.HI.SX32 UR4, UR7, UR4, 0x1c ;  /* 0x0000000407047291 */ /* 0x000fe4000f8fe23f */
[----:B------:R-:W-:Y:S02]  /*f3b0*/  @UP1 USHF.R.U32.HI UR10, URZ, UR6, UR9 ;  /* 0x000000063f0a1299 */ /* 0x000fe40008011609 */
[----:B------:R-:W-:-:S02]  /*f3c0*/  UISETP.LT.AND UP1, UPT, UR41, UR4, UPT ;  /* 0x000000042900728c */ /* 0x000fc4000bf21270 */
[----:B------:R-:W-:Y:S01]  /*f3d0*/  UIADD3 UR6, UR40, UR10, URZ ;  /* 0x0000000a28067290 */ /* 0x000fe2000fffe03f */
[----:B------:R-:W-:Y:S01]  /*f3e0*/  ULDC UR8, c[0x0][0x9dc] ;  /* 0x0002770000087ab9 */ /* 0x000fe20000000800 */
[----:B------:R-:W-:Y:S02]  /*f3f0*/  USEL UR45, UR41, UR4, UP1 ;  /* 0x00000004292d7287 */ /* 0x000fe40008800000 */
[----:B------:R-:W-:Y:S01]  /*f400*/  UIADD3 UR8, UR6, -UR8, URZ ;  /* 0x8000000806087290 */ /* 0x000fe2000fffe03f */
[----:B------:R-:W-:Y:S11]  /*f410*/  @P0 BRA `(.L_x_1072) ;  /* 0x0000000000480947 */ /* 0x000ff60003800000 */
[----:B------:R-:W-:Y:S02]  /*f420*/  UMOV UR4, UR6 ;  /* 0x0000000600047c82 */ /* 0x000fe40008000000 */
[----:B------:R-:W-:-:S06]  /*f430*/  UISETP.GT.AND UP0, UPT, UR4, -0x1, UPT ;  /* 0xffffffff0400788c */ /* 0x000fcc000bf04270 */
[----:B------:R-:W-:-:S13]  /*f440*/  PLOP3.LUT P0, PT, PT, PT, UP0, 0x80, 0x0 ;  /* 0x000000000000781c */ /* 0x000fda0003f0f008 */
[----:B------:R-:W-:Y:S05]  /*f450*/  @P0 BRA `(.L_x_1073) ;  /* 0x00000000001c0947 */ /* 0x000fea0003800000 */
[----:B------:R-:W-:Y:S02]  /*f460*/  UISETP.NE.AND UP0, UPT, UR5, 0x1, UPT ;  /* 0x000000010500788c */ /* 0x000fe4000bf05270 */
[----:B------:R-:W-:-:S09]  /*f470*/  ULOP3.LUT UR4, URZ, UR4, URZ, 0x33, !UPT ;  /* 0x000000043f047292 */ /* 0x000fd2000f8e333f */
[----:B------:R-:W-:Y:S02]  /*f480*/  @UP0 ULDC.64 UR10, c[0x0][0x9e8] ;  /* 0x00027a00000a0ab9 */ /* 0x000fe40000000a00 */
[----:B------:R-:W-:-:S04]  /*f490*/  UIMAD.WIDE.U32 UR6, UR4, UR10, URZ ;  /* 0x0000000a040672a5 */ /* 0x000fc8000f8e003f */
[----:B------:R-:W-:-:S04]  /*f4a0*/  @UP0 USHF.R.U32.HI UR4, URZ, UR11, UR7 ;  /* 0x0000000b3f040299 */ /* 0x000fc80008011607 */
[----:B------:R-:W-:Y:S01]  /*f4b0*/  ULOP3.LUT UR4, URZ, UR4, URZ, 0x33, !UPT ;  /* 0x000000043f047292 */ /* 0x000fe2000f8e333f */
[----:B------:R-:W-:Y:S11]  /*f4c0*/  BRA `(.L_x_1074) ;  /* 0x0000000000107947 */ /* 0x000ff60003800000 */
.L_x_1073:
[----:B------:R-:W-:-:S11]  /*f4d0*/  UISETP.NE.AND UP0, UPT, UR5, 0x1, UPT ;  /* 0x000000010500788c */ /* 0x000fd6000bf05270 */
[----:B------:R-:W-:Y:S02]  /*f4e0*/  @UP0 ULDC.64 UR10, c[0x0][0x9e8] ;  /* 0x00027a00000a0ab9 */ /* 0x000fe40000000a00 */
[----:B------:R-:W-:-:S04]  /*f4f0*/  UIMAD.WIDE.U32 UR6, UR4, UR10, URZ ;  /* 0x0000000a040672a5 */ /* 0x000fc8000f8e003f */
[----:B------:R-:W-:-:S12]  /*f500*/  @UP0 USHF.R.U32.HI UR4, URZ, UR11, UR7 ;  /* 0x0000000b3f040299 */ /* 0x000fd80008011607 */
.L_x_1074:
[----:B------:R-:W-:-:S04]  /*f510*/  UIMAD UR4, UR4, UR5, URZ ;  /* 0x00000005040472a4 */ /* 0x000fc8000f8e023f */
[----:B------:R-:W-:-:S04]  /*f520*/  UISETP.LT.AND UP0, UPT, UR8, UR4, UPT ;  /* 0x000000040800728c */ /* 0x000fc8000bf01270 */
[----:B------:R-:W-:-:S12]  /*f530*/  USEL UR8, UR8, UR4, !UP0 ;  /* 0x0000000408087287 */ /* 0x000fd8000c000000 */
.L_x_1072:
[----:B------:R-:W-:Y:S01]  /*f540*/  UIMAD.WIDE UR4, UR8, 0x2aaaaaab, URZ ;  /* 0x2aaaaaab080478a5 */ /* 0x000fe2000f8e023f */
[----:B------:R-:W-:Y:S03]  /*f550*/  BSSY B7, `(.L_x_1075) ;  /* 0x0000328000077945 */ /* 0x000fe60003800000 */
[----:B------:R-:W-:-:S04]  /*f560*/  USHF.R.U32.HI UR4, URZ, 0x1f, UR5 ;  /* 0x0000001f3f047899 */ /* 0x000fc80008011605 */
[----:B------:R-:W-:-:S04]  /*f570*/  ULEA.HI.SX32 UR4, UR5, UR4, 0x1c ;  /* 0x0000000405047291 */ /* 0x000fc8000f8fe23f */
[----:B------:R-:W-:-:S04]  /*f580*/  UISETP.LT.AND UP0, UPT, URZ, UR4, UPT ;  /* 0x000000043f00728c */ /* 0x000fc8000bf01270 */
[----:B------:R-:W-:-:S04]  /*f590*/  USEL UR46, URZ, UR4, !UP0 ;  /* 0x000000043f2e7287 */ /* 0x000fc8000c000000 */
[----:B------:R-:W-:-:S06]  /*f5a0*/  UISETP.GT.AND UP0, UPT, UR45, UR46, UPT ;  /* 0x0000002e2d00728c */ /* 0x000fcc000bf04270 */
[----:B------:R-:W-:-:S13]  /*f5b0*/  PLOP3.LUT P0, PT, PT, PT, UP0, 0x80, 0x0 ;  /* 0x000000000000781c */ /* 0x000fda0003f0f008 */
[----:B------:R-:W-:Y:S05]  /*f5c0*/  @P0 BRA `(.L_x_1076) ;  /* 0x0000000000440947 */ /* 0x000fea0003800000 */
[----:B------:R-:W0:Y:S02]  /*f5d0*/  S2R R0, SR_TID.X ;  /* 0x0000000000007919 */ /* 0x000e240000002100 */
[----:B0-----:R-:W-:-:S04]  /*f5e0*/  LOP3.LUT R0, R0, 0x7f, RZ, 0xc0, !PT ;  /* 0x0000007f00007812 */ /* 0x001fc800078ec0ff */
[----:B------:R-:W-:-:S13]  /*f5f0*/  ISETP.NE.AND P2, PT, R0, RZ, PT ;  /* 0x000000ff0000720c */ /* 0x000fda0003f45270 */
[----:B------:R-:W-:Y:S05]  /*f600*/  @P2 BRA `(.L_x_1077) ;  /* 0x0000003000702947 */ /* 0x000fea0003800000 */
[----:B------:R-:W0:Y:S01]  /*f610*/  S2R R7, SR_LANEID ;  /* 0x0000000000077919 */ /* 0x000e220000000000 */
[----:B------:R-:W-:Y:S01]  /*f620*/  VOTEU.ANY UR4, UPT, PT ;  /* 0x0000000000047886 */ /* 0x000fe200038e0100 */
[----:B------:R-:W1:Y:S01]  /*f630*/  LDC.64 R2, c[0x0][0xc80] ;  /* 0x00032000ff027b82 */ /* 0x000e620000000a00 */
[----:B------:R-:W0:Y:S08]  /*f640*/  FLO.U32 R0, UR4 ;  /* 0x0000000400007d00 */ /* 0x000e3000080e0000 */
[----:B------:R-:W1:Y:S01]  /*f650*/  POPC R5, UR4 ;  /* 0x0000000400057d09 */ /* 0x000e620008000000 */
[----:B0-----:R-:W-:-:S13]  /*f660*/  ISETP.EQ.U32.AND P0, PT, R0, R7, PT ;  /* 0x000000070000720c */ /* 0x001fda0003f02070 */
[----:B-1----:R-:W2:Y:S01]  /*f670*/  @P0 ATOMG.E.ADD.STRONG.GPU PT, R3, desc[UR36][R2.64], R5 ;  /* 0x00000005020309a8 */ /* 0x002ea200081ee1e4 */
[----:B------:R-:W0:Y:S02]  /*f680*/  S2R R4, SR_LTMASK ;  /* 0x0000000000047919 */ /* 0x000e240000003900 */
[----:B0-----:R-:W-:-:S04]  /*f690*/  LOP3.LUT R4, R4, UR4, RZ, 0xc0, !PT ;  /* 0x0000000404047c12 */ /* 0x001fc8000f8ec0ff */
[----:B------:R-:W0:Y:S01]  /*f6a0*/  POPC R7, R4 ;  /* 0x0000000400077309 */ /* 0x000e220000000000 */
[----:B--2---:R-:W0:Y:S02]  /*f6b0*/  SHFL.IDX PT, R0, R3, R0, 0x1f ;  /* 0x00001f0003007589 */ /* 0x004e2400000e0000 */
[----:B0-----:R-:W-:Y:S01]  /*f6c0*/  IADD3 R34, R0, UR47, R7 ;  /* 0x0000002f00227c10 */ /* 0x001fe2000fffe007 */
[----:B------:R-:W-:Y:S06]  /*f6d0*/  BRA `(.L_x_1077) ;  /* 0x00000030003c7947 */ /* 0x000fec0003800000 */
.L_x_1076:
[----:B------:R-:W-:Y:S01]  /*f6e0*/  VIADD R0, R16, 0x18400 ;  /* 0x0001840010007836 */ /* 0x000fe20000000000 */
[----:B------:R-:W-:Y:S04]  /*f6f0*/  BSSY B6, `(.L_x_1078) ;  /* 0x0000013000067945 */ /* 0x000fe80003800000 */
[----:B------:R-:W-:-:S13]  /*f700*/  LOP3.LUT P0, RZ, R0, 0x3ff, RZ, 0xc0, !PT ;  /* 0x000003ff00ff7812 */ /* 0x000fda000780c0ff */
[----:B------:R-:W-:Y:S05]  /*f710*/  @!P0 BRA `(.L_x_1079) ;  /* 0x0000000000408947 */ /* 0x000fea0003800000 */
[----:B------:R-:W-:Y:S01]  /*f720*/  MOV R2, 0x0 ;  /* 0x0000000000027802 */ /* 0x000fe20000000f00 */
[----:B------:R-:W-:Y:S01]  /*f730*/  ULDC.64 UR4, c[0x4][0x90] ;  /* 0x0100240000047ab9 */ /* 0x000fe20000000a00 */
[----:B------:R-:W-:Y:S01]  /*f740*/  ULDC.64 UR6, c[0x4][0x98] ;  /* 0x0100260000067ab9 */ /* 0x000fe20000000a00 */
[----:B------:R-:W-:Y:S02]  /*f750*/  IMAD.U32 R4, RZ, RZ, UR4 ;  /* 0x00000004ff047e24 */ /* 0x000fe4000f8e00ff */
[----:B------:R-:W-:Y:S01]  /*f760*/  IMAD.U32 R5, RZ, RZ, UR5 ;  /* 0x00000005ff057e24 */ /* 0x000fe2000f8e00ff */
[----:B------:R-:W0:Y:S01]  /*f770*/  LDC.64 R2, c[0x4][R2] ;  /* 0x0100000002027b82 */ /* 0x000e220000000a00 */
[----:B------:R-:W-:Y:S01]  /*f780*/  ULDC.64 UR4, c[0x4][0x8] ;  /* 0x0100020000047ab9 */ /* 0x000fe20000000a00 */
[----:B------:R-:W-:Y:S02]  /*f790*/  IMAD.U32 R6, RZ, RZ, UR6 ;  /* 0x00000006ff067e24 */ /* 0x000fe4000f8e00ff */
[----:B------:R-:W-:-:S02]  /*f7a0*/  IMAD.U32 R7, RZ, RZ, UR7 ;  /* 0x00000007ff077e24 */ /* 0x000fc4000f8e00ff */
[----:B------:R-:W-:Y:S02]  /*f7b0*/  IMAD.U32 R10, RZ, RZ, UR4 ;  /* 0x00000004ff0a7e24 */ /* 0x000fe4000f8e00ff */
[----:B------:R-:W-:Y:S02]  /*f7c0*/  IMAD.U32 R11, RZ, RZ, UR5 ;  /* 0x00000005ff0b7e24 */ /* 0x000fe4000f8e00ff */
[----:B------:R-:W-:Y:S02]  /*f7d0*/  IMAD.MOV.U32 R8, RZ, RZ, 0x70 ;  /* 0x00000070ff087424 */ /* 0x000fe400078e00ff */
[----:B------:R-:W-:Y:S02]  /*f7e0*/  IMAD.MOV.U32 R12, RZ, RZ, 0x1 ;  /* 0x00000001ff0c7424 */ /* 0x000fe400078e00ff */
[----:B------:R-:W-:-:S07]  /*f7f0*/  IMAD.MOV.U32 R13, RZ, RZ, RZ ;  /* 0x000000ffff0d7224 */ /* 0x000fce00078e00ff */
[----:B------:R-:W-:-:S07]  /*f800*/  LEPC R20, `(.L_x_1079) ;  /* 0x000000001014794e */ /* 0x000fce0000000000 */
[----:B0----5:R-:W-:Y:S05]  /*f810*/  CALL.ABS.NOINC R2 ;  /* 0x0000000002007343 */ /* 0x021fea0003c00000 */
.L_x_1079:
[----:B------:R-:W-:Y:S05]  /*f820*/  BSYNC B6 ;  /* 0x0000000000067941 */ /* 0x000fea0003800000 */
.L_x_1078:
[----:B------:R-:W-:Y:S01]  /*f830*/  VIADD R0, R16, 0x400 ;  /* 0x0000040010007836 */ /* 0x000fe20000000000 */
[----:B------:R-:W-:Y:S04]  /*f840*/  BSSY B6, `(.L_x_1080) ;  /* 0x0000022000067945 */ /* 0x000fe80003800000 */
        /* <DEDUP_REMOVED lines=17> */
[----:B-1---5:R-:W-:Y:S05]  /*f960*/  CALL.ABS.NOINC R2 ;  /* 0x0000000002007343 */ /* 0x022fea0003c00000 */
.L_x_1082:
[----:B------:R0:W1:Y:S01]  /*f970*/  LDC.64 R2, c[0x4][R17] ;  /* 0x0100000011027b82 */ /* 0x0000620000000a00 */
[----:B------:R-:W-:Y:S01]  /*f980*/  ULDC.64 UR4, c[0x4][0x90] ;  /* 0x0100240000047ab9 */ /* 0x000fe20000000a00 */
[----:B------:R-:W-:Y:S01]  /*f990*/  ULDC.64 UR6, c[0x4][0x98] ;  /* 0x0100260000067ab9 */ /* 0x000fe20000000a00 */
[----:B------:R-:W-:Y:S02]  /*f9a0*/  IMAD.U32 R4, RZ, RZ, UR4 ;  /* 0x00000004ff047e24 */ /* 0x000fe4000f8e00ff */
        /* <DEDUP_REMOVED lines=11> */
.L_x_1081:
[----:B------:R-:W-:Y:S05]  /*fa60*/  BSYNC B6 ;  /* 0x0000000000067941 */ /* 0x000fea0003800000 */
.L_x_1080:
[----:B------:R-:W-:Y:S01]  /*fa70*/  ULDC.64 UR4, c[0x0][0x9f8] ;  /* 0x00027e0000047ab9 */ /* 0x000fe20000000a00 */
[----:B------:R-:W-:Y:S01]  /*fa80*/  IMAD.U32 R29, RZ, RZ, UR43 ;  /* 0x0000002bff1d7e24 */ /* 0x000fe2000f8e00ff */
[----:B------:R-:W-:Y:S01]  /*fa90*/  UISETP.NE.U32.AND UP0, UPT, UR4, URZ, UPT ;  /* 0x0000003f0400728c */ /* 0x000fe2000bf05070 */
[----:B------:R-:W0:Y:S03]  /*faa0*/  LDC R10, c[0x0][0x430] ;  /* 0x00010c00ff0a7b82 */ /* 0x000e260000000800 */
[----:B------:R-:W-:-:S06]  /*fab0*/  UISETP.NE.AND.EX UP0, UPT, UR5, URZ, UPT, UP0 ;  /* 0x0000003f0500728c */ /* 0x000fcc000bf05300 */
[----:B------:R-:W-:-:S05]  /*fac0*/  PLOP3.LUT P0, PT, PT, PT, UP0, 0x80, 0x0 ;  /* 0x000000000000781c */ /* 0x000fca0003f0f008 */
[----:B------:R-:W-:Y:S02]  /*fad0*/  @UP0 ULDC.64 UR4, c[0x0][0x9f8] ;  /* 0x00027e0000040ab9 */ /* 0x000fe40000000a00 */
[----:B------:R-:W-:-:S06]  /*fae0*/  @UP0 UIMAD.WIDE UR4, UR43, 0x4, UR4 ;  /* 0x000000042b0408a5 */ /* 0x000fcc000f8e0204 */
[----:B------:R-:W-:Y:S01]  /*faf0*/  IMAD.U32 R2, RZ, RZ, UR4 ;  /* 0x00000004ff027e24 */ /* 0x000fe2000f8e00ff */
[----:B------:R-:W-:Y:S01]  /*fb00*/  ULDC UR4, c[0x0][0xc48] ;  /* 0x0003120000047ab9 */ /* 0x000fe20000000800 */
[----:B------:R-:W-:-:S05]  /*fb10*/  IMAD.U32 R3, RZ, RZ, UR5 ;  /* 0x00000005ff037e24 */ /* 0x000fca000f8e00ff */
[----:B------:R1:W5:Y:S01]  /*fb20*/  @P0 LDG.E R29, desc[UR36][R2.64] ;  /* 0x00000024021d0981 */ /* 0x000362000c1e1900 */
[----:B------:R-:W-:Y:S01]  /*fb30*/  UMOV UR5, 0xffffffff ;  /* 0xffffffff00057882 */ /* 0x000fe20000000000 */
[----:B------:R-:W-:Y:S02]  /*fb40*/  IMAD.U32 R22, RZ, RZ, UR4 ;  /* 0x00000004ff167e24 */ /* 0x000fe4000f8e00ff */
[----:B------:R-:W-:Y:S05]  /*fb50*/  BRA.DIV UR5, `(.L_x_1083) ;  /* 0x0000003605487947 */ /* 0x000fea000b800000 */
.L_x_1137:
[----:B------:R-:W2:Y:S01]  /*fb60*/  S2R R0, SR_TID.X ;  /* 0x0000000000007919 */ /* 0x000ea20000002100 */
[----:B------:R-:W-:Y:S01]  /*fb70*/  UIADD3 UR4, UR45, -0x1, URZ ;  /* 0xffffffff2d047890 */ /* 0x000fe2000fffe03f */
[----:B0-----:R-:W-:Y:S02]  /*fb80*/  ISETP.NE.AND P1, PT, R10, 0x1, PT ;  /* 0x000000010a00780c */ /* 0x001fe40003f25270 */
[----:B-----5:R-:W-:Y:S02]  /*fb90*/  SHF.R.S32.HI R33, RZ, 0x1f, R29 ;  /* 0x0000001fff217819 */ /* 0x020fe4000001141d */
[----:B------:R-:W-:Y:S01]  /*fba0*/  LOP3.LUT R19, R19, 0xffffff7f, RZ, 0xc0, !PT ;  /* 0xffffff7f13137812 */ /* 0x000fe200078ec0ff */
[----:B------:R-:W-:-:S08]  /*fbb0*/  IMAD.U32 R7, RZ, RZ, UR4 ;  /* 0x00000004ff077e24 */ /* 0x000fd0000f8e00ff */
[----:B-1----:R-:W0:Y:S01]  /*fbc0*/  @P1 LDC R3, c[0x0][0x434] ;  /* 0x00010d00ff031b82 */ /* 0x002e220000000800 */
[----:B------:R-:W-:-:S07]  /*fbd0*/  @P1 LOP3.LUT R19, R19, 0x80, RZ, 0xfc, !PT ;  /* 0x0000008013131812 */ /* 0x000fce00078efcff */
[----:B------:R-:W1:Y:S01]  /*fbe0*/  @P1 LDC R5, c[0x0][0x438] ;  /* 0x00010e00ff051b82 */ /* 0x000e620000000800 */
[----:B--2---:R-:W-:-:S05]  /*fbf0*/  IMAD.SHL.U32 R8, R0, 0x10, RZ ;  /* 0x0000001000087824 */ /* 0x004fca00078e00ff */
[----:B------:R-:W-:-:S05]  /*fc00*/  LOP3.LUT R8, R36, 0x70, R8, 0xf8, !PT ;  /* 0x0000007024087812 */ /* 0x000fca00078ef808 */
[----:B------:R-:W-:-:S04]  /*fc10*/  IMAD R7, R7, 0x60, R8 ;  /* 0x0000006007077824 */ /* 0x000fc800078e0208 */
[C---:B------:R-:W-:Y:S01]  /*fc20*/  IMAD.IADD R0, R7.reuse, 0x1, R32 ;  /* 0x0000000107007824 */ /* 0x040fe200078e0220 */
[----:B------:R-:W-:-:S03]  /*fc30*/  ISETP.GE.AND P0, PT, R7, UR38, PT ;  /* 0x0000002607007c0c */ /* 0x000fc6000bf06270 */
[----:B0-----:R-:W-:Y:S01]  /*fc40*/  @P1 IMAD.HI.U32 R2, R0, R3, RZ ;  /* 0x0000000300021227 */ /* 0x001fe200078e00ff */
[----:B------:R-:W-:-:S03]  /*fc50*/  ISETP.GT.U32.OR P0, PT, R8, 0x5f, P0 ;  /* 0x0000005f0800780c */ /* 0x000fc60000704470 */
[----:B------:R-:W-:Y:S01]  /*fc60*/  IMAD.MOV.U32 R9, RZ, RZ, R0 ;  /* 0x000000ffff097224 */ /* 0x000fe200078e0000 */
[----:B-1----:R-:W-:-:S09]  /*fc70*/  @P1 SHF.R.U32.HI R9, RZ, R5, R2 ;  /* 0x00000005ff091219 */ /* 0x002fd20000011602 */
[----:B------:R-:W0:Y:S01]  /*fc80*/  @!P0 LDC.64 R6, c[0x0][0x428] ;  /* 0x00010a00ff068b82 */ /* 0x000e220000000a00 */
[----:B------:R-:W-:-:S07]  /*fc90*/  @!P0 SHF.R.S32.HI R3, RZ, 0x1f, R9 ;  /* 0x0000001fff038819 */ /* 0x000fce0000011409 */
[----:B------:R-:W1:Y:S01]  /*fca0*/  @!P0 LDC.64 R4, c[0x0][0x418] ;  /* 0x00010600ff048b82 */ /* 0x000e620000000a00 */
[----:B0-----:R-:W-:-:S04]  /*fcb0*/  @!P0 IMAD R2, R33, R6, RZ ;  /* 0x0000000621028224 */ /* 0x001fc800078e02ff */
[----:B------:R-:W-:Y:S02]  /*fcc0*/  @!P0 IMAD R7, R29, R7, R2 ;  /* 0x000000071d078224 */ /* 0x000fe400078e0202 */
[----:B------:R-:W-:-:S04]  /*fcd0*/  @!P0 IMAD.MOV.U32 R2, RZ, RZ, R9 ;  /* 0x000000ffff028224 */ /* 0x000fc800078e0009 */
[----:B------:R-:W-:-:S04]  /*fce0*/  @!P0 IMAD.WIDE.U32 R2, R29, R6, R2 ;  /* 0x000000061d028225 */ /* 0x000fc800078e0002 */
[----:B------:R-:W-:Y:S01]  /*fcf0*/  @!P0 IMAD.IADD R3, R3, 0x1, R7 ;  /* 0x0000000103038824 */ /* 0x000fe200078e0207 */
[----:B-1----:R-:W-:Y:S01]  /*fd00*/  @!P0 LEA R4, P1, R2, R4, 0x2 ;  /* 0x0000000402048211 */ /* 0x002fe200078210ff */
[----:B------:R-:W-:-:S03]  /*fd10*/  IMAD.MOV.U32 R6, RZ, RZ, RZ ;  /* 0x000000ffff067224 */ /* 0x000fc600078e00ff */
[----:B------:R-:W-:Y:S01]  /*fd20*/  @!P0 LEA.HI.X R5, R2, R5, R3, 0x2, P1 ;  /* 0x0000000502058211 */ /* 0x000fe200008f1403 */
[----:B------:R-:W-:-:S04]  /*fd30*/  IMAD.MOV R7, RZ, RZ, -R9 ;  /* 0x000000ffff077224 */ /* 0x000fc800078e0a09 */
[----:B------:R0:W5:Y:S01]  /*fd40*/  @!P0 LDG.E R6, desc[UR36][R4.64] ;  /* 0x0000002404068981 */ /* 0x000162000c1e1900 */
[----:B------:R-:W-:Y:S01]  /*fd50*/  ISETP.GT.U32.AND P0, PT, R8, 0x5f, PT ;  /* 0x0000005f0800780c */ /* 0x000fe20003f04070 */
[----:B------:R-:W-:Y:S01]  /*fd60*/  IMAD R3, RZ, RZ, -UR43 ;  /* 0x8000002bff037e24 */ /* 0x000fe2000f8e02ff */
[----:B------:R-:W-:Y:S01]  /*fd70*/  LOP3.LUT R19, R19, 0xffffffbf, RZ, 0xc0, !PT ;  /* 0xffffffbf13137812 */ /* 0x000fe200078ec0ff */
[----:B------:R-:W-:Y:S02]  /*fd80*/  IMAD.U32 R24, RZ, RZ, UR4 ;  /* 0x00000004ff187e24 */ /* 0x000fe4000f8e00ff */
[----:B------:R-:W-:Y:S02]  /*fd90*/  IMAD R22, R22, R3, UR42 ;  /* 0x0000002a16167e24 */ /* 0x000fe4000f8e0203 */
[----:B0-----:R-:W-:-:S03]  /*fda0*/  IMAD R5, R10, R7, R0 ;  /* 0x000000070a057224 */ /* 0x001fc600078e0200 */
[----:B------:R-:W-:Y:S01]  /*fdb0*/  SHF.R.S32.HI R28, RZ, 0x1f, R22 ;  /* 0x0000001fff1c7819 */ /* 0x000fe20000011416 */
[----:B------:R-:W-:-:S05]  /*fdc0*/  IMAD.U32 R0, RZ, RZ, UR48 ;  /* 0x00000030ff007e24 */ /* 0x000fca000f8e00ff */
[----:B------:R-:W-:-:S13]  /*fdd0*/  ISETP.NE.AND P2, PT, R0, 0x3, PT ;  /* 0x000000030000780c */ /* 0x000fda0003f45270 */
[----:B------:R-:W-:-:S04]  /*fde0*/  @P2 LOP3.LUT R19, R19, 0x40, RZ, 0xfc, !PT ;  /* 0x0000004013132812 */ /* 0x000fc800078efcff */
[----:B------:R-:W-:-:S04]  /*fdf0*/  LOP3.LUT R19, R19, 0xffffffdf, RZ, 0xc0, !PT ;  /* 0xffffffdf13137812 */ /* 0x000fc800078ec0ff */
[----:B------:R-:W-:Y:S01]  /*fe00*/  @P0 LOP3.LUT R19, R19, 0x20, RZ, 0xfc, !PT ;  /* 0x0000002013130812 */ /* 0x000fe200078efcff */
[----:B------:R-:W-:Y:S06]  /*fe10*/  @!P2 BRA `(.L_x_1084) ;  /* 0x000000000004a947 */ /* 0x000fec0003800000 */
[----:B------:R-:W-:Y:S01]  /*fe20*/  BPT.TRAP 0x1 ;  /* 0x000000040000795c */ /* 0x000fe20000300000 */
.L_x_1084:
[----:B------:R-:W-:Y:S01]  /*fe30*/  SHF.R.S32.HI R7, RZ, 0x1f, R5 ;  /* 0x0000001fff077819 */ /* 0x000fe20000011405 */
[----:B------:R-:W-:Y:S01]  /*fe40*/  ULDC.64 UR4, c[0x0][0x328] ;  /* 0x0000ca0000047ab9 */ /* 0x000fe20000000a00 */
[----:B-----5:R-:W-:Y:S01]  /*fe50*/  SHF.R.S32.HI R4, RZ, 0x1f, R6 ;  /* 0x0000001fff047819 */ /* 0x020fe20000011406 */
[----:B------:R-:W-:Y:S01]  /*fe60*/  IMAD.WIDE.U32 R2, R5, UR4, RZ ;  /* 0x0000000405027c25 */ /* 0x000fe2000f8e00ff */
[----:B------:R-:W-:Y:S03]  /*fe70*/  BSSY B0, `(.L_x_1085) ;  /* 0x0000015000007945 */ /* 0x000fe60003800000 */
[----:B------:R-:W-:-:S04]  /*fe80*/  IMAD R0, R7, UR4, RZ ;  /* 0x0000000407007c24 */ /* 0x000fc8000f8e02ff */
[----:B------:R-:W-:Y:S01]  /*fe90*/  IMAD R9, R5, UR5, R0 ;  /* 0x0000000505097c24 */ /* 0x000fe2000f8e0200 */
[----:B------:R-:W-:Y:S01]  /*fea0*/  ULDC.64 UR4, c[0x0][0x338] ;  /* 0x0000ce0000047ab9 */ /* 0x000fe20000000a00 */
[----:B------:R-:W-:Y:S02]  /*feb0*/  IMAD R0, R23, 0x8, R16 ;  /* 0x0000000817007824 */ /* 0x000fe400078e0210 */
[----:B------:R-:W-:Y:S02]  /*fec0*/  IMAD.IADD R3, R3, 0x1, R9 ;  /* 0x0000000103037824 */ /* 0x000fe400078e0209 */
[----:B------:R-:W-:Y:S02]  /*fed0*/  IMAD R9, R4, UR4, RZ ;  /* 0x0000000404097c24 */ /* 0x000fe4000f8e02ff */
[----:B------:R-:W-:-:S04]  /*fee0*/  IMAD.WIDE.U32 R2, R6, UR4, R2 ;  /* 0x0000000406027c25 */ /* 0x000fc8000f8e0002 */
        /* <DEDUP_REMOVED lines=9> */
[----:B------:R-:W-:Y:S02]  /*ff80*/  LEA.HI.X R18, R2, UR5, R3, 0x1, P0 ;  /* 0x0000000502127c11 */ /* 0x000fe400080f0c03 */
[----:B------:R-:W-:-:S04]  /*ff90*/  SHF.L.U32 R3, R26, 0x1f, RZ ;  /* 0x0000001f1a037819 */ /* 0x000fc800000006ff */
[----:B------:R-:W0:Y:S02]  /*ffa0*/  SYNCS.PHASECHK.TRANS64.TRYWAIT P0, [R0+URZ+0x2a840], R3 ;  /* 0x02a84003000075a7 */ /* 0x000e24000800017f */
[----:B0-----:R-:W-:Y:S05]  /*ffb0*/  @!P0 BRA `(.L_x_1086) ;  /* 0x00000030005c8947 */ /* 0x001fea0003800000 */
.L_x_1138:
[----:B------:R-:W-:Y:S05]  /*ffc0*/  BSYNC B0 ;  /* 0x0000000000007941 */ /* 0x000fea0003800000 */
.L_x_1085:
[----:B------:R-:W-:Y:S01]  /*ffd0*/  ULDC.64 UR4, c[0x0][0x300] ;  /* 0x0000c00000047ab9 */ /* 0x000fe20000000a00 */
[----:B------:R-:W-:Y:S01]  /*ffe0*/  LOP3.LUT P4, RZ, R19, 0x10, RZ, 0xc0, !PT ;  /* 0x0000001013ff7812 */ /* 0x000fe2000788c0ff */
        /* <DEDUP_REMOVED lines=10> */
[----:B------:R-:W-:Y:S01]  /*10090*/  ULDC.64 UR4, c[0x0][0x308] ;  /* 0x0000c20000047ab9 */ /* 0x000fe20000000a00 */
[----:B------:R-:W-:Y:S02]  /*100a0*/  IMAD.MOV.U32 R7, RZ, RZ, -0x60 ;  /* 0xffffffa0ff077424 */ /* 0x000fe400078e00ff */
[----:B------:R-:W-:Y:S02]  /*100b0*/  IMAD.IADD R3, R3, 0x1, R5 ;  /* 0x0000000103037824 */ /* 0x000fe400078e0205 */
[----:B------:R-:W-:Y:S02]  /*100c0*/  IMAD R5, R28, UR4, RZ ;  /* 0x000000041c057c24 */ /* 0x000fe4000f8e02ff */
[----:B------:R-:W-:-:S04]  /*100d0*/  IMAD.WIDE.U32 R2, R22, UR4, R2 ;  /* 0x0000000416027c25 */ /* 0x000fc8000f8e0002 */
[----:B------:R-:W-:Y:S01]  /*100e0*/  IMAD R5, R22, UR5, R5 ;  /* 0x0000000516057c24 */ /* 0x000fe2000f8e0205 */
[----:B------:R-:W-:Y:S01]  /*100f0*/  ULDC.64 UR4, c[0x0][0x2e8] ;  /* 0x0000ba0000047ab9 */ /* 0x000fe20000000a00 */
[----:B------:R-:W-:Y:S01]  /*10100*/  IMAD R7, R24, R7, UR38 ;  /* 0x0000002618077e24 */ /* 0x000fe2000f8e0207 */
[C---:B------:R-:W-:Y:S01]  /*10110*/  LEA R4, P0, R2.reuse, UR4, 0x1 ;  /* 0x0000000402047c11 */ /* 0x040fe2000f8008ff */
[----:B------:R-:W-:Y:S01]  /*10120*/  IMAD.IADD R3, R3, 0x1, R5 ;  /* 0x0000000103037824 */ /* 0x000fe200078e0205 */
[----:B------:R-:W-:Y:S01]  /*10130*/  UMOV UR4, 0xffffffff ;  /* 0xffffffff00047882 */ /* 0x000fe20000000000 */
[----:B------:R-:W-:Y:S02]  /*10140*/  IMAD.IADD R7, R7, 0x1, -R36 ;  /* 0x0000000107077824 */ /* 0x000fe400078e0a24 */
[----:B------:R-:W-:Y:S01]  /*10150*/  IMAD R5, R23, 0x4800, R30 ;  /* 0x0000480017057824 */ /* 0x000fe200078e021e */
[----:B------:R-:W-:Y:S02]  /*10160*/  LEA.HI.X R6, R2, UR5, R3, 0x1, P0 ;  /* 0x0000000502067c11 */ /* 0x000fe400080f0c03 */
[----:B------:R-:W-:Y:S01]  /*10170*/  ISETP.GE.AND P0, PT, R7, 0x1, PT ;  /* 0x000000010700780c */ /* 0x000fe20003f06270 */
[----:B------:R-:W-:-:S12]  /*10180*/  BRA.DIV UR4, `(.L_x_1087) ;  /* 0x0000002e04fc7947 */ /* 0x000fd8000b800000 */
[----:B------:R-:W0:Y:S01]  /*10190*/  SHFL.IDX PT, R14, R4, RZ, 0x181f ;  /* 0x00181fff040e7589 */ /* 0x000e2200000e0000 */
[----:B------:R-:W-:-:S03]  /*101a0*/  @P0 IMAD R9, R5, 0x2, R16 ;  /* 0x0000000205090824 */ /* 0x000fc600078e0210 */
[----:B------:R-:W1:Y:S04]  /*101b0*/  SHFL.IDX PT, R2, R6, RZ, 0x181f ;  /* 0x00181fff06027589 */ /* 0x000e6800000e0000 */
[----:B------:R-:W-:Y:S01]  /*101c0*/  SHFL.IDX PT, R8, R6, 0x1, 0x181f ;  /* 0x00381f0006087f89 */ /* 0x000fe200000e0000 */
[----:B0-----:R-:W-:-:S05]  /*101d0*/  @P0 LEA R14, P1, R37, R14, 0x1 ;  /* 0x0000000e250e0211 */ /* 0x001fca00078208ff */
[----:B-1----:R-:W-:Y:S02]  /*101e0*/  @P0 IMAD.X R3, RZ, RZ, R2, P1 ;  /* 0x000000ffff030224 */ /* 0x002fe400008e0602 */
[----:B------:R-:W-:Y:S02]  /*101f0*/  @P0 IMAD.MOV.U32 R2, RZ, RZ, R14 ;  /* 0x000000ffff020224 */ /* 0x000fe400078e000e */
[----:B------:R-:W0:Y:S04]  /*10200*/  SHFL.IDX PT, R14, R4, 0x1, 0x181f ;  /* 0x00381f00040e7f89 */ /* 0x000e2800000e0000 */
[----:B------:R-:W-:Y:S04]  /*10210*/  @P0 LDGSTS.E.BYPASS.LTC128B.128 [R9+0x18400], desc[UR36][R2.64], !P4 ;  /* 0x1840000002090fae */ /* 0x000fe8000e101d64 */
[----:B------:R-:W-:Y:S04]  /*10220*/  @P0 LDGSTS.E.BYPASS.LTC128B.128 [R9+0x1b400], desc[UR36][R2.64+0x80], !P3 ;  /* 0x1b40008002090fae */ /* 0x000fe8000d901d64 */
[----:B------:R1:W-:Y:S01]  /*10230*/  @P0 LDGSTS.E.BYPASS.LTC128B.128 [R9+0x1e400], desc[UR36][R2.64+0x100], !P2 ;  /* 0x1e40010002090fae */ /* 0x0003e2000d101d64 */
[----:B------:R-:W-:-:S13]  /*10240*/  ISETP.GE.AND P0, PT, R7, 0x11, PT ;  /* 0x000000110700780c */ /* 0x000fda0003f06270 */
[----:B0-----:R-:W-:Y:S01]  /*10250*/  @P0 LEA R14, P1, R37, R14, 0x1 ;  /* 0x0000000e250e0211 */ /* 0x001fe200078208ff */
[----:B------:R-:W-:-:S04]  /*10260*/  @P0 IMAD R25, R5, 0x2, R16 ;  /* 0x0000000205190824 */ /* 0x000fc800078e0210 */
[----:B------:R-:W-:Y:S02]  /*10270*/  @P0 IMAD.X R21, RZ, RZ, R8, P1 ;  /* 0x000000ffff150224 */ /* 0x000fe400008e0608 */
[----:B-1----:R-:W-:Y:S01]  /*10280*/  @P0 IMAD.MOV.U32 R2, RZ, RZ, R14 ;  /* 0x000000ffff020224 */ /* 0x002fe200078e000e */
[----:B------:R-:W-:Y:S01]  /*10290*/  SHFL.IDX PT, R8, R6, 0x2, 0x181f ;  /* 0x00581f0006087f89 */ /* 0x000fe200000e0000 */
[----:B------:R-:W-:-:S03]  /*102a0*/  @P0 IMAD.MOV.U32 R3, RZ, RZ, R21 ;  /* 0x000000ffff030224 */ /* 0x000fc600078e0015 */
        /* <DEDUP_REMOVED lines=31> */
[----:B------:R0:W1:Y:S01]  /*104a0*/  SHFL.IDX PT, R8, R6, 0x5, 0x181f ;  /* 0x00b81f0006087f89 */ /* 0x00006200000e0000 */
[----:B------:R-:W-:-:S03]  /*104b0*/  @P0 IMAD.MOV.U32 R3, RZ, RZ, R9 ;  /* 0x000000ffff030224 */ /* 0x000fc600078e0009 */
[----:B------:R0:W2:Y:S04]  /*104c0*/  SHFL.IDX PT, R14, R4, 0x5, 0x181f ;  /* 0x00b81f00040e7f89 */ /* 0x0000a800000e0000 */
[----:B------:R0:W-:Y:S04]  /*104d0*/  @P0 LDGSTS.E.BYPASS.LTC128B.128 [R21+0x1a400], desc[UR36][R2.64], !P4 ;  /* 0x1a40000002150fae */ /* 0x0001e8000e101d64 */
[----:B------:R0:W-:Y:S04]  /*104e0*/  @P0 LDGSTS.E.BYPASS.LTC128B.128 [R21+0x1d400], desc[UR36][R2.64+0x80], !P3 ;  /* 0x1d40008002150fae */ /* 0x0001e8000d901d64 */
[----:B------:R0:W-:Y:S02]  /*104f0*/  @P0 LDGSTS.E.BYPASS.LTC128B.128 [R21+0x20400], desc[UR36][R2.64+0x100], !P2 ;  /* 0x2040010002150fae */ /* 0x0001e4000d101d64 */
.L_x_1152:
[----:B------:R-:W-:-:S13]  /*10500*/  ISETP.GE.AND P0, PT, R7, 0x51, PT ;  /* 0x000000510700780c */ /* 0x000fda0003f06270 */
[----:B0-2---:R-:W-:Y:S01]  /*10510*/  @P0 LEA R2, P1, R37, R14, 0x1 ;  /* 0x0000000e25020211 */ /* 0x005fe200078208ff */
[----:B------:R-:W-:-:S04]  /*10520*/  @P0 IMAD R5, R5, 0x2, R16 ;  /* 0x0000000205050824 */ /* 0x000fc800078e0210 */
[----:B-1----:R-:W-:-:S05]  /*10530*/  @P0 IMAD.X R3, RZ, RZ, R8, P1 ;  /* 0x000000ffff030224 */ /* 0x002fca00008e0608 */
        /* <DEDUP_REMOVED lines=8> */
.L_x_1088:
        /* <DEDUP_REMOVED lines=10> */
.L_x_1089:
[----:B------:R1:W-:Y:S02]  /*10660*/  SYNCS.ARRIVE.TRANS64.A1T0 RZ, [R0+URZ+0x2a830], RZ ;  /* 0x02a830ff00ff79a7 */ /* 0x0003e4000810003f */
[----:B------:R-:W-:Y:S05]  /*10670*/  WARPSYNC.ALL ;  /* 0x0000000000007948 */ /* 0x000fea0003800000 */
[----:B------:R-:W-:Y:S01]  /*10680*/  BSSY B6, `(.L_x_1090) ;  /* 0x0000015000067945 */ /* 0x000fe20003800000 */
[----:B-1----:R-:W-:Y:S01]  /*10690*/  VIADD R0, R16, 0xc400 ;  /* 0x0000c40010007836 */ /* 0x002fe20000000000 */
[----:B------:R-:W-:Y:S04]  /*106a0*/  BAR.SYNC.DEFER_BLOCKING 0x8, 0x180 ;  /* 0x0206000000007b1d */ /* 0x000fe80000010000 */
[----:B------:R-:W-:-:S13]  /*106b0*/  LOP3.LUT P0, RZ, R0, 0x3ff, RZ, 0xc0, !PT ;  /* 0x000003ff00ff7812 */ /* 0x000fda000780c0ff */
[----:B------:R-:W-:Y:S05]  /*106c0*/  @!P0 BRA `(.L_x_1091) ;  /* 0x0000000000408947 */ /* 0x000fea0003800000 */
[----:B0-----:R-:W-:Y:S01]  /*106d0*/  MOV R2, 0x0 ;  /* 0x0000000000027802 */ /* 0x001fe20000000f00 */
[----:B------:R-:W-:Y:S01]  /*106e0*/  ULDC.64 UR6, c[0x4][0x90] ;  /* 0x0100240000067ab9 */ /* 0x000fe20000000a00 */
[----:B------:R-:W-:Y:S01]  /*106f0*/  ULDC.64 UR8, c[0x4][0x98] ;  /* 0x0100260000087ab9 */ /* 0x000fe20000000a00 */
[----:B------:R-:W-:Y:S01]  /*10700*/  ULDC.64 UR4, c[0x4][0x20] ;  /* 0x0100080000047ab9 */ /* 0x000fe20000000a00 */
[----:B------:R-:W-:Y:S02]  /*10710*/  IMAD.U32 R4, RZ, RZ, UR6 ;  /* 0x00000006ff047e24 */ /* 0x000fe4000f8e00ff */
[----:B------:R-:W0:Y:S01]  /*10720*/  LDC.64 R2, c[0x4][R2] ;  /* 0x0100000002027b82 */ /* 0x000e220000000a00 */
[----:B------:R-:W-:Y:S02]  /*10730*/  IMAD.U32 R5, RZ, RZ, UR7 ;  /* 0x00000007ff057e24 */ /* 0x000fe4000f8e00ff */
        /* <DEDUP_REMOVED lines=8> */
[----:B0-----:R-:W-:Y:S05]  /*107c0*/  CALL.ABS.NOINC R2 ;  /* 0x0000000002007343 */ /* 0x001fea0003c00000 */
.L_x_1091:
[----:B------:R-:W-:Y:S05]  /*107d0*/  BSYNC B6 ;  /* 0x0000000000067941 */ /* 0x000fea0003800000 */
.L_x_1090:
[----:B0-----:R-:W0:Y:S01]  /*107e0*/  S2R R2, SR_TID.X ;  /* 0x0000000000027919 */ /* 0x001e220000002100 */
[----:B------:R-:W-:Y:S01]  /*107f0*/  UISETP.NE.AND UP0, UPT, UR50, URZ, UPT ;  /* 0x0000003f3200728c */ /* 0x000fe2000bf05270 */
[----:B------:R-:W-:Y:S01]  /*10800*/  R2UR UR6, R28 ;  /* 0x000000001c0672ca */ /* 0x000fe200000e0000 */
[----:B------:R-:W-:Y:S01]  /*10810*/  ULDC.64 UR8, c[0x0][0x2d8] ;  /* 0x0000b60000087ab9 */ /* 0x000fe20000000a00 */
[----:B------:R-:W-:Y:S02]  /*10820*/  R2UR UR7, R22 ;  /* 0x00000000160772ca */ /* 0x000fe400000e0000 */
[C---:B------:R-:W-:Y:S02]  /*10830*/  LOP3.LUT P3, RZ, R19.reuse, 0x400, RZ, 0xc0, !PT ;  /* 0x0000040013ff7812 */ /* 0x040fe4000786c0ff */
[----:B------:R-:W-:Y:S02]  /*10840*/  PLOP3.LUT P0, PT, PT, PT, UP0, 0x80, 0x0 ;  /* 0x000000000000781c */ /* 0x000fe40003f0f008 */
[----:B------:R-:W-:-:S02]  /*10850*/  LOP3.LUT P4, RZ, R19, 0x200, RZ, 0xc0, !PT ;  /* 0x0000020013ff7812 */ /* 0x000fc4000788c0ff */
[----:B------:R-:W-:Y:S01]  /*10860*/  @UP0 ULDC UR4, c[0x0][0x44c] ;  /* 0x0001130000040ab9 */ /* 0x000fe20000000800 */
[----:B------:R-:W-:Y:S02]  /*10870*/  LOP3.LUT P5, RZ, R19, 0x100, RZ, 0xc0, !PT ;  /* 0x0000010013ff7812 */ /* 0x000fe400078ac0ff */
[----:B------:R-:W-:-:S04]  /*10880*/  UIMAD UR6, UR6, UR8, URZ ;  /* 0x00000008060672a4 */ /* 0x000fc8000f8e023f */
[----:B------:R-:W-:Y:S02]  /*10890*/  UIMAD UR7, UR7, UR9, UR6 ;  /* 0x00000009070772a4 */ /* 0x000fe4000f8e0206 */
[----:B------:R-:W-:Y:S01]  /*108a0*/  USHF.R.S32.HI UR6, URZ, 0x1f, UR43 ;  /* 0x0000001f3f067899 */ /* 0x000fe2000801142b */
[----:B0-----:R-:W-:-:S05]  /*108b0*/  IMAD.SHL.U32 R2, R2, 0x10, RZ ;  /* 0x0000001002027824 */ /* 0x001fca00078e00ff */
[----:B------:R-:W-:-:S05]  /*108c0*/  LOP3.LUT R2, R36, 0x70, R2, 0xf8, !PT ;  /* 0x0000007024027812 */ /* 0x000fca00078ef802 */
[----:B------:R-:W-:-:S04]  /*108d0*/  VIADD R0, R2, UR44 ;  /* 0x0000002c02007c36 */ /* 0x000fc80008000000 */
[----:B------:R-:W-:Y:S01]  /*108e0*/  @P0 IMAD.HI.U32 R3, R0, UR4, RZ ;  /* 0x0000000400030c27 */ /* 0x000fe2000f8e00ff */
[----:B------:R-:W-:Y:S01]  /*108f0*/  PLOP3.LUT P0, PT, PT, PT, UP0, 0x80, 0x0 ;  /* 0x000000000000781c */ /* 0x000fe20003f0f008 */
[----:B------:R-:W-:Y:S02]  /*10900*/  @UP0 ULDC UR4, c[0x0][0x450] ;  /* 0x0001140000040ab9 */ /* 0x000fe40000000800 */
[----:B------:R-:W-:-:S10]  /*10910*/  IMAD.MOV.U32 R2, RZ, RZ, R0 ;  /* 0x000000ffff027224 */ /* 0x000fd400078e0000 */
[----:B------:R-:W-:Y:S02]  /*10920*/  @P0 SHF.R.U32.HI R2, RZ, UR4, R3 ;  /* 0x00000004ff020c19 */ /* 0x000fe40008011603 */
[----:B------:R-:W-:-:S03]  /*10930*/  R2UR UR4, R22 ;  /* 0x00000000160472ca */ /* 0x000fc600000e0000 */
[----:B------:R-:W-:-:S10]  /*10940*/  IMAD.MOV R5, RZ, RZ, -R2 ;  /* 0x000000ffff057224 */ /* 0x000fd400078e0a02 */
[----:B------:R-:W-:-:S03]  /*10950*/  UIMAD.WIDE.U32 UR4, UR4, UR8, URZ ;  /* 0x00000008040472a5 */ /* 0x000fc6000f8e003f */
[----:B------:R-:W-:Y:S01]  /*10960*/  ULDC.64 UR8, c[0x0][0x2e0] ;  /* 0x0000b80000087ab9 */ /* 0x000fe20000000a00 */
[----:B------:R-:W-:Y:S02]  /*10970*/  UIADD3 UR5, UR5, UR7, URZ ;  /* 0x0000000705057290 */ /* 0x000fe4000fffe03f */
[----:B------:R-:W-:Y:S01]  /*10980*/  UIMAD UR6, UR6, UR8, URZ ;  /* 0x00000008060672a4 */ /* 0x000fe2000f8e023f */
[----:B------:R-:W-:Y:S01]  /*10990*/  ULDC UR7, c[0x0][0x448] ;  /* 0x0001120000077ab9 */ /* 0x000fe20000000800 */
[----:B------:R-:W-:Y:S01]  /*109a0*/  UIMAD.WIDE.U32 UR4, UR43, UR8, UR4 ;  /* 0x000000082b0472a5 */ /* 0x000fe2000f8e0004 */
[----:B------:R-:W-:Y:S01]  /*109b0*/  IMAD R5, R5, UR7, R0 ;  /* 0x0000000705057c24 */ /* 0x000fe2000f8e0200 */
[----:B------:R-:W-:Y:S01]  /*109c0*/  UIMAD UR6, UR43, UR9, UR6 ;  /* 0x000000092b0672a4 */ /* 0x000fe2000f8e0206 */
[----:B------:R-:W-:Y:S02]  /*109d0*/  SHF.R.S32.HI R0, RZ, 0x1f, R2 ;  /* 0x0000001fff007819 */ /* 0x000fe40000011402 */
[----:B------:R-:W-:Y:S01]  /*109e0*/  ULDC.64 UR8, c[0x0][0x2d0] ;  /* 0x0000b40000087ab9 */ /* 0x000fe20000000a00 */
[----:B------:R-:W-:Y:S01]  /*109f0*/  UIADD3 UR5, UR5, UR6, URZ ;  /* 0x0000000605057290 */ /* 0x000fe2000fffe03f */
[----:B------:R-:W-:-:S02]  /*10a00*/  IMAD.U32 R9, RZ, RZ, UR8 ;  /* 0x00000008ff097e24 */ /* 0x000fc4000f8e00ff */
[----:B------:R-:W-:Y:S01]  /*10a10*/  IMAD R3, R0, UR8, RZ ;  /* 0x0000000800037c24 */ /* 0x000fe2000f8e02ff */
[----:B------:R-:W-:-:S03]  /*10a20*/  SHF.R.S32.HI R0, RZ, 0x1f, R5 ;  /* 0x0000001fff007819 */ /* 0x000fc60000011405 */
[C---:B------:R-:W-:Y:S02]  /*10a30*/  IMAD R7, R2.reuse, UR9, R3 ;  /* 0x0000000902077c24 */ /* 0x040fe4000f8e0203 */
[----:B------:R-:W-:Y:S01]  /*10a40*/  IMAD.WIDE.U32 R2, R2, R9, UR4 ;  /* 0x0000000402027e25 */ /* 0x000fe2000f8e0009 */
        /* <DEDUP_REMOVED lines=11> */
[----:B------:R-:W0:Y:S01]  /*10b00*/  SHFL.IDX PT, R14, R0, RZ, 0x181f ;  /* 0x00181fff000e7589 */ /* 0x000e2200000e0000 */
[----:B------:R-:W-:-:S03]  /*10b10*/  VIADD R4, R36, UR44 ;  /* 0x0000002c24047c36 */ /* 0x000fc60008000000 */
[----:B------:R-:W1:Y:S01]  /*10b20*/  SHFL.IDX PT, R2, R5, RZ, 0x181f ;  /* 0x00181fff05027589 */ /* 0x000e6200000e0000 */
[C---:B------:R-:W-:Y:S01]  /*10b30*/  VIADD R7, R4.reuse, 0x10 ;  /* 0x0000001004077836 */ /* 0x040fe20000000000 */
[----:B------:R-:W-:Y:S02]  /*10b40*/  ISETP.GE.AND P0, PT, R4, UR39, PT ;  /* 0x0000002704007c0c */ /* 0x000fe4000bf06270 */
[----:B------:R-:W-:Y:S11]  /*10b50*/  SHFL.IDX PT, R6, R5, 0x1, 0x181f ;  /* 0x00381f0005067f89 */ /* 0x000ff600000e0000 */
        /* <DEDUP_REMOVED lines=12> */
[----:B------:R-:W-:Y:S02]  /*10c20*/  @!P0 IMAD.MOV.U32 R3, RZ, RZ, R7 ;  /* 0x000000ffff038224 */ /* 0x000fe400078e0007 */
[----:B------:R-:W-:Y:S01]  /*10c30*/  VIADD R7, R4, 0x20 ;  /* 0x0000002004077836 */ /* 0x000fe20000000000 */
        /* <DEDUP_REMOVED lines=58> */
.L_x_1169:
[----:B------:R-:W-:-:S05]  /*10fe0*/  VIADD R4, R4, 0x70 ;  /* 0x0000007004047836 */ /* 0x000fca0000000000 */
[----:B------:R-:W-:-:S13]  /*10ff0*/  ISETP.GE.AND P0, PT, R4, UR39, PT ;  /* 0x0000002704007c0c */ /* 0x000fda000bf06270 */
[----:B0-2---:R-:W-:-:S05]  /*11000*/  @!P0 LEA R2, P1, R37, R14, 0x1 ;  /* 0x0000000e25028211 */ /* 0x005fca00078208ff */
[----:B-1----:R-:W-:-:S05]  /*11010*/  @!P0 IMAD.X R3, RZ, RZ, R6, P1 ;  /* 0x000000ffff038224 */ /* 0x002fca00008e0606 */
[----:B------:R-:W-:Y:S01]  /*11020*/  @!PT LDS RZ, [RZ] ;  /* 0x00000000fffff984 */ /* 0x000fe20000000800 */
[----:B------:R-:W-:Y:S01]  /*11030*/  @!PT LDS RZ, [RZ] ;  /* 0x00000000fffff984 */ /* 0x000fe20000000800 */
[----:B------:R-:W-:Y:S01]  /*11040*/  @!PT LDS RZ, [RZ] ;  /* 0x00000000fffff984 */ /* 0x000fe20000000800 */
[----:B------:R0:W-:Y:S04]  /*11050*/  @!P0 LDGSTS.E.BYPASS.LTC128B.128 [R31+0xfc00], desc[UR36][R2.64], !P3 ;  /* 0x0fc00000021f8fae */ /* 0x0001e8000d901d64 */
[----:B------:R0:W-:Y:S04]  /*11060*/  @!P0 LDGSTS.E.BYPASS.LTC128B.128 [R31+0x13c00], desc[UR36][R2.64+0x80], !P4 ;  /* 0x13c00080021f8fae */ /* 0x0001e8000e101d64 */
[----:B------:R0:W-:Y:S01]  /*11070*/  @!P0 LDGSTS.E.BYPASS.LTC128B.128 [R31+0x17c00], desc[UR36][R2.64+0x100], !P5 ;  /* 0x17c00100021f8fae */ /* 0x0001e2000e901d64 */
[----:B------:R-:W-:Y:S01]  /*11080*/  PLOP3.LUT P0, PT, PT, PT, PT, 0x80, 0x0 ;  /* 0x000000000000781c */ /* 0x000fe20003f0f070 */
[----:B------:R-:W-:-:S12]  /*11090*/  NOP ;  /* 0x0000000000007918 */ /* 0x000fd80000000000 */
.L_x_1093:
[----:B------:R-:W-:Y:S02]  /*110a0*/  PLOP3.LUT P1, PT, P1, P0, PT, 0xa2, 0x0 ;  /* 0x000000000000781c */ /* 0x000fe40000f21472 */
[----:B------:R-:W-:-:S08]  /*110b0*/  @P0 R2UR P1, UR4, R16 ;  /* 0x00000000100402ca */ /* 0x000fd00000020000 */
[----:B------:R-:W-:-:S05]  /*110c0*/  @P0 PLOP3.LUT P0, PT, P1, PT, PT, 0x80, 0x0 ;  /* 0x000000000000081c */ /* 0x000fca0000f0f070 */
[----:B------:R-:W-:Y:S01]  /*110d0*/  @!P1 SYNCS.ARRIVE.TRANS64.RED.A0T1 RZ, [UR4+0x2a800], RZ ;  /* 0x02a800ffffff99a7 */ /* 0x000fe20008200404 */
[----:B------:R-:W-:Y:S07]  /*110e0*/  @!P1 ARRIVES.LDGSTSBAR.64.TRANSCNT [UR4+0x2a800] ;  /* 0x02a80000ff0099b0 */ /* 0x000fee0008000a84 */
[----:B------:R-:W-:Y:S05]  /*110f0*/  @P0 BRA.U.ANY `(.L_x_1093) ;  /* 0xfffffffd00e80947 */ /* 0x000fea000393ffff */
[----:B0-----:R-:W2:Y:S02]  /*11100*/  LDL.LU R2, [R1] ;  /* 0x0000000001027983 */ /* 0x001ea40000300800 */
[----:B--2---:R-:W-:-:S05]  /*11110*/  VIADD R2, R2, 0x1 ;  /* 0x0000000102027836 */ /* 0x004fca0000000000 */
[----:B------:R0:W-:Y:S01]  /*11120*/  STL [R1], R2 ;  /* 0x0000000201007387 */ /* 0x0001e20000100800 */
        /* <DEDUP_REMOVED lines=9> */
.L_x_1170:
[----:B------:R-:W-:Y:S05]  /*111c0*/  BSYNC B0 ;  /* 0x0000000000007941 */ /* 0x000fea0003800000 */
.L_x_1094:
[----:B------:R-:W-:-:S04]  /*111d0*/  UIADD3 UR4, UR45, -0x2, URZ ;  /* 0xfffffffe2d047890 */ /* 0x000fc8000fffe03f */
[----:B------:R-:W-:-:S06]  /*111e0*/  UISETP.GE.AND UP0, UPT, UR4, UR46, UPT ;  /* 0x0000002e0400728c */ /* 0x000fcc000bf06270 */
[----:B------:R-:W-:-:S13]  /*111f0*/  PLOP3.LUT P0, PT, PT, PT, UP0, 0x40, 0x0 ;  /* 0x000000000000781c */ /* 0x000fda0003f0e808 */
[----:B------:R-:W-:Y:S05]  /*11200*/  @P0 BRA `(.L_x_1096) ;  /* 0x0000000c00c80947 */ /* 0x000fea0003800000 */
[----:B------:R-:W-:Y:S01]  /*11210*/  BSSY B0, `(.L_x_1096) ;  /* 0x00000f1000007945 */ /* 0x000fe20003800000 */
[----:B------:R-:W-:Y:S02]  /*11220*/  IMAD.MOV.U32 R9, RZ, RZ, R23 ;  /* 0x000000ffff097224 */ /* 0x000fe400078e0017 */
[----:B------:R-:W-:Y:S02]  /*11230*/  IMAD.MOV.U32 R20, RZ, RZ, R26 ;  /* 0x000000ffff147224 */ /* 0x000fe400078e001a */
[----:B------:R-:W-:Y:S02]  /*11240*/  IMAD.MOV.U32 R27, RZ, RZ, R24 ;  /* 0x000000ffff1b7224 */ /* 0x000fe400078e0018 */
[----:B------:R-:W-:-:S07]  /*11250*/  IMAD.U32 R8, RZ, RZ, UR4 ;  /* 0x00000004ff087e24 */ /* 0x000fce000f8e00ff */
.L_x_1109:
[----:B0-----:R-:W0:Y:S01]  /*11260*/  LDC R3, c[0x0][0x430] ;  /* 0x00010c00ff037b82 */ /* 0x001e220000000800 */
[----:B------:R-:W1:Y:S01]  /*11270*/  S2R R0, SR_TID.X ;  /* 0x0000000000007919 */ /* 0x000e620000002100 */
[----:B------:R-:W-:Y:S01]  /*11280*/  IMAD R10, R8, 0x60, R32 ;  /* 0x00000060080a7824 */ /* 0x000fe200078e0220 */
[----:B------:R-:W-:Y:S01]  /*11290*/  LOP3.LUT P1, RZ, R19, 0x40, RZ, 0xc0, !PT ;  /* 0x0000004013ff7812 */ /* 0x000fe2000782c0ff */
[----:B------:R-:W-:Y:S01]  /*112a0*/  VIADD R23, R9, 0x1 ;  /* 0x0000000109177836 */ /* 0x000fe20000000000 */
[----:B0-----:R-:W-:Y:S01]  /*112b0*/  ISETP.NE.AND P0, PT, R3, 0x1, PT ;  /* 0x000000010300780c */ /* 0x001fe20003f05270 */
[----:B-1----:R-:W-:-:S12]  /*112c0*/  IMAD.SHL.U32 R0, R0, 0x10, RZ ;  /* 0x0000001000007824 */ /* 0x002fd800078e00ff */
[----:B------:R-:W0:Y:S01]  /*112d0*/  @P0 LDC R3, c[0x0][0x434] ;  /* 0x00010d00ff030b82 */ /* 0x000e220000000800 */
[----:B------:R-:W-:-:S04]  /*112e0*/  LOP3.LUT R0, R36, 0x70, R0, 0xf8, !PT ;  /* 0x0000007024007812 */ /* 0x000fc800078ef800 */
[C---:B------:R-:W-:Y:S01]  /*112f0*/  ISETP.GT.U32.AND P2, PT, R0.reuse, 0x5f, PT ;  /* 0x0000005f0000780c */ /* 0x040fe20003f44070 */
[----:B------:R-:W-:Y:S02]  /*11300*/  IMAD.IADD R10, R0, 0x1, R10 ;  /* 0x00000001000a7824 */ /* 0x000fe400078e020a */
[----:B------:R-:W1:Y:S02]  /*11310*/  @P0 LDC R5, c[0x0][0x438] ;  /* 0x00010e00ff050b82 */ /* 0x000e640000000800 */
[----:B------:R-:W-:-:S08]  /*11320*/  IMAD.MOV.U32 R11, RZ, RZ, R10 ;  /* 0x000000ffff0b7224 */ /* 0x000fd000078e000a */
[----:B------:R-:W2:Y:S01]  /*11330*/  @!P2 LDC.64 R6, c[0x0][0x428] ;  /* 0x00010a00ff06ab82 */ /* 0x000ea20000000a00 */
[----:B0-----:R-:W-:-:S05]  /*11340*/  @P0 IMAD.HI.U32 R0, R10, R3, RZ ;  /* 0x000000030a000227 */ /* 0x001fca00078e00ff */
[----:B-1----:R-:W-:Y:S02]  /*11350*/  @P0 SHF.R.U32.HI R11, RZ, R5, R0 ;  /* 0x00000005ff0b0219 */ /* 0x002fe40000011600 */
[----:B------:R-:W0:Y:S02]  /*11360*/  @!P2 LDC.64 R4, c[0x0][0x418] ;  /* 0x00010600ff04ab82 */ /* 0x000e240000000a00 */
[--C-:B------:R-:W-:Y:S01]  /*11370*/  @!P2 SHF.R.S32.HI R3, RZ, 0x1f, R11.reuse ;  /* 0x0000001fff03a819 */ /* 0x100fe2000001140b */
[----:B------:R-:W-:Y:S02]  /*11380*/  @!P2 IMAD.MOV.U32 R2, RZ, RZ, R11 ;  /* 0x000000ffff02a224 */ /* 0x000fe400078e000b */
[-C--:B--2---:R-:W-:Y:S02]  /*11390*/  @!P2 IMAD R0, R33, R6.reuse, RZ ;  /* 0x000000062100a224 */ /* 0x084fe400078e02ff */
[----:B------:R-:W-:-:S04]  /*113a0*/  @!P2 IMAD.WIDE.U32 R2, R29, R6, R2 ;  /* 0x000000061d02a225 */ /* 0x000fc800078e0002 */
[----:B------:R-:W-:-:S04]  /*113b0*/  @!P2 IMAD R7, R29, R7, R0 ;  /* 0x000000071d07a224 */ /* 0x000fc800078e0200 */
[----:B------:R-:W-:Y:S01]  /*113c0*/  @!P2 IMAD.IADD R0, R7, 0x1, R3 ;  /* 0x000000010700a824 */ /* 0x000fe200078e0203 */
[----:B0-----:R-:W-:-:S04]  /*113d0*/  @!P2 LEA R4, P0, R2, R4, 0x2 ;  /* 0x000000040204a211 */ /* 0x001fc800078010ff */
[----:B------:R-:W-:Y:S01]  /*113e0*/  @!P2 LEA.HI.X R5, R2, R5, R0, 0x2, P0 ;  /* 0x000000050205a211 */ /* 0x000fe200000f1400 */
[----:B------:R-:W-:Y:S01]  /*113f0*/  IMAD.MOV.U32 R0, RZ, RZ, RZ ;  /* 0x000000ffff007224 */ /* 0x000fe200078e00ff */
[C---:B------:R-:W-:Y:S01]  /*11400*/  ISETP.NE.AND P0, PT, R23.reuse, 0x2, PT ;  /* 0x000000021700780c */ /* 0x040fe20003f05270 */
[----:B------:R-:W-:Y:S01]  /*11410*/  IMAD.MOV R7, RZ, RZ, -R11 ;  /* 0x000000ffff077224 */ /* 0x000fe200078e0a0b */
[----:B------:R-:W-:Y:S05]  /*11420*/  YIELD ;  /* 0x0000000000007946 */ /* 0x000fea0003800000 */
[----:B------:R-:W-:Y:S01]  /*11430*/  ULDC UR4, c[0x0][0x430] ;  /* 0x00010c0000047ab9 */ /* 0x000fe20000000800 */
[----:B------:R-:W-:Y:S01]  /*11440*/  SEL R3, RZ, 0x1, P0 ;  /* 0x00000001ff037807 */ /* 0x000fe20000000000 */
[----:B------:R0:W5:Y:S01]  /*11450*/  @!P2 LDG.E R0, desc[UR36][R4.64] ;  /* 0x000000240400a981 */ /* 0x000162000c1e1900 */
[----:B------:R-:W-:Y:S01]  /*11460*/  SEL R23, R23, RZ, P0 ;  /* 0x000000ff17177207 */ /* 0x000fe20000000000 */
[----:B------:R-:W-:Y:S01]  /*11470*/  IMAD.MOV.U32 R24, RZ, RZ, R8 ;  /* 0x000000ffff187224 */ /* 0x000fe200078e0008 */
[----:B------:R-:W-:Y:S01]  /*11480*/  LOP3.LUT R26, R20, R3, RZ, 0x3c, !PT ;  /* 0x00000003141a7212 */ /* 0x000fe200078e3cff */
[----:B0-----:R-:W-:Y:S01]  /*11490*/  IMAD R4, R7, UR4, R10 ;  /* 0x0000000407047c24 */ /* 0x001fe2000f8e020a */
[----:B------:R-:W-:Y:S06]  /*114a0*/  @!P1 BRA `(.L_x_1097) ;  /* 0x0000000000049947 */ /* 0x000fec0003800000 */
[----:B------:R-:W-:Y:S01]  /*114b0*/  BPT.TRAP 0x1 ;  /* 0x000000040000795c */ /* 0x000fe20000300000 */
.L_x_1097:
[----:B------:R-:W-:Y:S01]  /*114c0*/  IMAD R6, R23, 0x8, R16 ;  /* 0x0000000817067824 */ /* 0x000fe200078e0210 */
[----:B------:R-:W-:Y:S01]  /*114d0*/  SHF.L.U32 R3, R26, 0x1f, RZ ;  /* 0x0000001f1a037819 */ /* 0x000fe200000006ff */
[----:B------:R-:W-:Y:S03]  /*114e0*/  BSSY B1, `(.L_x_1098) ;  /* 0x0000003000017945 */ /* 0x000fe60003800000 */
[----:B------:R-:W0:Y:S02]  /*114f0*/  SYNCS.PHASECHK.TRANS64.TRYWAIT P0, [R6+URZ+0x2a840], R3 ;  /* 0x02a84003060075a7 */ /* 0x000e24000800017f */
[----:B0-----:R-:W-:Y:S05]  /*11500*/  @!P0 BRA `(.L_x_1099) ;  /* 0x0000002c00c08947 */ /* 0x001fea0003800000 */
.L_x_1171:
[----:B------:R-:W-:Y:S05]  /*11510*/  BSYNC B1 ;  /* 0x0000000000017941 */ /* 0x000fea0003800000 */
.L_x_1098:
[----:B------:R-:W-:Y:S01]  /*11520*/  SHF.R.S32.HI R21, RZ, 0x1f, R4 ;  /* 0x0000001fff157819 */ /* 0x000fe20000011404 */
[----:B------:R-:W-:Y:S01]  /*11530*/  ULDC.64 UR4, c[0x0][0x300] ;  /* 0x0000c00000047ab9 */ /* 0x000fe20000000a00 */
[----:B-----5:R-:W-:Y:S01]  /*11540*/  SHF.R.S32.HI R25, RZ, 0x1f, R0 ;  /* 0x0000001fff197819 */ /* 0x020fe20000011400 */
[----:B------:R-:W-:Y:S01]  /*11550*/  IMAD R8, R23, 0x4800, R30 ;  /* 0x0000480017087824 */ /* 0x000fe200078e021e */
[----:B------:R-:W-:Y:S01]  /*11560*/  LOP3.LUT P3, RZ, R19, 0x10, RZ, 0xc0, !PT ;  /* 0x0000001013ff7812 */ /* 0x000fe2000786c0ff */
        /* <DEDUP_REMOVED lines=22> */
[----:B------:R-:W-:Y:S02]  /*116d0*/  IMAD.SHL.U32 R5, R37, 0x2, RZ ;  /* 0x0000000225057824 */ /* 0x000fe400078e00ff */
[----:B------:R-:W-:Y:S01]  /*116e0*/  IMAD R8, R8, 0x2, R16 ;  /* 0x0000000208087824 */ /* 0x000fe200078e0210 */
        /* <DEDUP_REMOVED lines=10> */
[----:B------:R-:W0:Y:S02]  /*11790*/  SHFL.IDX PT, R14, R7, 0x2, 0x181f ;  /* 0x00581f00070e7f89 */ /* 0x000e2400000e0000 */
[----:B-1----:R-:W-:-:S05]  /*117a0*/  IMAD.X R3, RZ, RZ, R3, P0 ;  /* 0x000000ffff037224 */ /* 0x002fca00000e0603 */
        /* <DEDUP_REMOVED lines=24> */
.L_x_1185:
[----:B0-2---:R-:W-:-:S05]  /*11930*/  IADD3 R2, P0, R14, R5, RZ ;  /* 0x000000050e027210 */ /* 0x005fca0007f1e0ff */
[----:B-1----:R-:W-:Y:S01]  /*11940*/  IMAD.X R3, RZ, RZ, R35, P0 ;  /* 0x000000ffff037224 */ /* 0x002fe200000e0623 */
        /* <DEDUP_REMOVED lines=8> */
.L_x_1101:
        /* <DEDUP_REMOVED lines=10> */
.L_x_1102:
[----:B------:R1:W-:Y:S01]  /*11a70*/  SYNCS.ARRIVE.TRANS64.A1T0 RZ, [R6+URZ+0x2a830], RZ ;  /* 0x02a830ff06ff79a7 */ /* 0x0003e2000810003f */
[----:B------:R-:W-:Y:S05]  /*11a80*/  @!P2 BRA `(.L_x_1103) ;  /* 0x000000000004a947 */ /* 0x000fea0003800000 */
[----:B------:R-:W-:Y:S01]  /*11a90*/  BPT.TRAP 0x1 ;  /* 0x000000040000795c */ /* 0x000fe20000300000 */
.L_x_1103:
[----:B0-----:R-:W-:Y:S01]  /*11aa0*/  SHF.L.U32 R3, R20, 0x1f, RZ ;  /* 0x0000001f14037819 */ /* 0x001fe200000006ff */
[----:B-1----:R-:W-:Y:S01]  /*11ab0*/  IMAD R6, R9, 0x8, R16 ;  /* 0x0000000809067824 */ /* 0x002fe200078e0210 */
[----:B------:R-:W-:Y:S03]  /*11ac0*/  BSSY B1, `(.L_x_1104) ;  /* 0x0000003000017945 */ /* 0x000fe60003800000 */
[----:B------:R-:W0:Y:S02]  /*11ad0*/  SYNCS.PHASECHK.TRANS64.TRYWAIT P0, [R6+URZ+0x2a860], R3 ;  /* 0x02a86003060075a7 */ /* 0x000e24000800017f */
[----:B0-----:R-:W-:Y:S05]  /*11ae0*/  @!P0 BRA `(.L_x_1105) ;  /* 0x0000003000148947 */ /* 0x001fea0003800000 */
.L_x_1186:
[----:B------:R-:W-:Y:S05]  /*11af0*/  BSYNC B1 ;  /* 0x0000000000017941 */ /* 0x000fea0003800000 */
.L_x_1104:
[----:B------:R-:W-:Y:S01]  /*11b00*/  IMAD.MOV.U32 R2, RZ, RZ, -0x60 ;  /* 0xffffffa0ff027424 */ /* 0x000fe200078e00ff */
[----:B------:R-:W-:Y:S01]  /*11b10*/  UMOV UR4, 0xffffffff ;  /* 0xffffffff00047882 */ /* 0x000fe20000000000 */
[----:B------:R-:W-:Y:S01]  /*11b20*/  LOP3.LUT P2, RZ, R19, 0x2, RZ, 0xc0, !PT ;  /* 0x0000000213ff7812 */ /* 0x000fe2000784c0ff */
[----:B------:R-:W-:Y:S01]  /*11b30*/  IMAD R7, R9, 0x3000, R30 ;  /* 0x0000300009077824 */ /* 0x000fe200078e021e */
[----:B------:R-:W-:Y:S01]  /*11b40*/  LOP3.LUT P1, RZ, R19, 0x1, RZ, 0xc0, !PT ;  /* 0x0000000113ff7812 */ /* 0x000fe2000782c0ff */
[----:B0-----:R-:W-:-:S04]  /*11b50*/  IMAD R3, R27, R2, UR38 ;  /* 0x000000261b037e24 */ /* 0x001fc8000f8e0202 */
[----:B------:R-:W-:Y:S01]  /*11b60*/  IMAD.IADD R8, R3, 0x1, -R36 ;  /* 0x0000000103087824 */ /* 0x000fe200078e0a24 */
[----:B------:R-:W-:Y:S07]  /*11b70*/  BRA.DIV UR4, `(.L_x_1106) ;  /* 0x0000003204047947 */ /* 0x000fee000b800000 */
[----:B------:R-:W0:Y:S01]  /*11b80*/  SHFL.IDX PT, R14, R17, RZ, 0x181f ;  /* 0x00181fff110e7589 */ /* 0x000e2200000e0000 */
[----:B------:R-:W-:-:S03]  /*11b90*/  IMAD R7, R7, 0x2, R16 ;  /* 0x0000000207077824 */ /* 0x000fc600078e0210 */
[----:B------:R-:W1:Y:S01]  /*11ba0*/  SHFL.IDX PT, R3, R18, RZ, 0x181f ;  /* 0x00181fff12037589 */ /* 0x000e6200000e0000 */
[----:B0-----:R-:W-:-:S03]  /*11bb0*/  IADD3 R2, P0, R14, R5, RZ ;  /* 0x000000050e027210 */ /* 0x001fc60007f1e0ff */
[----:B------:R-:W0:Y:S02]  /*11bc0*/  SHFL.IDX PT, R14, R17, 0x1, 0x181f ;  /* 0x00381f00110e7f89 */ /* 0x000e2400000e0000 */
[----:B-1----:R-:W-:Y:S01]  /*11bd0*/  IMAD.X R3, RZ, RZ, R3, P0 ;  /* 0x000000ffff037224 */ /* 0x002fe200000e0603 */
[----:B------:R-:W-:-:S13]  /*11be0*/  ISETP.LT.OR P0, PT, R8, 0x1, P2 ;  /* 0x000000010800780c */ /* 0x000fda0001701670 */
[----:B------:R-:W-:Y:S01]  /*11bf0*/  LDGSTS.E.BYPASS.LTC128B.128 [R7+0x400], desc[UR36][R2.64], !P0 ;  /* 0x0040000002077fae */ /* 0x000fe2000c101d64 */
[----:B------:R-:W-:-:S13]  /*11c00*/  ISETP.LT.OR P0, PT, R8, 0x1, P1 ;  /* 0x000000010800780c */ /* 0x000fda0000f01670 */
[----:B------:R1:W-:Y:S04]  /*11c10*/  LDGSTS.E.BYPASS.LTC128B.128 [R7+0x3400], desc[UR36][R2.64+0x80], !P0 ;  /* 0x0340008002077fae */ /* 0x0003e8000c101d64 */
[----:B-1----:R-:W1:Y:S01]  /*11c20*/  SHFL.IDX PT, R3, R18, 0x1, 0x181f ;  /* 0x00381f0012037f89 */ /* 0x002e6200000e0000 */
        /* <DEDUP_REMOVED lines=25> */
[----:B------:R-:W2:Y:S04]  /*11dc0*/  SHFL.IDX PT, R18, R18, 0x5, 0x181f ;  /* 0x00b81f0012127f89 */ /* 0x000ea800000e0000 */
[----:B------:R3:W4:Y:S01]  /*11dd0*/  SHFL.IDX PT, R14, R17, 0x5, 0x181f ;  /* 0x00b81f00110e7f89 */ /* 0x00072200000e0000 */
[----:B-1----:R-:W-:Y:S01]  /*11de0*/  IMAD.X R3, RZ, RZ, R3, P0 ;  /* 0x000000ffff037224 */ /* 0x002fe200000e0603 */
[----:B------:R-:W-:-:S13]  /*11df0*/  ISETP.LT.OR P0, PT, R8, 0x41, P2 ;  /* 0x000000410800780c */ /* 0x000fda0001701670 */
[----:B------:R3:W-:Y:S01]  /*11e00*/  LDGSTS.E.BYPASS.LTC128B.128 [R7+0x2400], desc[UR36][R2.64], !P0 ;  /* 0x0240000002077fae */ /* 0x0007e2000c101d64 */
[----:B------:R-:W-:-:S13]  /*11e10*/  ISETP.LT.OR P0, PT, R8, 0x41, P1 ;  /* 0x000000410800780c */ /* 0x000fda0000f01670 */
[----:B--2-4-:R3:W-:Y:S02]  /*11e20*/  LDGSTS.E.BYPASS.LTC128B.128 [R7+0x5400], desc[UR36][R2.64+0x80], !P0 ;  /* 0x0540008002077fae */ /* 0x0147e4000c101d64 */
.L_x_1200:
[----:B0--3--:R-:W-:Y:S01]  /*11e30*/  IADD3 R2, P0, R14, R5, RZ ;  /* 0x000000050e027210 */ /* 0x009fe20007f1e0ff */
[----:B------:R-:W-:Y:S02]  /*11e40*/  ULDC.64 UR4, c[0x0][0x328] ;  /* 0x0000ca0000047ab9 */ /* 0x000fe40000000a00 */
[----:B------:R-:W-:Y:S02]  /*11e50*/  IMAD R21, R21, UR4, RZ ;  /* 0x0000000415157c24 */ /* 0x000fe4000f8e02ff */
[----:B------:R-:W-:Y:S01]  /*11e60*/  IMAD.X R3, RZ, RZ, R18, P0 ;  /* 0x000000ffff037224 */ /* 0x000fe200000e0612 */
        /* <DEDUP_REMOVED lines=17> */
.L_x_1107:
        /* <DEDUP_REMOVED lines=10> */
.L_x_1108:
        /* <DEDUP_REMOVED lines=8> */
[C---:B------:R-:W-:Y:S01]  /*120a0*/  LEA R17, P0, R2.reuse, UR4, 0x1 ;  /* 0x0000000402117c11 */ /* 0x040fe2000f8008ff */
[----:B------:R-:W-:Y:S02]  /*120b0*/  IMAD.IADD R3, R5, 0x1, R3 ;  /* 0x0000000105037824 */ /* 0x000fe400078e0203 */
[----:B------:R-:W-:Y:S02]  /*120c0*/  IMAD.MOV.U32 R9, RZ, RZ, R23 ;  /* 0x000000ffff097224 */ /* 0x000fe400078e0017 */
[----:B------:R-:W-:Y:S01]  /*120d0*/  IMAD.MOV.U32 R20, RZ, RZ, R26 ;  /* 0x000000ffff147224 */ /* 0x000fe200078e001a */
[----:B------:R-:W-:Y:S01]  /*120e0*/  LEA.HI.X R18, R2, UR5, R3, 0x1, P0 ;  /* 0x0000000502127c11 */ /* 0x000fe200080f0c03 */
[----:B------:R-:W-:Y:S01]  /*120f0*/  IMAD.MOV.U32 R27, RZ, RZ, R24 ;  /* 0x000000ffff1b7224 */ /* 0x000fe200078e0018 */
[----:B------:R-:W-:-:S13]  /*12100*/  ISETP.GT.AND P0, PT, R24, UR46, PT ;  /* 0x0000002e18007c0c */ /* 0x000fda000bf04270 */
[----:B-1----:R-:W-:Y:S05]  /*12110*/  @P0 BRA `(.L_x_1109) ;  /* 0xfffffff000500947 */ /* 0x002fea000383ffff */
[----:B------:R-:W-:Y:S05]  /*12120*/  BSYNC B0 ;  /* 0x0000000000007941 */ /* 0x000fea0003800000 */
.L_x_1096:
        /* <DEDUP_REMOVED lines=8> */
[----:B------:R-:W1:Y:S08]  /*121b0*/  FLO.U32 R0, UR4 ;  /* 0x0000000400007d00 */ /* 0x000e7000080e0000 */
[----:B------:R-:W0:Y:S01]  /*121c0*/  POPC R5, UR4 ;  /* 0x0000000400057d09 */ /* 0x000e220008000000 */
[----:B-1----:R-:W-:-:S13]  /*121d0*/  ISETP.EQ.U32.AND P0, PT, R0, R7, PT ;  /* 0x000000070000720c */ /* 0x002fda0003f02070 */
[----:B0-----:R-:W2:Y:S01]  /*121e0*/  @P0 ATOMG.E.ADD.STRONG.GPU PT, R3, desc[UR36][R2.64], R5 ;  /* 0x00000005020309a8 */ /* 0x001ea200081ee1e4 */
[----:B------:R-:W0:Y:S02]  /*121f0*/  S2R R4, SR_LTMASK ;  /* 0x0000000000047919 */ /* 0x000e240000003900 */
[----:B0-----:R-:W-:-:S04]  /*12200*/  LOP3.LUT R4, R4, UR4, RZ, 0xc0, !PT ;  /* 0x0000000404047c12 */ /* 0x001fc8000f8ec0ff */
[----:B------:R-:W0:Y:S01]  /*12210*/  POPC R7, R4 ;  /* 0x0000000400077309 */ /* 0x000e220000000000 */
[----:B--2---:R-:W0:Y:S02]  /*12220*/  SHFL.IDX PT, R0, R3, R0, 0x1f ;  /* 0x00001f0003007589 */ /* 0x004e2400000e0000 */
[----:B0-----:R-:W-:-:S07]  /*12230*/  IADD3 R34, R0, UR47, R7 ;  /* 0x0000002f00227c10 */ /* 0x001fce000fffe007 */
.L_x_1111:
[----:B------:R-:W-:Y:S05]  /*12240*/  BSYNC B0 ;  /* 0x0000000000007941 */ /* 0x000fea0003800000 */
.L_x_1110:
[----:B------:R-:W-:-:S13]  /*12250*/  LOP3.LUT P0, RZ, R19, 0x40, RZ, 0xc0, !PT ;  /* 0x0000004013ff7812 */ /* 0x000fda000780c0ff */
[----:B------:R-:W-:Y:S05]  /*12260*/  @!P0 BRA `(.L_x_1112) ;  /* 0x0000000000048947 */ /* 0x000fea0003800000 */
[----:B------:R-:W-:Y:S01]  /*12270*/  BPT.TRAP 0x1 ;  /* 0x000000040000795c */ /* 0x000fe20000300000 */
.L_x_1112:
[----:B------:R-:W-:Y:S01]  /*12280*/  IMAD R4, R23, 0x8, R16 ;  /* 0x0000000817047824 */ /* 0x000fe200078e0210 */
[----:B0-----:R-:W-:Y:S01]  /*12290*/  SHF.L.U32 R3, R26, 0x1f, RZ ;  /* 0x0000001f1a037819 */ /* 0x001fe200000006ff */
[----:B------:R-:W-:Y:S01]  /*122a0*/  IMAD.MOV.U32 R5, RZ, RZ, -0x60 ;  /* 0xffffffa0ff057424 */ /* 0x000fe200078e00ff */
[----:B------:R-:W-:Y:S02]  /*122b0*/  BSSY B0, `(.L_x_1113) ;  /* 0x0000004000007945 */ /* 0x000fe40003800000 */
[----:B------:R-:W0:Y:S01]  /*122c0*/  SYNCS.PHASECHK.TRANS64.TRYWAIT P0, [R4+URZ+0x2a860], R3 ;  /* 0x02a86003040075a7 */ /* 0x000e22000800017f */
[----:B------:R-:W-:Y:S01]  /*122d0*/  IMAD R5, R24, R5, UR38 ;  /* 0x0000002618057e24 */ /* 0x000fe2000f8e0205 */
[----:B0-----:R-:W-:Y:S06]  /*122e0*/  @!P0 BRA `(.L_x_1114) ;  /* 0x0000002c00fc8947 */ /* 0x001fec0003800000 */
.L_x_1201:
[----:B------:R-:W-:Y:S05]  /*122f0*/  BSYNC B0 ;  /* 0x0000000000007941 */ /* 0x000fea0003800000 */
.L_x_1113:
        /* <DEDUP_REMOVED lines=10> */
[----:B------:R-:W1:Y:S03]  /*123a0*/  SHFL.IDX PT, R14, R17, 0x1, 0x181f ;  /* 0x00381f00110e7f89 */ /* 0x000e6600000e0000 */
[----:B0-----:R-:W-:Y:S01]  /*123b0*/  IMAD.X R3, RZ, RZ, R0, P0 ;  /* 0x000000ffff037224 */ /* 0x001fe200000e0600 */
[----:B------:R-:W-:Y:S01]  /*123c0*/  ISETP.LT.OR P0, PT, R5, 0x1, P3 ;  /* 0x000000010500780c */ /* 0x000fe20001f01670 */
[----:B------:R-:W-:Y:S02]  /*123d0*/  IMAD R0, R7, 0x2, R16 ;  /* 0x0000000207007824 */ /* 0x000fe400078e0210 */
[----:B------:R-:W0:Y:S10]  /*123e0*/  SHFL.IDX PT, R7, R18, 0x1, 0x181f ;  /* 0x00381f0012077f89 */ /* 0x000e3400000e0000 */
        /* <DEDUP_REMOVED lines=28> */
[----:B------:R1:W2:Y:S03]  /*125b0*/  SHFL.IDX PT, R14, R17, 0x5, 0x181f ;  /* 0x00b81f00110e7f89 */ /* 0x0002a600000e0000 */
[----:B0-----:R-:W-:Y:S01]  /*125c0*/  IMAD.X R3, RZ, RZ, R7, P0 ;  /* 0x000000ffff037224 */ /* 0x001fe200000e0607 */
[----:B------:R-:W-:Y:S01]  /*125d0*/  ISETP.LT.OR P0, PT, R5, 0x41, P3 ;  /* 0x000000410500780c */ /* 0x000fe20001f01670 */
[----:B------:R1:W3:-:S12]  /*125e0*/  SHFL.IDX PT, R7, R18, 0x5, 0x181f ;  /* 0x00b81f0012077f89 */ /* 0x0002d800000e0000 */
[----:B------:R1:W-:Y:S01]  /*125f0*/  LDGSTS.E.BYPASS.LTC128B.128 [R0+0x2400], desc[UR36][R2.64], !P0 ;  /* 0x0240000002007fae */ /* 0x0003e2000c101d64 */
[----:B------:R-:W-:-:S13]  /*12600*/  ISETP.LT.OR P0, PT, R5, 0x41, P1 ;  /* 0x000000410500780c */ /* 0x000fda0000f01670 */
[----:B--23--:R1:W-:Y:S02]  /*12610*/  LDGSTS.E.BYPASS.LTC128B.128 [R0+0x5400], desc[UR36][R2.64+0x80], !P0 ;  /* 0x0540008002007fae */ /* 0x00c3e4000c101d64 */
.L_x_1215:
        /* <DEDUP_REMOVED lines=11> */
.L_x_1116:
        /* <DEDUP_REMOVED lines=10> */
.L_x_1117:
[----:B------:R1:W-:Y:S01]  /*12770*/  SYNCS.ARRIVE.TRANS64.A1T0 RZ, [R4+URZ+0x2a850], RZ ;  /* 0x02a850ff04ff79a7 */ /* 0x0003e2000810003f */
[----:B------:R-:W-:-:S05]  /*12780*/  VIADD R23, R23, 0x1 ;  /* 0x0000000117177836 */ /* 0x000fca0000000000 */
[----:B------:R-:W-:-:S04]  /*12790*/  ISETP.NE.AND P0, PT, R23, 0x2, PT ;  /* 0x000000021700780c */ /* 0x000fc80003f05270 */
[----:B0-----:R-:W-:Y:S02]  /*127a0*/  SEL R3, RZ, 0x1, P0 ;  /* 0x00000001ff037807 */ /* 0x001fe40000000000 */
[----:B------:R-:W-:Y:S02]  /*127b0*/  SEL R23, R23, RZ, P0 ;  /* 0x000000ff17177207 */ /* 0x000fe40000000000 */
[----:B-1----:R-:W-:-:S07]  /*127c0*/  LOP3.LUT R26, R26, R3, RZ, 0x3c, !PT ;  /* 0x000000031a1a7212 */ /* 0x002fce00078e3cff */
.L_x_1077:
[----:B------:R-:W-:Y:S05]  /*127d0*/  BSYNC B7 ;  /* 0x0000000000077941 */ /* 0x000fea0003800000 */
.L_x_1075:
[----:B------:R-:W-:-:S13]  /*127e0*/  LOP3.LUT P0, RZ, R19, 0x800, RZ, 0xc0, !PT ;  /* 0x0000080013ff7812 */ /* 0x000fda000780c0ff */
[----:B------:R-:W-:Y:S05]  /*127f0*/  @!P0 BRA `(.L_x_1118) ;  /* 0x0000000000248947 */ /* 0x000fea0003800000 */
[----:B------:R-:W-:Y:S05]  /*12800*/  WARPSYNC.ALL ;  /* 0x0000000000007948 */ /* 0x000fea0003800000 */
[----:B------:R-:W0:Y:S08]  /*12810*/  S2UR UR5, SR_CgaCtaId ;  /* 0x00000000000579c3 */ /* 0x000e300000008800 */
[----:B------:R-:W-:Y:S06]  /*12820*/  BAR.SYNC.DEFER_BLOCKING 0x5, 0x180 ;  /* 0x0146000000007b1d */ /* 0x000fec0000010000 */
[----:B------:R-:W-:-:S02]  /*12830*/  UMOV UR4, 0x400 ;  /* 0x0000040000047882 */ /* 0x000fc40000000000 */
[----:B0-----:R-:W-:-:S06]  /*12840*/  ULEA UR4, UR5, UR4, 0x18 ;  /* 0x0000000405047291 */ /* 0x001fcc000f8ec03f */
[----:B------:R-:W-:-:S05]  /*12850*/  IMAD.U32 R16, RZ, RZ, UR4 ;  /* 0x00000004ff107e24 */ /* 0x000fca000f8e00ff */
[----:B------:R0:W1:Y:S01]  /*12860*/  LDS R34, [R16+0x2a8d0] ;  /* 0x02a8d00010227984 */ /* 0x0000620000000800 */
[----:B------:R-:W-:Y:S06]  /*12870*/  BAR.ARV 0x4, 0x180 ;  /* 0x0106000000007b1d */ /* 0x000fec0000002000 */
[----:B------:R-:W-:Y:S05]  /*12880*/  BRA `(.L_x_1119) ;  /* 0x00000000002c7947 */ /* 0x000fea0003800000 */
.L_x_1118:
[----:B------:R-:W-:-:S03]  /*12890*/  UMOV UR4, 0xffffffff ;  /* 0xffffffff00047882 */ /* 0x000fc60000000000 */
[----:B------:R-:W-:Y:S05]  /*128a0*/  BRA.DIV UR4, `(.L_x_1120) ;  /* 0x0000003204a87947 */ /* 0x000fea000b800000 */
[----:B------:R0:W1:Y:S02]  /*128b0*/  SHFL.IDX PT, R14, R34, RZ, 0x1f ;  /* 0x00001fff220e7589 */ /* 0x00006400000e0000 */
.L_x_1218:
[----:B------:R-:W2:Y:S01]  /*128c0*/  @!P2 S2R R3, SR_CgaCtaId ;  /* 0x000000000003a919 */ /* 0x000ea20000008800 */
[----:B------:R-:W-:Y:S05]  /*128d0*/  WARPSYNC.ALL ;  /* 0x0000000000007948 */ /* 0x000fea0003800000 */
[----:B------:R-:W-:Y:S01]  /*128e0*/  BAR.SYNC.DEFER_BLOCKING 0x4, 0x180 ;  /* 0x0106000000007b1d */ /* 0x000fe20000010000 */
[----:B------:R-:W-:-:S04]  /*128f0*/  @!P2 MOV R0, 0x400 ;  /* 0x000004000000a802 */ /* 0x000fc80000000f00 */
[----:B--2---:R-:W-:-:S05]  /*12900*/  @!P2 LEA R16, R3, R0, 0x18 ;  /* 0x000000000310a211 */ /* 0x004fca00078ec0ff */
[----:B------:R0:W-:Y:S02]  /*12910*/  @!P2 STS [R16+0x2a8d0], R34 ;  /* 0x02a8d0221000a388 */ /* 0x0001e40000000800 */
[----:B01----:R-:W-:Y:S01]  /*12920*/  IMAD.MOV.U32 R34, RZ, RZ, R14 ;  /* 0x000000ffff227224 */ /* 0x003fe200078e000e */
[----:B------:R-:W-:Y:S06]  /*12930*/  BAR.ARV 0x5, 0x180 ;  /* 0x0146000000007b1d */ /* 0x000fec0000002000 */
.L_x_1119:
[----:B------:R-:W-:Y:S02]  /*12940*/  ULDC UR4, c[0x0][0xc38] ;  /* 0x00030e0000047ab9 */ /* 0x000fe40000000800 */
[----:B-1----:R-:W-:-:S13]  /*12950*/  ISETP.GE.AND P0, PT, R34, UR4, PT ;  /* 0x0000000422007c0c */ /* 0x002fda000bf06270 */
[----:B------:R-:W-:Y:S05]  /*12960*/  @!P0 BRA `(.L_x_1121) ;  /* 0xffffffc400188947 */ /* 0x000fea000383ffff */
.L_x_1066:
[----:B------:R-:W2:Y:S01]  /*12970*/  LDL.LU R0, [R1] ;  /* 0x0000000001007983 */ /* 0x000ea20000300800 */
[----:B------:R-:W-:Y:S01]  /*12980*/  BSSY B0, `(.L_x_1122) ;  /* 0x000000b000007945 */ /* 0x000fe20003800000 */
[----:B------:R-:W1:Y:S01]  /*12990*/  S2R R5, SR_CgaCtaId ;  /* 0x0000000000057919 */ /* 0x000e620000008800 */
[----:B--2---:R-:W-:-:S05]  /*129a0*/  VIADD R0, R0, 0x1 ;  /* 0x0000000100007836 */ /* 0x004fca0000000000 */
[----:B------:R-:W-:-:S04]  /*129b0*/  LEA.HI R2, R0, R0, RZ, 0x1 ;  /* 0x0000000000027211 */ /* 0x000fc800078f08ff */
[----:B------:R-:W-:Y:S02]  /*129c0*/  LOP3.LUT R3, R2, 0xfffffffe, RZ, 0xc0, !PT ;  /* 0xfffffffe02037812 */ /* 0x000fe400078ec0ff */
[----:B------:R-:W-:-:S03]  /*129d0*/  MOV R2, 0x400 ;  /* 0x0000040000027802 */ /* 0x000fc60000000f00 */
[----:B------:R-:W-:Y:S01]  /*129e0*/  IMAD.IADD R0, R0, 0x1, -R3 ;  /* 0x0000000100007824 */ /* 0x000fe200078e0a03 */
[----:B-1----:R-:W-:-:S04]  /*129f0*/  LEA R4, R5, R2, 0x18 ;  /* 0x0000000205047211 */ /* 0x002fc800078ec0ff */
[----:B------:R-:W-:-:S04]  /*12a00*/  SHF.L.U32 R0, R0, 0x1f, RZ ;  /* 0x0000001f00007819 */ /* 0x000fc800000006ff */
[----:B------:R-:W1:Y:S02]  /*12a10*/  SYNCS.PHASECHK.TRANS64.TRYWAIT P0, [R4+URZ+0x2a820], R0 ;  /* 0x02a82000040075a7 */ /* 0x000e64000800017f */
[----:B-1----:R-:W-:Y:S05]  /*12a20*/  @!P0 BRA `(.L_x_1123) ;  /* 0x0000003000708947 */ /* 0x002fea0003800000 */
.L_x_1219:
[----:B------:R-:W-:Y:S05]  /*12a30*/  BSYNC B0 ;  /* 0x0000000000007941 */ /* 0x000fea0003800000 */
.L_x_1122:
[----:B------:R-:W-:-:S03]  /*12a40*/  UMOV UR4, 0xffffffff ;  /* 0xffffffff00047882 */ /* 0x000fc60000000000 */
[----:B------:R-:W-:Y:S05]  /*12a50*/  BRA.DIV UR4, `(.L_x_1124) ;  /* 0x0000003204787947 */ /* 0x000fea000b800000 */
[----:B-1----:R-:W1:Y:S02]  /*12a60*/  S2R R0, SR_TID.X ;  /* 0x0000000000007919 */ /* 0x002e640000002100 */
[----:B-1----:R-:W-:-:S04]  /*12a70*/  SHF.R.U32.HI R0, RZ, 0x5, R0 ;  /* 0x00000005ff007819 */ /* 0x002fc80000011600 */
[----:B------:R-:W-:-:S05]  /*12a80*/  LOP3.LUT R0, R0, 0x3, RZ, 0xc0, !PT ;  /* 0x0000000300007812 */ /* 0x000fca00078ec0ff */
[----:B------:R1:W2:Y:S02]  /*12a90*/  SHFL.IDX PT, R14, R0, RZ, 0x1f ;  /* 0x00001fff000e7589 */ /* 0x0002a400000e0000 */
.L_x_1222:
[----:B--2---:R-:W-:Y:S01]  /*12aa0*/  ISETP.NE.AND P0, PT, R14, RZ, PT ;  /* 0x000000ff0e00720c */ /* 0x004fe20003f05270 */
[----:B------:R-:W-:-:S12]  /*12ab0*/  BSSY B0, `(.L_x_1125) ;  /* 0x0000026000007945 */ /* 0x000fd80003800000 */
[----:B------:R-:W-:Y:S05]  /*12ac0*/  @P0 BRA `(.L_x_1126) ;  /* 0x0000000000900947 */ /* 0x000fea0003800000 */
[----:B------:R-:W-:-:S03]  /*12ad0*/  UMOV UR4, 0xffffffff ;  /* 0xffffffff00047882 */ /* 0x000fc60000000000 */
[----:B------:R-:W-:Y:S05]  /*12ae0*/  BRA.DIV UR4, `(.L_x_1127) ;  /* 0x0000003204887947 */ /* 0x000fea000b800000 */
[----:B------:R-:W-:-:S13]  /*12af0*/  ELECT P6, URZ, PT ;  /* 0x00000000003f782f */ /* 0x000fda00038c0000 */
.L_x_1225:
[----:B------:R-:W-:Y:S05]  /*12b00*/  @!P6 BRA `(.L_x_1126) ;  /* 0x000000000080e947 */ /* 0x000fea0003800000 */
[----:B-1----:R-:W2:Y:S02]  /*12b10*/  LDL R0, [R1+0x4] ;  /* 0x0000040001007983 */ /* 0x002ea40000100800 */
[----:B--2---:R-:W-:-:S13]  /*12b20*/  R2UR UR4, R0 ;  /* 0x00000000000472ca */ /* 0x004fda00000e0000 */
[----:B------:R-:W-:-:S06]  /*12b30*/  ULOP3.LUT UR4, UR4, 0x2, URZ, 0xfc, !UPT ;  /* 0x0000000204047892 */ /* 0x000fcc000f8efc3f */
[----:B------:R-:W-:-:S05]  /*12b40*/  IMAD.U32 R0, RZ, RZ, UR4 ;  /* 0x00000004ff007e24 */ /* 0x000fca000f8e00ff */
[----:B------:R-:W-:-:S13]  /*12b50*/  ISETP.NE.AND P0, PT, R0, 0x3, PT ;  /* 0x000000030000780c */ /* 0x000fda0003f05270 */
[----:B------:R-:W-:Y:S05]  /*12b60*/  @!P0 BRA `(.L_x_1128) ;  /* 0x0000000000048947 */ /* 0x000fea0003800000 */
[----:B------:R-:W-:Y:S01]  /*12b70*/  BPT.TRAP 0x1 ;  /* 0x000000040000795c */ /* 0x000fe20000300000 */
.L_x_1128:
[C---:B------:R-:W-:Y:S01]  /*12b80*/  IMAD R5, R23.reuse, 0x8, R4 ;  /* 0x0000000817057824 */ /* 0x040fe200078e0204 */
[----:B------:R-:W-:Y:S01]  /*12b90*/  SHF.L.U32 R0, R26, 0x1f, RZ ;  /* 0x0000001f1a007819 */ /* 0x000fe200000006ff */
[----:B------:R-:W-:-:S03]  /*12ba0*/  VIADD R23, R23, 0x1 ;  /* 0x0000000117177836 */ /* 0x000fc60000000000 */
[----:B------:R-:W1:Y:S02]  /*12bb0*/  SYNCS.PHASECHK.TRANS64.TRYWAIT P1, [R5+URZ+0x2a840], R0 ;  /* 0x02a84000050075a7 */ /* 0x000e64000802017f */
[----:B------:R-:W-:-:S04]  /*12bc0*/  ISETP.NE.AND P2, PT, R23, 0x2, PT ;  /* 0x000000021700780c */ /* 0x000fc80003f45270 */
[----:B------:R-:W-:Y:S01]  /*12bd0*/  SEL R3, RZ, 0x1, P2 ;  /* 0x00000001ff037807 */ /* 0x000fe20001000000 */
[----:B-1----:R-:W-:Y:S08]  /*12be0*/  @!P1 BRA `(.L_x_1129) ;  /* 0x0000003000689947 */ /* 0x002ff00003800000 */
.L_x_1226:
[----:B------:R-:W-:Y:S02]  /*12bf0*/  SEL R23, R23, RZ, P2 ;  /* 0x000000ff17177207 */ /* 0x000fe40001000000 */
[----:B------:R-:W-:Y:S01]  /*12c00*/  LOP3.LUT R2, R26, R3, RZ, 0x3c, !PT ;  /* 0x000000031a027212 */ /* 0x000fe200078e3cff */
[----:B------:R-:W-:Y:S06]  /*12c10*/  @!P0 BRA `(.L_x_1130) ;  /* 0x0000000000048947 */ /* 0x000fec0003800000 */
[----:B------:R-:W-:Y:S01]  /*12c20*/  BPT.TRAP 0x1 ;  /* 0x000000040000795c */ /* 0x000fe20000300000 */
.L_x_1130:
[----:B------:R-:W-:Y:S01]  /*12c30*/  IMAD R23, R23, 0x8, R4 ;  /* 0x0000000817177824 */ /* 0x000fe200078e0204 */
[----:B------:R-:W-:-:S04]  /*12c40*/  SHF.L.U32 R2, R2, 0x1f, RZ ;  /* 0x0000001f02027819 */ /* 0x000fc800000006ff */
[----:B------:R-:W2:Y:S02]  /*12c50*/  SYNCS.PHASECHK.TRANS64.TRYWAIT P1, [R23+URZ+0x2a840], R2 ;  /* 0x02a84002170075a7 */ /* 0x000ea4000802017f */
[----:B--2---:R-:W-:Y:S05]  /*12c60*/  @!P1 BRA `(.L_x_1131) ;  /* 0x00000030005c9947 */ /* 0x004fea0003800000 */
.L_x_1227:
[----:B------:R-:W-:Y:S05]  /*12c70*/  @!P0 BRA `(.L_x_1132) ;  /* 0x0000000000048947 */ /* 0x000fea0003800000 */
[----:B------:R-:W-:Y:S01]  /*12c80*/  BPT.TRAP 0x1 ;  /* 0x000000040000795c */ /* 0x000fe20000300000 */
.L_x_1132:
[----:B------:R-:W3:Y:S02]  /*12c90*/  SYNCS.PHASECHK.TRANS64.TRYWAIT P1, [R5+URZ+0x2a860], R0 ;  /* 0x02a86000050075a7 */ /* 0x000ee4000802017f */
[----:B---3--:R-:W-:Y:S05]  /*12ca0*/  @!P1 BRA `(.L_x_1133) ;  /* 0x0000003000609947 */ /* 0x008fea0003800000 */
.L_x_1228:
[----:B------:R-:W-:Y:S05]  /*12cb0*/  @!P0 BRA `(.L_x_1134) ;  /* 0x0000000000048947 */ /* 0x000fea0003800000 */
[----:B------:R-:W-:Y:S01]  /*12cc0*/  BPT.TRAP 0x1 ;  /* 0x000000040000795c */ /* 0x000fe20000300000 */
.L_x_1134:
[----:B----4-:R4:W0:Y:S02]  /*12cd0*/  SYNCS.PHASECHK.TRANS64.TRYWAIT P0, [R23+URZ+0x2a860], R2 ;  /* 0x02a86002170075a7 */ /* 0x010824000800017f */
[----:B0-----:R-:W-:Y:S05]  /*12ce0*/  @!P0 NANOSLEEP.SYNCS 0x989680 ;  /* 0x009896800000895d */ /* 0x001fea0003900000 */
[----:B------:R-:W0:Y:S02]  /*12cf0*/  @!P0 SYNCS.PHASECHK.TRANS64 P0, [R23+URZ+0x2a860], R2 ;  /* 0x02a86002170085a7 */ /* 0x000e24000800007f */
[----:B0-----:R-:W-:Y:S05]  /*12d00*/  @!P0 BRA `(.L_x_1134) ;  /* 0xfffffffc00f08947 */ /* 0x001fea000383ffff */
.L_x_1126:
[----:B------:R-:W-:Y:S05]  /*12d10*/  BSYNC B0 ;  /* 0x0000000000007941 */ /* 0x000fea0003800000 */
.L_x_1125:
[----:B------:R-:W-:Y:S05]  /*12d20*/  EXIT ;  /* 0x000000000000794d */ /* 0x000fea0003800000 */
.L_x_971:
[----:B0-----:R-:W-:-:S04]  /*12d30*/  IMAD.U32 R3, RZ, RZ, UR40 ;  /* 0x00000028ff037e24 */ /* 0x001fc8000f8e00ff */
[----:B------:R0:W1:Y:S03]  /*12d40*/  SYNCS.PHASECHK.TRANS64.TRYWAIT P1, [R3+URZ+0x2a800], R0 ;  /* 0x02a80000030075a7 */ /* 0x000066000802017f */
[----:B-1----:R-:W-:Y:S05]  /*12d50*/  @!P1 NANOSLEEP.SYNCS 0x989680 ;  /* 0x009896800000995d */ /* 0x002fea0003900000 */
[----:B------:R-:W1:Y:S02]  /*12d60*/  @!P1 SYNCS.PHASECHK.TRANS64 P1, [R3+URZ+0x2a800], R0 ;  /* 0x02a80000030095a7 */ /* 0x000e64000802007f */
[----:B-1----:R-:W-:Y:S05]  /*12d70*/  @!P1 BRA `(.L_x_971) ;  /* 0xfffffffc00ec9947 */ /* 0x002fea000383ffff */
[----:B------:R-:W-:Y:S05]  /*12d80*/  BRA `(.L_x_1135) ;  /* 0xfffffeec00007947 */ /* 0x000fea000383ffff */
.L_x_975:
[----:B-1----:R1:W2:Y:S02]  /*12d90*/  SYNCS.PHASECHK.TRANS64.TRYWAIT P1, [R3+URZ+0x2a830], R0 ;  /* 0x02a83000030075a7 */ /* 0x0022a4000802017f */
[----:B--2---:R-:W-:Y:S05]  /*12da0*/  @!P1 NANOSLEEP.SYNCS 0x989680 ;  /* 0x009896800000995d */ /* 0x004fea0003900000 */
[----:B------:R-:W2:Y:S02]  /*12db0*/  @!P1 SYNCS.PHASECHK.TRANS64 P1, [R3+URZ+0x2a830], R0 ;  /* 0x02a83000030095a7 */ /* 0x000ea4000802007f */
[----:B--2---:R-:W-:Y:S05]  /*12dc0*/  @!P1 BRA `(.L_x_975) ;  /* 0xfffffffc00f09947 */ /* 0x004fea000383ffff */
[----:B------:R-:W-:Y:S05]  /*12dd0*/  BRA `(.L_x_974) ;  /* 0xfffffeec001c7947 */ /* 0x000fea000383ffff */
.L_x_992:
[----:B-1----:R-:W-:-:S04]  /*12de0*/  IMAD.U32 R10, RZ, RZ, UR6 ;  /* 0x00000006ff0a7e24 */ /* 0x002fc8000f8e00ff */
[----:B------:R1:W2:Y:S03]  /*12df0*/  SYNCS.PHASECHK.TRANS64.TRYWAIT P1, [R10+URZ+0x2a830], R9 ;  /* 0x02a830090a0075a7 */ /* 0x0002a6000802017f */
[----:B--2---:R-:W-:Y:S05]  /*12e00*/  @!P1 NANOSLEEP.SYNCS 0x989680 ;  /* 0x009896800000995d */ /* 0x004fea0003900000 */
[----:B------:R-:W2:Y:S02]  /*12e10*/  @!P1 SYNCS.PHASECHK.TRANS64 P1, [R10+URZ+0x2a830], R9 ;  /* 0x02a830090a0095a7 */ /* 0x000ea4000802007f */
[----:B--2---:R-:W-:Y:S05]  /*12e20*/  @!P1 BRA `(.L_x_992) ;  /* 0xfffffffc00ec9947 */ /* 0x004fea000383ffff */
[----:B------:R-:W-:Y:S05]  /*12e30*/  BRA `(.L_x_991) ;  /* 0xffffff1800187947 */ /* 0x000fea000383ffff */
.L_x_996:
[----:B01----:R-:W-:-:S04]  /*12e40*/  IMAD.U32 R9, RZ, RZ, UR5 ;  /* 0x00000005ff097e24 */ /* 0x003fc8000f8e00ff */
[----:B------:R0:W1:Y:S03]  /*12e50*/  SYNCS.PHASECHK.TRANS64.TRYWAIT P1, [R9+URZ+0x2a850], R0 ;  /* 0x02a85000090075a7 */ /* 0x000066000802017f */
[----:B-1----:R-:W-:Y:S05]  /*12e60*/  @!P1 NANOSLEEP.SYNCS 0x989680 ;  /* 0x009896800000995d */ /* 0x002fea0003900000 */
[----:B------:R-:W1:Y:S02]  /*12e70*/  @!P1 SYNCS.PHASECHK.TRANS64 P1, [R9+URZ+0x2a850], R0 ;  /* 0x02a85000090095a7 */ /* 0x000e64000802007f */
[----:B-1----:R-:W-:Y:S05]  /*12e80*/  @!P1 BRA `(.L_x_996) ;  /* 0xfffffffc00ec9947 */ /* 0x002fea000383ffff */
[----:B------:R-:W-:Y:S05]  /*12e90*/  BRA `(.L_x_995) ;  /* 0xffffff2000407947 */ /* 0x000fea000383ffff */
.L_x_1015:
[----:B-1----:R-:W-:-:S04]  /*12ea0*/  IMAD.U32 R10, RZ, RZ, UR6 ;  /* 0x00000006ff0a7e24 */ /* 0x002fc8000f8e00ff */
[----:B------:R1:W2:Y:S03]  /*12eb0*/  SYNCS.PHASECHK.TRANS64.TRYWAIT P1, [R10+URZ+0x2a830], R9 ;  /* 0x02a830090a0075a7 */ /* 0x0002a6000802017f */
[----:B--2---:R-:W-:Y:S05]  /*12ec0*/  @!P1 NANOSLEEP.SYNCS 0x989680 ;  /* 0x009896800000995d */ /* 0x004fea0003900000 */
[----:B------:R-:W2:Y:S02]  /*12ed0*/  @!P1 SYNCS.PHASECHK.TRANS64 P1, [R10+URZ+0x2a830], R9 ;  /* 0x02a830090a0095a7 */ /* 0x000ea4000802007f */
[----:B--2---:R-:W-:Y:S05]  /*12ee0*/  @!P1 BRA `(.L_x_1015) ;  /* 0xfffffffc00ec9947 */ /* 0x004fea000383ffff */
[----:B------:R-:W-:Y:S05]  /*12ef0*/  BRA `(.L_x_1014) ;  /* 0xffffff4400dc7947 */ /* 0x000fea000383ffff */
.L_x_1019:
[----:B01----:R-:W-:-:S04]  /*12f00*/  IMAD.U32 R9, RZ, RZ, UR5 ;  /* 0x00000005ff097e24 */ /* 0x003fc8000f8e00ff */
[----:B------:R0:W1:Y:S03]  /*12f10*/  SYNCS.PHASECHK.TRANS64.TRYWAIT P1, [R9+URZ+0x2a850], R0 ;  /* 0x02a85000090075a7 */ /* 0x000066000802017f */
[----:B-1----:R-:W-:Y:S05]  /*12f20*/  @!P1 NANOSLEEP.SYNCS 0x989680 ;  /* 0x009896800000995d */ /* 0x002fea0003900000 */
[----:B------:R-:W1:Y:S02]  /*12f30*/  @!P1 SYNCS.PHASECHK.TRANS64 P1, [R9+URZ+0x2a850], R0 ;  /* 0x02a85000090095a7 */ /* 0x000e64000802007f */
[----:B-1----:R-:W-:Y:S05]  /*12f40*/  @!P1 BRA `(.L_x_1019) ;  /* 0xfffffffc00ec9947 */ /* 0x002fea000383ffff */
[----:B------:R-:W-:Y:S05]  /*12f50*/  BRA `(.L_x_1018) ;  /* 0xffffff5000047947 */ /* 0x000fea000383ffff */
.L_x_1027:
[----:B-1----:R-:W-:-:S04]  /*12f60*/  IMAD.U32 R10, RZ, RZ, UR5 ;  /* 0x00000005ff0a7e24 */ /* 0x002fc8000f8e00ff */
[----:B------:R1:W2:Y:S03]  /*12f70*/  SYNCS.PHASECHK.TRANS64.TRYWAIT P1, [R10+URZ+0x2a830], R9 ;  /* 0x02a830090a0075a7 */ /* 0x0002a6000802017f */
[----:B--2---:R-:W-:Y:S05]  /*12f80*/  @!P1 NANOSLEEP.SYNCS 0x989680 ;  /* 0x009896800000995d */ /* 0x004fea0003900000 */
[----:B------:R-:W2:Y:S02]  /*12f90*/  @!P1 SYNCS.PHASECHK.TRANS64 P1, [R10+URZ+0x2a830], R9 ;  /* 0x02a830090a0095a7 */ /* 0x000ea4000802007f */
[----:B--2---:R-:W-:Y:S05]  /*12fa0*/  @!P1 BRA `(.L_x_1027) ;  /* 0xfffffffc00ec9947 */ /* 0x004fea000383ffff */
[----:B------:R-:W-:Y:S05]  /*12fb0*/  BRA `(.L_x_1026) ;  /* 0xffffff6000d07947 */ /* 0x000fea000383ffff */
.L_x_1031:
[----:B01----:R-:W-:-:S04]  /*12fc0*/  IMAD.U32 R9, RZ, RZ, UR5 ;  /* 0x00000005ff097e24 */ /* 0x003fc8000f8e00ff */
[----:B------:R0:W1:Y:S03]  /*12fd0*/  SYNCS.PHASECHK.TRANS64.TRYWAIT P1, [R9+URZ+0x2a850], R0 ;  /* 0x02a85000090075a7 */ /* 0x000066000802017f */
[----:B-1----:R-:W-:Y:S05]  /*12fe0*/  @!P1 NANOSLEEP.SYNCS 0x989680 ;  /* 0x009896800000995d */ /* 0x002fea0003900000 */
[----:B------:R-:W1:Y:S02]  /*12ff0*/  @!P1 SYNCS.PHASECHK.TRANS64 P1, [R9+URZ+0x2a850], R0 ;  /* 0x02a85000090095a7 */ /* 0x000e64000802007f */
[----:B-1----:R-:W-:Y:S05]  /*13000*/  @!P1 BRA `(.L_x_1031) ;  /* 0xfffffffc00ec9947 */ /* 0x002fea000383ffff */
[----:B------:R-:W-:Y:S05]  /*13010*/  BRA `(.L_x_1030) ;  /* 0xffffff6800f87947 */ /* 0x000fea000383ffff */
.L_x_1046:
[----:B-1----:R-:W-:-:S04]  /*13020*/  IMAD.U32 R5, RZ, RZ, UR5 ;  /* 0x00000005ff057e24 */ /* 0x002fc8000f8e00ff */
[----:B------:R1:W2:Y:S03]  /*13030*/  SYNCS.PHASECHK.TRANS64.TRYWAIT P1, [R5+URZ+0x2a850], R0 ;  /* 0x02a85000050075a7 */ /* 0x0002a6000802017f */
[----:B--2---:R-:W-:Y:S05]  /*13040*/  @!P1 NANOSLEEP.SYNCS 0x989680 ;  /* 0x009896800000995d */ /* 0x004fea0003900000 */
[----:B------:R-:W2:Y:S02]  /*13050*/  @!P1 SYNCS.PHASECHK.TRANS64 P1, [R5+URZ+0x2a850], R0 ;  /* 0x02a85000050095a7 */ /* 0x000ea4000802007f */
[----:B--2---:R-:W-:Y:S05]  /*13060*/  @!P1 BRA `(.L_x_1046) ;  /* 0xfffffffc00ec9947 */ /* 0x004fea000383ffff */
[----:B------:R-:W-:Y:S05]  /*13070*/  BRA `(.L_x_1045) ;  /* 0xffffff9000e07947 */ /* 0x000fea000383ffff */
.L_x_1083:
[----:B------:R-:W2:Y:S01]  /*13080*/  S2R R17, SR_TID.X ;  /* 0x0000000000117919 */ /* 0x000ea20000002100 */
[----:B------:R-:W-:Y:S02]  /*13090*/  IMAD.MOV.U32 R12, RZ, RZ, RZ ;  /* 0x000000ffff0c7224 */ /* 0x000fe400078e00ff */
[----:B------:R-:W-:Y:S02]  /*130a0*/  IMAD.MOV.U32 R11, RZ, RZ, 0x1f ;  /* 0x0000001fff0b7424 */ /* 0x000fe400078e00ff */
[----:B------:R-:W-:Y:S01]  /*130b0*/  IMAD.MOV.U32 R15, RZ, RZ, -0x1 ;  /* 0xffffffffff0f7424 */ /* 0x000fe200078e00ff */
[----:B--2---:R-:W-:-:S04]  /*130c0*/  SHF.R.U32.HI R17, RZ, 0x5, R17 ;  /* 0x00000005ff117819 */ /* 0x004fc80000011611 */
[----:B------:R-:W-:-:S05]  /*130d0*/  LOP3.LUT R17, R17, 0x3, RZ, 0xc0, !PT ;  /* 0x0000000311117812 */ /* 0x000fca00078ec0ff */
[----:B------:R-:W-:-:S07]  /*130e0*/  IMAD.MOV.U32 R13, RZ, RZ, R17 ;  /* 0x000000ffff0d7224 */ /* 0x000fce00078e0011 */
[----:B01---5:R-:W-:Y:S05]  /*130f0*/  WARPSYNC.COLLECTIVE R15, `(.L_x_1136) ;  /* 0x000000000f087348 */ /* 0x023fea0003c00000 */
[----:B------:R2:W3:Y:S02]  /*13100*/  SHFL.IDX P6, R14, R13, R12, R11 ;  /* 0x0000000c0d0e7389 */ /* 0x0004e400000c000b */
[----:B0123-5:R-:W-:Y:S01]  /*13110*/  ENDCOLLECTIVE ;  /* 0x000000000000791b */ /* 0x02ffe20003800000 */
.L_x_1136:
[----:B------:R-:W-:Y:S05]  /*13120*/  BRA `(.L_x_1137) ;  /* 0xffffffc8008c7947 */ /* 0x000fea000383ffff */
.L_x_1086:
[----:B0-----:R0:W1:Y:S02]  /*13130*/  SYNCS.PHASECHK.TRANS64.TRYWAIT P0, [R0+URZ+0x2a840], R3 ;  /* 0x02a84003000075a7 */ /* 0x001064000800017f */
[----:B-1----:R-:W-:Y:S05]  /*13140*/  @!P0 NANOSLEEP.SYNCS 0x989680 ;  /* 0x009896800000895d */ /* 0x002fea0003900000 */
[----:B------:R-:W1:Y:S02]  /*13150*/  @!P0 SYNCS.PHASECHK.TRANS64 P0, [R0+URZ+0x2a840], R3 ;  /* 0x02a84003000085a7 */ /* 0x000e64000800007f */
[----:B-1----:R-:W-:Y:S05]  /*13160*/  @!P0 BRA `(.L_x_1086) ;  /* 0xfffffffc00f08947 */ /* 0x002fea000383ffff */
[----:B------:R-:W-:Y:S05]  /*13170*/  BRA `(.L_x_1138) ;  /* 0xffffffcc00907947 */ /* 0x000fea000383ffff */
.L_x_1087:
[----:B------:R-:W-:Y:S01]  /*13180*/  BSSY B0, `(.L_x_1139) ;  /* 0x0000008000007945 */ /* 0x000fe20003800000 */
[----:B------:R-:W-:Y:S02]  /*13190*/  IMAD.MOV.U32 R13, RZ, RZ, R6 ;  /* 0x000000ffff0d7224 */ /* 0x000fe400078e0006 */
[----:B------:R-:W-:Y:S02]  /*131a0*/  IMAD.MOV.U32 R12, RZ, RZ, RZ ;  /* 0x000000ffff0c7224 */ /* 0x000fe400078e00ff */
[----:B------:R-:W-:Y:S02]  /*131b0*/  IMAD.MOV.U32 R11, RZ, RZ, 0x181f ;  /* 0x0000181fff0b7424 */ /* 0x000fe400078e00ff */
[----:B------:R-:W-:-:S07]  /*131c0*/  IMAD.MOV.U32 R15, RZ, RZ, -0x1 ;  /* 0xffffffffff0f7424 */ /* 0x000fce00078e00ff */
[----:B------:R-:W-:Y:S05]  /*131d0*/  WARPSYNC.COLLECTIVE R15, `(.L_x_1140) ;  /* 0x000000000f087348 */ /* 0x000fea0003c00000 */
[----:B------:R0:W1:Y:S02]  /*131e0*/  SHFL.IDX P6, R14, R13, R12, R11 ;  /* 0x0000000c0d0e7389 */ /* 0x00006400000c000b */
[----:B01----:R-:W-:Y:S01]  /*131f0*/  ENDCOLLECTIVE ;  /* 0x000000000000791b */ /* 0x003fe20003800000 */
.L_x_1140:
[----:B------:R-:W-:Y:S05]  /*13200*/  BSYNC B0 ;  /* 0x0000000000007941 */ /* 0x000fea0003800000 */
.L_x_1139:
[----:B------:R-:W-:Y:S02]  /*13210*/  IMAD.MOV.U32 R13, RZ, RZ, R4 ;  /* 0x000000ffff0d7224 */ /* 0x000fe400078e0004 */
[----:B------:R-:W-:Y:S02]  /*13220*/  IMAD.MOV.U32 R12, RZ, RZ, RZ ;  /* 0x000000ffff0c7224 */ /* 0x000fe400078e00ff */
[----:B------:R-:W-:Y:S02]  /*13230*/  IMAD.MOV.U32 R11, RZ, RZ, 0x181f ;  /* 0x0000181fff0b7424 */ /* 0x000fe400078e00ff */
[----:B------:R-:W-:Y:S02]  /*13240*/  IMAD.MOV.U32 R15, RZ, RZ, -0x1 ;  /* 0xffffffffff0f7424 */ /* 0x000fe400078e00ff */
[----:B------:R-:W-:Y:S02]  /*13250*/  IMAD.MOV.U32 R2, RZ, RZ, R14 ;  /* 0x000000ffff027224 */ /* 0x000fe400078e000e */
[----:B------:R-:W-:-:S07]  /*13260*/  @P0 IMAD R9, R5, 0x2, R16 ;  /* 0x0000000205090824 */ /* 0x000fce00078e0210 */
[----:B------:R-:W-:Y:S05]  /*13270*/  WARPSYNC.COLLECTIVE R15, `(.L_x_1141) ;  /* 0x000000000f087348 */ /* 0x000fea0003c00000 */
[----:B------:R0:W1:Y:S02]  /*13280*/  SHFL.IDX P6, R14, R13, R12, R11 ;  /* 0x0000000c0d0e7389 */ /* 0x00006400000c000b */
[----:B01----:R-:W-:Y:S01]  /*13290*/  ENDCOLLECTIVE ;  /* 0x000000000000791b */ /* 0x003fe20003800000 */
.L_x_1141:
[----:B------:R-:W-:Y:S02]  /*132a0*/  IMAD.MOV.U32 R13, RZ, RZ, R6 ;  /* 0x000000ffff0d7224 */ /* 0x000fe400078e0006 */
[----:B------:R-:W-:Y:S01]  /*132b0*/  IMAD.MOV.U32 R12, RZ, RZ, 0x1 ;  /* 0x00000001ff0c7424 */ /* 0x000fe200078e00ff */
[----:B------:R-:W-:-:S05]  /*132c0*/  @P0 LEA R14, P1, R37, R14, 0x1 ;  /* 0x0000000e250e0211 */ /* 0x000fca00078208ff */
[----:B------:R-:W-:Y:S02]  /*132d0*/  @P0 IMAD.X R3, RZ, RZ, R2, P1 ;  /* 0x000000ffff030224 */ /* 0x000fe400008e0602 */
[----:B------:R-:W-:-:S07]  /*132e0*/  @P0 IMAD.MOV.U32 R2, RZ, RZ, R14 ;  /* 0x000000ffff020224 */ /* 0x000fce00078e000e */
[----:B------:R-:W-:Y:S05]  /*132f0*/  WARPSYNC.COLLECTIVE R15, `(.L_x_1142) ;  /* 0x000000000f087348 */ /* 0x000fea0003c00000 */
[----:B------:R0:W1:Y:S02]  /*13300*/  SHFL.IDX P6, R14, R13, R12, R11 ;  /* 0x0000000c0d0e7389 */ /* 0x00006400000c000b */
[----:B01----:R-:W-:Y:S01]  /*13310*/  ENDCOLLECTIVE ;  /* 0x000000000000791b */ /* 0x003fe20003800000 */
.L_x_1142:
        /* <DEDUP_REMOVED lines=12> */
.L_x_1143:
[----:B------:R-:W-:Y:S02]  /*133e0*/  @P0 IMAD R25, R5, 0x2, R16 ;  /* 0x0000000205190824 */ /* 0x000fe400078e0210 */
[----:B------:R-:W-:Y:S02]  /*133f0*/  IMAD.MOV.U32 R13, RZ, RZ, R6 ;  /* 0x000000ffff0d7224 */ /* 0x000fe400078e0006 */
[----:B------:R-:W-:Y:S01]  /*13400*/  IMAD.MOV.U32 R12, RZ, RZ, 0x2 ;  /* 0x00000002ff0c7424 */ /* 0x000fe200078e00ff */
[----:B------:R-:W-:-:S05]  /*13410*/  @P0 LEA R14, P1, R37, R14, 0x1 ;  /* 0x0000000e250e0211 */ /* 0x000fca00078208ff */
[----:B------:R-:W-:-:S08]  /*13420*/  @P0 IMAD.MOV.U32 R2, RZ, RZ, R14 ;  /* 0x000000ffff020224 */ /* 0x000fd000078e000e */
[----:B------:R-:W-:Y:S05]  /*13430*/  WARPSYNC.COLLECTIVE R15, `(.L_x_1144) ;  /* 0x000000000f087348 */ /* 0x000fea0003c00000 */
[----:B------:R0:W1:Y:S02]  /*13440*/  SHFL.IDX P6, R14, R13, R12, R11 ;  /* 0x0000000c0d0e7389 */ /* 0x00006400000c000b */
[----:B01----:R-:W-:Y:S01]  /*13450*/  ENDCOLLECTIVE ;  /* 0x000000000000791b */ /* 0x003fe20003800000 */
.L_x_1144:
        /* <DEDUP_REMOVED lines=9> */
[----:B------:R-:W-:Y:S01]  /*134f0*/  ISETP.GE.AND P0, PT, R7, 0x21, PT ;  /* 0x000000210700780c */ /* 0x000fe20003f06270 */
[----:B------:R-:W-:-:S12]  /*13500*/  IMAD.MOV.U32 R8, RZ, RZ, R14 ;  /* 0x000000ffff087224 */ /* 0x000fd800078e000e */
[----:B0-----:R-:W-:Y:S05]  /*13510*/  WARPSYNC.COLLECTIVE R15, `(.L_x_1145) ;  /* 0x000000000f087348 */ /* 0x001fea0003c00000 */
[----:B------:R1:W2:Y:S02]  /*13520*/  SHFL.IDX P6, R14, R13, R12, R11 ;  /* 0x0000000c0d0e7389 */ /* 0x0002a400000c000b */
[----:B012---:R-:W-:Y:S01]  /*13530*/  ENDCOLLECTIVE ;  /* 0x000000000000791b */ /* 0x007fe20003800000 */
.L_x_1145:
        /* <DEDUP_REMOVED lines=8> */
.L_x_1146:
        /* <DEDUP_REMOVED lines=14> */
.L_x_1147:
        /* <DEDUP_REMOVED lines=8> */
.L_x_1148:
        /* <DEDUP_REMOVED lines=14> */
.L_x_1149:
        /* <DEDUP_REMOVED lines=8> */
.L_x_1150:
        /* <DEDUP_REMOVED lines=13> */
.L_x_1151:
[----:B------:R-:W-:Y:S05]  /*13950*/  BRA `(.L_x_1152) ;  /* 0xffffffc800e87947 */ /* 0x000fea000383ffff */
.L_x_1092:
[----:B------:R-:W-:Y:S02]  /*13960*/  IMAD.MOV.U32 R13, RZ, RZ, R5 ;  /* 0x000000ffff0d7224 */ /* 0x000fe400078e0005 */
[----:B------:R-:W-:Y:S02]  /*13970*/  IMAD.MOV.U32 R12, RZ, RZ, RZ ;  /* 0x000000ffff0c7224 */ /* 0x000fe400078e00ff */
[----:B------:R-:W-:Y:S02]  /*13980*/  IMAD.MOV.U32 R11, RZ, RZ, 0x181f ;  /* 0x0000181fff0b7424 */ /* 0x000fe400078e00ff */
[----:B------:R-:W-:Y:S02]  /*13990*/  IMAD.MOV.U32 R15, RZ, RZ, -0x1 ;  /* 0xffffffffff0f7424 */ /* 0x000fe400078e00ff */
[----:B------:R-:W-:-:S07]  /*139a0*/  VIADD R4, R36, UR44 ;  /* 0x0000002c24047c36 */ /* 0x000fce0008000000 */
[----:B------:R-:W-:Y:S05]  /*139b0*/  WARPSYNC.COLLECTIVE R15, `(.L_x_1153) ;  /* 0x000000000f087348 */ /* 0x000fea0003c00000 */
[----:B------:R0:W1:Y:S02]  /*139c0*/  SHFL.IDX P6, R14, R13, R12, R11 ;  /* 0x0000000c0d0e7389 */ /* 0x00006400000c000b */
[----:B01----:R-:W-:Y:S01]  /*139d0*/  ENDCOLLECTIVE ;  /* 0x000000000000791b */ /* 0x003fe20003800000 */
.L_x_1153:
[C---:B------:R-:W-:Y:S01]  /*139e0*/  VIADD R6, R4.reuse, 0x10 ;  /* 0x0000001004067836 */ /* 0x040fe20000000000 */
[----:B------:R-:W-:Y:S01]  /*139f0*/  ISETP.GE.AND P0, PT, R4, UR39, PT ;  /* 0x0000002704007c0c */ /* 0x000fe2000bf06270 */
[----:B------:R-:W-:Y:S02]  /*13a00*/  IMAD.MOV.U32 R13, RZ, RZ, R0 ;  /* 0x000000ffff0d7224 */ /* 0x000fe400078e0000 */
[----:B------:R-:W-:-:S10]  /*13a10*/  IMAD.MOV.U32 R2, RZ, RZ, R14 ;  /* 0x000000ffff027224 */ /* 0x000fd400078e000e */
[----:B------:R-:W-:Y:S05]  /*13a20*/  WARPSYNC.COLLECTIVE R15, `(.L_x_1154) ;  /* 0x000000000f087348 */ /* 0x000fea0003c00000 */
[----:B------:R0:W1:Y:S02]  /*13a30*/  SHFL.IDX P6, R14, R13, R12, R11 ;  /* 0x0000000c0d0e7389 */ /* 0x00006400000c000b */
[----:B01----:R-:W-:Y:S01]  /*13a40*/  ENDCOLLECTIVE ;  /* 0x000000000000791b */ /* 0x003fe20003800000 */
.L_x_1154:
[----:B------:R-:W-:Y:S02]  /*13a50*/  IMAD.MOV.U32 R13, RZ, RZ, R5 ;  /* 0x000000ffff0d7224 */ /* 0x000fe400078e0005 */
[----:B------:R-:W-:Y:S01]  /*13a60*/  IMAD.MOV.U32 R12, RZ, RZ, 0x1 ;  /* 0x00000001ff0c7424 */ /* 0x000fe200078e00ff */
[----:B------:R-:W-:-:S05]  /*13a70*/  @!P0 LEA R14, P1, R37, R14, 0x1 ;  /* 0x0000000e250e8211 */ /* 0x000fca00078208ff */
[----:B------:R-:W-:Y:S02]  /*13a80*/  @!P0 IMAD.X R3, RZ, RZ, R2, P1 ;  /* 0x000000ffff038224 */ /* 0x000fe400008e0602 */
[----:B------:R-:W-:-:S07]  /*13a90*/  @!P0 IMAD.MOV.U32 R2, RZ, RZ, R14 ;  /* 0x000000ffff028224 */ /* 0x000fce00078e000e */
[----:B------:R-:W-:Y:S05]  /*13aa0*/  WARPSYNC.COLLECTIVE R15, `(.L_x_1155) ;  /* 0x000000000f087348 */ /* 0x000fea0003c00000 */
[----:B------:R0:W1:Y:S02]  /*13ab0*/  SHFL.IDX P6, R14, R13, R12, R11 ;  /* 0x0000000c0d0e7389 */ /* 0x00006400000c000b */
[----:B01----:R-:W-:Y:S01]  /*13ac0*/  ENDCOLLECTIVE ;  /* 0x000000000000791b */ /* 0x003fe20003800000 */
.L_x_1155:
[----:B------:R-:W-:Y:S01]  /*13ad0*/  @!PT LDS RZ, [RZ] ;  /* 0x00000000fffff984 */ /* 0x000fe20000000800 */
[----:B------:R-:W-:Y:S01]  /*13ae0*/  @!PT LDS RZ, [RZ] ;  /* 0x00000000fffff984 */ /* 0x000fe20000000800 */
[----:B------:R-:W-:Y:S01]  /*13af0*/  @!PT LDS RZ, [RZ] ;  /* 0x00000000fffff984 */ /* 0x000fe20000000800 */
[----:B------:R0:W-:Y:S04]  /*13b00*/  @!P0 LDGSTS.E.BYPASS.LTC128B.128 [R31+0xc400], desc[UR36][R2.64], !P3 ;  /* 0x0c400000021f8fae */ /* 0x0001e8000d901d64 */
[----:B------:R0:W-:Y:S04]  /*13b10*/  @!P0 LDGSTS.E.BYPASS.LTC128B.128 [R31+0x10400], desc[UR36][R2.64+0x80], !P4 ;  /* 0x10400080021f8fae */ /* 0x0001e8000e101d64 */
[----:B------:R0:W-:Y:S01]  /*13b20*/  @!P0 LDGSTS.E.BYPASS.LTC128B.128 [R31+0x14400], desc[UR36][R2.64+0x100], !P5 ;  /* 0x14400100021f8fae */ /* 0x0001e2000e901d64 */
[----:B------:R-:W-:Y:S01]  /*13b30*/  ISETP.GE.AND P0, PT, R6, UR39, PT ;  /* 0x0000002706007c0c */ /* 0x000fe2000bf06270 */
[----:B------:R-:W-:-:S02]  /*13b40*/  IMAD.MOV.U32 R13, RZ, RZ, R0 ;  /* 0x000000ffff0d7224 */ /* 0x000fc400078e0000 */
[----:B------:R-:W-:-:S10]  /*13b50*/  IMAD.MOV.U32 R6, RZ, RZ, R14 ;  /* 0x000000ffff067224 */ /* 0x000fd400078e000e */
[----:B0-----:R-:W-:Y:S05]  /*13b60*/  WARPSYNC.COLLECTIVE R15, `(.L_x_1156) ;  /* 0x000000000f087348 */ /* 0x001fea0003c00000 */
[----:B------:R1:W2:Y:S02]  /*13b70*/  SHFL.IDX P6, R14, R13, R12, R11 ;  /* 0x0000000c0d0e7389 */ /* 0x0002a400000c000b */
[----:B012---:R-:W-:Y:S01]  /*13b80*/  ENDCOLLECTIVE ;  /* 0x000000000000791b */ /* 0x007fe20003800000 */
.L_x_1156:
[----:B------:R-:W-:Y:S02]  /*13b90*/  IMAD.MOV.U32 R13, RZ, RZ, R5 ;  /* 0x000000ffff0d7224 */ /* 0x000fe400078e0005 */
[----:B------:R-:W-:Y:S01]  /*13ba0*/  IMAD.MOV.U32 R12, RZ, RZ, 0x2 ;  /* 0x00000002ff0c7424 */ /* 0x000fe200078e00ff */
[----:B------:R-:W-:-:S05]  /*13bb0*/  @!P0 LEA R14, P1, R37, R14, 0x1 ;  /* 0x0000000e250e8211 */ /* 0x000fca00078208ff */
[----:B------:R-:W-:-:S08]  /*13bc0*/  @!P0 IMAD.MOV.U32 R2, RZ, RZ, R14 ;  /* 0x000000ffff028224 */ /* 0x000fd000078e000e */
[----:B------:R-:W-:Y:S05]  /*13bd0*/  WARPSYNC.COLLECTIVE R15, `(.L_x_1157) ;  /* 0x000000000f087348 */ /* 0x000fea0003c00000 */
[----:B------:R0:W1:Y:S02]  /*13be0*/  SHFL.IDX P6, R14, R13, R12, R11 ;  /* 0x0000000c0d0e7389 */ /* 0x00006400000c000b */
[----:B01----:R-:W-:Y:S01]  /*13bf0*/  ENDCOLLECTIVE ;  /* 0x000000000000791b */ /* 0x003fe20003800000 */
.L_x_1157:
[----:B------:R-:W-:Y:S02]  /*13c00*/  @!P0 IMAD.X R7, RZ, RZ, R6, P1 ;  /* 0x000000ffff078224 */ /* 0x000fe400008e0606 */
[----:B------:R-:W-:Y:S02]  /*13c10*/  VIADD R6, R4, 0x20 ;  /* 0x0000002004067836 */ /* 0x000fe40000000000 */
[----:B------:R-:W-:-:S05]  /*13c20*/  @!P0 IMAD.MOV.U32 R3, RZ, RZ, R7 ;  /* 0x000000ffff038224 */ /* 0x000fca00078e0007 */
[----:B------:R-:W-:Y:S01]  /*13c30*/  @!PT LDS RZ, [RZ] ;  /* 0x00000000fffff984 */ /* 0x000fe20000000800 */
[----:B------:R-:W-:Y:S01]  /*13c40*/  @!PT LDS RZ, [RZ] ;  /* 0x00000000fffff984 */ /* 0x000fe20000000800 */
[----:B------:R-:W-:Y:S01]  /*13c50*/  @!PT LDS RZ, [RZ] ;  /* 0x00000000fffff984 */ /* 0x000fe20000000800 */
[----:B------:R0:W-:Y:S01]  /*13c60*/  @!P0 LDGSTS.E.BYPASS.LTC128B.128 [R31+0xcc00], desc[UR36][R2.64], !P3 ;  /* 0x0cc00000021f8fae */ /* 0x0001e2000d901d64 */
[----:B------:R-:W-:-:S03]  /*13c70*/  IMAD.MOV.U32 R13, RZ, RZ, R0 ;  /* 0x000000ffff0d7224 */ /* 0x000fc600078e0000 */
[----:B------:R0:W-:Y:S04]  /*13c80*/  @!P0 LDGSTS.E.BYPASS.LTC128B.128 [R31+0x10c00], desc[UR36][R2.64+0x80], !P4 ;  /* 0x10c00080021f8fae */ /* 0x0001e8000e101d64 */
[----:B------:R0:W-:Y:S01]  /*13c90*/  @!P0 LDGSTS.E.BYPASS.LTC128B.128 [R31+0x14c00], desc[UR36][R2.64+0x100], !P5 ;  /* 0x14c00100021f8fae */ /* 0x0001e2000e901d64 */
[----:B------:R-:W-:Y:S01]  /*13ca0*/  ISETP.GE.AND P0, PT, R6, UR39, PT ;  /* 0x0000002706007c0c */ /* 0x000fe2000bf06270 */
[----:B------:R-:W-:-:S12]  /*13cb0*/  IMAD.MOV.U32 R6, RZ, RZ, R14 ;  /* 0x000000ffff067224 */ /* 0x000fd800078e000e */
[----:B0-----:R-:W-:Y:S05]  /*13cc0*/  WARPSYNC.COLLECTIVE R15, `(.L_x_1158) ;  /* 0x000000000f087348 */ /* 0x001fea0003c00000 */
[----:B------:R1:W2:Y:S02]  /*13cd0*/  SHFL.IDX P6, R14, R13, R12, R11 ;  /* 0x0000000c0d0e7389 */ /* 0x0002a400000c000b */
[----:B012---:R-:W-:Y:S01]  /*13ce0*/  ENDCOLLECTIVE ;  /* 0x000000000000791b */ /* 0x007fe20003800000 */
.L_x_1158:
[----:B------:R-:W-:Y:S02]  /*13cf0*/  IMAD.MOV.U32 R13, RZ, RZ, R5 ;  /* 0x000000ffff0d7224 */ /* 0x000fe400078e0005 */
[----:B------:R-:W-:Y:S01]  /*13d00*/  IMAD.MOV.U32 R12, RZ, RZ, 0x3 ;  /* 0x00000003ff0c7424 */ /* 0x000fe200078e00ff */
[----:B------:R-:W-:-:S05]  /*13d10*/  @!P0 LEA R14, P1, R37, R14, 0x1 ;  /* 0x0000000e250e8211 */ /* 0x000fca00078208ff */
[----:B------:R-:W-:-:S08]  /*13d20*/  @!P0 IMAD.MOV.U32 R2, RZ, RZ, R14 ;  /* 0x000000ffff028224 */ /* 0x000fd000078e000e */
[----:B------:R-:W-:Y:S05]  /*13d30*/  WARPSYNC.COLLECTIVE R15, `(.L_x_1159) ;  /* 0x000000000f087348 */ /* 0x000fea0003c00000 */
[----:B------:R0:W1:Y:S02]  /*13d40*/  SHFL.IDX P6, R14, R13, R12, R11 ;  /* 0x0000000c0d0e7389 */ /* 0x00006400000c000b */
[----:B01----:R-:W-:Y:S01]  /*13d50*/  ENDCOLLECTIVE ;  /* 0x000000000000791b */ /* 0x003fe20003800000 */
.L_x_1159:
        /* <DEDUP_REMOVED lines=15> */
.L_x_1160:
[----:B------:R-:W-:Y:S02]  /*13e50*/  IMAD.MOV.U32 R13, RZ, RZ, R5 ;  /* 0x000000ffff0d7224 */ /* 0x000fe400078e0005 */
[----:B------:R-:W-:Y:S01]  /*13e60*/  IMAD.MOV.U32 R12, RZ, RZ, 0x4 ;  /* 0x00000004ff0c7424 */ /* 0x000fe200078e00ff */
[----:B------:R-:W-:-:S05]  /*13e70*/  @!P0 LEA R14, P1, R37, R14, 0x1 ;  /* 0x0000000e250e8211 */ /* 0x000fca00078208ff */
[----:B------:R-:W-:-:S08]  /*13e80*/  @!P0 IMAD.MOV.U32 R2, RZ, RZ, R14 ;  /* 0x000000ffff028224 */ /* 0x000fd000078e000e */
[----:B------:R-:W-:Y:S05]  /*13e90*/  WARPSYNC.COLLECTIVE R15, `(.L_x_1161) ;  /* 0x000000000f087348 */ /* 0x000fea0003c00000 */
[----:B------:R0:W1:Y:S02]  /*13ea0*/  SHFL.IDX P6, R14, R13, R12, R11 ;  /* 0x0000000c0d0e7389 */ /* 0x00006400000c000b */
[----:B01----:R-:W-:Y:S01]  /*13eb0*/  ENDCOLLECTIVE ;  /* 0x000000000000791b */ /* 0x003fe20003800000 */
.L_x_1161:
        /* <DEDUP_REMOVED lines=15> */
.L_x_1162:
[----:B------:R-:W-:Y:S02]  /*13fb0*/  IMAD.MOV.U32 R13, RZ, RZ, R5 ;  /* 0x000000ffff0d7224 */ /* 0x000fe400078e0005 */
[----:B------:R-:W-:Y:S01]  /*13fc0*/  IMAD.MOV.U32 R12, RZ, RZ, 0x5 ;  /* 0x00000005ff0c7424 */ /* 0x000fe200078e00ff */
[----:B------:R-:W-:-:S05]  /*13fd0*/  @!P0 LEA R14, P1, R37, R14, 0x1 ;  /* 0x0000000e250e8211 */ /* 0x000fca00078208ff */
[----:B------:R-:W-:-:S08]  /*13fe0*/  @!P0 IMAD.MOV.U32 R2, RZ, RZ, R14 ;  /* 0x000000ffff028224 */ /* 0x000fd000078e000e */
[----:B------:R-:W-:Y:S05]  /*13ff0*/  WARPSYNC.COLLECTIVE R15, `(.L_x_1163) ;  /* 0x000000000f087348 */ /* 0x000fea0003c00000 */
[----:B------:R0:W1:Y:S02]  /*14000*/  SHFL.IDX P6, R14, R13, R12, R11 ;  /* 0x0000000c0d0e7389 */ /* 0x00006400000c000b */
[----:B01----:R-:W-:Y:S01]  /*14010*/  ENDCOLLECTIVE ;  /* 0x000000000000791b */ /* 0x003fe20003800000 */
.L_x_1163:
        /* <DEDUP_REMOVED lines=15> */
.L_x_1164:
[----:B------:R-:W-:Y:S02]  /*14110*/  IMAD.MOV.U32 R13, RZ, RZ, R5 ;  /* 0x000000ffff0d7224 */ /* 0x000fe400078e0005 */
[----:B------:R-:W-:Y:S01]  /*14120*/  IMAD.MOV.U32 R12, RZ, RZ, 0x6 ;  /* 0x00000006ff0c7424 */ /* 0x000fe200078e00ff */
[----:B------:R-:W-:-:S05]  /*14130*/  @!P0 LEA R14, P1, R37, R14, 0x1 ;  /* 0x0000000e250e8211 */ /* 0x000fca00078208ff */
[----:B------:R-:W-:-:S08]  /*14140*/  @!P0 IMAD.MOV.U32 R2, RZ, RZ, R14 ;  /* 0x000000ffff028224 */ /* 0x000fd000078e000e */
[----:B------:R-:W-:Y:S05]  /*14150*/  WARPSYNC.COLLECTIVE R15, `(.L_x_1165) ;  /* 0x000000000f087348 */ /* 0x000fea0003c00000 */
[----:B------:R0:W1:Y:S02]  /*14160*/  SHFL.IDX P6, R14, R13, R12, R11 ;  /* 0x0000000c0d0e7389 */ /* 0x00006400000c000b */
[----:B01----:R-:W-:Y:S01]  /*14170*/  ENDCOLLECTIVE ;  /* 0x000000000000791b */ /* 0x003fe20003800000 */
.L_x_1165:
        /* <DEDUP_REMOVED lines=15> */
.L_x_1166:
[----:B------:R-:W-:Y:S02]  /*14270*/  IMAD.MOV.U32 R13, RZ, RZ, R5 ;  /* 0x000000ffff0d7224 */ /* 0x000fe400078e0005 */
[----:B------:R-:W-:Y:S01]  /*14280*/  IMAD.MOV.U32 R12, RZ, RZ, 0x7 ;  /* 0x00000007ff0c7424 */ /* 0x000fe200078e00ff */
[----:B------:R-:W-:-:S05]  /*14290*/  @!P0 LEA R14, P1, R37, R14, 0x1 ;  /* 0x0000000e250e8211 */ /* 0x000fca00078208ff */
[----:B------:R-:W-:-:S08]  /*142a0*/  @!P0 IMAD.MOV.U32 R2, RZ, RZ, R14 ;  /* 0x000000ffff028224 */ /* 0x000fd000078e000e */
[----:B------:R-:W-:Y:S05]  /*142b0*/  WARPSYNC.COLLECTIVE R15, `(.L_x_1167) ;  /* 0x000000000f087348 */ /* 0x000fea0003c00000 */
[----:B------:R0:W1:Y:S02]  /*142c0*/  SHFL.IDX P6, R14, R13, R12, R11 ;  /* 0x0000000c0d0e7389 */ /* 0x00006400000c000b */
[----:B01----:R-:W-:Y:S01]  /*142d0*/  ENDCOLLECTIVE ;  /* 0x000000000000791b */ /* 0x003fe20003800000 */
.L_x_1167:
[----:B------:R-:W-:-:S04]  /*142e0*/  @!P0 IMAD.X R7, RZ, RZ, R6, P1 ;  /* 0x000000ffff078224 */ /* 0x000fc800008e0606 */
        /* <DEDUP_REMOVED lines=8> */
[----:B------:R-:W-:-:S07]  /*14370*/  IMAD.MOV.U32 R6, RZ, RZ, R14 ;  /* 0x000000ffff067224 */ /* 0x000fce00078e000e */
[----:B0-----:R-:W-:Y:S05]  /*14380*/  WARPSYNC.COLLECTIVE R15, `(.L_x_1168) ;  /* 0x000000000f087348 */ /* 0x001fea0003c00000 */
[----:B------:R1:W2:Y:S02]  /*14390*/  SHFL.IDX P6, R14, R13, R12, R11 ;  /* 0x0000000c0d0e7389 */ /* 0x0002a400000c000b */
[----:B012---:R-:W-:Y:S01]  /*143a0*/  ENDCOLLECTIVE ;  /* 0x000000000000791b */ /* 0x007fe20003800000 */
.L_x_1168:
[----:B------:R-:W-:Y:S05]  /*143b0*/  BRA `(.L_x_1169) ;  /* 0xffffffcc00087947 */ /* 0x000fea000383ffff */
.L_x_1095:
[----:B0-----:R0:W1:Y:S02]  /*143c0*/  SYNCS.PHASECHK.TRANS64.TRYWAIT P0, [R16+URZ+0x2a820], R3 ;  /* 0x02a82003100075a7 */ /* 0x001064000800017f */
[----:B-1----:R-:W-:Y:S05]  /*143d0*/  @!P0 NANOSLEEP.SYNCS 0x989680 ;  /* 0x009896800000895d */ /* 0x002fea0003900000 */
[----:B------:R-:W1:Y:S02]  /*143e0*/  @!P0 SYNCS.PHASECHK.TRANS64 P0, [R16+URZ+0x2a820], R3 ;  /* 0x02a82003100085a7 */ /* 0x000e64000800007f */
[----:B-1----:R-:W-:Y:S05]  /*143f0*/  @!P0 BRA `(.L_x_1095) ;  /* 0xfffffffc00f08947 */ /* 0x002fea000383ffff */
[----:B------:R-:W-:Y:S05]  /*14400*/  BRA `(.L_x_1170) ;  /* 0xffffffcc006c7947 */ /* 0x000fea000383ffff */
.L_x_1099:
[----:B0-----:R0:W1:Y:S02]  /*14410*/  SYNCS.PHASECHK.TRANS64.TRYWAIT P0, [R6+URZ+0x2a840], R3 ;  /* 0x02a84003060075a7 */ /* 0x001064000800017f */
[----:B-1----:R-:W-:Y:S05]  /*14420*/  @!P0 NANOSLEEP.SYNCS 0x989680 ;  /* 0x009896800000895d */ /* 0x002fea0003900000 */
[----:B------:R-:W1:Y:S02]  /*14430*/  @!P0 SYNCS.PHASECHK.TRANS64 P0, [R6+URZ+0x2a840], R3 ;  /* 0x02a84003060085a7 */ /* 0x000e64000800007f */
[----:B-1----:R-:W-:Y:S05]  /*14440*/  @!P0 BRA `(.L_x_1099) ;  /* 0xfffffffc00f08947 */ /* 0x002fea000383ffff */
[----:B------:R-:W-:Y:S05]  /*14450*/  BRA `(.L_x_1171) ;  /* 0xffffffd0002c7947 */ /* 0x000fea000383ffff */
.L_x_1100:
        /* <DEDUP_REMOVED lines=8> */
.L_x_1173:
[----:B------:R-:W-:Y:S05]  /*144e0*/  BSYNC B1 ;  /* 0x0000000000017941 */ /* 0x000fea0003800000 */
.L_x_1172:
[----:B------:R-:W-:Y:S02]  /*144f0*/  IMAD.MOV.U32 R13, RZ, RZ, R7 ;  /* 0x000000ffff0d7224 */ /* 0x000fe400078e0007 */
[----:B------:R-:W-:Y:S02]  /*14500*/  IMAD.MOV.U32 R12, RZ, RZ, RZ ;  /* 0x000000ffff0c7224 */ /* 0x000fe400078e00ff */
[----:B------:R-:W-:Y:S02]  /*14510*/  IMAD.MOV.U32 R11, RZ, RZ, 0x181f ;  /* 0x0000181fff0b7424 */ /* 0x000fe400078e00ff */
[----:B------:R-:W-:Y:S02]  /*14520*/  IMAD.MOV.U32 R15, RZ, RZ, -0x1 ;  /* 0xffffffffff0f7424 */ /* 0x000fe400078e00ff */
[----:B------:R-:W-:Y:S02]  /*14530*/  IMAD.MOV.U32 R3, RZ, RZ, R14 ;  /* 0x000000ffff037224 */ /* 0x000fe400078e000e */
[----:B------:R-:W-:-:S07]  /*14540*/  IMAD.SHL.U32 R5, R37, 0x2, RZ ;  /* 0x0000000225057824 */ /* 0x000fce00078e00ff */
[----:B------:R-:W-:Y:S05]  /*14550*/  WARPSYNC.COLLECTIVE R15, `(.L_x_1174) ;  /* 0x000000000f087348 */ /* 0x000fea0003c00000 */
[----:B------:R0:W1:Y:S02]  /*14560*/  SHFL.IDX P6, R14, R13, R12, R11 ;  /* 0x0000000c0d0e7389 */ /* 0x00006400000c000b */
[----:B01----:R-:W-:Y:S01]  /*14570*/  ENDCOLLECTIVE ;  /* 0x000000000000791b */ /* 0x003fe20003800000 */
.L_x_1174:
[----:B------:R-:W-:Y:S02]  /*14580*/  IMAD R8, R8, 0x2, R16 ;  /* 0x0000000208087824 */ /* 0x000fe400078e0210 */
[----:B------:R-:W-:Y:S02]  /*14590*/  IMAD.MOV.U32 R13, RZ, RZ, R10 ;  /* 0x000000ffff0d7224 */ /* 0x000fe400078e000a */
[----:B------:R-:W-:Y:S01]  /*145a0*/  IMAD.MOV.U32 R12, RZ, RZ, 0x1 ;  /* 0x00000001ff0c7424 */ /* 0x000fe200078e00ff */
[----:B------:R-:W-:-:S13]  /*145b0*/  IADD3 R2, P0, R14, R5, RZ ;  /* 0x000000050e027210 */ /* 0x000fda0007f1e0ff */
[----:B------:R-:W-:Y:S05]  /*145c0*/  WARPSYNC.COLLECTIVE R15, `(.L_x_1175) ;  /* 0x000000000f087348 */ /* 0x000fea0003c00000 */
[----:B------:R0:W1:Y:S02]  /*145d0*/  SHFL.IDX P6, R14, R13, R12, R11 ;  /* 0x0000000c0d0e7389 */ /* 0x00006400000c000b */
[----:B01----:R-:W-:Y:S01]  /*145e0*/  ENDCOLLECTIVE ;  /* 0x000000000000791b */ /* 0x003fe20003800000 */
.L_x_1175:
[----:B------:R-:W-:-:S05]  /*145f0*/  IMAD.X R3, RZ, RZ, R3, P0 ;  /* 0x000000ffff037224 */ /* 0x000fca00000e0603 */
[----:B------:R-:W-:Y:S01]  /*14600*/  @!PT LDS RZ, [RZ] ;  /* 0x00000000fffff984 */ /* 0x000fe20000000800 */
[----:B------:R-:W-:Y:S01]  /*14610*/  @!PT LDS RZ, [RZ] ;  /* 0x00000000fffff984 */ /* 0x000fe20000000800 */
[----:B------:R-:W-:Y:S01]  /*14620*/  @!PT LDS RZ, [RZ] ;  /* 0x00000000fffff984 */ /* 0x000fe20000000800 */
[----:B------:R-:W-:Y:S04]  /*14630*/  LDGSTS.E.BYPASS.LTC128B.128 [R8+0x18400], desc[UR36][R2.64], !P3 ;  /* 0x1840000002087fae */ /* 0x000fe8000d901d64 */
[----:B------:R-:W-:Y:S01]  /*14640*/  LDGSTS.E.BYPASS.LTC128B.128 [R8+0x1b400], desc[UR36][R2.64+0x80], !P2 ;  /* 0x1b40008002087fae */ /* 0x000fe2000d101d64 */
[----:B------:R-:W-:-:S03]  /*14650*/  IMAD.MOV.U32 R13, RZ, RZ, R7 ;  /* 0x000000ffff0d7224 */ /* 0x000fc600078e0007 */
[----:B------:R0:W-:Y:S02]  /*14660*/  LDGSTS.E.BYPASS.LTC128B.128 [R8+0x1e400], desc[UR36][R2.64+0x100], !P1 ;  /* 0x1e40010002087fae */ /* 0x0001e4000c901d64 */
[----:B0-----:R-:W-:-:S07]  /*14670*/  IMAD.MOV.U32 R3, RZ, RZ, R14 ;  /* 0x000000ffff037224 */ /* 0x001fce00078e000e */
[----:B------:R-:W-:Y:S05]  /*14680*/  WARPSYNC.COLLECTIVE R15, `(.L_x_1176) ;  /* 0x000000000f087348 */ /* 0x000fea0003c00000 */
[----:B------:R0:W1:Y:S02]  /*14690*/  SHFL.IDX P6, R14, R13, R12, R11 ;  /* 0x0000000c0d0e7389 */ /* 0x00006400000c000b */
[----:B01----:R-:W-:Y:S01]  /*146a0*/  ENDCOLLECTIVE ;  /* 0x000000000000791b */ /* 0x003fe20003800000 */
.L_x_1176:
[----:B------:R-:W-:Y:S02]  /*146b0*/  IMAD.MOV.U32 R13, RZ, RZ, R10 ;  /* 0x000000ffff0d7224 */ /* 0x000fe400078e000a */
[----:B------:R-:W-:Y:S01]  /*146c0*/  IMAD.MOV.U32 R12, RZ, RZ, 0x2 ;  /* 0x00000002ff0c7424 */ /* 0x000fe200078e00ff */
[----:B------:R-:W-:-:S13]  /*146d0*/  IADD3 R2, P0, R14, R5, RZ ;  /* 0x000000050e027210 */ /* 0x000fda0007f1e0ff */
[----:B------:R-:W-:Y:S05]  /*146e0*/  WARPSYNC.COLLECTIVE R15, `(.L_x_1177) ;  /* 0x000000000f087348 */ /* 0x000fea0003c00000 */
[----:B------:R0:W1:Y:S02]  /*146f0*/  SHFL.IDX P6, R14, R13, R12, R11 ;  /* 0x0000000c0d0e7389 */ /* 0x00006400000c000b */
[----:B01----:R-:W-:Y:S01]  /*14700*/  ENDCOLLECTIVE ;  /* 0x000000000000791b */ /* 0x003fe20003800000 */
.L_x_1177:
        /* <DEDUP_REMOVED lines=12> */
.L_x_1178:
[----:B------:R-:W-:Y:S02]  /*147d0*/  IMAD.MOV.U32 R13, RZ, RZ, R10 ;  /* 0x000000ffff0d7224 */ /* 0x000fe400078e000a */
[----:B------:R-:W-:Y:S01]  /*147e0*/  IMAD.MOV.U32 R12, RZ, RZ, 0x3 ;  /* 0x00000003ff0c7424 */ /* 0x000fe200078e00ff */
[----:B------:R-:W-:-:S13]  /*147f0*/  IADD3 R2, P0, R14, R5, RZ ;  /* 0x000000050e027210 */ /* 0x000fda0007f1e0ff */
[----:B------:R-:W-:Y:S05]  /*14800*/  WARPSYNC.COLLECTIVE R15, `(.L_x_1179) ;  /* 0x000000000f087348 */ /* 0x000fea0003c00000 */
[----:B------:R0:W1:Y:S02]  /*14810*/  SHFL.IDX P6, R14, R13, R12, R11 ;  /* 0x0000000c0d0e7389 */ /* 0x00006400000c000b */
[----:B01----:R-:W-:Y:S01]  /*14820*/  ENDCOLLECTIVE ;  /* 0x000000000000791b */ /* 0x003fe20003800000 */
.L_x_1179:
        /* <DEDUP_REMOVED lines=12> */
.L_x_1180:
[----:B------:R-:W-:Y:S02]  /*148f0*/  IMAD.MOV.U32 R13, RZ, RZ, R10 ;  /* 0x000000ffff0d7224 */ /* 0x000fe400078e000a */
[----:B------:R-:W-:Y:S01]  /*14900*/  IMAD.MOV.U32 R12, RZ, RZ, 0x4 ;  /* 0x00000004ff0c7424 */ /* 0x000fe200078e00ff */
[----:B------:R-:W-:-:S13]  /*14910*/  IADD3 R2, P0, R14, R5, RZ ;  /* 0x000000050e027210 */ /* 0x000fda0007f1e0ff */
[----:B------:R-:W-:Y:S05]  /*14920*/  WARPSYNC.COLLECTIVE R15, `(.L_x_1181) ;  /* 0x000000000f087348 */ /* 0x000fea0003c00000 */
[----:B------:R0:W1:Y:S02]  /*14930*/  SHFL.IDX P6, R14, R13, R12, R11 ;  /* 0x0000000c0d0e7389 */ /* 0x00006400000c000b */
[----:B01----:R-:W-:Y:S01]  /*14940*/  ENDCOLLECTIVE ;  /* 0x000000000000791b */ /* 0x003fe20003800000 */
.L_x_1181:
        /* <DEDUP_REMOVED lines=12> */
.L_x_1182:
[----:B------:R-:W-:Y:S02]  /*14a10*/  IMAD.MOV.U32 R13, RZ, RZ, R10 ;  /* 0x000000ffff0d7224 */ /* 0x000fe400078e000a */
[----:B------:R-:W-:Y:S01]  /*14a20*/  IMAD.MOV.U32 R12, RZ, RZ, 0x5 ;  /* 0x00000005ff0c7424 */ /* 0x000fe200078e00ff */
[----:B------:R-:W-:-:S13]  /*14a30*/  IADD3 R2, P0, R14, R5, RZ ;  /* 0x000000050e027210 */ /* 0x000fda0007f1e0ff */
[----:B------:R-:W-:Y:S05]  /*14a40*/  WARPSYNC.COLLECTIVE R15, `(.L_x_1183) ;  /* 0x000000000f087348 */ /* 0x000fea0003c00000 */
[----:B------:R0:W1:Y:S02]  /*14a50*/  SHFL.IDX P6, R14, R13, R12, R11 ;  /* 0x0000000c0d0e7389 */ /* 0x00006400000c000b */
[----:B01----:R-:W-:Y:S01]  /*14a60*/  ENDCOLLECTIVE ;  /* 0x000000000000791b */ /* 0x003fe20003800000 */
.L_x_1183:
        /* <DEDUP_REMOVED lines=12> */
.L_x_1184:
[----:B------:R-:W-:Y:S05]  /*14b30*/  BRA `(.L_x_1185) ;  /* 0xffffffcc007c7947 */ /* 0x000fea000383ffff */
.L_x_1105:
[----:B0-----:R0:W1:Y:S02]  /*14b40*/  SYNCS.PHASECHK.TRANS64.TRYWAIT P0, [R6+URZ+0x2a860], R3 ;  /* 0x02a86003060075a7 */ /* 0x001064000800017f */
[----:B-1----:R-:W-:Y:S05]  /*14b50*/  @!P0 NANOSLEEP.SYNCS 0x989680 ;  /* 0x009896800000895d */ /* 0x002fea0003900000 */
[----:B------:R-:W1:Y:S02]  /*14b60*/  @!P0 SYNCS.PHASECHK.TRANS64 P0, [R6+URZ+0x2a860], R3 ;  /* 0x02a86003060085a7 */ /* 0x000e64000800007f */
[----:B-1----:R-:W-:Y:S05]  /*14b70*/  @!P0 BRA `(.L_x_1105) ;  /* 0xfffffffc00f08947 */ /* 0x002fea000383ffff */
[----:B------:R-:W-:Y:S05]  /*14b80*/  BRA `(.L_x_1186) ;  /* 0xffffffcc00d87947 */ /* 0x000fea000383ffff */
.L_x_1106:
        /* <DEDUP_REMOVED lines=8> */
.L_x_1188:
[----:B------:R-:W-:Y:S05]  /*14c10*/  BSYNC B1 ;  /* 0x0000000000017941 */ /* 0x000fea0003800000 */
.L_x_1187:
[----:B------:R-:W-:Y:S02]  /*14c20*/  IMAD.MOV.U32 R13, RZ, RZ, R17 ;  /* 0x000000ffff0d7224 */ /* 0x000fe400078e0011 */
[----:B------:R-:W-:Y:S02]  /*14c30*/  IMAD.MOV.U32 R12, RZ, RZ, RZ ;  /* 0x000000ffff0c7224 */ /* 0x000fe400078e00ff */
[----:B------:R-:W-:Y:S02]  /*14c40*/  IMAD.MOV.U32 R11, RZ, RZ, 0x181f ;  /* 0x0000181fff0b7424 */ /* 0x000fe400078e00ff */
[----:B------:R-:W-:Y:S02]  /*14c50*/  IMAD.MOV.U32 R15, RZ, RZ, -0x1 ;  /* 0xffffffffff0f7424 */ /* 0x000fe400078e00ff */
[----:B------:R-:W-:Y:S02]  /*14c60*/  IMAD.MOV.U32 R3, RZ, RZ, R14 ;  /* 0x000000ffff037224 */ /* 0x000fe400078e000e */
[----:B------:R-:W-:-:S07]  /*14c70*/  IMAD R7, R7, 0x2, R16 ;  /* 0x0000000207077824 */ /* 0x000fce00078e0210 */
[----:B------:R-:W-:Y:S05]  /*14c80*/  WARPSYNC.COLLECTIVE R15, `(.L_x_1189) ;  /* 0x000000000f087348 */ /* 0x000fea0003c00000 */
[----:B------:R0:W1:Y:S02]  /*14c90*/  SHFL.IDX P6, R14, R13, R12, R11 ;  /* 0x0000000c0d0e7389 */ /* 0x00006400000c000b */
[----:B01----:R-:W-:Y:S01]  /*14ca0*/  ENDCOLLECTIVE ;  /* 0x000000000000791b */ /* 0x003fe20003800000 */
.L_x_1189:
[----:B------:R-:W-:Y:S02]  /*14cb0*/  IMAD.MOV.U32 R13, RZ, RZ, R18 ;  /* 0x000000ffff0d7224 */ /* 0x000fe400078e0012 */
[----:B------:R-:W-:Y:S01]  /*14cc0*/  IMAD.MOV.U32 R12, RZ, RZ, 0x1 ;  /* 0x00000001ff0c7424 */ /* 0x000fe200078e00ff */
[----:B------:R-:W-:-:S13]  /*14cd0*/  IADD3 R2, P0, R14, R5, RZ ;  /* 0x000000050e027210 */ /* 0x000fda0007f1e0ff */
[----:B------:R-:W-:Y:S05]  /*14ce0*/  WARPSYNC.COLLECTIVE R15, `(.L_x_1190) ;  /* 0x000000000f087348 */ /* 0x000fea0003c00000 */
[----:B------:R0:W1:Y:S02]  /*14cf0*/  SHFL.IDX P6, R14, R13, R12, R11 ;  /* 0x0000000c0d0e7389 */ /* 0x00006400000c000b */
[----:B01----:R-:W-:Y:S01]  /*14d00*/  ENDCOLLECTIVE ;  /* 0x000000000000791b */ /* 0x003fe20003800000 */
.L_x_1190:
        /* <DEDUP_REMOVED lines=13> */
.L_x_1191:
[----:B------:R-:W-:Y:S02]  /*14de0*/  IMAD.MOV.U32 R13, RZ, RZ, R18 ;  /* 0x000000ffff0d7224 */ /* 0x000fe400078e0012 */
[----:B------:R-:W-:Y:S01]  /*14df0*/  IMAD.MOV.U32 R12, RZ, RZ, 0x2 ;  /* 0x00000002ff0c7424 */ /* 0x000fe200078e00ff */
[----:B------:R-:W-:-:S13]  /*14e00*/  IADD3 R2, P0, R14, R5, RZ ;  /* 0x000000050e027210 */ /* 0x000fda0007f1e0ff */
[----:B------:R-:W-:Y:S05]  /*14e10*/  WARPSYNC.COLLECTIVE R15, `(.L_x_1192) ;  /* 0x000000000f087348 */ /* 0x000fea0003c00000 */
[----:B------:R0:W1:Y:S02]  /*14e20*/  SHFL.IDX P6, R14, R13, R12, R11 ;  /* 0x0000000c0d0e7389 */ /* 0x00006400000c000b */
[----:B01----:R-:W-:Y:S01]  /*14e30*/  ENDCOLLECTIVE ;  /* 0x000000000000791b */ /* 0x003fe20003800000 */
.L_x_1192:
        /* <DEDUP_REMOVED lines=13> */
.L_x_1193:
[----:B------:R-:W-:Y:S02]  /*14f10*/  IMAD.MOV.U32 R13, RZ, RZ, R18 ;  /* 0x000000ffff0d7224 */ /* 0x000fe400078e0012 */
[----:B------:R-:W-:Y:S01]  /*14f20*/  IMAD.MOV.U32 R12, RZ, RZ, 0x3 ;  /* 0x00000003ff0c7424 */ /* 0x000fe200078e00ff */
[----:B------:R-:W-:-:S13]  /*14f30*/  IADD3 R2, P0, R14, R5, RZ ;  /* 0x000000050e027210 */ /* 0x000fda0007f1e0ff */
[----:B------:R-:W-:Y:S05]  /*14f40*/  WARPSYNC.COLLECTIVE R15, `(.L_x_1194) ;  /* 0x000000000f087348 */ /* 0x000fea0003c00000 */
[----:B------:R0:W1:Y:S02]  /*14f50*/  SHFL.IDX P6, R14, R13, R12, R11 ;  /* 0x0000000c0d0e7389 */ /* 0x00006400000c000b */
[----:B01----:R-:W-:Y:S01]  /*14f60*/  ENDCOLLECTIVE ;  /* 0x000000000000791b */ /* 0x003fe20003800000 */
.L_x_1194:
        /* <DEDUP_REMOVED lines=13> */
.L_x_1195:
[----:B------:R-:W-:Y:S02]  /*15040*/  IMAD.MOV.U32 R13, RZ, RZ, R18 ;  /* 0x000000ffff0d7224 */ /* 0x000fe400078e0012 */
[----:B------:R-:W-:Y:S01]  /*15050*/  IMAD.MOV.U32 R12, RZ, RZ, 0x4 ;  /* 0x00000004ff0c7424 */ /* 0x000fe200078e00ff */
[----:B------:R-:W-:-:S13]  /*15060*/  IADD3 R2, P0, R14, R5, RZ ;  /* 0x000000050e027210 */ /* 0x000fda0007f1e0ff */
[----:B------:R-:W-:Y:S05]  /*15070*/  WARPSYNC.COLLECTIVE R15, `(.L_x_1196) ;  /* 0x000000000f087348 */ /* 0x000fea0003c00000 */
[----:B------:R0:W1:Y:S02]  /*15080*/  SHFL.IDX P6, R14, R13, R12, R11 ;  /* 0x0000000c0d0e7389 */ /* 0x00006400000c000b */
[----:B01----:R-:W-:Y:S01]  /*15090*/  ENDCOLLECTIVE ;  /* 0x000000000000791b */ /* 0x003fe20003800000 */
.L_x_1196:
        /* <DEDUP_REMOVED lines=13> */
.L_x_1197:
[----:B------:R-:W-:Y:S02]  /*15170*/  IMAD.MOV.U32 R13, RZ, RZ, R18 ;  /* 0x000000ffff0d7224 */ /* 0x000fe400078e0012 */
[----:B------:R-:W-:Y:S01]  /*15180*/  IMAD.MOV.U32 R12, RZ, RZ, 0x5 ;  /* 0x00000005ff0c7424 */ /* 0x000fe200078e00ff */
[----:B------:R-:W-:-:S13]  /*15190*/  IADD3 R2, P0, R14, R5, RZ ;  /* 0x000000050e027210 */ /* 0x000fda0007f1e0ff */
[----:B------:R-:W-:Y:S05]  /*151a0*/  WARPSYNC.COLLECTIVE R15, `(.L_x_1198) ;  /* 0x000000000f087348 */ /* 0x000fea0003c00000 */
[----:B------:R0:W1:Y:S02]  /*151b0*/  SHFL.IDX P6, R14, R13, R12, R11 ;  /* 0x0000000c0d0e7389 */ /* 0x00006400000c000b */
[----:B01----:R-:W-:Y:S01]  /*151c0*/  ENDCOLLECTIVE ;  /* 0x000000000000791b */ /* 0x003fe20003800000 */
.L_x_1198:
        /* <DEDUP_REMOVED lines=12> */
.L_x_1199:
[----:B------:R-:W-:Y:S01]  /*15290*/  @!PT LDS RZ, [RZ] ;  /* 0x00000000fffff984 */ /* 0x000fe20000000800 */
[----:B------:R-:W-:Y:S01]  /*152a0*/  @!PT LDS RZ, [RZ] ;  /* 0x00000000fffff984 */ /* 0x000fe20000000800 */
[----:B------:R-:W-:Y:S01]  /*152b0*/  @!PT LDS RZ, [RZ] ;  /* 0x00000000fffff984 */ /* 0x000fe20000000800 */
[----:B------:R0:W-:Y:S01]  /*152c0*/  LDGSTS.E.BYPASS.LTC128B.128 [R7+0x5400], desc[UR36][R2.64+0x80], !P0 ;  /* 0x0540008002077fae */ /* 0x0001e2000c101d64 */
[----:B------:R-:W-:Y:S05]  /*152d0*/  BRA `(.L_x_1200) ;  /* 0xffffffc800d47947 */ /* 0x000fea000383ffff */
.L_x_1114:
[----:B0-----:R0:W1:Y:S02]  /*152e0*/  SYNCS.PHASECHK.TRANS64.TRYWAIT P0, [R4+URZ+0x2a860], R3 ;  /* 0x02a86003040075a7 */ /* 0x001064000800017f */
[----:B-1----:R-:W-:Y:S05]  /*152f0*/  @!P0 NANOSLEEP.SYNCS 0x989680 ;  /* 0x009896800000895d */ /* 0x002fea0003900000 */
[----:B------:R-:W1:Y:S02]  /*15300*/  @!P0 SYNCS.PHASECHK.TRANS64 P0, [R4+URZ+0x2a860], R3 ;  /* 0x02a86003040085a7 */ /* 0x000e64000800007f */
[----:B-1----:R-:W-:Y:S05]  /*15310*/  @!P0 BRA `(.L_x_1114) ;  /* 0xfffffffc00f08947 */ /* 0x002fea000383ffff */
[----:B------:R-:W-:Y:S05]  /*15320*/  BRA `(.L_x_1201) ;  /* 0xffffffcc00f07947 */ /* 0x000fea000383ffff */
.L_x_1115:
[----:B------:R-:W-:Y:S01]  /*15330*/  BSSY B0, `(.L_x_1202) ;  /* 0x0000008000007945 */ /* 0x000fe20003800000 */
[----:B------:R-:W-:Y:S02]  /*15340*/  IMAD.MOV.U32 R13, RZ, RZ, R18 ;  /* 0x000000ffff0d7224 */ /* 0x000fe400078e0012 */
[----:B------:R-:W-:Y:S02]  /*15350*/  IMAD.MOV.U32 R12, RZ, RZ, RZ ;  /* 0x000000ffff0c7224 */ /* 0x000fe400078e00ff */
[----:B------:R-:W-:Y:S02]  /*15360*/  IMAD.MOV.U32 R11, RZ, RZ, 0x181f ;  /* 0x0000181fff0b7424 */ /* 0x000fe400078e00ff */
[----:B------:R-:W-:-:S07]  /*15370*/  IMAD.MOV.U32 R15, RZ, RZ, -0x1 ;  /* 0xffffffffff0f7424 */ /* 0x000fce00078e00ff */
[----:B0-----:R-:W-:Y:S05]  /*15380*/  WARPSYNC.COLLECTIVE R15, `(.L_x_1203) ;  /* 0x000000000f087348 */ /* 0x001fea0003c00000 */
[----:B------:R1:W2:Y:S02]  /*15390*/  SHFL.IDX P6, R14, R13, R12, R11 ;  /* 0x0000000c0d0e7389 */ /* 0x0002a400000c000b */
[----:B012---:R-:W-:Y:S01]  /*153a0*/  ENDCOLLECTIVE ;  /* 0x000000000000791b */ /* 0x007fe20003800000 */
.L_x_1203:
[----:B------:R-:W-:Y:S05]  /*153b0*/  BSYNC B0 ;  /* 0x0000000000007941 */ /* 0x000fea0003800000 */
.L_x_1202:
        /* <DEDUP_REMOVED lines=9> */
.L_x_1204:
[----:B------:R-:W-:Y:S02]  /*15450*/  IMAD.MOV.U32 R13, RZ, RZ, R18 ;  /* 0x000000ffff0d7224 */ /* 0x000fe400078e0012 */
[----:B------:R-:W-:Y:S01]  /*15460*/  IMAD.MOV.U32 R12, RZ, RZ, 0x1 ;  /* 0x00000001ff0c7424 */ /* 0x000fe200078e00ff */
[----:B------:R-:W-:-:S13]  /*15470*/  IADD3 R2, P0, R14, R6, RZ ;  /* 0x000000060e027210 */ /* 0x000fda0007f1e0ff */
[----:B------:R-:W-:Y:S05]  /*15480*/  WARPSYNC.COLLECTIVE R15, `(.L_x_1205) ;  /* 0x000000000f087348 */ /* 0x000fea0003c00000 */
[----:B------:R0:W1:Y:S02]  /*15490*/  SHFL.IDX P6, R14, R13, R12, R11 ;  /* 0x0000000c0d0e7389 */ /* 0x00006400000c000b */
[----:B01----:R-:W-:Y:S01]  /*154a0*/  ENDCOLLECTIVE ;  /* 0x000000000000791b */ /* 0x003fe20003800000 */
.L_x_1205:
[----:B------:R-:W-:Y:S01]  /*154b0*/  IMAD.X R3, RZ, RZ, R0, P0 ;  /* 0x000000ffff037224 */ /* 0x000fe200000e0600 */
[----:B------:R-:W-:Y:S01]  /*154c0*/  ISETP.LT.OR P0, PT, R5, 0x1, P3 ;  /* 0x000000010500780c */ /* 0x000fe20001f01670 */
[----:B------:R-:W-:Y:S02]  /*154d0*/  IMAD R0, R7, 0x2, R16 ;  /* 0x0000000207007824 */ /* 0x000fe400078e0210 */
[----:B------:R-:W-:-:S10]  /*154e0*/  IMAD.MOV.U32 R13, RZ, RZ, R17 ;  /* 0x000000ffff0d7224 */ /* 0x000fd400078e0011 */
        /* <DEDUP_REMOVED lines=9> */
.L_x_1206:
        /* <DEDUP_REMOVED lines=10> */
.L_x_1207:
        /* <DEDUP_REMOVED lines=12> */
.L_x_1208:
        /* <DEDUP_REMOVED lines=10> */
.L_x_1209:
        /* <DEDUP_REMOVED lines=12> */
.L_x_1210:
        /* <DEDUP_REMOVED lines=10> */
.L_x_1211:
        /* <DEDUP_REMOVED lines=12> */
.L_x_1212:
        /* <DEDUP_REMOVED lines=10> */
.L_x_1213:
        /* <DEDUP_REMOVED lines=12> */
.L_x_1214:
[----:B------:R-:W-:Y:S01]  /*15b00*/  @!PT LDS RZ, [RZ] ;  /* 0x00000000fffff984 */ /* 0x000fe20000000800 */
[----:B------:R-:W-:Y:S01]  /*15b10*/  @!PT LDS RZ, [RZ] ;  /* 0x00000000fffff984 */ /* 0x000fe20000000800 */
[----:B------:R-:W-:Y:S01]  /*15b20*/  @!PT LDS RZ, [RZ] ;  /* 0x00000000fffff984 */ /* 0x000fe20000000800 */
[----:B------:R0:W-:Y:S01]  /*15b30*/  LDGSTS.E.BYPASS.LTC128B.128 [R0+0x5400], desc[UR36][R2.64+0x80], !P0 ;  /* 0x0540008002007fae */ /* 0x0001e2000c101d64 */
[----:B------:R-:W-:Y:S05]  /*15b40*/  BRA `(.L_x_1215) ;  /* 0xffffffc800b47947 */ /* 0x000fea000383ffff */
.L_x_1120:
[----:B------:R-:W-:Y:S01]  /*15b50*/  BSSY B0, `(.L_x_1216) ;  /* 0x0000008000007945 */ /* 0x000fe20003800000 */
[----:B------:R-:W-:Y:S02]  /*15b60*/  IMAD.MOV.U32 R13, RZ, RZ, R34 ;  /* 0x000000ffff0d7224 */ /* 0x000fe400078e0022 */
[----:B------:R-:W-:Y:S02]  /*15b70*/  IMAD.MOV.U32 R12, RZ, RZ, RZ ;  /* 0x000000ffff0c7224 */ /* 0x000fe400078e00ff */
[----:B------:R-:W-:Y:S02]  /*15b80*/  IMAD.MOV.U32 R11, RZ, RZ, 0x1f ;  /* 0x0000001fff0b7424 */ /* 0x000fe400078e00ff */
[----:B------:R-:W-:-:S07]  /*15b90*/  IMAD.MOV.U32 R15, RZ, RZ, -0x1 ;  /* 0xffffffffff0f7424 */ /* 0x000fce00078e00ff */
[----:B-----5:R-:W-:Y:S05]  /*15ba0*/  WARPSYNC.COLLECTIVE R15, `(.L_x_1217) ;  /* 0x000000000f087348 */ /* 0x020fea0003c00000 */
[----:B------:R0:W1:Y:S02]  /*15bb0*/  SHFL.IDX P6, R14, R13, R12, R11 ;  /* 0x0000000c0d0e7389 */ /* 0x00006400000c000b */
[----:B01---5:R-:W-:Y:S01]  /*15bc0*/  ENDCOLLECTIVE ;  /* 0x000000000000791b */ /* 0x023fe20003800000 */
.L_x_1217:
[----:B------:R-:W-:Y:S05]  /*15bd0*/  BSYNC B0 ;  /* 0x0000000000007941 */ /* 0x000fea0003800000 */
.L_x_1216:
[----:B------:R-:W-:Y:S05]  /*15be0*/  BRA `(.L_x_1218) ;  /* 0xffffffcc00347947 */ /* 0x000fea000383ffff */
.L_x_1123:
[----:B-1----:R1:W2:Y:S02]  /*15bf0*/  SYNCS.PHASECHK.TRANS64.TRYWAIT P0, [R4+URZ+0x2a820], R0 ;  /* 0x02a82000040075a7 */ /* 0x0022a4000800017f */
[----:B--2---:R-:W-:Y:S05]  /*15c00*/  @!P0 NANOSLEEP.SYNCS 0x989680 ;  /* 0x009896800000895d */ /* 0x004fea0003900000 */
[----:B------:R-:W2:Y:S02]  /*15c10*/  @!P0 SYNCS.PHASECHK.TRANS64 P0, [R4+URZ+0x2a820], R0 ;  /* 0x02a82000040085a7 */ /* 0x000ea4000800007f */
[----:B--2---:R-:W-:Y:S05]  /*15c20*/  @!P0 BRA `(.L_x_1123) ;  /* 0xfffffffc00f08947 */ /* 0x004fea000383ffff */
[----:B------:R-:W-:Y:S05]  /*15c30*/  BRA `(.L_x_1219) ;  /* 0xffffffcc007c7947 */ /* 0x000fea000383ffff */
.L_x_1124:
[----:B------:R-:W2:Y:S01]  /*15c40*/  S2R R2, SR_TID.X ;  /* 0x0000000000027919 */ /* 0x000ea20000002100 */
[----:B------:R-:W-:Y:S01]  /*15c50*/  BSSY B0, `(.L_x_1220) ;  /* 0x000000a000007945 */ /* 0x000fe20003800000 */
        /* <DEDUP_REMOVED lines=9> */
.L_x_1221:
[----:B------:R-:W-:Y:S05]  /*15cf0*/  BSYNC B0 ;  /* 0x0000000000007941 */ /* 0x000fea0003800000 */
.L_x_1220:
[----:B------:R-:W-:Y:S05]  /*15d00*/  BRA `(.L_x_1222) ;  /* 0xffffffcc00647947 */ /* 0x000fea000383ffff */
.L_x_1127:
[----:B------:R-:W-:Y:S01]  /*15d10*/  BSSY B1, `(.L_x_1223) ;  /* 0x0000006000017945 */ /* 0x000fe20003800000 */
[----:B------:R-:W-:-:S07]  /*15d20*/  IMAD.MOV.U32 R15, RZ, RZ, -0x1 ;  /* 0xffffffffff0f7424 */ /* 0x000fce00078e00ff */
[----:B01---5:R-:W-:Y:S05]  /*15d30*/  WARPSYNC.COLLECTIVE R15, `(.L_x_1224) ;  /* 0x000000000f0c7348 */ /* 0x023fea0003c00000 */
[----:B------:R-:W-:Y:S02]  /*15d40*/  ELECT P6, UR62, PT ;  /* 0x00000000003e782f */ /* 0x000fe400038c0000 */
[----:B------:R-:W-:Y:S01]  /*15d50*/  MOV R14, UR62 ;  /* 0x0000003e000e7c02 */ /* 0x000fe20008000f00 */
[----:B01---5:R-:W-:Y:S10]  /*15d60*/  ENDCOLLECTIVE ;  /* 0x000000000000791b */ /* 0x023ff40003800000 */
.L_x_1224:
[----:B------:R-:W-:Y:S05]  /*15d70*/  BSYNC B1 ;  /* 0x0000000000017941 */ /* 0x000fea0003800000 */
.L_x_1223:
[----:B------:R-:W-:Y:S05]  /*15d80*/  BRA `(.L_x_1225) ;  /* 0xffffffcc005c7947 */ /* 0x000fea000383ffff */
.L_x_1129:
[----:B-1----:R1:W2:Y:S02]  /*15d90*/  SYNCS.PHASECHK.TRANS64.TRYWAIT P1, [R5+URZ+0x2a840], R0 ;  /* 0x02a84000050075a7 */ /* 0x0022a4000802017f */
[----:B--2---:R-:W-:Y:S05]  /*15da0*/  @!P1 NANOSLEEP.SYNCS 0x989680 ;  /* 0x009896800000995d */ /* 0x004fea0003900000 */
[----:B------:R-:W2:Y:S02]  /*15db0*/  @!P1 SYNCS.PHASECHK.TRANS64 P1, [R5+URZ+0x2a840], R0 ;  /* 0x02a84000050095a7 */ /* 0x000ea4000802007f */
[----:B--2---:R-:W-:Y:S05]  /*15dc0*/  @!P1 BRA `(.L_x_1129) ;  /* 0xfffffffc00f09947 */ /* 0x004fea000383ffff */
[----:B------:R-:W-:Y:S05]  /*15dd0*/  BRA `(.L_x_1226) ;  /* 0xffffffcc00847947 */ /* 0x000fea000383ffff */
.L_x_1131:
[----:B--2---:R2:W3:Y:S02]  /*15de0*/  SYNCS.PHASECHK.TRANS64.TRYWAIT P1, [R23+URZ+0x2a840], R2 ;  /* 0x02a84002170075a7 */ /* 0x0044e4000802017f */
[----:B---3--:R-:W-:Y:S05]  /*15df0*/  @!P1 NANOSLEEP.SYNCS 0x989680 ;  /* 0x009896800000995d */ /* 0x008fea0003900000 */
[----:B------:R-:W3:Y:S02]  /*15e00*/  @!P1 SYNCS.PHASECHK.TRANS64 P1, [R23+URZ+0x2a840], R2 ;  /* 0x02a84002170095a7 */ /* 0x000ee4000802007f */
[----:B---3--:R-:W-:Y:S05]  /*15e10*/  @!P1 BRA `(.L_x_1131) ;  /* 0xfffffffc00f09947 */ /* 0x008fea000383ffff */
[----:B------:R-:W-:Y:S05]  /*15e20*/  BRA `(.L_x_1227) ;  /* 0xffffffcc00907947 */ /* 0x000fea000383ffff */
.L_x_1133:
[----:B---3--:R3:W4:Y:S02]  /*15e30*/  SYNCS.PHASECHK.TRANS64.TRYWAIT P1, [R5+URZ+0x2a860], R0 ;  /* 0x02a86000050075a7 */ /* 0x008724000802017f */
[----:B----4-:R-:W-:Y:S05]  /*15e40*/  @!P1 NANOSLEEP.SYNCS 0x989680 ;  /* 0x009896800000995d */ /* 0x010fea0003900000 */
[----:B------:R-:W4:Y:S02]  /*15e50*/  @!P1 SYNCS.PHASECHK.TRANS64 P1, [R5+URZ+0x2a860], R0 ;  /* 0x02a86000050095a7 */ /* 0x000f24000802007f */
[----:B----4-:R-:W-:Y:S05]  /*15e60*/  @!P1 BRA `(.L_x_1133) ;  /* 0xfffffffc00f09947 */ /* 0x010fea000383ffff */
[----:B------:R-:W-:Y:S05]  /*15e70*/  BRA `(.L_x_1228) ;  /* 0xffffffcc008c7947 */ /* 0x000fea000383ffff */
.L_x_1229:
        /* <DEDUP_REMOVED lines=16> */
.L_x_3229:


//--------------------- .text._ZN7cutlass13device_kernelIN5flash11enable_sm90INS1_16FlashAttnFwdSm90INS1_25CollectiveMainloopFwdSm90ILi2EN4cute5tupleIJNS5_1CILi1EEES8_S8_EEENS6_IJNS7_ILi128EEENS7_ILi96EEENS7_ILi192EEEEEELi128ENS_6half_tEfNS_4arch4Sm90ELb0ELb1ELb0ELb1ELb1ELb0ELb0ELb1ELb1ELb1ELb0ELb0EEENS1_21CollectiveEpilogueFwdINS6_IJSA_SA_SB_EEES9_SE_SG_Li256ELb1ELb1ELb0ELb0EEENS1_36VarlenDynamicPersistentTileSchedulerILi128ELi96ELi256ELi128ELb0ELb1ELb1ELb1ELb0ELb1EEEEEEEEEvNT_6ParamsE --------------------------
	.section	.text._ZN7cutlass13device_kernelIN5flash11enable_sm90INS1_16FlashAttnFwdSm90INS1_25CollectiveMainloopFwdSm90ILi2EN4cute5tupleIJNS5_1CILi1EEES8_S8_EEENS6_IJNS7_ILi128EEENS7_ILi96EEENS7_ILi192EEEEEELi128ENS_6half_tEfNS_4arch4Sm90ELb0ELb1ELb0ELb1ELb1ELb0ELb0ELb1ELb1ELb1ELb0ELb0EEENS1_21CollectiveEpilogueFwdINS6_IJSA_SA_SB_EEES9_SE_SG_Li256ELb1ELb1ELb0ELb0EEENS1_36VarlenDynamicPersistentTileSchedulerILi128ELi96ELi256ELi128ELb0ELb1ELb1ELb1ELb0ELb1EEEEEEEEEvNT_6ParamsE,"ax",@progbits
	.align	128
.text._ZN7cutlass13device_kernelIN5flash11enable_sm90INS1_16FlashAttnFwdSm90INS1_25CollectiveMainloopFwdSm90ILi2EN4cute5tupleIJNS5_1CILi1EEES8_S8_EEENS6_IJNS7_ILi128EEENS7_ILi96EEENS7_ILi192EEEEEELi128ENS_6half_tEfNS_4arch4Sm90ELb0ELb1ELb0ELb1ELb1ELb0ELb0ELb1ELb1ELb1ELb0ELb0EEENS1_21CollectiveEpilogueFwdINS6_IJSA_SA_SB_EEES9_SE_SG_Li256ELb1ELb1ELb0ELb0EEENS1_36VarlenDynamicPersistentTileSchedulerILi128ELi96ELi256ELi128ELb0ELb1ELb1ELb1ELb0ELb1EEEEEEEEEvNT_6ParamsE:
        .type           _ZN7cutlass13device_kernelIN5flash11enable_sm90INS1_16FlashAttnFwdSm90INS1_25CollectiveMainloopFwdSm90ILi2EN4cute5tupleIJNS5_1CILi1EEES8_S8_EEENS6_IJNS7_ILi128EEENS7_ILi96EEENS7_ILi192EEEEEELi128ENS_6half_tEfNS_4arch4Sm90ELb0ELb1ELb0ELb1ELb1ELb0ELb0ELb1ELb1ELb1ELb0ELb0EEENS1_21CollectiveEpilogueFwdINS6_IJSA_SA_SB_EEES9_SE_SG_Li256ELb1ELb1ELb0ELb0EEENS1_36VarlenDynamicPersistentTileSchedulerILi128ELi96ELi256ELi128ELb0ELb1ELb1ELb1ELb0ELb1EEEEEEEEEvNT_6ParamsE,@function
        .size           _ZN7cutlass13device_kernelIN5flash11enable_sm90INS1_16FlashAttnFwdSm90INS1_25CollectiveMainloopFwdSm90ILi2EN4cute5tupleIJNS5_1CILi1EEES8_S8_EEENS6_IJNS7_ILi128EEENS7_ILi96EEENS7_ILi192EEEEEELi128ENS_6half_tEfNS_4arch4Sm90ELb0ELb1ELb0ELb1ELb1ELb0ELb0ELb1ELb1ELb1ELb0ELb0EEENS1_21CollectiveEpilogueFwdINS6_IJSA_SA_SB_EEES9_SE_SG_Li256ELb1ELb1ELb0ELb0EEENS1_36VarlenDynamicPersistentTileSchedulerILi128ELi96ELi256ELi128ELb0ELb1ELb1ELb1ELb0ELb1EEEEEEEEEvNT_6ParamsE,(.L_x_3230 - _ZN7cutlass13device_kernelIN5flash11enable_sm90INS1_16FlashAttnFwdSm90INS1_25CollectiveMainloopFwdSm90ILi2EN4cute5tupleIJNS5_1CILi1EEES8_S8_EEENS6_IJNS7_ILi128EEENS7_ILi96EEENS7_ILi192EEEEEELi128ENS_6half_tEfNS_4arch4Sm90ELb0ELb1ELb0ELb1ELb1ELb0ELb0ELb1ELb1ELb1ELb0ELb0EEENS1_21CollectiveEpilogueFwdINS6_IJSA_SA_SB_EEES9_SE_SG_Li256ELb1ELb1ELb0ELb0EEENS1_36VarlenDynamicPersistentTileSchedulerILi128ELi96ELi256ELi128ELb0ELb1ELb1ELb1ELb0ELb1EEEEEEEEEvNT_6ParamsE)
        .other          _ZN7cutlass13device_kernelIN5flash11enable_sm90INS1_16FlashAttnFwdSm90INS1_25CollectiveMainloopFwdSm90ILi2EN4cute5tupleIJNS5_1CILi1EEES8_S8_EEENS6_IJNS7_ILi128EEENS7_ILi96EEENS7_ILi192EEEEEELi128ENS_6half_tEfNS_4arch4Sm90ELb0ELb1ELb0ELb1ELb1ELb0ELb0ELb1ELb1ELb1ELb0ELb0EEENS1_21CollectiveEpilogueFwdINS6_IJSA_SA_SB_EEES9_SE_SG_Li256ELb1ELb1ELb0ELb0EEENS1_36VarlenDynamicPersistentTileSchedulerILi128ELi96ELi256ELi128ELb0ELb1ELb1ELb1ELb0ELb1EEEEEEEEEvNT_6ParamsE,@"STO_CUDA_ENTRY STV_DEFAULT"
_ZN7cutlass13device_kernelIN5flash11enable_sm90INS1_16FlashAttnFwdSm90INS1_25CollectiveMainloopFwdSm90ILi2EN4cute5tupleIJNS5_1CILi1EEES8_S8_EEENS6_IJNS7_ILi128EEENS7_ILi96EEENS7_ILi192EEEEEELi128ENS_6half_tEfNS_4arch4Sm90ELb0ELb1ELb0ELb1ELb1ELb0ELb0ELb1ELb1ELb1ELb0ELb0EEENS1_21CollectiveEpilogueFwdINS6_IJSA_SA_SB_EEES9_SE_SG_Li256ELb1ELb1ELb0ELb0EEENS1_36VarlenDynamicPersistentTileSchedulerILi128ELi96ELi256ELi128ELb0ELb1ELb1ELb1ELb0ELb1EEEEEEEEEvNT_6ParamsE:
        /* <DEDUP_REMOVED lines=45> */
.L_x_1230:
        /* <DEDUP_REMOVED lines=22> */
.L_x_1231:
        /* <DEDUP_REMOVED lines=18> */
.L_x_1232:
        /* <DEDUP_REMOVED lines=22> */
.L_x_1233:
        /* <DEDUP_REMOVED lines=23> */
.L_x_1234:
        /* <DEDUP_REMOVED lines=10> */
.L_x_1236:
[----:B------:R-:W-:-:S08]  /*08c0*/  NOP ;  /* 0x0000000000007918 */ /* 0x000fd00000000000 */
[----:B------:R-:W1:Y:S02]  /*08d0*/  USETMAXREG.TRY_ALLOC.CTAPOOL UP0, 0xe8 ;  /* 0x000000e8000079c8 */ /* 0x000e640008000600 */
[----:B-1----:R-:W-:-:S13]  /*08e0*/  PLOP3.LUT P0, PT, PT, PT, UP0, 0x80, 0x0 ;  /* 0x000000000000781c */ /* 0x002fda0003f0f008 */
[----:B------:R-:W-:Y:S05]  /*08f0*/  @!P0 BRA `(.L_x_1236) ;  /* 0xfffffffc00f08947 */ /* 0x000fea000383ffff */
[----:B------:R-:W1:Y:S08]  /*0900*/  S2UR UR5, SR_CgaCtaId ;  /* 0x00000000000579c3 */ /* 0x000e700000008800 */
[----:B------:R-:W-:Y:S06]  /*0910*/  BAR.ARV 0x8, 0x180 ;  /* 0x0206000000007b1d */ /* 0x000fec0000002000 */
[----:B------:R-:W-:-:S02]  /*0920*/  UMOV UR4, 0x400 ;  /* 0x0000040000047882 */ /* 0x000fc40000000000 */
[----:B------:R-:W-:Y:S01]  /*0930*/  BAR.SYNC.DEFER_BLOCKING 0x5, 0x180 ;  /* 0x0146000000007b1d */ /* 0x000fe20000010000 */
[----:B-1----:R-:W-:-:S09]  /*0940*/  ULEA UR4, UR5, UR4, 0x18 ;  /* 0x0000000405047291 */ /* 0x002fd2000f8ec03f */
[----:B------:R-:W1:Y:S01]  /*0950*/  LDS.128 R44, [UR4+0x2a8d0] ;  /* 0x02a8d004ff2c7984 */ /* 0x000e620008000c00 */
[----:B------:R-:W-:Y:S01]  /*0960*/  ULDC UR4, c[0x0][0xc3c] ;  /* 0x00030f0000047ab9 */ /* 0x000fe20000000800 */
[----:B------:R-:W-:Y:S06]  /*0970*/  BAR.ARV 0x4, 0x180 ;  /* 0x0106000000007b1d */ /* 0x000fec0000002000 */
[----:B-1----:R-:W-:-:S13]  /*0980*/  ISETP.GE.AND P0, PT, R47, UR4, PT ;  /* 0x000000042f007c0c */ /* 0x002fda000bf06270 */
[----:B------:R-:W-:Y:S05]  /*0990*/  @P0 EXIT ;  /* 0x000000000000094d */ /* 0x000fea0003800000 */
[----:B0-----:R-:W2:Y:S01]  /*09a0*/  LDL R2, [R1+0x18] ;  /* 0x0000180001027983 */ /* 0x001ea20000100800 */
[----:B------:R-:W-:Y:S01]  /*09b0*/  IMAD.MOV.U32 R166, RZ, RZ, RZ ;  /* 0x000000ffffa67224 */ /* 0x000fe200078e00ff */
[----:B------:R-:W-:Y:S01]  /*09c0*/  UMOV UR38, URZ ;  /* 0x0000003f00267c82 */ /* 0x000fe20008000000 */
[----:B------:R-:W-:Y:S01]  /*09d0*/  UMOV UR39, URZ ;  /* 0x0000003f00277c82 */ /* 0x000fe20008000000 */
[----:B------:R-:W0:Y:S02]  /*09e0*/  S2R R0, SR_TID.X ;  /* 0x0000000000007919 */ /* 0x000e240000002100 */
[----:B0-----:R-:W-:-:S05]  /*09f0*/  VIADD R174, R0, 0xffffff80 ;  /* 0xffffff8000ae7836 */ /* 0x001fca0000000000 */
[----:B------:R-:W-:-:S04]  /*0a00*/  SHF.R.S32.HI R3, RZ, 0x1f, R174 ;  /* 0x0000001fff037819 */ /* 0x000fc800000114ae */
[CC--:B------:R-:W-:Y:S02]  /*0a10*/  LEA.HI R0, R3.reuse, R174.reuse, RZ, 0x7 ;  /* 0x000000ae03007211 */ /* 0x0c0fe400078f38ff */
[CC--:B------:R-:W-:Y:S02]  /*0a20*/  LEA.HI R4, R3.reuse, R174.reuse, RZ, 0x5 ;  /* 0x000000ae03047211 */ /* 0x0c0fe400078f28ff */
[----:B------:R-:W-:Y:S02]  /*0a30*/  LOP3.LUT R167, R0, 0xffffff80, RZ, 0xc0, !PT ;  /* 0xffffff8000a77812 */ /* 0x000fe400078ec0ff */
[----:B------:R-:W-:Y:S01]  /*0a40*/  LEA.HI R11, R3, R174, RZ, 0x2 ;  /* 0x000000ae030b7211 */ /* 0x000fe200078f10ff */
[----:B------:R-:W-:Y:S01]  /*0a50*/  IMAD.SHL.U32 R4, R4, 0x20, RZ ;  /* 0x0000002004047824 */ /* 0x000fe200078e00ff */
[----:B------:R-:W-:Y:S01]  /*0a60*/  SHF.R.S32.HI R169, RZ, 0x7, R0 ;  /* 0x00000007ffa97819 */ /* 0x000fe20000011400 */
[----:B------:R-:W-:Y:S01]  /*0a70*/  IMAD.IADD R167, R174, 0x1, -R167 ;  /* 0x00000001aea77824 */ /* 0x000fe200078e0aa7 */
[----:B------:R-:W-:-:S02]  /*0a80*/  LOP3.LUT R11, R11, 0xfffffffc, RZ, 0xc0, !PT ;  /* 0xfffffffc0b0b7812 */ /* 0x000fc400078ec0ff */
[----:B------:R-:W-:Y:S02]  /*0a90*/  LOP3.LUT R4, R4, 0xfffffc00, RZ, 0xc0, !PT ;  /* 0xfffffc0004047812 */ /* 0x000fe400078ec0ff */
[----:B------:R-:W-:Y:S01]  /*0aa0*/  SHF.R.S32.HI R6, RZ, 0x1f, R167 ;  /* 0x0000001fff067819 */ /* 0x000fe200000114a7 */
[----:B------:R-:W-:Y:S01]  /*0ab0*/  IMAD.IADD R11, R174, 0x1, -R11 ;  /* 0x00000001ae0b7824 */ /* 0x000fe200078e0a0b */
[----:B------:R-:W-:Y:S02]  /*0ac0*/  LEA.HI R0, R0, R169, RZ, 0x1 ;  /* 0x000000a900007211 */ /* 0x000fe400078f08ff */
[CC--:B------:R-:W-:Y:S02]  /*0ad0*/  LEA.HI R8, R6.reuse, R167.reuse, RZ, 0x2 ;  /* 0x000000a706087211 */ /* 0x0c0fe400078f10ff */
[----:B------:R-:W-:Y:S02]  /*0ae0*/  LEA.HI R6, R6, R167, RZ, 0x5 ;  /* 0x000000a706067211 */ /* 0x000fe400078f28ff */
[----:B------:R-:W-:-:S02]  /*0af0*/  SHF.R.S32.HI R9, RZ, 0x2, R8 ;  /* 0x00000002ff097819 */ /* 0x000fc40000011408 */
[----:B------:R-:W-:Y:S02]  /*0b00*/  SHF.R.S32.HI R10, RZ, 0x1f, R8 ;  /* 0x0000001fff0a7819 */ /* 0x000fe40000011408 */
[----:B------:R-:W-:Y:S02]  /*0b10*/  SHF.R.S32.HI R6, RZ, 0x5, R6 ;  /* 0x00000005ff067819 */ /* 0x000fe40000011406 */
[----:B------:R-:W-:Y:S02]  /*0b20*/  LEA.HI R10, R10, R9, RZ, 0x3 ;  /* 0x000000090a0a7211 */ /* 0x000fe400078f18ff */
[----:B------:R-:W-:Y:S02]  /*0b30*/  LOP3.LUT R0, R0, 0x3fffffe, RZ, 0xc0, !PT ;  /* 0x03fffffe00007812 */ /* 0x000fe400078ec0ff */
[----:B------:R-:W-:Y:S02]  /*0b40*/  LOP3.LUT R10, R10, 0xfffffff8, RZ, 0xc0, !PT ;  /* 0xfffffff80a0a7812 */ /* 0x000fe400078ec0ff */
[----:B------:R-:W-:Y:S01]  /*0b50*/  LOP3.LUT R8, R8, 0x7ffffffc, RZ, 0xc0, !PT ;  /* 0x7ffffffc08087812 */ /* 0x000fe200078ec0ff */
[----:B------:R-:W-:-:S02]  /*0b60*/  IMAD.IADD R0, R169, 0x1, -R0 ;  /* 0x00000001a9007824 */ /* 0x000fc400078e0a00 */
[----:B------:R-:W-:Y:S02]  /*0b70*/  IMAD.IADD R9, R9, 0x1, -R10 ;  /* 0x0000000109097824 */ /* 0x000fe400078e0a0a */
[----:B------:R-:W-:Y:S02]  /*0b80*/  IMAD.IADD R19, R167, 0x1, -R8 ;  /* 0x00000001a7137824 */ /* 0x000fe400078e0a08 */
[----:B------:R-:W-:-:S04]  /*0b90*/  IMAD R9, R6, 0x10, R9 ;  /* 0x0000001006097824 */ /* 0x000fc800078e0209 */
[----:B------:R-:W-:Y:S01]  /*0ba0*/  IMAD R170, R0, 0x40, R9 ;  /* 0x0000004000aa7824 */ /* 0x000fe200078e0209 */
[----:B--2---:R-:W-:Y:S02]  /*0bb0*/  R2UR UR4, R2 ;  /* 0x00000000020472ca */ /* 0x004fe400000e0000 */
[CC--:B------:R-:W-:Y:S02]  /*0bc0*/  LEA.HI R2, R3.reuse, R174.reuse, RZ, 0x4 ;  /* 0x000000ae03027211 */ /* 0x0c0fe400078f20ff */
[----:B------:R-:W-:Y:S02]  /*0bd0*/  LEA.HI R3, R3, R174, RZ, 0x3 ;  /* 0x000000ae03037211 */ /* 0x000fe400078f18ff */
[----:B------:R-:W-:Y:S02]  /*0be0*/  SHF.R.S32.HI R7, RZ, 0x4, R2 ;  /* 0x00000004ff077819 */ /* 0x000fe40000011402 */
[C---:B------:R-:W-:Y:S02]  /*0bf0*/  LOP3.LUT R5, R2.reuse, 0x3fffff0, RZ, 0xc0, !PT ;  /* 0x03fffff002057812 */ /* 0x040fe400078ec0ff */
[----:B------:R-:W-:-:S02]  /*0c00*/  LEA.HI R2, R2, R7, RZ, 0x1 ;  /* 0x0000000702027211 */ /* 0x000fc400078f08ff */
[----:B------:R-:W-:Y:S01]  /*0c10*/  SHF.R.S32.HI R165, RZ, 0x3, R3 ;  /* 0x00000003ffa57819 */ /* 0x000fe20000011403 */
[----:B------:R-:W-:Y:S01]  /*0c20*/  IMAD.IADD R5, R174, 0x1, -R5 ;  /* 0x00000001ae057824 */ /* 0x000fe200078e0a05 */
[----:B------:R-:W-:Y:S01]  /*0c30*/  LOP3.LUT R2, R2, 0x1ffffffe, RZ, 0xc0, !PT ;  /* 0x1ffffffe02027812 */ /* 0x000fe200078ec0ff */
[----:B------:R-:W-:Y:S02]  /*0c40*/  ULOP3.LUT UR61, UR4, 0x1, URZ, 0xfc, !UPT ;  /* 0x00000001043d7892 */ /* 0x000fe4000f8efc3f */
[----:B------:R-:W-:Y:S01]  /*0c50*/  IMAD R5, R5, 0x40, R4 ;  /* 0x0000004005057824 */ /* 0x000fe200078e0204 */
[----:B------:R-:W-:Y:S01]  /*0c60*/  LEA.HI R4, R11, R11, RZ, 0x1 ;  /* 0x0000000b0b047211 */ /* 0x000fe200078f08ff */
[----:B------:R-:W-:Y:S01]  /*0c70*/  IMAD.IADD R2, R7, 0x1, -R2 ;  /* 0x0000000107027824 */ /* 0x000fe200078e0a02 */
[----:B------:R-:W-:Y:S02]  /*0c80*/  LOP3.LUT R7, R3, 0xfffffff8, RZ, 0xc0, !PT ;  /* 0xfffffff803077812 */ /* 0x000fe400078ec0ff */
[----:B------:R-:W-:Y:S01]  /*0c90*/  LOP3.LUT R4, R4, 0x1ffffffe, RZ, 0xc0, !PT ;  /* 0x1ffffffe04047812 */ /* 0x000fe200078ec0ff */
[----:B------:R-:W-:-:S02]  /*0ca0*/  IMAD R171, R2, 0x8, R5 ;  /* 0x0000000802ab7824 */ /* 0x000fc400078e0205 */
[----:B------:R-:W-:Y:S02]  /*0cb0*/  IMAD.IADD R162, R174, 0x1, -R7 ;  /* 0x00000001aea27824 */ /* 0x000fe400078e0a07 */
[----:B------:R-:W-:Y:S02]  /*0cc0*/  IMAD.IADD R11, R11, 0x1, -R4 ;  /* 0x000000010b0b7824 */ /* 0x000fe400078e0a04 */
[----:B------:R-:W-:Y:S02]  /*0cd0*/  IMAD.SHL.U32 R160, R162, 0x8, RZ ;  /* 0x00000008a2a07824 */ /* 0x000fe400078e00ff */
[----:B------:R-:W-:Y:S02]  /*0ce0*/  IMAD R22, R11, 0x8, R170 ;  /* 0x000000080b167824 */ /* 0x000fe400078e02aa */
[----:B------:R-:W-:Y:S01]  /*0cf0*/  VIADD R161, R160, 0x40 ;  /* 0x00000040a0a17836 */ /* 0x000fe20000000000 */
[----:B------:R-:W-:-:S04]  /*0d00*/  SHF.R.S32.HI R173, RZ, 0x1f, R160 ;  /* 0x0000001fffad7819 */ /* 0x000fc800000114a0 */
[----:B------:R-:W-:-:S07]  /*0d10*/  SHF.R.S32.HI R172, RZ, 0x1f, R161 ;  /* 0x0000001fffac7819 */ /* 0x000fce00000114a1 */
.L_x_1344:
[----:B0---4-:R-:W0:Y:S01]  /*0d20*/  LDC.64 R2, c[0x0][0xa28] ;  /* 0x00028a00ff027b82 */ /* 0x011e220000000a00 */
[----:B------:R-:W-:Y:S01]  /*0d30*/  IMAD.MOV.U32 R7, RZ, RZ, RZ ;  /* 0x000000ffff077224 */ /* 0x000fe200078e00ff */
[----:B------:R-:W-:Y:S01]  /*0d40*/  ULDC.64 UR4, c[0x0][0x418] ;  /* 0x0001060000047ab9 */ /* 0x000fe20000000a00 */
[----:B------:R-:W-:-:S05]  /*0d50*/  ULDC.64 UR6, c[0x0][0xa20] ;  /* 0x0002880000067ab9 */ /* 0x000fca0000000a00 */
[----:B--2---:R-:W1:Y:S01]  /*0d60*/  LDC.64 R4, c[0x0][0xa18] ;  /* 0x00028600ff047b82 */ /* 0x004e620000000a00 */
[----:B0-----:R-:W-:-:S04]  /*0d70*/  ISETP.NE.U32.AND P0, PT, R2, RZ, PT ;  /* 0x000000ff0200720c */ /* 0x001fc80003f05070 */
[----:B------:R-:W-:Y:S02]  /*0d80*/  ISETP.NE.AND.EX P0, PT, R3, RZ, PT, P0 ;  /* 0x000000ff0300720c */ /* 0x000fe40003f05300 */
[----:B-1----:R-:W-:-:S04]  /*0d90*/  ISETP.NE.U32.AND P1, PT, R4, RZ, PT ;  /* 0x000000ff0400720c */ /* 0x002fc80003f25070 */
[----:B------:R-:W-:-:S07]  /*0da0*/  ISETP.NE.AND.EX P1, PT, R5, RZ, PT, P1 ;  /* 0x000000ff0500720c */ /* 0x000fce0003f25310 */
[----:B------:R-:W0:Y:S08]  /*0db0*/  @P0 LDC.64 R2, c[0x0][0xa28] ;  /* 0x00028a00ff020b82 */ /* 0x000e300000000a00 */
[----:B------:R-:W1:Y:S01]  /*0dc0*/  @P1 LDC.64 R4, c[0x0][0xa18] ;  /* 0x00028600ff041b82 */ /* 0x000e620000000a00 */
[----:B0-----:R-:W-:-:S05]  /*0dd0*/  @P0 IMAD.WIDE R2, R47, 0x4, R2 ;  /* 0x000000042f020825 */ /* 0x001fca00078e0202 */
[----:B------:R0:W5:Y:S01]  /*0de0*/  @P0 LDG.E R7, desc[UR36][R2.64] ;  /* 0x0000002402070981 */ /* 0x000162000c1e1900 */
[----:B-1----:R-:W-:-:S05]  /*0df0*/  @P1 IMAD.WIDE R4, R47, 0x4, R4 ;  /* 0x000000042f041825 */ /* 0x002fca00078e0204 */
[----:B------:R0:W5:Y:S01]  /*0e00*/  @P1 LDG.E R17, desc[UR36][R4.64] ;  /* 0x0000002404111981 */ /* 0x000162000c1e1900 */
[----:B------:R-:W-:Y:S01]  /*0e10*/  UISETP.NE.U32.AND UP0, UPT, UR4, URZ, UPT ;  /* 0x0000003f0400728c */ /* 0x000fe2000bf05070 */
[----:B------:R-:W-:Y:S01]  /*0e20*/  ISETP.NE.U32.AND P2, PT, RZ, UR6, PT ;  /* 0x00000006ff007c0c */ /* 0x000fe2000bf45070 */
[----:B------:R-:W-:Y:S01]  /*0e30*/  IMAD.MOV.U32 R163, RZ, RZ, R46 ;  /* 0x000000ffffa37224 */ /* 0x000fe200078e002e */
[----:B------:R-:W-:Y:S01]  /*0e40*/  ULDC UR4, c[0x0][0x424] ;  /* 0x0001090000047ab9 */ /* 0x000fe20000000800 */
[----:B------:R-:W-:Y:S01]  /*0e50*/  UISETP.NE.AND.EX UP0, UPT, UR5, URZ, UPT, UP0 ;  /* 0x0000003f0500728c */ /* 0x000fe2000bf05300 */
[----:B------:R-:W-:Y:S02]  /*0e60*/  ISETP.NE.AND.EX P2, PT, RZ, UR7, PT, P2 ;  /* 0x00000007ff007c0c */ /* 0x000fe4000bf45320 */
[----:B------:R-:W-:Y:S01]  /*0e70*/  ULDC UR5, c[0x0][0x2f0] ;  /* 0x0000bc0000057ab9 */ /* 0x000fe20000000800 */
[----:B------:R-:W-:-:S04]  /*0e80*/  USEL UR4, UR4, 0x1, UP0 ;  /* 0x0000000104047887 */ /* 0x000fc80008000000 */
[----:B------:R-:W-:Y:S01]  /*0e90*/  UIMAD UR4, UR4, UR5, URZ ;  /* 0x00000005040472a4 */ /* 0x000fe2000f8e023f */
[----:B0--3--:R-:W-:Y:S11]  /*0ea0*/  @P1 BRA `(.L_x_1237) ;  /* 0x0000000000281947 */ /* 0x009ff60003800000 */
[----:B------:R-:W-:Y:S01]  /*0eb0*/  ULDC.64 UR6, c[0x0][0xa00] ;  /* 0x0002800000067ab9 */ /* 0x000fe20000000a00 */
[----:B-----5:R-:W0:Y:S01]  /*0ec0*/  LDC R17, c[0x0][0x288] ;  /* 0x0000a200ff117b82 */ /* 0x020e220000000800 */
[----:B------:R-:W-:-:S04]  /*0ed0*/  ISETP.NE.U32.AND P0, PT, RZ, UR6, PT ;  /* 0x00000006ff007c0c */ /* 0x000fc8000bf05070 */
[----:B------:R-:W-:-:S13]  /*0ee0*/  ISETP.NE.AND.EX P0, PT, RZ, UR7, PT, P0 ;  /* 0x00000007ff007c0c */ /* 0x000fda000bf05300 */
[----:B------:R-:W-:Y:S05]  /*0ef0*/  @!P0 BRA `(.L_x_1237) ;  /* 0x0000000000148947 */ /* 0x000fea0003800000 */
[----:B------:R-:W1:Y:S02]  /*0f00*/  LDC.64 R2, c[0x0][0xa00] ;  /* 0x00028000ff027b82 */ /* 0x000e640000000a00 */
[----:B-1----:R-:W-:-:S05]  /*0f10*/  IMAD.WIDE R2, R47, 0x4, R2 ;  /* 0x000000042f027825 */ /* 0x002fca00078e0202 */
[----:B0-----:R-:W2:Y:S04]  /*0f20*/  LDG.E R17, desc[UR36][R2.64] ;  /* 0x0000002402117981 */ /* 0x001ea8000c1e1900 */
[----:B------:R-:W2:Y:S02]  /*0f30*/  LDG.E R0, desc[UR36][R2.64+0x4] ;  /* 0x0000042402007981 */ /* 0x000ea4000c1e1900 */
[----:B--2---:R-:W-:-:S07]  /*0f40*/  IMAD.IADD R17, R0, 0x1, -R17 ;  /* 0x0000000100117824 */ /* 0x004fce00078e0a11 */
.L_x_1237:
[----:B------:R-:W-:Y:S02]  /*0f50*/  IMAD.U32 R16, RZ, RZ, UR4 ;  /* 0x00000004ff107e24 */ /* 0x000fe4000f8e00ff */
[----:B------:R-:W-:Y:S01]  /*0f60*/  IMAD.MOV.U32 R164, RZ, RZ, R47 ;  /* 0x000000ffffa47224 */ /* 0x000fe200078e002f */
[----:B------:R-:W-:Y:S06]  /*0f70*/  @!P2 BRA `(.L_x_1238) ;  /* 0x000000000010a947 */ /* 0x000fec0003800000 */
[----:B------:R-:W1:Y:S02]  /*0f80*/  LDC.64 R2, c[0x0][0xa20] ;  /* 0x00028800ff027b82 */ /* 0x000e640000000a00 */
[----:B-1----:R-:W-:-:S05]  /*0f90*/  IMAD.WIDE R2, R47, 0x4, R2 ;  /* 0x000000042f027825 */ /* 0x002fca00078e0202 */
[----:B------:R1:W5:Y:S01]  /*0fa0*/  LDG.E R16, desc[UR36][R2.64] ;  /* 0x0000002402107981 */ /* 0x000362000c1e1900 */
[----:B------:R-:W-:Y:S05]  /*0fb0*/  BRA `(.L_x_1239) ;  /* 0x0000000000247947 */ /* 0x000fea0003800000 */
.L_x_1238:
[----:B------:R-:W-:Y:S02]  /*0fc0*/  ULDC.64 UR4, c[0x0][0xa08] ;  /* 0x0002820000047ab9 */ /* 0x000fe40000000a00 */
[----:B------:R-:W-:-:S04]  /*0fd0*/  ISETP.NE.U32.AND P0, PT, RZ, UR4, PT ;  /* 0x00000004ff007c0c */ /* 0x000fc8000bf05070 */
[----:B------:R-:W-:-:S13]  /*0fe0*/  ISETP.NE.AND.EX P0, PT, RZ, UR5, PT, P0 ;  /* 0x00000005ff007c0c */ /* 0x000fda000bf05300 */
[----:B------:R-:W-:Y:S05]  /*0ff0*/  @!P0 BRA `(.L_x_1239) ;  /* 0x0000000000148947 */ /* 0x000fea0003800000 */
[----:B------:R-:W1:Y:S02]  /*1000*/  LDC.64 R2, c[0x0][0xa08] ;  /* 0x00028200ff027b82 */ /* 0x000e640000000a00 */
[----:B-1----:R-:W-:-:S05]  /*1010*/  IMAD.WIDE R2, R47, 0x4, R2 ;  /* 0x000000042f027825 */ /* 0x002fca00078e0202 */
[----:B------:R-:W2:Y:S04]  /*1020*/  LDG.E R16, desc[UR36][R2.64] ;  /* 0x0000002402107981 */ /* 0x000ea8000c1e1900 */
[----:B------:R-:W2:Y:S02]  /*1030*/  LDG.E R5, desc[UR36][R2.64+0x4] ;  /* 0x0000042402057981 */ /* 0x000ea4000c1e1900 */
[----:B--2---:R-:W-:-:S07]  /*1040*/  IMAD.IADD R16, R5, 0x1, -R16 ;  /* 0x0000000105107824 */ /* 0x004fce00078e0a10 */
.L_x_1239:
[----:B------:R-:W2:Y:S01]  /*1050*/  LDL.LU R4, [R1] ;  /* 0x0000000001047983 */ /* 0x000ea20000300800 */
[----:B------:R-:W3:Y:S01]  /*1060*/  LDC R168, c[0x0][0x448] ;  /* 0x00011200ffa87b82 */ /* 0x000ee20000000800 */
[----:B------:R-:W-:Y:S02]  /*1070*/  IMAD.SHL.U32 R18, R45, 0x80, RZ ;  /* 0x000000802d127824 */ /* 0x000fe400078e00ff */
[----:B-----5:R-:W-:Y:S02]  /*1080*/  IMAD.IADD R16, R16, 0x1, -R7 ;  /* 0x0000000110107824 */ /* 0x020fe400078e0a07 */
[----:B------:R-:W-:-:S03]  /*1090*/  VIADD R0, R18, 0x7f ;  /* 0x0000007f12007836 */ /* 0x000fc60000000000 */
[----:B------:R-:W4:Y:S01]  /*10a0*/  LDC.64 R8, c[0x0][0x9e0] ;  /* 0x00027800ff087b82 */ /* 0x000f220000000a00 */
[----:B---3--:R-:W-:Y:S02]  /*10b0*/  ISETP.NE.AND P2, PT, R168, 0x1, PT ;  /* 0x00000001a800780c */ /* 0x008fe40003f45270 */
[----:B----4-:R-:W-:-:S11]  /*10c0*/  ISETP.GE.AND P1, PT, R9, 0x1, PT ;  /* 0x000000010900780c */ /* 0x010fd60003f26270 */
[----:B-1----:R-:W1:Y:S08]  /*10d0*/  @P2 LDC R3, c[0x0][0x44c] ;  /* 0x00011300ff032b82 */ /* 0x002e700000000800 */
[----:B------:R-:W3:Y:S01]  /*10e0*/  @P2 LDC R5, c[0x0][0x450] ;  /* 0x00011400ff052b82 */ /* 0x000ee20000000800 */
[----:B-1----:R-:W-:Y:S01]  /*10f0*/  @P2 IMAD.HI.U32 R2, R0, R3, RZ ;  /* 0x0000000300022227 */ /* 0x002fe200078e00ff */
[----:B0-----:R-:W-:-:S04]  /*1100*/  IADD3 R3, R16, 0x1, -R17 ;  /* 0x0000000110037810 */ /* 0x001fc80007ffe811 */
[----:B---3--:R-:W-:-:S05]  /*1110*/  @P2 SHF.R.U32.HI R0, RZ, R5, R2 ;  /* 0x00000005ff002219 */ /* 0x008fca0000011602 */
[----:B------:R-:W-:-:S04]  /*1120*/  IMAD.IADD R3, R3, 0x1, R0 ;  /* 0x0000000103037824 */ /* 0x000fc800078e0200 */
[----:B------:R-:W-:Y:S01]  /*1130*/  IMAD.IADD R0, R3, 0x1, R8 ;  /* 0x0000000103007824 */ /* 0x000fe200078e0208 */
[----:B--2---:R-:W-:-:S04]  /*1140*/  LOP3.LUT R4, R4, 0xffefffff, RZ, 0xc0, !PT ;  /* 0xffefffff04047812 */ /* 0x004fc800078ec0ff */
[----:B------:R-:W-:-:S04]  /*1150*/  @P2 LOP3.LUT R4, R4, 0x100000, RZ, 0xfc, !PT ;  /* 0x0010000004042812 */ /* 0x000fc800078efcff */
[----:B------:R-:W-:-:S04]  /*1160*/  LOP3.LUT R4, R4, 0xfff7ffff, RZ, 0xc0, !PT ;  /* 0xfff7ffff04047812 */ /* 0x000fc800078ec0ff */
[----:B------:R-:W-:-:S05]  /*1170*/  @P1 LOP3.LUT R4, R4, 0x80000, RZ, 0xfc, !PT ;  /* 0x0008000004041812 */ /* 0x000fca00078efcff */
[----:B------:R0:W-:Y:S01]  /*1180*/  STL [R1], R4 ;  /* 0x0000000401007387 */ /* 0x0001e20000100800 */
[----:B------:R-:W-:Y:S05]  /*1190*/  @!P1 BRA `(.L_x_1240) ;  /* 0x0000000000409947 */ /* 0x000fea0003800000 */
[C---:B------:R-:W-:Y:S01]  /*11a0*/  ISETP.GT.AND P0, PT, R3.reuse, RZ, PT ;  /* 0x000000ff0300720c */ /* 0x040fe20003f04270 */
[----:B------:R-:W-:-:S12]  /*11b0*/  VIADD R2, R3, 0xffffffff ;  /* 0xffffffff03027836 */ /* 0x000fd80000000000 */
[----:B------:R-:W-:Y:S05]  /*11c0*/  @P0 BRA `(.L_x_1241) ;  /* 0x00000000001c0947 */ /* 0x000fea0003800000 */
[----:B------:R-:W-:Y:S01]  /*11d0*/  ISETP.NE.AND P0, PT, R9, 0x1, PT ;  /* 0x000000010900780c */ /* 0x000fe20003f05270 */
[----:B------:R-:W-:-:S12]  /*11e0*/  IMAD.MOV R3, RZ, RZ, -R3 ;  /* 0x000000ffff037224 */ /* 0x000fd800078e0a03 */
[----:B0-----:R-:W0:Y:S02]  /*11f0*/  @P0 LDC.64 R4, c[0x0][0x9e8] ;  /* 0x00027a00ff040b82 */ /* 0x001e240000000a00 */
[----:B0-----:R-:W-:-:S05]  /*1200*/  @P0 IMAD.HI.U32 R2, R3, R4, RZ ;  /* 0x0000000403020227 */ /* 0x001fca00078e00ff */
[----:B------:R-:W-:-:S04]  /*1210*/  @P0 SHF.R.U32.HI R3, RZ, R5, R2 ;  /* 0x00000005ff030219 */ /* 0x000fc80000011602 */
[----:B------:R-:W-:Y:S01]  /*1220*/  LOP3.LUT R2, RZ, R3, RZ, 0x33, !PT ;  /* 0x00000003ff027212 */ /* 0x000fe200078e33ff */
[----:B------:R-:W-:Y:S06]  /*1230*/  BRA `(.L_x_1242) ;  /* 0x0000000000107947 */ /* 0x000fec0003800000 */
.L_x_1241:
[----:B------:R-:W-:-:S13]  /*1240*/  ISETP.NE.AND P0, PT, R9, 0x1, PT ;  /* 0x000000010900780c */ /* 0x000fda0003f05270 */
[----:B0-----:R-:W0:Y:S02]  /*1250*/  @P0 LDC.64 R4, c[0x0][0x9e8] ;  /* 0x00027a00ff040b82 */ /* 0x001e240000000a00 */
[----:B0-----:R-:W-:-:S05]  /*1260*/  @P0 IMAD.HI.U32 R4, R2, R4, RZ ;  /* 0x0000000402040227 */ /* 0x001fca00078e00ff */
[----:B------:R-:W-:-:S07]  /*1270*/  @P0 SHF.R.U32.HI R2, RZ, R5, R4 ;  /* 0x00000005ff020219 */ /* 0x000fce0000011604 */
.L_x_1242:
[----:B------:R-:W-:-:S05]  /*1280*/  IMAD R3, R2, R9, R9 ;  /* 0x0000000902037224 */ /* 0x000fca00078e0209 */
[----:B------:R-:W-:-:S07]  /*1290*/  VIMNMX R0, R0, R3, PT ;  /* 0x0000000300007248 */ /* 0x000fce0003fe0100 */
.L_x_1240:
[----:B------:R-:W1:Y:S01]  /*12a0*/  @P2 LDC R3, c[0x0][0x44c] ;  /* 0x00011300ff032b82 */ /* 0x000e620000000800 */
[----:B------:R-:W-:Y:S01]  /*12b0*/  VIADD R2, R0, 0x5f ;  /* 0x0000005f00027836 */ /* 0x000fe20000000000 */
[----:B------:R-:W-:Y:S01]  /*12c0*/  ULDC UR4, c[0x0][0x9dc] ;  /* 0x0002770000047ab9 */ /* 0x000fe20000000800 */
[----:B------:R-:W-:Y:S02]  /*12d0*/  VIADD R0, R16, 0x5f ;  /* 0x0000005f10007836 */ /* 0x000fe40000000000 */
[----:B0-----:R-:W-:Y:S02]  /*12e0*/  IMAD.MOV.U32 R4, RZ, RZ, R18 ;  /* 0x000000ffff047224 */ /* 0x001fe400078e0012 */
[----:B------:R-:W-:Y:S01]  /*12f0*/  IMAD.HI R0, R0, 0x2aaaaaab, RZ ;  /* 0x2aaaaaab00007827 */ /* 0x000fe200078e02ff */
[----:B------:R-:W0:Y:S03]  /*1300*/  @P2 LDC R6, c[0x0][0x450] ;  /* 0x00011400ff062b82 */ /* 0x000e260000000800 */
[----:B------:R-:W-:-:S04]  /*1310*/  IMAD.HI R2, R2, 0x2aaaaaab, RZ ;  /* 0x2aaaaaab02027827 */ /* 0x000fc800078e02ff */
[----:B------:R-:W-:Y:S01]  /*1320*/  IMAD.IADD R73, R16, 0x1, -R17 ;  /* 0x0000000110497824 */ /* 0x000fe200078e0a11 */
[----:B------:R-:W-:-:S04]  /*1330*/  SHF.R.U32.HI R5, RZ, 0x1f, R2 ;  /* 0x0000001fff057819 */ /* 0x000fc80000011602 */
[----:B------:R-:W-:Y:S01]  /*1340*/  LEA.HI.SX32 R72, R2, R5, 0x1c ;  /* 0x0000000502487211 */ /* 0x000fe200078fe2ff */
[----:B-1----:R-:W-:-:S05]  /*1350*/  @P2 IMAD.HI.U32 R3, R18, R3, RZ ;  /* 0x0000000312032227 */ /* 0x002fca00078e00ff */
[----:B0-----:R-:W-:Y:S02]  /*1360*/  @P2 SHF.R.U32.HI R4, RZ, R6, R3 ;  /* 0x00000006ff042219 */ /* 0x001fe40000011603 */
[----:B------:R-:W-:-:S04]  /*1370*/  SHF.R.U32.HI R3, RZ, 0x1f, R0 ;  /* 0x0000001fff037819 */ /* 0x000fc80000011600 */
[----:B------:R-:W-:Y:S01]  /*1380*/  LEA.HI.SX32 R3, R0, R3, 0x1c ;  /* 0x0000000300037211 */ /* 0x000fe200078fe2ff */
[----:B------:R-:W-:-:S03]  /*1390*/  IMAD.IADD R0, R73, 0x1, R4 ;  /* 0x0000000149007824 */ /* 0x000fc600078e0204 */
[----:B------:R-:W-:Y:S01]  /*13a0*/  VIMNMX R72, R3, R72, PT ;  /* 0x0000004803487248 */ /* 0x000fe20003fe0100 */
        /* <DEDUP_REMOVED lines=11> */
.L_x_1244:
[----:B------:R-:W-:-:S13]  /*1460*/  ISETP.NE.AND P0, PT, R9, 0x1, PT ;  /* 0x000000010900780c */ /* 0x000fda0003f05270 */
[----:B------:R-:W0:Y:S02]  /*1470*/  @P0 LDC.64 R4, c[0x0][0x9e8] ;  /* 0x00027a00ff040b82 */ /* 0x000e240000000a00 */
[----:B0-----:R-:W-:-:S05]  /*1480*/  @P0 IMAD.HI.U32 R4, R0, R4, RZ ;  /* 0x0000000400040227 */ /* 0x001fca00078e00ff */
[----:B------:R-:W-:-:S07]  /*1490*/  @P0 SHF.R.U32.HI R0, RZ, R5, R4 ;  /* 0x00000005ff000219 */ /* 0x000fce0000011604 */
.L_x_1245:
[----:B------:R-:W-:-:S05]  /*14a0*/  IMAD R3, R0, R9, RZ ;  /* 0x0000000900037224 */ /* 0x000fca00078e02ff */
[----:B------:R-:W-:-:S07]  /*14b0*/  VIMNMX R2, R2, R3, !PT ;  /* 0x0000000302027248 */ /* 0x000fce0007fe0100 */
.L_x_1243:
        /* <DEDUP_REMOVED lines=37> */
[----:B------:R-:W-:Y:S02]  /*1710*/  IMAD.MOV.U32 R8, RZ, RZ, RZ ;  /* 0x000000ffff087224 */ /* 0x000fe400078e00ff */
[----:B------:R-:W-:Y:S02]  /*1720*/  IMAD.MOV.U32 R91, RZ, RZ, RZ ;  /* 0x000000ffff5b7224 */ /* 0x000fe400078e00ff */
[----:B------:R-:W-:-:S02]  /*1730*/  IMAD.MOV.U32 R10, RZ, RZ, RZ ;  /* 0x000000ffff0a7224 */ /* 0x000fc400078e00ff */
        /* <DEDUP_REMOVED lines=35> */
.L_x_1247:
        /* <DEDUP_REMOVED lines=8> */
.L_x_1439:
[----:B------:R-:W-:Y:S05]  /*19f0*/  @!P0 BRA `(.L_x_1249) ;  /* 0x0000000000048947 */ /* 0x000fea0003800000 */
[----:B------:R-:W-:Y:S01]  /*1a00*/  BPT.TRAP 0x1 ;  /* 0x000000040000795c */ /* 0x000fe20000300000 */
.L_x_1249:
[----:B0-----:R-:W-:Y:S02]  /*1a10*/  IMAD.U32 R3, RZ, RZ, UR39 ;  /* 0x00000027ff037e24 */ /* 0x001fe4000f8e00ff */
[----:B------:R-:W-:-:S03]  /*1a20*/  IMAD.U32 R0, RZ, RZ, UR38 ;  /* 0x00000026ff007e24 */ /* 0x000fc6000f8e00ff */
[----:B------:R-:W-:Y:S02]  /*1a30*/  LEA R3, R3, UR40, 0x3 ;  /* 0x0000002803037c11 */ /* 0x000fe4000f8e18ff */
[----:B------:R-:W-:-:S04]  /*1a40*/  SHF.L.U32 R0, R0, 0x1f, RZ ;  /* 0x0000001f00007819 */ /* 0x000fc800000006ff */
[----:B------:R0:W1:Y:S01]  /*1a50*/  SYNCS.PHASECHK.TRANS64.TRYWAIT P1, [R3+URZ+0x2a830], R0 ;  /* 0x02a83000030075a7 */ /* 0x000062000802017f */
[----:B------:R-:W-:Y:S05]  /*1a60*/  @!P0 BRA `(.L_x_1250) ;  /* 0x0000000000048947 */ /* 0x000fea0003800000 */
[----:B------:R-:W-:Y:S01]  /*1a70*/  BPT.TRAP 0x1 ;  /* 0x000000040000795c */ /* 0x000fe20000300000 */
.L_x_1250:
[----:B-1----:R-:W-:Y:S05]  /*1a80*/  @P1 BRA `(.L_x_1251) ;  /* 0x0000000000081947 */ /* 0x002fea0003800000 */
[----:B------:R-:W1:Y:S02]  /*1a90*/  SYNCS.PHASECHK.TRANS64.TRYWAIT P1, [R3+URZ+0x2a830], R0 ;  /* 0x02a83000030075a7 */ /* 0x000e64000802017f */
[----:B-1----:R-:W-:Y:S05]  /*1aa0*/  @!P1 BRA `(.L_x_1252) ;  /* 0x0000012c00cc9947 */ /* 0x002fea0003800000 */
.L_x_1251:
        /* <DEDUP_REMOVED lines=99> */
.L_x_1253:
[----:B------:R-:W2:Y:S01]  /*20e0*/  LDL R90, [R1] ;  /* 0x00000000015a7983 */ /* 0x000ea20000100800 */
[----:B------:R-:W-:Y:S01]  /*20f0*/  ISETP.NE.AND P2, PT, R168, 0x1, PT ;  /* 0x00000001a800780c */ /* 0x000fe20003f45270 */
[----:B------:R-:W-:Y:S01]  /*2100*/  IMAD.IADD R2, R22, 0x1, R18 ;  /* 0x0000000116027824 */ /* 0x000fe200078e0212 */
[----:B------:R-:W-:Y:S01]  /*2110*/  R2UR UR4, R3 ;  /* 0x00000000030472ca */ /* 0x000fe200000e0000 */
[----:B01----:R-:W-:Y:S01]  /*2120*/  IMAD.MOV.U32 R3, RZ, RZ, -0x60 ;  /* 0xffffffa0ff037424 */ /* 0x003fe200078e00ff */
[----:B------:R-:W-:Y:S01]  /*2130*/  ULDC UR43, c[0x0][0x9dc] ;  /* 0x00027700002b7ab9 */ /* 0x000fe20000000800 */
[----:B------:R-:W-:Y:S02]  /*2140*/  ULDC UR5, c[0x0][0x9e0] ;  /* 0x0002780000057ab9 */ /* 0x000fe40000000800 */
[----:B------:R-:W-:-:S04]  /*2150*/  IMAD R8, R72, R3, 0x61 ;  /* 0x0000006148087424 */ /* 0x000fc800078e0203 */
[----:B------:R-:W-:Y:S02]  /*2160*/  IMAD R3, R19, -0x2, R8 ;  /* 0xfffffffe13037824 */ /* 0x000fe400078e0208 */
[----:B------:R-:W0:Y:S01]  /*2170*/  @P2 LDC R9, c[0x0][0x44c] ;  /* 0x00011300ff092b82 */ /* 0x000e220000000800 */
[----:B------:R-:W-:Y:S01]  /*2180*/  VIADD R14, R8, 0xffffffff ;  /* 0xffffffff080e7836 */ /* 0x000fe20000000000 */
[----:B------:R-:W-:Y:S01]  /*2190*/  UIADD3 UR4, UR4, 0x2a840, URZ ;  /* 0x0002a84004047890 */ /* 0x000fe2000fffe03f */
[----:B------:R-:W-:-:S03]  /*21a0*/  VIADD R20, R3, 0xffffffff ;  /* 0xffffffff03147836 */ /* 0x000fc60000000000 */
[----:B------:R-:W-:Y:S02]  /*21b0*/  UPRMT UR4, UR60, 0x654, UR4 ;  /* 0x000006543c047896 */ /* 0x000fe40008000004 */
[----:B------:R-:W1:Y:S07]  /*21c0*/  @P2 LDC R11, c[0x0][0x450] ;  /* 0x00011400ff0b2b82 */ /* 0x000e6e0000000800 */
[----:B------:R-:W-:Y:S01]  /*21d0*/  SYNCS.ARRIVE.TRANS64.RED.A1T0 RZ, [UR4], RZ ;  /* 0x000000ffffff79a7 */ /* 0x000fe20008100404 */
[----:B------:R-:W-:Y:S01]  /*21e0*/  ULOP3.LUT UR4, URZ, UR43, URZ, 0x33, !UPT ;  /* 0x0000002b3f047292 */ /* 0x000fe2000f8e333f */
[----:B0-----:R-:W-:Y:S01]  /*21f0*/  @P2 IMAD.HI.U32 R0, R2, R9, RZ ;  /* 0x0000000902002227 */ /* 0x001fe200078e00ff */
[----:B------:R-:W-:-:S05]  /*2200*/  IADD3 R9, -R17, R3, R16 ;  /* 0x0000000311097210 */ /* 0x000fca0007ffe110 */
[C---:B------:R-:W-:Y:S01]  /*2210*/  VIADD R13, R9.reuse, UR5 ;  /* 0x00000005090d7c36 */ /* 0x040fe20008000000 */
[----:B-1----:R-:W-:Y:S01]  /*2220*/  @P2 SHF.R.U32.HI R2, RZ, R11, R0 ;  /* 0x0000000bff022219 */ /* 0x002fe20000011600 */
[----:B------:R-:W-:Y:S02]  /*2230*/  IMAD R0, R72, -0x60, R16 ;  /* 0xffffffa048007824 */ /* 0x000fe400078e0210 */
[----:B------:R-:W-:Y:S02]  /*2240*/  VIADD R12, R9, UR4 ;  /* 0x00000004090c7c36 */ /* 0x000fe40008000000 */
[----:B------:R-:W0:Y:S01]  /*2250*/  SHFL.IDX PT, R11, R2, RZ, 0x1c1f ;  /* 0x001c1fff020b7589 */ /* 0x000e2200000e0000 */
[----:B------:R-:W-:-:S04]  /*2260*/  VIADD R0, R0, 0x60 ;  /* 0x0000006000007836 */ /* 0x000fc80000000000 */
[----:B------:R-:W-:-:S05]  /*2270*/  IMAD R10, R19, -0x2, R0 ;  /* 0xfffffffe130a7824 */ /* 0x000fca00078e0200 */
[----:B0-----:R-:W-:Y:S01]  /*2280*/  VIADDMNMX R0, R11, R13, R10, PT ;  /* 0x0000000d0b007246 */ /* 0x001fe2000380010a */
[----:B------:R-:W-:Y:S01]  /*2290*/  IMAD.IADD R3, R12, 0x1, R11 ;  /* 0x000000010c037824 */ /* 0x000fe200078e020b */
[----:B--2---:R-:W-:-:S13]  /*22a0*/  LOP3.LUT P1, RZ, R90, 0x80000, RZ, 0xc0, !PT ;  /* 0x000800005aff7812 */ /* 0x004fda000782c0ff */
[----:B------:R-:W-:Y:S05]  /*22b0*/  @!P1 BRA `(.L_x_1254) ;  /* 0x00000000005c9947 */ /* 0x000fea0003800000 */
[----:B------:R-:W-:Y:S01]  /*22c0*/  IADD3 R9, -R17, R16, R11 ;  /* 0x0000001011097210 */ /* 0x000fe20007ffe10b */
        /* <DEDUP_REMOVED lines=12> */
.L_x_1256:
[----:B------:R-:W-:Y:S02]  /*2390*/  ULDC UR4, c[0x0][0x9e4] ;  /* 0x0002790000047ab9 */ /* 0x000fe40000000800 */
[----:B------:R-:W-:-:S05]  /*23a0*/  IMAD.U32 R11, RZ, RZ, UR4 ;  /* 0x00000004ff0b7e24 */ /* 0x000fca000f8e00ff */
[----:B------:R-:W-:-:S13]  /*23b0*/  ISETP.NE.AND P1, PT, R11, 0x1, PT ;  /* 0x000000010b00780c */ /* 0x000fda0003f25270 */
[----:B------:R-:W0:Y:S02]  /*23c0*/  @P1 LDC.64 R74, c[0x0][0x9e8] ;  /* 0x00027a00ff4a1b82 */ /* 0x000e240000000a00 */
[----:B0-----:R-:W-:-:S05]  /*23d0*/  @P1 IMAD.HI.U32 R8, R9, R74, RZ ;  /* 0x0000004a09081227 */ /* 0x001fca00078e00ff */
[----:B------:R-:W-:-:S07]  /*23e0*/  @P1 SHF.R.U32.HI R9, RZ, R75, R8 ;  /* 0x0000004bff091219 */ /* 0x000fce0000011608 */
.L_x_1257:
[----:B------:R-:W-:Y:S05]  /*23f0*/  BSYNC B0 ;  /* 0x0000000000007941 */ /* 0x000fea0003800000 */
.L_x_1255:
[----:B------:R-:W-:-:S05]  /*2400*/  IMAD R9, R9, R11, R20 ;  /* 0x0000000b09097224 */ /* 0x000fca00078e0214 */
[----:B------:R-:W-:Y:S02]  /*2410*/  VIADDMNMX R0, R9, R11, R0, PT ;  /* 0x0000000b09007246 */ /* 0x000fe40003800100 */
[----:B------:R-:W-:-:S07]  /*2420*/  VIMNMX R3, R3, R9, !PT ;  /* 0x0000000903037248 */ /* 0x000fce0007fe0100 */
.L_x_1254:
        /* <DEDUP_REMOVED lines=133> */
.L_x_1260:
[----:B------:R-:W-:Y:S02]  /*2c80*/  ULDC UR4, c[0x0][0x9e4] ;  /* 0x0002790000047ab9 */ /* 0x000fe40000000800 */
[----:B------:R-:W-:-:S05]  /*2c90*/  IMAD.U32 R9, RZ, RZ, UR4 ;  /* 0x00000004ff097e24 */ /* 0x000fca000f8e00ff */
[----:B------:R-:W-:-:S13]  /*2ca0*/  ISETP.NE.AND P5, PT, R9, 0x1, PT ;  /* 0x000000010900780c */ /* 0x000fda0003fa5270 */
[----:B------:R-:W0:Y:S02]  /*2cb0*/  @P5 LDC.64 R12, c[0x0][0x9e8] ;  /* 0x00027a00ff0c5b82 */ /* 0x000e240000000a00 */
[----:B0-----:R-:W-:-:S05]  /*2cc0*/  @P5 IMAD.HI.U32 R2, R3, R12, RZ ;  /* 0x0000000c03025227 */ /* 0x001fca00078e00ff */
[----:B------:R-:W-:-:S07]  /*2cd0*/  @P5 SHF.R.U32.HI R3, RZ, R13, R2 ;  /* 0x0000000dff035219 */ /* 0x000fce0000011602 */
.L_x_1261:
[----:B------:R-:W-:Y:S05]  /*2ce0*/  BSYNC B0 ;  /* 0x0000000000007941 */ /* 0x000fea0003800000 */
.L_x_1259:
[----:B------:R-:W-:-:S05]  /*2cf0*/  IMAD R3, R3, R9, R20 ;  /* 0x0000000903037224 */ /* 0x000fca00078e0214 */
[----:B------:R-:W-:Y:S02]  /*2d00*/  VIADDMNMX R0, R3, R9, R0, PT ;  /* 0x0000000903007246 */ /* 0x000fe40003800100 */
[----:B------:R-:W-:-:S07]  /*2d10*/  VIMNMX R8, R8, R3, !PT ;  /* 0x0000000308087248 */ /* 0x000fce0007fe0100 */
.L_x_1258:
        /* <DEDUP_REMOVED lines=178> */
[----:B------:R3:W-:Y:S08]  /*3840*/  MUFU.EX2 R95, R12 ;  /* 0x0000000c005f7308 */ /* 0x0007f00000000800 */
        /* <DEDUP_REMOVED lines=69> */
[----:B------:R3:W4:Y:S01]  /*3ca0*/  MUFU.EX2 R32, R43 ;  /* 0x0000002b00207308 */ /* 0x0007220000000800 */
[----:B------:R-:W-:Y:S01]  /*3cb0*/  FADD.FTZ R39, R97, R42 ;  /* 0x0000002a61277221 */ /* 0x000fe20000010000 */
[----:B-1----:R-:W-:Y:S01]  /*3cc0*/  FADD.FTZ R35, R31, R40 ;  /* 0x000000281f237221 */ /* 0x002fe20000010000 */
[----:B------:R-:W-:Y:S02]  /*3cd0*/  F2FP.F16.F32.PACK_AB R155, R30, R31 ;  /* 0x0000001f1e9b723e */ /* 0x000fe400000000ff */
[----:B------:R-:W-:Y:S01]  /*3ce0*/  FADD.FTZ R44, R150, R39 ;  /* 0x00000027962c7221 */ /* 0x000fe20000010000 */
[----:B------:R-:W-:Y:S01]  /*3cf0*/  FADD.FTZ R42, R30, R35 ;  /* 0x000000231e2a7221 */ /* 0x000fe20000010000 */
[C---:B------:R-:W-:Y:S01]  /*3d00*/  F2FP.F16.F32.PACK_AB R150, R99.reuse, R150 ;  /* 0x000000966396723e */ /* 0x040fe200000000ff */
[----:B------:R-:W1:Y:S01]  /*3d10*/  MUFU.EX2 R83, R83 ;  /* 0x0000005300537308 */ /* 0x000e620000000800 */
[----:B------:R-:W-:Y:S01]  /*3d20*/  FADD.FTZ R44, R99, R44 ;  /* 0x0000002c632c7221 */ /* 0x000fe20000010000 */
[----:B--2---:R-:W-:Y:S01]  /*3d30*/  FADD.FTZ R35, R81, R42 ;  /* 0x0000002a51237221 */ /* 0x004fe20000010000 */
[----:B---3--:R-:W2:Y:S02]  /*3d40*/  @P5 LDC R43, c[0x0][0x44c] ;  /* 0x00011300ff2b5b82 */ /* 0x008ea40000000800 */
[----:B------:R-:W-:-:S03]  /*3d50*/  FADD.FTZ R39, R37, R44 ;  /* 0x0000002c25277221 */ /* 0x000fc60000010000 */
[----:B------:R-:W3:Y:S01]  /*3d60*/  MUFU.EX2 R33, R33 ;  /* 0x0000002100217308 */ /* 0x000ee20000000800 */
[----:B----4-:R-:W-:Y:S01]  /*3d70*/  FADD.FTZ R42, R32, R35 ;  /* 0x00000023202a7221 */ /* 0x010fe20000010000 */
[C---:B------:R-:W-:Y:S01]  /*3d80*/  FADD.FTZ R44, R144.reuse, R39 ;  /* 0x00000027902c7221 */ /* 0x040fe20000010000 */
[----:B------:R-:W-:Y:S02]  /*3d90*/  F2FP.F16.F32.PACK_AB R144, R144, R37 ;  /* 0x000000259090723e */ /* 0x000fe400000000ff */
[----:B------:R-:W-:-:S03]  /*3da0*/  F2FP.F16.F32.PACK_AB R149, R32, R81 ;  /* 0x000000512095723e */ /* 0x000fc600000000ff */
[----:B------:R-:W4:Y:S01]  /*3db0*/  MUFU.EX2 R34, R47 ;  /* 0x0000002f00227308 */ /* 0x000f220000000800 */
[----:B-1----:R-:W-:-:S07]  /*3dc0*/  FADD.FTZ R35, R83, R42 ;  /* 0x0000002a53237221 */ /* 0x002fce0000010000 */
[----:B------:R-:W1:Y:S01]  /*3dd0*/  MUFU.EX2 R146, R53 ;  /* 0x0000003500927308 */ /* 0x000e620000000800 */
[----:B---3--:R-:W-:Y:S01]  /*3de0*/  FADD.FTZ R39, R33, R44 ;  /* 0x0000002c21277221 */ /* 0x008fe20000010000 */
[----:B--2---:R-:W-:-:S06]  /*3df0*/  @P5 IMAD.HI.U32 R43, R18, R43, RZ ;  /* 0x0000002b122b5227 */ /* 0x004fcc00078e00ff */
[----:B------:R-:W2:Y:S01]  /*3e00*/  MUFU.EX2 R85, R85 ;  /* 0x0000005500557308 */ /* 0x000ea20000000800 */
[----:B----4-:R-:W-:Y:S01]  /*3e10*/  FADD.FTZ R42, R34, R35 ;  /* 0x00000023222a7221 */ /* 0x010fe20000010000 */
[----:B0-----:R-:W-:Y:S02]  /*3e20*/  @P5 SHF.R.U32.HI R46, RZ, R48, R43 ;  /* 0x00000030ff2e5219 */ /* 0x001fe4000001162b */
[----:B------:R-:W-:Y:S02]  /*3e30*/  LOP3.LUT P5, RZ, R90, 0x80000, RZ, 0xc0, !PT ;  /* 0x000800005aff7812 */ /* 0x000fe400078ac0ff */
[----:B------:R-:W-:Y:S01]  /*3e40*/  F2FP.F16.F32.PACK_AB R151, R34, R83 ;  /* 0x000000532297723e */ /* 0x000fe200000000ff */
[----:B------:R-:W-:Y:S01]  /*3e50*/  IMAD.IADD R73, R73, 0x1, R46 ;  /* 0x0000000149497824 */ /* 0x000fe200078e022e */
[----:B------:R-:W0:Y:S01]  /*3e60*/  MUFU.EX2 R29, R29 ;  /* 0x0000001d001d7308 */ /* 0x000e220000000800 */
[C---:B-1----:R-:W-:Y:S01]  /*3e70*/  FADD.FTZ R44, R146.reuse, R39 ;  /* 0x00000027922c7221 */ /* 0x042fe20000010000 */
[----:B------:R-:W-:-:S06]  /*3e80*/  F2FP.F16.F32.PACK_AB R146, R146, R33 ;  /* 0x000000219292723e */ /* 0x000fcc00000000ff */
[----:B------:R-:W1:Y:S01]  /*3e90*/  MUFU.EX2 R36, R51 ;  /* 0x0000003300247308 */ /* 0x000e620000000800 */
[----:B--2---:R-:W-:-:S07]  /*3ea0*/  FADD.FTZ R15, R85, R42 ;  /* 0x0000002a550f7221 */ /* 0x004fce0000010000 */
[----:B------:R-:W2:Y:S01]  /*3eb0*/  MUFU.EX2 R140, R57 ;  /* 0x00000039008c7308 */ /* 0x000ea20000000800 */
[----:B0-----:R-:W-:-:S07]  /*3ec0*/  FADD.FTZ R35, R29, R44 ;  /* 0x0000002c1d237221 */ /* 0x001fce0000010000 */
[----:B------:R-:W0:Y:S01]  /*3ed0*/  MUFU.EX2 R27, R27 ;  /* 0x0000001b001b7308 */ /* 0x000e220000000800 */
[C---:B-1----:R-:W-:Y:S01]  /*3ee0*/  FADD.FTZ R42, R36.reuse, R15 ;  /* 0x0000000f242a7221 */ /* 0x042fe20000010000 */
[----:B------:R-:W-:-:S06]  /*3ef0*/  F2FP.F16.F32.PACK_AB R145, R36, R85 ;  /* 0x000000552491723e */ /* 0x000fcc00000000ff */
[----:B------:R-:W1:Y:S01]  /*3f00*/  MUFU.EX2 R25, R25 ;  /* 0x0000001900197308 */ /* 0x000e620000000800 */
[C---:B--2---:R-:W-:Y:S01]  /*3f10*/  FADD.FTZ R44, R140.reuse, R35 ;  /* 0x000000238c2c7221 */ /* 0x044fe20000010000 */
[----:B------:R-:W-:-:S06]  /*3f20*/  F2FP.F16.F32.PACK_AB R140, R140, R29 ;  /* 0x0000001d8c8c723e */ /* 0x000fcc00000000ff */
[----:B------:R-:W2:Y:S01]  /*3f30*/  MUFU.EX2 R38, R55 ;  /* 0x0000003700267308 */ /* 0x000ea20000000800 */
[----:B0-----:R-:W-:-:S07]  /*3f40*/  FADD.FTZ R15, R27, R42 ;  /* 0x0000002a1b0f7221 */ /* 0x001fce0000010000 */
[----:B------:R-:W0:Y:S01]  /*3f50*/  MUFU.EX2 R142, R61 ;  /* 0x0000003d008e7308 */ /* 0x000e220000000800 */
[----:B-1----:R-:W-:-:S07]  /*3f60*/  FADD.FTZ R35, R25, R44 ;  /* 0x0000002c19237221 */ /* 0x002fce0000010000 */
[----:B------:R-:W1:Y:S01]  /*3f70*/  MUFU.EX2 R13, R13 ;  /* 0x0000000d000d7308 */ /* 0x000e620000000800 */
[C---:B--2---:R-:W-:Y:S01]  /*3f80*/  FADD.FTZ R8, R38.reuse, R15 ;  /* 0x0000000f26087221 */ /* 0x044fe20000010000 */
[----:B------:R-:W-:-:S06]  /*3f90*/  F2FP.F16.F32.PACK_AB R147, R38, R27 ;  /* 0x0000001b2693723e */ /* 0x000fcc00000000ff */
[----:B------:R-:W2:Y:S01]  /*3fa0*/  MUFU.EX2 R2, R2 ;  /* 0x0000000200027308 */ /* 0x000ea20000000800 */
[C---:B0-----:R-:W-:Y:S01]  /*3fb0*/  FADD.FTZ R35, R142.reuse, R35 ;  /* 0x000000238e237221 */ /* 0x041fe20000010000 */
[----:B------:R-:W-:-:S06]  /*3fc0*/  F2FP.F16.F32.PACK_AB R142, R142, R25 ;  /* 0x000000198e8e723e */ /* 0x000fcc00000000ff */
[----:B------:R-:W0:Y:S01]  /*3fd0*/  MUFU.EX2 R40, R59 ;  /* 0x0000003b00287308 */ /* 0x000e220000000800 */
[----:B-1----:R-:W-:-:S07]  /*3fe0*/  FADD.FTZ R15, R13, R8 ;  /* 0x000000080d0f7221 */ /* 0x002fce0000010000 */
[----:B------:R-:W1:Y:S01]  /*3ff0*/  MUFU.EX2 R65, R65 ;  /* 0x0000004100417308 */ /* 0x000e620000000800 */
[----:B--2---:R-:W-:-:S07]  /*4000*/  FADD.FTZ R28, R2, R35 ;  /* 0x00000023021c7221 */ /* 0x004fce0000010000 */
[----:B------:R-:W2:Y:S01]  /*4010*/  MUFU.EX2 R3, R3 ;  /* 0x0000000300037308 */ /* 0x000ea20000000800 */
[C---:B0-----:R-:W-:Y:S01]  /*4020*/  FADD.FTZ R8, R40.reuse, R15 ;  /* 0x0000000f28087221 */ /* 0x041fe20000010000 */
[----:B------:R-:W-:-:S06]  /*4030*/  F2FP.F16.F32.PACK_AB R141, R40, R13 ;  /* 0x0000000d288d723e */ /* 0x000fcc00000000ff */
        /* <DEDUP_REMOVED lines=9> */
[----:B------:R-:W-:Y:S01]  /*40d0*/  F2FP.F16.F32.PACK_AB R143, R0, R3 ;  /* 0x00000003008f723e */ /* 0x000fe200000000ff */
[----:B------:R-:W-:-:S05]  /*40e0*/  VIADD R0, R73, UR5 ;  /* 0x0000000549007c36 */ /* 0x000fca0008000000 */
[----:B------:R-:W1:Y:S01]  /*40f0*/  MUFU.EX2 R89, R89 ;  /* 0x0000005900597308 */ /* 0x000e620000000800 */
[----:B--2---:R-:W-:-:S07]  /*4100*/  FADD.FTZ R15, R87, R28 ;  /* 0x0000001c570f7221 */ /* 0x004fce0000010000 */
[----:B------:R-:W2:Y:S01]  /*4110*/  MUFU.EX2 R2, R71 ;  /* 0x0000004700027308 */ /* 0x000ea20000000800 */
[C---:B0-----:R-:W-:Y:S01]  /*4120*/  FADD.FTZ R12, R20.reuse, R15 ;  /* 0x0000000f140c7221 */ /* 0x041fe20000010000 */
[----:B------:R-:W-:-:S06]  /*4130*/  F2FP.F16.F32.PACK_AB R137, R20, R87 ;  /* 0x000000571489723e */ /* 0x000fcc00000000ff */
[----:B------:R-:W0:Y:S01]  /*4140*/  MUFU.EX2 R14, R14 ;  /* 0x0000000e000e7308 */ /* 0x000e220000000800 */
[----:B-1----:R-:W-:-:S04]  /*4150*/  FADD.FTZ R15, R89, R12 ;  /* 0x0000000c590f7221 */ /* 0x002fc80000010000 */
[C---:B--2---:R-:W-:Y:S01]  /*4160*/  FADD.FTZ R3, R2.reuse, R15 ;  /* 0x0000000f02037221 */ /* 0x044fe20000010000 */
[----:B------:R-:W-:Y:S01]  /*4170*/  F2FP.F16.F32.PACK_AB R139, R2, R89 ;  /* 0x00000059028b723e */ /* 0x000fe200000000ff */
[----:B------:R-:W-:Y:S02]  /*4180*/  VIADD R15, R72, 0xfffffffe ;  /* 0xfffffffe480f7836 */ /* 0x000fe40000000000 */
[C---:B0-----:R-:W-:Y:S01]  /*4190*/  FADD.FTZ R8, R14.reuse, R25 ;  /* 0x000000190e087221 */ /* 0x041fe20000010000 */
        /* <DEDUP_REMOVED lines=13> */
.L_x_1263:
[----:B------:R-:W0:Y:S02]  /*4270*/  LDC R12, c[0x0][0x9e4] ;  /* 0x00027900ff0c7b82 */ /* 0x000e240000000800 */
[----:B0-----:R-:W-:-:S13]  /*4280*/  ISETP.NE.AND P1, PT, R12, 0x1, PT ;  /* 0x000000010c00780c */ /* 0x001fda0003f25270 */
[----:B------:R-:W0:Y:S02]  /*4290*/  @P1 LDC.64 R20, c[0x0][0x9e8] ;  /* 0x00027a00ff141b82 */ /* 0x000e240000000a00 */
[----:B0-----:R-:W-:-:S05]  /*42a0*/  @P1 IMAD.HI.U32 R2, R13, R20, RZ ;  /* 0x000000140d021227 */ /* 0x001fca00078e00ff */
[----:B------:R-:W-:-:S07]  /*42b0*/  @P1 SHF.R.U32.HI R13, RZ, R21, R2 ;  /* 0x00000015ff0d1219 */ /* 0x000fce0000011602 */
.L_x_1264:
[----:B------:R-:W-:-:S05]  /*42c0*/  IMAD R13, R13, R12, R12 ;  /* 0x0000000c0d0d7224 */ /* 0x000fca00078e020c */
[----:B------:R-:W-:-:S07]  /*42d0*/  VIMNMX R0, R0, R13, PT ;  /* 0x0000000d00007248 */ /* 0x000fce0003fe0100 */
.L_x_1262:
        /* <DEDUP_REMOVED lines=49> */
.L_x_1284:
[----:B------:R-:W-:-:S04]  /*45f0*/  UISETP.NE.AND UP0, UPT, UR4, 0x1, UPT ;  /* 0x000000010400788c */ /* 0x000fc8000bf05270 */
[----:B------:R-:W-:-:S04]  /*4600*/  USEL UR38, URZ, 0x1, UP0 ;  /* 0x000000013f267887 */ /* 0x000fc80008000000 */
[----:B------:R-:W-:Y:S01]  /*4610*/  ULOP3.LUT UR38, UR7, UR38, URZ, 0x3c, !UPT ;  /* 0x0000002607267292 */ /* 0x000fe2000f8e3c3f */
[----:B------:R-:W-:Y:S11]  /*4620*/  @!P0 BRA `(.L_x_1266) ;  /* 0x0000000000048947 */ /* 0x000ff60003800000 */
[----:B------:R-:W-:Y:S01]  /*4630*/  BPT.TRAP 0x1 ;  /* 0x000000040000795c */ /* 0x000fe20000300000 */
.L_x_1266:
        /* <DEDUP_REMOVED lines=9> */
.L_x_1267:
[----:B-1----:R-:W-:Y:S05]  /*46d0*/  @P1 BRA `(.L_x_1268) ;  /* 0x0000000000081947 */ /* 0x002fea0003800000 */
[----:B------:R-:W1:Y:S02]  /*46e0*/  SYNCS.PHASECHK.TRANS64.TRYWAIT P1, [UR6+0x2a830], R9 ;  /* 0x02a83009ff0075a7 */ /* 0x000e640008020146 */
[----:B-1----:R-:W-:Y:S05]  /*46f0*/  @!P1 BRA `(.L_x_1269) ;  /* 0x0000010000cc9947 */ /* 0x002fea0003800000 */
.L_x_1268:
        /* <DEDUP_REMOVED lines=135> */
.L_x_1270:
[----:B------:R-:W-:Y:S01]  /*4f70*/  ULEA UR5, UR4, UR40, 0x3 ;  /* 0x0000002804057291 */ /* 0x000fe2000f8e183f */
[----:B------:R-:W-:-:S05]  /*4f80*/  IMAD.U32 R0, RZ, RZ, UR7 ;  /* 0x00000007ff007e24 */ /* 0x000fca000f8e00ff */
[----:B------:R-:W-:-:S04]  /*4f90*/  SHF.L.U32 R0, R0, 0x1f, RZ ;  /* 0x0000001f00007819 */ /* 0x000fc800000006ff */
[----:B------:R2:W3:Y:S01]  /*4fa0*/  SYNCS.PHASECHK.TRANS64.TRYWAIT P1, [UR5+0x2a850], R0 ;  /* 0x02a85000ff0075a7 */ /* 0x0004e20008020145 */
[----:B------:R-:W-:Y:S05]  /*4fb0*/  @!P0 BRA `(.L_x_1271) ;  /* 0x0000000000048947 */ /* 0x000fea0003800000 */
[----:B------:R-:W-:Y:S01]  /*4fc0*/  BPT.TRAP 0x1 ;  /* 0x000000040000795c */ /* 0x000fe20000300000 */
.L_x_1271:
[----:B---3--:R-:W-:Y:S05]  /*4fd0*/  @P1 BRA `(.L_x_1272) ;  /* 0x0000000000081947 */ /* 0x008fea0003800000 */
[----:B------:R-:W3:Y:S02]  /*4fe0*/  SYNCS.PHASECHK.TRANS64.TRYWAIT P1, [UR5+0x2a850], R0 ;  /* 0x02a85000ff0075a7 */ /* 0x000ee40008020145 */
[----:B---3--:R-:W-:Y:S05]  /*4ff0*/  @!P1 BRA `(.L_x_1273) ;  /* 0x000000f800a49947 */ /* 0x008fea0003800000 */
.L_x_1272:
        /* <DEDUP_REMOVED lines=38> */
.L_x_1274:
[----:B------:R-:W3:Y:S01]  /*5260*/  LDL R148, [R1] ;  /* 0x0000000001947983 */ /* 0x000ee20000100800 */
[----:B------:R-:W-:Y:S01]  /*5270*/  ISETP.NE.AND P2, PT, R168, 0x1, PT ;  /* 0x00000001a800780c */ /* 0x000fe20003f45270 */
[----:B01----:R-:W-:Y:S01]  /*5280*/  IMAD.IADD R9, R22, 0x1, R18 ;  /* 0x0000000116097824 */ /* 0x003fe200078e0212 */
[----:B------:R-:W-:Y:S01]  /*5290*/  UIADD3 UR6, UR6, 0x2a840, URZ ;  /* 0x0002a84006067890 */ /* 0x000fe2000fffe03f */
[----:B------:R-:W-:Y:S01]  /*52a0*/  IMAD R20, R15, -0x60, RZ ;  /* 0xffffffa00f147824 */ /* 0x000fe200078e02ff */
[----:B------:R-:W-:Y:S02]  /*52b0*/  ULOP3.LUT UR4, URZ, UR43, URZ, 0x33, !UPT ;  /* 0x0000002b3f047292 */ /* 0x000fe4000f8e333f */
[----:B------:R-:W-:-:S07]  /*52c0*/  UPRMT UR6, UR60, 0x654, UR6 ;  /* 0x000006543c067896 */ /* 0x000fce0008000006 */
[----:B--2---:R-:W0:Y:S08]  /*52d0*/  @P2 LDC R0, c[0x0][0x44c] ;  /* 0x00011300ff002b82 */ /* 0x004e300000000800 */
[----:B------:R-:W1:Y:S01]  /*52e0*/  @P2 LDC R11, c[0x0][0x450] ;  /* 0x00011400ff0b2b82 */ /* 0x000e620000000800 */
[----:B------:R-:W-:Y:S01]  /*52f0*/  SYNCS.ARRIVE.TRANS64.RED.A1T0 RZ, [UR6], RZ ;  /* 0x000000ffffff79a7 */ /* 0x000fe20008100406 */
[----:B0-----:R-:W-:-:S05]  /*5300*/  @P2 IMAD.HI.U32 R0, R9, R0, RZ ;  /* 0x0000000009002227 */ /* 0x001fca00078e00ff */
[----:B-1----:R-:W-:Y:S01]  /*5310*/  @P2 SHF.R.U32.HI R9, RZ, R11, R0 ;  /* 0x0000000bff092219 */ /* 0x002fe20000011600 */
[----:B------:R-:W-:-:S04]  /*5320*/  VIADD R0, R20, 0x1 ;  /* 0x0000000114007836 */ /* 0x000fc80000000000 */
[----:B------:R-:W0:Y:S01]  /*5330*/  SHFL.IDX PT, R11, R9, RZ, 0x1c1f ;  /* 0x001c1fff090b7589 */ /* 0x000e2200000e0000 */
[----:B------:R-:W-:-:S04]  /*5340*/  IMAD R0, R19, -0x2, R0 ;  /* 0xfffffffe13007824 */ /* 0x000fc800078e0200 */
[----:B------:R-:W-:Y:S01]  /*5350*/  VIADD R140, R0, 0xffffffff ;  /* 0xffffffff008c7836 */ /* 0x000fe20000000000 */
[----:B------:R-:W-:-:S05]  /*5360*/  IADD3 R2, -R17, R0, R16 ;  /* 0x0000000011027210 */ /* 0x000fca0007ffe110 */
[C---:B------:R-:W-:Y:S02]  /*5370*/  VIADD R136, R2.reuse, UR54 ;  /* 0x0000003602887c36 */ /* 0x040fe40008000000 */
[----:B------:R-:W-:Y:S02]  /*5380*/  VIADD R138, R2, UR4 ;  /* 0x00000004028a7c36 */ /* 0x000fe40008000000 */
[--C-:B0-----:R-:W-:Y:S02]  /*5390*/  IMAD.IADD R0, R136, 0x1, R11.reuse ;  /* 0x0000000188007824 */ /* 0x101fe400078e020b */
[----:B------:R-:W-:Y:S01]  /*53a0*/  IMAD.IADD R2, R138, 0x1, R11 ;  /* 0x000000018a027824 */ /* 0x000fe200078e020b */
[----:B---3--:R-:W-:-:S13]  /*53b0*/  LOP3.LUT P1, RZ, R148, 0x80000, RZ, 0xc0, !PT ;  /* 0x0008000094ff7812 */ /* 0x008fda000782c0ff */
[----:B------:R-:W-:Y:S05]  /*53c0*/  @!P1 BRA `(.L_x_1275) ;  /* 0x0000000000549947 */ /* 0x000fea0003800000 */
[----:B------:R-:W-:Y:S01]  /*53d0*/  IADD3 R11, -R17, R16, R11 ;  /* 0x00000010110b7210 */ /* 0x000fe20007ffe10b */
        /* <DEDUP_REMOVED lines=11> */
.L_x_1277:
[----:B------:R-:W-:-:S05]  /*5490*/  IMAD.U32 R21, RZ, RZ, UR42 ;  /* 0x0000002aff157e24 */ /* 0x000fca000f8e00ff */
[----:B------:R-:W-:-:S13]  /*54a0*/  ISETP.NE.AND P1, PT, R21, 0x1, PT ;  /* 0x000000011500780c */ /* 0x000fda0003f25270 */
[----:B------:R-:W0:Y:S02]  /*54b0*/  @P1 LDC.64 R142, c[0x0][0x9e8] ;  /* 0x00027a00ff8e1b82 */ /* 0x000e240000000a00 */
[----:B0-----:R-:W-:-:S05]  /*54c0*/  @P1 IMAD.HI.U32 R10, R11, R142, RZ ;  /* 0x0000008e0b0a1227 */ /* 0x001fca00078e00ff */
[----:B------:R-:W-:-:S07]  /*54d0*/  @P1 SHF.R.U32.HI R11, RZ, R143, R10 ;  /* 0x0000008fff0b1219 */ /* 0x000fce000001160a */
.L_x_1278:
[----:B------:R-:W-:Y:S05]  /*54e0*/  BSYNC B0 ;  /* 0x0000000000007941 */ /* 0x000fea0003800000 */
.L_x_1276:
[----:B------:R-:W-:-:S05]  /*54f0*/  IMAD R11, R11, R21, R140 ;  /* 0x000000150b0b7224 */ /* 0x000fca00078e028c */
[----:B------:R-:W-:Y:S02]  /*5500*/  VIADDMNMX R0, R11, R21, R0, PT ;  /* 0x000000150b007246 */ /* 0x000fe40003800100 */
[----:B------:R-:W-:-:S07]  /*5510*/  VIMNMX R2, R2, R11, !PT ;  /* 0x0000000b02027248 */ /* 0x000fce0007fe0100 */
.L_x_1275:
        /* <DEDUP_REMOVED lines=132> */
.L_x_1281:
[----:B------:R-:W-:-:S05]  /*5d60*/  IMAD.U32 R10, RZ, RZ, UR42 ;  /* 0x0000002aff0a7e24 */ /* 0x000fca000f8e00ff */
[----:B------:R-:W-:-:S13]  /*5d70*/  ISETP.NE.AND P6, PT, R10, 0x1, PT ;  /* 0x000000010a00780c */ /* 0x000fda0003fc5270 */
[----:B------:R-:W0:Y:S02]  /*5d80*/  @P6 LDC.64 R148, c[0x0][0x9e8] ;  /* 0x00027a00ff946b82 */ /* 0x000e240000000a00 */
[----:B0-----:R-:W-:-:S05]  /*5d90*/  @P6 IMAD.HI.U32 R148, R9, R148, RZ ;  /* 0x0000009409946227 */ /* 0x001fca00078e00ff */
[----:B------:R-:W-:-:S07]  /*5da0*/  @P6 SHF.R.U32.HI R9, RZ, R149, R148 ;  /* 0x00000095ff096219 */ /* 0x000fce0000011694 */
.L_x_1282:
[----:B------:R-:W-:Y:S05]  /*5db0*/  BSYNC B0 ;  /* 0x0000000000007941 */ /* 0x000fea0003800000 */
.L_x_1280:
[----:B------:R-:W-:-:S05]  /*5dc0*/  IMAD R9, R9, R10, R140 ;  /* 0x0000000a09097224 */ /* 0x000fca00078e028c */
[----:B------:R-:W-:Y:S02]  /*5dd0*/  VIADDMNMX R0, R9, R10, R0, PT ;  /* 0x0000000a09007246 */ /* 0x000fe40003800100 */
[----:B------:R-:W-:-:S07]  /*5de0*/  VIMNMX R2, R2, R9, !PT ;  /* 0x0000000902027248 */ /* 0x000fce0007fe0100 */
.L_x_1279:
        /* <DEDUP_REMOVED lines=125> */
[----:B------:R-:W-:Y:S02]  /*65c0*/  FMNMX.FTZ R88, R99, R88, !PT ;  /* 0x0000005863587209 */ /* 0x000fe40007810000 */
[----:B------:R-:W-:-:S02]  /*65d0*/  FSEL R2, R9, RZ, P1 ;  /* 0x000000ff09027208 */ /* 0x000fc40000800000 */
        /* <DEDUP_REMOVED lines=18> */
[----:B------:R-:W-:Y:S01]  /*6700*/  FADD.FTZ R97, -R2, R13 ;  /* 0x0000000d02617221 */ /* 0x000fe20000010100 */
        /* <DEDUP_REMOVED lines=18> */
[----:B------:R-:W-:Y:S01]  /*6830*/  FFMA.FTZ R13, R133, R10, -R20 ;  /* 0x0000000a850d7223 */ /* 0x000fe20000010814 */
[----:B------:R-:W-:Y:S02]  /*6840*/  MUFU.EX2 R189, R189 ;  /* 0x000000bd00bd7308 */ /* 0x000fe40000000800 */
[----:B------:R-:W-:-:S04]  /*6850*/  FMNMX.FTZ R88, R123, R88, !PT ;  /* 0x000000587b587209 */ /* 0x000fc80007810000 */
[----:B------:R-:W-:Y:S02]  /*6860*/  FMNMX.FTZ R88, R181, R88, !PT ;  /* 0x00000058b5587209 */ /* 0x000fe40007810000 */
[----:B------:R-:W-:Y:S02]  /*6870*/  MUFU.EX2 R156, R156 ;  /* 0x0000009c009c7308 */ /* 0x000fe40000000800 */
[----:B------:R-:W-:-:S04]  /*6880*/  FMNMX.FTZ R88, R127, R88, !PT ;  /* 0x000000587f587209 */ /* 0x000fc80007810000 */
[----:B------:R-:W-:Y:S02]  /*6890*/  FMNMX.FTZ R88, R185, R88, !PT ;  /* 0x00000058b9587209 */ /* 0x000fe40007810000 */
[----:B------:R-:W-:Y:S02]  /*68a0*/  MUFU.EX2 R158, R158 ;  /* 0x0000009e009e7308 */ /* 0x000fe40000000800 */
[----:B------:R-:W-:-:S04]  /*68b0*/  FMNMX.FTZ R88, R139, R88, !PT ;  /* 0x000000588b587209 */ /* 0x000fc80007810000 */
[----:B------:R-:W-:Y:S02]  /*68c0*/  FMNMX.FTZ R88, R141, R88, !PT ;  /* 0x000000588d587209 */ /* 0x000fe40007810000 */
[----:B------:R-:W-:Y:S02]  /*68d0*/  MUFU.EX2 R177, R177 ;  /* 0x000000b100b17308 */ /* 0x000fe40000000800 */
        /* <DEDUP_REMOVED lines=12> */
[----:B0-----:R-:W-:Y:S01]  /*69a0*/  FMNMX.FTZ R11, R0, R113, !PT ;  /* 0x00000071000b7209 */ /* 0x001fe20007810000 */
[----:B------:R-:W-:-:S03]  /*69b0*/  FMUL.FTZ R0, R97, R10 ;  /* 0x0000000a61007220 */ /* 0x000fc60000410000 */
[C---:B------:R-:W-:Y:S01]  /*69c0*/  FSETP.NEU.FTZ.AND P1, PT, R11.reuse, -INF , PT ;  /* 0xff8000000b00780b */ /* 0x040fe20003f3d000 */
[----:B------:R-:W-:Y:S02]  /*69d0*/  FMUL.FTZ R94, R11, R10 ;  /* 0x0000000a0b5e7220 */ /* 0x000fe40000410000 */
[----:B------:R-:W-:Y:S03]  /*69e0*/  MUFU.EX2 R105, R105 ;  /* 0x0000006900697308 */ /* 0x000fe60000000800 */
[----:B------:R-:W-:-:S05]  /*69f0*/  FSEL R94, R94, RZ, P1 ;  /* 0x000000ff5e5e7208 */ /* 0x000fca0000800000 */
[----:B------:R-:W0:Y:S01]  /*6a00*/  MUFU.EX2 R0, R0 ;  /* 0x0000000000007308 */ /* 0x000e220000000800 */
[-CC-:B------:R-:W-:Y:S01]  /*6a10*/  FFMA.FTZ R90, R99, R10.reuse, -R94.reuse ;  /* 0x0000000a635a7223 */ /* 0x180fe2000001085e */
[----:B------:R-:W-:Y:S01]  /*6a20*/  FSEL R99, R11, RZ, P1 ;  /* 0x000000ff0b637208 */ /* 0x000fe20000800000 */
[-CC-:B------:R-:W-:Y:S01]  /*6a30*/  FFMA.FTZ R97, R191, R10.reuse, -R94.reuse ;  /* 0x0000000abf617223 */ /* 0x180fe2000001085e */
[-CC-:B------:R-:W-:Y:S01]  /*6a40*/  FFMA.FTZ R20, R149, R10.reuse, -R94.reuse ;  /* 0x0000000a95147223 */ /* 0x180fe2000001085e */
[-CC-:B------:R-:W-:Y:S01]  /*6a50*/  FFMA.FTZ R88, R151, R10.reuse, -R94.reuse ;  /* 0x0000000a97587223 */ /* 0x180fe2000001085e */
[-C--:B------:R-:W-:Y:S01]  /*6a60*/  FFMA.FTZ R95, R95, R10.reuse, -R94 ;  /* 0x0000000a5f5f7223 */ /* 0x080fe2000001085e */
[----:B------:R-:W-:Y:S01]  /*6a70*/  FADD.FTZ R99, -R99, R14 ;  /* 0x0000000e63637221 */ /* 0x000fe20000010100 */
[-CC-:B------:R-:W-:Y:S01]  /*6a80*/  FFMA.FTZ R153, R153, R10.reuse, -R94.reuse ;  /* 0x0000000a99997223 */ /* 0x180fe2000001085e */
[----:B------:R-:W-:Y:S01]  /*6a90*/  MUFU.EX2 R97, R97 ;  /* 0x0000006100617308 */ /* 0x000fe20000000800 */
[-CC-:B------:R-:W-:Y:S01]  /*6aa0*/  FFMA.FTZ R14, R91, R10.reuse, -R94.reuse ;  /* 0x0000000a5b0e7223 */ /* 0x180fe2000001085e */
[-C--:B------:R-:W-:Y:S01]  /*6ab0*/  FMUL.FTZ R99, R99, R10.reuse ;  /* 0x0000000a63637220 */ /* 0x080fe20000410000 */
[-CC-:B------:R-:W-:Y:S01]  /*6ac0*/  FFMA.FTZ R155, R155, R10.reuse, -R94.reuse ;  /* 0x0000000a9b9b7223 */ /* 0x180fe2000001085e */
[-CC-:B------:R-:W-:Y:S01]  /*6ad0*/  FFMA.FTZ R92, R103, R10.reuse, -R94.reuse ;  /* 0x0000000a675c7223 */ /* 0x180fe2000001085e */
[-CC-:B------:R-:W-:Y:S01]  /*6ae0*/  FFMA.FTZ R149, R157, R10.reuse, -R94.reuse ;  /* 0x0000000a9d957223 */ /* 0x180fe2000001085e */
[-CC-:B------:R-:W-:Y:S01]  /*6af0*/  FFMA.FTZ R96, R107, R10.reuse, -R94.reuse ;  /* 0x0000000a6b607223 */ /* 0x180fe2000001085e */
[--C-:B------:R-:W-:Y:S01]  /*6b00*/  FFMA.FTZ R151, R159, R10, -R94.reuse ;  /* 0x0000000a9f977223 */ /* 0x100fe2000001085e */
[----:B------:R-:W1:Y:S01]  /*6b10*/  MUFU.EX2 R2, R99 ;  /* 0x0000006300027308 */ /* 0x000e620000000800 */
[----:B0-----:R-:W-:Y:S01]  /*6b20*/  FFMA.FTZ R91, R0, R8, R189 ;  /* 0x00000008005b7223 */ /* 0x001fe200000100bd */
[-CC-:B------:R-:W-:Y:S01]  /*6b30*/  FFMA.FTZ R98, R111, R10.reuse, -R94.reuse ;  /* 0x0000000a6f627223 */ /* 0x180fe2000001085e */
[-CC-:B------:R-:W-:Y:S01]  /*6b40*/  FFMA.FTZ R115, R115, R10.reuse, -R94.reuse ;  /* 0x0000000a73737223 */ /* 0x180fe2000001085e */
[-CC-:B------:R-:W-:Y:S01]  /*6b50*/  FFMA.FTZ R175, R175, R10.reuse, -R94.reuse ;  /* 0x0000000aafaf7223 */ /* 0x180fe2000001085e */
[----:B------:R-:W-:Y:S01]  /*6b60*/  FADD.FTZ R91, R156, R91 ;  /* 0x0000005b9c5b7221 */ /* 0x000fe20000010000 */
[-CC-:B------:R-:W-:Y:S01]  /*6b70*/  FFMA.FTZ R119, R119, R10.reuse, -R94.reuse ;  /* 0x0000000a77777223 */ /* 0x180fe2000001085e */
[-CC-:B------:R-:W-:Y:S01]  /*6b80*/  FFMA.FTZ R179, R179, R10.reuse, -R94.reuse ;  /* 0x0000000ab3b37223 */ /* 0x180fe2000001085e */
[----:B------:R-:W0:Y:S01]  /*6b90*/  MUFU.EX2 R20, R20 ;  /* 0x0000001400147308 */ /* 0x000e220000000800 */
[----:B------:R-:W-:Y:S01]  /*6ba0*/  FADD.FTZ R8, R158, R91 ;  /* 0x0000005b9e087221 */ /* 0x000fe20000010000 */
[-CC-:B------:R-:W-:Y:S01]  /*6bb0*/  FFMA.FTZ R123, R123, R10.reuse, -R94.reuse ;  /* 0x0000000a7b7b7223 */ /* 0x180fe2000001085e */
[-CC-:B------:R-:W-:Y:S01]  /*6bc0*/  FFMA.FTZ R181, R181, R10.reuse, -R94.reuse ;  /* 0x0000000ab5b57223 */ /* 0x180fe2000001085e */
[-CC-:B------:R-:W-:Y:S01]  /*6bd0*/  FFMA.FTZ R127, R127, R10.reuse, -R94.reuse ;  /* 0x0000000a7f7f7223 */ /* 0x180fe2000001085e */
[-CC-:B------:R-:W-:Y:S01]  /*6be0*/  FFMA.FTZ R185, R185, R10.reuse, -R94.reuse ;  /* 0x0000000ab9b97223 */ /* 0x180fe2000001085e */
[-CC-:B------:R-:W-:Y:S01]  /*6bf0*/  FFMA.FTZ R139, R139, R10.reuse, -R94.reuse ;  /* 0x0000000a8b8b7223 */ /* 0x180fe2000001085e */
[-CC-:B------:R-:W-:Y:S01]  /*6c00*/  FFMA.FTZ R141, R141, R10.reuse, -R94.reuse ;  /* 0x0000000a8d8d7223 */ /* 0x180fe2000001085e */
[----:B------:R-:W2:Y:S01]  /*6c10*/  MUFU.EX2 R88, R88 ;  /* 0x0000005800587308 */ /* 0x000ea20000000800 */
[----:B-1----:R-:W-:Y:S01]  /*6c20*/  FFMA.FTZ R3, R2, R3, R97 ;  /* 0x0000000302037223 */ /* 0x002fe20000010061 */
[----:B------:R-:W-:-:S06]  /*6c30*/  FFMA.FTZ R94, R135, R10, -R94 ;  /* 0x0000000a875e7223 */ /* 0x000fcc000001085e */
[----:B------:R-:W1:Y:S01]  /*6c40*/  MUFU.EX2 R95, R95 ;  /* 0x0000005f005f7308 */ /* 0x000e620000000800 */
[----:B0-----:R-:W-:-:S07]  /*6c50*/  FADD.FTZ R3, R20, R3 ;  /* 0x0000000314037221 */ /* 0x001fce0000010000 */
[----:B------:R-:W0:Y:S01]  /*6c60*/  MUFU.EX2 R153, R153 ;  /* 0x0000009900997308 */ /* 0x000e220000000800 */
[----:B--2---:R-:W-:Y:S01]  /*6c70*/  FADD.FTZ R100, R88, R3 ;  /* 0x0000000358647221 */ /* 0x004fe20000010000 */
[----:B------:R-:W-:-:S04]  /*6c80*/  FADD.FTZ R3, R177, R8 ;  /* 0x00000008b1037221 */ /* 0x000fc80000010000 */
[----:B------:R-:W-:Y:S02]  /*6c90*/  FADD.FTZ R8, R152, R3 ;  /* 0x0000000398087221 */ /* 0x000fe40000010000 */
[----:B------:R-:W2:Y:S01]  /*6ca0*/  MUFU.EX2 R90, R90 ;  /* 0x0000005a005a7308 */ /* 0x000ea20000000800 */
[----:B-1----:R-:W-:Y:S01]  /*6cb0*/  FADD.FTZ R100, R95, R100 ;  /* 0x000000645f647221 */ /* 0x002fe20000010000 */
[----:B------:R-:W-:-:S06]  /*6cc0*/  FADD.FTZ R91, R145, R8 ;  /* 0x00000008915b7221 */ /* 0x000fcc0000010000 */
[----:B------:R-:W1:Y:S01]  /*6cd0*/  MUFU.EX2 R155, R155 ;  /* 0x0000009b009b7308 */ /* 0x000e620000000800 */
[----:B0-----:R-:W-:Y:S01]  /*6ce0*/  FADD.FTZ R3, R153, R100 ;  /* 0x0000006499037221 */ /* 0x001fe20000010000 */
[----:B------:R-:W-:-:S04]  /*6cf0*/  FADD.FTZ R100, R154, R91 ;  /* 0x0000005b9a647221 */ /* 0x000fc80000010000 */
[----:B------:R-:W-:Y:S02]  /*6d00*/  FADD.FTZ R91, R137, R100 ;  /* 0x00000064895b7221 */ /* 0x000fe40000010000 */
[----:B------:R-:W0:Y:S01]  /*6d10*/  MUFU.EX2 R92, R92 ;  /* 0x0000005c005c7308 */ /* 0x000e220000000800 */
[----:B--2---:R-:W-:Y:S01]  /*6d20*/  FADD.FTZ R8, R90, R3 ;  /* 0x000000035a087221 */ /* 0x004fe20000010000 */
[----:B------:R-:W-:-:S04]  /*6d30*/  FADD.FTZ R100, R148, R91 ;  /* 0x0000005b94647221 */ /* 0x000fc80000010000 */
[----:B------:R-:W-:Y:S02]  /*6d40*/  FADD.FTZ R91, R131, R100 ;  /* 0x00000064835b7221 */ /* 0x000fe40000010000 */
[----:B------:R-:W2:Y:S01]  /*6d50*/  MUFU.EX2 R149, R149 ;  /* 0x0000009500957308 */ /* 0x000ea20000000800 */
[----:B-1----:R-:W-:Y:S01]  /*6d60*/  FADD.FTZ R3, R155, R8 ;  /* 0x000000089b037221 */ /* 0x002fe20000010000 */
[----:B------:R-:W-:-:S04]  /*6d70*/  FADD.FTZ R100, R150, R91 ;  /* 0x0000005b96647221 */ /* 0x000fc80000010000 */
[----:B------:R-:W-:Y:S02]  /*6d80*/  FADD.FTZ R91, R105, R100 ;  /* 0x00000064695b7221 */ /* 0x000fe40000010000 */
        /* <DEDUP_REMOVED lines=54> */
[----:B0-----:R-:W-:-:S03]  /*70f0*/  FADD.FTZ R8, R13, R8 ;  /* 0x000000080d087221 */ /* 0x001fc60000010000 */
[----:B--2---:R-:W-:Y:S01]  /*7100*/  FADD.FTZ R3, R94, R3 ;  /* 0x000000035e037221 */ /* 0x004fe20000010000 */
[----:B------:R-:W-:Y:S06]  /*7110*/  @!P0 BRA `(.L_x_1283) ;  /* 0x0000000000048947 */ /* 0x000fec0003800000 */
[----:B------:R-:W-:Y:S01]  /*7120*/  BPT.TRAP 0x1 ;  /* 0x000000040000795c */ /* 0x000fe20000300000 */
.L_x_1283:
[----:B------:R-:W-:Y:S01]  /*7130*/  UIADD3 UR5, UR5, 0x2a860, URZ ;  /* 0x0002a86005057890 */ /* 0x000fe2000fffe03f */
[----:B------:R-:W-:Y:S01]  /*7140*/  ISETP.GT.AND P1, PT, R15, R12, PT ;  /* 0x0000000c0f00720c */ /* 0x000fe20003f24270 */
[----:B------:R-:W-:Y:S01]  /*7150*/  UMOV UR7, UR38 ;  /* 0x0000002600077c82 */ /* 0x000fe20008000000 */
[----:B------:R-:W-:Y:S01]  /*7160*/  UMOV UR4, UR39 ;  /* 0x0000002700047c82 */ /* 0x000fe20008000000 */
[----:B------:R-:W-:Y:S01]  /*7170*/  UPRMT UR5, UR60, 0x654, UR5 ;  /* 0x000006543c057896 */ /* 0x000fe20008000005 */
[----:B------:R-:W-:Y:S01]  /*7180*/  F2FP.F16.F32.PACK_AB R152, R145, R152 ;  /* 0x000000989198723e */ /* 0x000fe200000000ff */
[----:B------:R-:W-:Y:S01]  /*7190*/  VIADD R15, R15, 0xffffffff ;  /* 0xffffffff0f0f7836 */ /* 0x000fe20000000000 */
[----:B------:R-:W-:Y:S02]  /*71a0*/  F2FP.F16.F32.PACK_AB R154, R137, R154 ;  /* 0x0000009a899a723e */ /* 0x000fe400000000ff */
[----:B------:R-:W-:Y:S01]  /*71b0*/  F2FP.F16.F32.PACK_AB R145, R115, R14 ;  /* 0x0000000e7391723e */ /* 0x000fe200000000ff */
[----:B------:R-:W-:Y:S01]  /*71c0*/  IMAD.MOV.U32 R14, RZ, RZ, R11 ;  /* 0x000000ffff0e7224 */ /* 0x000fe200078e000b */
[----:B------:R-:W-:-:S02]  /*71d0*/  F2FP.F16.F32.PACK_AB R137, R139, R100 ;  /* 0x000000648b89723e */ /* 0x000fc400000000ff */
[----:B------:R-:W-:Y:S01]  /*71e0*/  SYNCS.ARRIVE.TRANS64.RED.A1T0 RZ, [UR5], RZ ;  /* 0x000000ffffff79a7 */ /* 0x000fe20008100405 */
[----:B------:R-:W-:Y:S01]  /*71f0*/  F2FP.F16.F32.PACK_AB R138, R13, R138 ;  /* 0x0000008a0d8a723e */ /* 0x000fe200000000ff */
[----:B------:R-:W-:Y:S01]  /*7200*/  IMAD.MOV.U32 R13, RZ, RZ, R9 ;  /* 0x000000ffff0d7224 */ /* 0x000fe200078e0009 */
        /* <DEDUP_REMOVED lines=20> */
.L_x_1265:
[----:B------:R-:W2:Y:S01]  /*7350*/  LDL R12, [R1] ;  /* 0x00000000010c7983 */ /* 0x000ea20000100800 */
[----:B------:R-:W-:Y:S02]  /*7360*/  ISETP.NE.AND P2, PT, R168, 0x1, PT ;  /* 0x00000001a800780c */ /* 0x000fe40003f45270 */
[----:B------:R-:W-:-:S11]  /*7370*/  IADD3 R21, R16, 0x1, -R17 ;  /* 0x0000000110157810 */ /* 0x000fd60007ffe811 */
[----:B------:R-:W0:Y:S08]  /*7380*/  @P2 LDC R13, c[0x0][0x44c] ;  /* 0x00011300ff0d2b82 */ /* 0x000e300000000800 */
[----:B------:R-:W1:Y:S01]  /*7390*/  @P2 LDC R14, c[0x0][0x450] ;  /* 0x00011400ff0e2b82 */ /* 0x000e620000000800 */
[----:B--2---:R-:W-:Y:S01]  /*73a0*/  LOP3.LUT P1, RZ, R12, 0x80000, RZ, 0xc0, !PT ;  /* 0x000800000cff7812 */ /* 0x004fe2000782c0ff */
[----:B------:R-:W-:-:S04]  /*73b0*/  VIADD R12, R18, 0x7f ;  /* 0x0000007f120c7836 */ /* 0x000fc80000000000 */
        /* <DEDUP_REMOVED lines=15> */
.L_x_1286:
[----:B------:R-:W0:Y:S02]  /*74b0*/  LDC R89, c[0x0][0x9e4] ;  /* 0x00027900ff597b82 */ /* 0x000e240000000800 */
[----:B0-----:R-:W-:-:S13]  /*74c0*/  ISETP.NE.AND P1, PT, R89, 0x1, PT ;  /* 0x000000015900780c */ /* 0x001fda0003f25270 */
[----:B------:R-:W0:Y:S02]  /*74d0*/  @P1 LDC.64 R20, c[0x0][0x9e8] ;  /* 0x00027a00ff141b82 */ /* 0x000e240000000a00 */
[----:B0-----:R-:W-:-:S05]  /*74e0*/  @P1 IMAD.HI.U32 R14, R12, R20, RZ ;  /* 0x000000140c0e1227 */ /* 0x001fca00078e00ff */
[----:B------:R-:W-:-:S07]  /*74f0*/  @P1 SHF.R.U32.HI R12, RZ, R21, R14 ;  /* 0x00000015ff0c1219 */ /* 0x000fce000001160e */
.L_x_1287:
[----:B------:R-:W-:-:S05]  /*7500*/  IMAD R12, R12, R89, RZ ;  /* 0x000000590c0c7224 */ /* 0x000fca00078e02ff */
[----:B------:R-:W-:-:S07]  /*7510*/  VIMNMX R13, R13, R12, !PT ;  /* 0x0000000c0d0d7248 */ /* 0x000fce0007fe0100 */
.L_x_1285:
        /* <DEDUP_REMOVED lines=11> */
.L_x_1299:
[----:B------:R-:W-:-:S04]  /*75d0*/  UISETP.NE.AND UP0, UPT, UR4, 0x1, UPT ;  /* 0x000000010400788c */ /* 0x000fc8000bf05270 */
[----:B------:R-:W-:-:S04]  /*75e0*/  USEL UR38, URZ, 0x1, UP0 ;  /* 0x000000013f267887 */ /* 0x000fc80008000000 */
[----:B------:R-:W-:Y:S01]  /*75f0*/  ULOP3.LUT UR38, UR7, UR38, URZ, 0x3c, !UPT ;  /* 0x0000002607267292 */ /* 0x000fe2000f8e3c3f */
[----:B------:R-:W-:Y:S11]  /*7600*/  @!P0 BRA `(.L_x_1289) ;  /* 0x0000000000048947 */ /* 0x000ff60003800000 */
[----:B------:R-:W-:Y:S01]  /*7610*/  BPT.TRAP 0x1 ;  /* 0x000000040000795c */ /* 0x000fe20000300000 */
.L_x_1289:
        /* <DEDUP_REMOVED lines=9> */
.L_x_1290:
[----:B-1----:R-:W-:Y:S05]  /*76b0*/  @P1 BRA `(.L_x_1291) ;  /* 0x0000000000081947 */ /* 0x002fea0003800000 */
[----:B------:R-:W1:Y:S02]  /*76c0*/  SYNCS.PHASECHK.TRANS64.TRYWAIT P1, [UR6+0x2a830], R9 ;  /* 0x02a83009ff0075a7 */ /* 0x000e640008020146 */
[----:B-1----:R-:W-:Y:S05]  /*76d0*/  @!P1 BRA `(.L_x_1292) ;  /* 0x000000d400049947 */ /* 0x002fea0003800000 */
.L_x_1291:
        /* <DEDUP_REMOVED lines=135> */
.L_x_1293:
[----:B------:R-:W-:Y:S01]  /*7f50*/  ULEA UR5, UR4, UR40, 0x3 ;  /* 0x0000002804057291 */ /* 0x000fe2000f8e183f */
[----:B------:R-:W-:-:S05]  /*7f60*/  IMAD.U32 R0, RZ, RZ, UR7 ;  /* 0x00000007ff007e24 */ /* 0x000fca000f8e00ff */
[----:B------:R-:W-:-:S04]  /*7f70*/  SHF.L.U32 R0, R0, 0x1f, RZ ;  /* 0x0000001f00007819 */ /* 0x000fc800000006ff */
[----:B------:R2:W3:Y:S01]  /*7f80*/  SYNCS.PHASECHK.TRANS64.TRYWAIT P1, [UR5+0x2a850], R0 ;  /* 0x02a85000ff0075a7 */ /* 0x0004e20008020145 */
[----:B------:R-:W-:Y:S05]  /*7f90*/  @!P0 BRA `(.L_x_1294) ;  /* 0x0000000000048947 */ /* 0x000fea0003800000 */
[----:B------:R-:W-:Y:S01]  /*7fa0*/  BPT.TRAP 0x1 ;  /* 0x000000040000795c */ /* 0x000fe20000300000 */
.L_x_1294:
[----:B---3--:R-:W-:Y:S05]  /*7fb0*/  @P1 BRA `(.L_x_1295) ;  /* 0x0000000000081947 */ /* 0x008fea0003800000 */
[----:B------:R-:W3:Y:S02]  /*7fc0*/  SYNCS.PHASECHK.TRANS64.TRYWAIT P1, [UR5+0x2a850], R0 ;  /* 0x02a85000ff0075a7 */ /* 0x000ee40008020145 */
[----:B---3--:R-:W-:Y:S05]  /*7fd0*/  @!P1 BRA `(.L_x_1296) ;  /* 0x000000c800dc9947 */ /* 0x008fea0003800000 */
.L_x_1295:
        /* <DEDUP_REMOVED lines=38> */
.L_x_1297:
        /* <DEDUP_REMOVED lines=65> */
[-C--:B------:R-:W-:Y:S01]  /*8650*/  FMUL.FTZ R136, R13, R10.reuse ;  /* 0x0000000a0d887220 */ /* 0x080fe20000410000 */
[-CC-:B------:R-:W-:Y:S01]  /*8660*/  FFMA.FTZ R105, R113, R10.reuse, -R137.reuse ;  /* 0x0000000a71697223 */ /* 0x180fe20000010889 */
[----:B------:R-:W-:Y:S01]  /*8670*/  FADD.FTZ R13, -R11, R14 ;  /* 0x0000000e0b0d7221 */ /* 0x000fe20000010100 */
[-CC-:B------:R-:W-:Y:S01]  /*8680*/  FFMA.FTZ R113, R121, R10.reuse, -R137.reuse ;  /* 0x0000000a79717223 */ /* 0x180fe20000010889 */
[-CC-:B------:R-:W-:Y:S01]  /*8690*/  FFMA.FTZ R121, R129, R10.reuse, -R137.reuse ;  /* 0x0000000a81797223 */ /* 0x180fe20000010889 */
[-C--:B------:R-:W-:Y:S01]  /*86a0*/  FMUL.FTZ R129, R11, R10.reuse ;  /* 0x0000000a0b817220 */ /* 0x080fe20000410000 */
[-C--:B------:R-:W-:Y:S01]  /*86b0*/  FMUL.FTZ R2, R13, R10.reuse ;  /* 0x0000000a0d027220 */ /* 0x080fe20000410000 */
[-C--:B------:R-:W-:Y:S01]  /*86c0*/  FFMA.FTZ R13, R88, R10.reuse, -R137 ;  /* 0x0000000a580d7223 */ /* 0x080fe20000010889 */
[----:B------:R-:W-:Y:S01]  /*86d0*/  MUFU.EX2 R0, R136 ;  /* 0x0000008800007308 */ /* 0x000fe20000000800 */
[-CC-:B------:R-:W-:Y:S01]  /*86e0*/  FFMA.FTZ R157, R90, R10.reuse, -R129.reuse ;  /* 0x0000000a5a9d7223 */ /* 0x180fe20000010881 */
[-C--:B------:R-:W-:Y:S01]  /*86f0*/  FFMA.FTZ R14, R91, R10.reuse, -R129 ;  /* 0x0000000a5b0e7223 */ /* 0x080fe20000010881 */
[-C--:B------:R-:W-:Y:S01]  /*8700*/  FFMA.FTZ R158, R92, R10.reuse, -R137 ;  /* 0x0000000a5c9e7223 */ /* 0x080fe20000010889 */
[-C--:B------:R-:W-:Y:S01]  /*8710*/  FFMA.FTZ R159, R94, R10.reuse, -R129 ;  /* 0x0000000a5e9f7223 */ /* 0x080fe20000010881 */
[-C--:B------:R-:W-:Y:S01]  /*8720*/  FFMA.FTZ R21, R93, R10.reuse, -R137 ;  /* 0x0000000a5d157223 */ /* 0x080fe20000010889 */
[-C--:B------:R-:W-:Y:S01]  /*8730*/  FFMA.FTZ R20, R95, R10.reuse, -R129 ;  /* 0x0000000a5f147223 */ /* 0x080fe20000010881 */
[-C--:B------:R-:W-:Y:S01]  /*8740*/  FFMA.FTZ R152, R96, R10.reuse, -R137 ;  /* 0x0000000a60987223 */ /* 0x080fe20000010889 */
[----:B------:R-:W0:Y:S01]  /*8750*/  MUFU.EX2 R13, R13 ;  /* 0x0000000d000d7308 */ /* 0x000e220000000800 */
[-CC-:B------:R-:W-:Y:S01]  /*8760*/  FFMA.FTZ R153, R98, R10.reuse, -R129.reuse ;  /* 0x0000000a62997223 */ /* 0x180fe20000010881 */
[-C--:B------:R-:W-:Y:S01]  /*8770*/  FFMA.FTZ R88, R99, R10.reuse, -R129 ;  /* 0x0000000a63587223 */ /* 0x080fe20000010881 */
[-C--:B------:R-:W-:Y:S01]  /*8780*/  FFMA.FTZ R154, R100, R10.reuse, -R137 ;  /* 0x0000000a649a7223 */ /* 0x080fe20000010889 */
[-C--:B------:R-:W-:Y:S01]  /*8790*/  FFMA.FTZ R155, R102, R10.reuse, -R129 ;  /* 0x0000000a669b7223 */ /* 0x080fe20000010881 */
[-C--:B------:R-:W-:Y:S01]  /*87a0*/  FFMA.FTZ R93, R101, R10.reuse, -R137 ;  /* 0x0000000a655d7223 */ /* 0x080fe20000010889 */
[-C--:B------:R-:W-:Y:S01]  /*87b0*/  FFMA.FTZ R90, R103, R10.reuse, -R129 ;  /* 0x0000000a675a7223 */ /* 0x080fe20000010881 */
        /* <DEDUP_REMOVED lines=8> */
[----:B------:R-:W-:Y:S01]  /*8840*/  FFMA.FTZ R144, R112, R10, -R137 ;  /* 0x0000000a70907223 */ /* 0x000fe20000010889 */
[----:B------:R-:W1:Y:S01]  /*8850*/  MUFU.EX2 R157, R157 ;  /* 0x0000009d009d7308 */ /* 0x000e620000000800 */
[----:B0-----:R-:W-:Y:S01]  /*8860*/  FFMA.FTZ R91, R0, R8, R13 ;  /* 0x00000008005b7223 */ /* 0x001fe2000001000d */
[-CC-:B------:R-:W-:Y:S01]  /*8870*/  FFMA.FTZ R145, R114, R10.reuse, -R129.reuse ;  /* 0x0000000a72917223 */ /* 0x180fe20000010881 */
[-C--:B------:R-:W-:Y:S01]  /*8880*/  FFMA.FTZ R115, R115, R10.reuse, -R129 ;  /* 0x0000000a73737223 */ /* 0x080fe20000010881 */
[-C--:B------:R-:W-:Y:S01]  /*8890*/  FFMA.FTZ R146, R116, R10.reuse, -R137 ;  /* 0x0000000a74927223 */ /* 0x080fe20000010889 */
[-C--:B------:R-:W-:Y:S01]  /*88a0*/  FFMA.FTZ R118, R118, R10.reuse, -R129 ;  /* 0x0000000a76767223 */ /* 0x080fe20000010881 */
[-C--:B------:R-:W-:Y:S01]  /*88b0*/  FFMA.FTZ R109, R117, R10.reuse, -R137 ;  /* 0x0000000a756d7223 */ /* 0x080fe20000010889 */
[-C--:B------:R-:W-:Y:S01]  /*88c0*/  FFMA.FTZ R119, R119, R10.reuse, -R129 ;  /* 0x0000000a77777223 */ /* 0x080fe20000010881 */
[----:B------:R-:W0:Y:S01]  /*88d0*/  MUFU.EX2 R156, R156 ;  /* 0x0000009c009c7308 */ /* 0x000e220000000800 */
[-C--:B------:R-:W-:Y:S01]  /*88e0*/  FFMA.FTZ R140, R120, R10.reuse, -R137 ;  /* 0x0000000a788c7223 */ /* 0x080fe20000010889 */
[-CC-:B------:R-:W-:Y:S01]  /*88f0*/  FFMA.FTZ R122, R122, R10.reuse, -R129.reuse ;  /* 0x0000000a7a7a7223 */ /* 0x180fe20000010881 */
[-C--:B------:R-:W-:Y:S01]  /*8900*/  FFMA.FTZ R123, R123, R10.reuse, -R129 ;  /* 0x0000000a7b7b7223 */ /* 0x080fe20000010881 */
[-C--:B------:R-:W-:Y:S01]  /*8910*/  FFMA.FTZ R142, R124, R10.reuse, -R137 ;  /* 0x0000000a7c8e7223 */ /* 0x080fe20000010889 */
[-C--:B------:R-:W-:Y:S01]  /*8920*/  FFMA.FTZ R126, R126, R10.reuse, -R129 ;  /* 0x0000000a7e7e7223 */ /* 0x080fe20000010881 */
[-C--:B------:R-:W-:Y:S01]  /*8930*/  FFMA.FTZ R117, R125, R10.reuse, -R137 ;  /* 0x0000000a7d757223 */ /* 0x080fe20000010889 */
[-C--:B------:R-:W-:Y:S01]  /*8940*/  FFMA.FTZ R127, R127, R10.reuse, -R129 ;  /* 0x0000000a7f7f7223 */ /* 0x080fe20000010881 */
[----:B------:R-:W2:Y:S01]  /*8950*/  MUFU.EX2 R14, R14 ;  /* 0x0000000e000e7308 */ /* 0x000ea20000000800 */
[----:B-1----:R-:W-:Y:S01]  /*8960*/  FFMA.FTZ R3, R2, R3, R157 ;  /* 0x0000000302037223 */ /* 0x002fe2000001009d */
[-C--:B------:R-:W-:Y:S01]  /*8970*/  FFMA.FTZ R136, R128, R10.reuse, -R137 ;  /* 0x0000000a80887223 */ /* 0x080fe20000010889 */
[-CC-:B------:R-:W-:Y:S01]  /*8980*/  FFMA.FTZ R130, R130, R10.reuse, -R129.reuse ;  /* 0x0000000a82827223 */ /* 0x180fe20000010881 */
[-C--:B------:R-:W-:Y:S01]  /*8990*/  FFMA.FTZ R131, R131, R10.reuse, -R129 ;  /* 0x0000000a83837223 */ /* 0x080fe20000010881 */
[-CC-:B------:R-:W-:Y:S01]  /*89a0*/  FFMA.FTZ R138, R132, R10.reuse, -R137.reuse ;  /* 0x0000000a848a7223 */ /* 0x180fe20000010889 */
[-C--:B------:R-:W-:Y:S01]  /*89b0*/  FFMA.FTZ R125, R133, R10.reuse, -R137 ;  /* 0x0000000a857d7223 */ /* 0x080fe20000010889 */
[-C--:B------:R-:W-:Y:S01]  /*89c0*/  FFMA.FTZ R134, R134, R10.reuse, -R129 ;  /* 0x0000000a86867223 */ /* 0x080fe20000010881 */
        /* <DEDUP_REMOVED lines=93> */
.L_x_1298:
        /* <DEDUP_REMOVED lines=34> */
.L_x_1288:
        /* <DEDUP_REMOVED lines=8> */
[----:B------:R-:W-:-:S05]  /*9240*/  ULDC UR54, c[0x0][0x9e0] ;  /* 0x0002780000367ab9 */ /* 0x000fca0000000800 */
.L_x_1319:
        /* <DEDUP_REMOVED lines=8> */
.L_x_1301:
[----:B------:R-:W-:Y:S01]  /*92d0*/  ULEA UR5, UR39, UR40, 0x3 ;  /* 0x0000002827057291 */ /* 0x000fe2000f8e183f */
[----:B------:R-:W-:-:S05]  /*92e0*/  IMAD.U32 R9, RZ, RZ, UR38 ;  /* 0x00000026ff097e24 */ /* 0x000fca000f8e00ff */
[----:B------:R-:W-:-:S04]  /*92f0*/  SHF.L.U32 R9, R9, 0x1f, RZ ;  /* 0x0000001f09097819 */ /* 0x000fc800000006ff */
[----:B------:R0:W1:Y:S01]  /*9300*/  SYNCS.PHASECHK.TRANS64.TRYWAIT P1, [UR5+0x2a830], R9 ;  /* 0x02a83009ff0075a7 */ /* 0x0000620008020145 */
[----:B------:R-:W-:Y:S05]  /*9310*/  @!P0 BRA `(.L_x_1302) ;  /* 0x0000000000048947 */ /* 0x000fea0003800000 */
[----:B------:R-:W-:Y:S01]  /*9320*/  BPT.TRAP 0x1 ;  /* 0x000000040000795c */ /* 0x000fe20000300000 */
.L_x_1302:
[----:B-1----:R-:W-:Y:S05]  /*9330*/  @P1 BRA `(.L_x_1303) ;  /* 0x0000000000081947 */ /* 0x002fea0003800000 */
[----:B------:R-:W1:Y:S02]  /*9340*/  SYNCS.PHASECHK.TRANS64.TRYWAIT P1, [UR5+0x2a830], R9 ;  /* 0x02a83009ff0075a7 */ /* 0x000e640008020145 */
[----:B-1----:R-:W-:Y:S05]  /*9350*/  @!P1 BRA `(.L_x_1304) ;  /* 0x000000b800149947 */ /* 0x002fea0003800000 */
.L_x_1303:
        /* <DEDUP_REMOVED lines=135> */
.L_x_1305:
[----:B------:R-:W-:Y:S01]  /*9bd0*/  ULEA UR5, UR4, UR40, 0x3 ;  /* 0x0000002804057291 */ /* 0x000fe2000f8e183f */
[----:B------:R-:W-:-:S05]  /*9be0*/  IMAD.U32 R0, RZ, RZ, UR6 ;  /* 0x00000006ff007e24 */ /* 0x000fca000f8e00ff */
[----:B------:R-:W-:-:S04]  /*9bf0*/  SHF.L.U32 R0, R0, 0x1f, RZ ;  /* 0x0000001f00007819 */ /* 0x000fc800000006ff */
[----:B------:R2:W3:Y:S01]  /*9c00*/  SYNCS.PHASECHK.TRANS64.TRYWAIT P1, [UR5+0x2a850], R0 ;  /* 0x02a85000ff0075a7 */ /* 0x0004e20008020145 */
[----:B------:R-:W-:Y:S05]  /*9c10*/  @!P0 BRA `(.L_x_1306) ;  /* 0x0000000000048947 */ /* 0x000fea0003800000 */
[----:B------:R-:W-:Y:S01]  /*9c20*/  BPT.TRAP 0x1 ;  /* 0x000000040000795c */ /* 0x000fe20000300000 */
.L_x_1306:
[----:B---3--:R-:W-:Y:S05]  /*9c30*/  @P1 BRA `(.L_x_1307) ;  /* 0x0000000000081947 */ /* 0x008fea0003800000 */
[----:B------:R-:W3:Y:S02]  /*9c40*/  SYNCS.PHASECHK.TRANS64.TRYWAIT P1, [UR5+0x2a850], R0 ;  /* 0x02a85000ff0075a7 */ /* 0x000ee40008020145 */
[----:B---3--:R-:W-:Y:S05]  /*9c50*/  @!P1 BRA `(.L_x_1308) ;  /* 0x000000ac00ec9947 */ /* 0x008fea0003800000 */
.L_x_1307:
        /* <DEDUP_REMOVED lines=38> */
.L_x_1309:
[----:B------:R-:W3:Y:S01]  /*9ec0*/  LDL R148, [R1] ;  /* 0x0000000001947983 */ /* 0x000ee20000100800 */
[----:B------:R-:W-:Y:S01]  /*9ed0*/  ISETP.NE.AND P2, PT, R168, 0x1, PT ;  /* 0x00000001a800780c */ /* 0x000fe20003f45270 */
[----:B01----:R-:W-:Y:S01]  /*9ee0*/  IMAD.IADD R9, R22, 0x1, R18 ;  /* 0x0000000116097824 */ /* 0x003fe200078e0212 */
[----:B------:R-:W-:Y:S01]  /*9ef0*/  ULEA UR4, UR7, UR40, 0x3 ;  /* 0x0000002807047291 */ /* 0x000fe2000f8e183f */
[----:B------:R-:W-:-:S03]  /*9f00*/  IMAD R14, R15, -0x60, RZ ;  /* 0xffffffa00f0e7824 */ /* 0x000fc600078e02ff */
        /* <DEDUP_REMOVED lines=31> */
.L_x_1312:
[----:B------:R-:W-:-:S05]  /*a100*/  IMAD.U32 R21, RZ, RZ, UR42 ;  /* 0x0000002aff157e24 */ /* 0x000fca000f8e00ff */
[----:B------:R-:W-:-:S13]  /*a110*/  ISETP.NE.AND P1, PT, R21, 0x1, PT ;  /* 0x000000011500780c */ /* 0x000fda0003f25270 */
[----:B------:R-:W0:Y:S02]  /*a120*/  @P1 LDC.64 R140, c[0x0][0x9e8] ;  /* 0x00027a00ff8c1b82 */ /* 0x000e240000000a00 */
[----:B0-----:R-:W-:-:S05]  /*a130*/  @P1 IMAD.HI.U32 R10, R11, R140, RZ ;  /* 0x0000008c0b0a1227 */ /* 0x001fca00078e00ff */
[----:B------:R-:W-:-:S07]  /*a140*/  @P1 SHF.R.U32.HI R11, RZ, R141, R10 ;  /* 0x0000008dff0b1219 */ /* 0x000fce000001160a */
.L_x_1313:
[----:B------:R-:W-:Y:S05]  /*a150*/  BSYNC B0 ;  /* 0x0000000000007941 */ /* 0x000fea0003800000 */
.L_x_1311:
[----:B------:R-:W-:-:S05]  /*a160*/  IMAD R11, R11, R21, R138 ;  /* 0x000000150b0b7224 */ /* 0x000fca00078e028a */
[----:B------:R-:W-:Y:S02]  /*a170*/  VIADDMNMX R0, R11, R21, R0, PT ;  /* 0x000000150b007246 */ /* 0x000fe40003800100 */
[----:B------:R-:W-:-:S07]  /*a180*/  VIMNMX R2, R2, R11, !PT ;  /* 0x0000000b02027248 */ /* 0x000fce0007fe0100 */
.L_x_1310:
        /* <DEDUP_REMOVED lines=132> */
.L_x_1316:
[----:B------:R-:W-:-:S05]  /*a9d0*/  IMAD.U32 R10, RZ, RZ, UR42 ;  /* 0x0000002aff0a7e24 */ /* 0x000fca000f8e00ff */
[----:B------:R-:W-:-:S13]  /*a9e0*/  ISETP.NE.AND P6, PT, R10, 0x1, PT ;  /* 0x000000010a00780c */ /* 0x000fda0003fc5270 */
[----:B------:R-:W0:Y:S02]  /*a9f0*/  @P6 LDC.64 R148, c[0x0][0x9e8] ;  /* 0x00027a00ff946b82 */ /* 0x000e240000000a00 */
[----:B0-----:R-:W-:-:S05]  /*aa00*/  @P6 IMAD.HI.U32 R148, R9, R148, RZ ;  /* 0x0000009409946227 */ /* 0x001fca00078e00ff */
[----:B------:R-:W-:-:S07]  /*aa10*/  @P6 SHF.R.U32.HI R9, RZ, R149, R148 ;  /* 0x00000095ff096219 */ /* 0x000fce0000011694 */
.L_x_1317:
[----:B------:R-:W-:Y:S05]  /*aa20*/  BSYNC B0 ;  /* 0x0000000000007941 */ /* 0x000fea0003800000 */
.L_x_1315:
[----:B------:R-:W-:-:S05]  /*aa30*/  IMAD R9, R9, R10, R138 ;  /* 0x0000000a09097224 */ /* 0x000fca00078e028a */
[----:B------:R-:W-:Y:S02]  /*aa40*/  VIADDMNMX R0, R9, R10, R0, PT ;  /* 0x0000000a09007246 */ /* 0x000fe40003800100 */
[----:B------:R-:W-:-:S07]  /*aa50*/  VIMNMX R2, R2, R9, !PT ;  /* 0x0000000902027248 */ /* 0x000fce0007fe0100 */
.L_x_1314:
        /* <DEDUP_REMOVED lines=256> */
[----:B------:R-:W-:-:S06]  /*ba60*/  FADD.FTZ R96, R144, R91 ;  /* 0x0000005b90607221 */ /* 0x000fcc0000010000 */
        /* <DEDUP_REMOVED lines=51> */
.L_x_1318:
        /* <DEDUP_REMOVED lines=34> */
.L_x_1300:
        /* <DEDUP_REMOVED lines=67> */
.L_x_1320:
[----:B------:R-:W-:Y:S01]  /*c3f0*/  ULEA UR5, UR39, UR40, 0x3 ;  /* 0x0000002827057291 */ /* 0x000fe2000f8e183f */
[----:B------:R-:W-:-:S05]  /*c400*/  IMAD.U32 R0, RZ, RZ, UR38 ;  /* 0x00000026ff007e24 */ /* 0x000fca000f8e00ff */
[----:B------:R-:W-:-:S04]  /*c410*/  SHF.L.U32 R0, R0, 0x1f, RZ ;  /* 0x0000001f00007819 */ /* 0x000fc800000006ff */
[----:B------:R0:W1:Y:S01]  /*c420*/  SYNCS.PHASECHK.TRANS64.TRYWAIT P1, [UR5+0x2a850], R0 ;  /* 0x02a85000ff0075a7 */ /* 0x0000620008020145 */
[----:B------:R-:W-:Y:S05]  /*c430*/  @!P0 BRA `(.L_x_1321) ;  /* 0x0000000000048947 */ /* 0x000fea0003800000 */
[----:B------:R-:W-:Y:S01]  /*c440*/  BPT.TRAP 0x1 ;  /* 0x000000040000795c */ /* 0x000fe20000300000 */
.L_x_1321:
[----:B-1----:R-:W-:Y:S05]  /*c450*/  @P1 BRA `(.L_x_1322) ;  /* 0x0000000000081947 */ /* 0x002fea0003800000 */
[----:B------:R-:W1:Y:S02]  /*c460*/  SYNCS.PHASECHK.TRANS64.TRYWAIT P1, [UR5+0x2a850], R0 ;  /* 0x02a85000ff0075a7 */ /* 0x000e640008020145 */
[----:B-1----:R-:W-:Y:S05]  /*c470*/  @!P1 BRA `(.L_x_1323) ;  /* 0x0000008400fc9947 */ /* 0x002fea0003800000 */
.L_x_1322:
[----:B------:R-:W-:Y:S01]  /*c480*/  UIADD3 UR40, UR40, 0x400, URZ ;  /* 0x0000040028287890 */ /* 0x000fe2000fffe03f */
[----:B------:R-:W-:Y:S01]  /*c490*/  WARPGROUP.ARRIVE ;  /* 0x00000000000079c5 */ /* 0x000fe20000000000 */
[----:B------:R-:W-:Y:S01]  /*c4a0*/  UMOV UR7, 0x40000040 ;  /* 0x4000004000077882 */ /* 0x000fe20000000000 */
[----:B-1----:R-:W1:Y:S01]  /*c4b0*/  SHFL.BFLY PT, R5, R8, 0x2, 0x1f ;  /* 0x0c401f0008057f89 */ /* 0x002e6200000e0000 */
[----:B------:R-:W-:Y:S01]  /*c4c0*/  USHF.R.U32.HI UR40, URZ, 0x4, UR40 ;  /* 0x000000043f287899 */ /* 0x000fe20008011628 */
[----:B------:R-:W-:Y:S02]  /*c4d0*/  IMAD.MOV.U32 R13, RZ, RZ, RZ ;  /* 0x000000ffff0d7224 */ /* 0x000fe400078e00ff */
[----:B0-----:R-:W0:Y:S01]  /*c4e0*/  SHFL.BFLY PT, R0, R3, 0x2, 0x1f ;  /* 0x0c401f0003007f89 */ /* 0x001e2200000e0000 */
[----:B------:R-:W-:-:S04]  /*c4f0*/  ULOP3.LUT UR40, UR40, 0x3fff, URZ, 0xc0, !UPT ;  /* 0x00003fff28287892 */ /* 0x000fc8000f8ec03f */
[----:B------:R-:W-:-:S04]  /*c500*/  ULOP3.LUT UR4, UR40, 0x3000000, URZ, 0xfc, !UPT ;  /* 0x0300000028047892 */ /* 0x000fc8000f8efc3f */
[----:B------:R-:W-:-:S07]  /*c510*/  UIMAD UR4, UR39, 0x600, UR4 ;  /* 0x00000600270478a4 */ /* 0x000fce000f8e0204 */
[----:B------:R-:W-:Y:S02]  /*c520*/  UMOV UR6, UR4 ;  /* 0x0000000400067c82 */ /* 0x000fe40008000000 */
[----:B------:R-:W-:Y:S01]  /*c530*/  HGMMA.64x128x16.F32 R24, R156, gdesc[UR4].tnspB, R24, gsb0 ;  /* 0x41e000049c187df0 */ /* 0x000fe20008000818 */
[----:B------:R-:W-:Y:S01]  /*c540*/  UIADD3 UR6, UR4, 0x80, URZ ;  /* 0x0000008004067890 */ /* 0x000fe2000fffe03f */
[----:B-1----:R-:W-:Y:S01]  /*c550*/  FADD.FTZ R5, R5, R8 ;  /* 0x0000000805057221 */ /* 0x002fe20000010000 */
[----:B------:R-:W-:Y:S01]  /*c560*/  UMOV UR7, 0x40000040 ;  /* 0x4000004000077882 */ /* 0x000fe20000000000 */
[----:B0-----:R-:W-:Y:S01]  /*c570*/  FADD.FTZ R2, R0, R3 ;  /* 0x0000000300027221 */ /* 0x001fe20000010000 */
[----:B------:R-:W-:Y:S02]  /*c580*/  IMAD.MOV.U32 R3, RZ, RZ, RZ ;  /* 0x000000ffff037224 */ /* 0x000fe400078e00ff */
[----:B------:R-:W0:Y:S04]  /*c590*/  SHFL.BFLY PT, R0, R5, 0x1, 0x1f ;  /* 0x0c201f0005007f89 */ /* 0x000e2800000e0000 */
[----:B------:R-:W1:Y:S01]  /*c5a0*/  SHFL.BFLY PT, R7, R2, 0x1, 0x1f ;  /* 0x0c201f0002077f89 */ /* 0x000e6200000e0000 */
[----:B0-----:R-:W-:Y:S01]  /*c5b0*/  FADD.FTZ R12, R5, R0 ;  /* 0x00000000050c7221 */ /* 0x001fe20000010000 */
[----:B------:R-:W-:-:S02]  /*c5c0*/  IMAD.MOV.U32 R0, RZ, RZ, -0x800000 ;  /* 0xff800000ff007424 */ /* 0x000fc400078e00ff */
[----:B-1----:R-:W-:Y:S02]  /*c5d0*/  FADD.FTZ R14, R2, R7 ;  /* 0x00000007020e7221 */ /* 0x002fe40000010000 */
[----:B------:R-:W-:Y:S01]  /*c5e0*/  FSETP.NE.FTZ.AND P1, PT, R12, RZ, PT ;  /* 0x000000ff0c00720b */ /* 0x000fe20003f35000 */
[----:B------:R-:W-:Y:S02]  /*c5f0*/  IMAD.MOV.U32 R2, RZ, RZ, -0x800000 ;  /* 0xff800000ff027424 */ /* 0x000fe400078e00ff */
        /* <DEDUP_REMOVED lines=38> */
.L_x_1324:
        /* <DEDUP_REMOVED lines=9> */
[----:B------:R-:W-:Y:S01]  /*c8f0*/  FMUL.FTZ R7, R31, R13 ;  /* 0x0000000d1f077220 */ /* 0x000fe20000410000 */
[-C--:B------:R-:W-:Y:S01]  /*c900*/  FMUL.FTZ R95, R24, R3.reuse ;  /* 0x00000003185f7220 */ /* 0x080fe20000410000 */
[-C--:B------:R-:W-:Y:S01]  /*c910*/  FMUL.FTZ R12, R25, R3.reuse ;  /* 0x00000003190c7220 */ /* 0x080fe20000410000 */
        /* <DEDUP_REMOVED lines=62> */
.L_x_1246:
        /* <DEDUP_REMOVED lines=9> */
[----:B------:R-:W-:Y:S02]  /*cd90*/  F2FP.F16.F32.PACK_AB R7, R7, R8 ;  /* 0x000000080707723e */ /* 0x000fe400000000ff */
[----:B------:R-:W-:Y:S01]  /*cda0*/  F2FP.F16.F32.PACK_AB R6, R6, R91 ;  /* 0x0000005b0606723e */ /* 0x000fe200000000ff */
[----:B------:R-:W-:Y:S01]  /*cdb0*/  BAR.SYNC.DEFER_BLOCKING 0x1, 0x100 ;  /* 0x0044000000007b1d */ /* 0x000fe20000010000 */
        /* <DEDUP_REMOVED lines=10> */
[----:B------:R-:W-:Y:S02]  /*ce60*/  MOV R16, R3 ;  /* 0x0000000300107202 */ /* 0x000fe40000000f00 */
[----:B--2---:R-:W-:-:S03]  /*ce70*/  MOV R17, R4 ;  /* 0x0000000400117202 */ /* 0x004fc60000000f00 */
[----:B------:R-:W-:-:S03]  /*ce80*/  IMAD.WIDE R4, R171, 0x2, R16 ;  /* 0x00000002ab047825 */ /* 0x000fc600078e0210 */
[C---:B------:R-:W-:Y:S02]  /*ce90*/  LOP3.LUT R9, R4.reuse, 0x380, RZ, 0xc0, !PT ;  /* 0x0000038004097812 */ /* 0x040fe400078ec0ff */
[C---:B------:R-:W-:Y:S02]  /*cea0*/  IADD3 R23, P6, R4.reuse, 0x20, RZ ;  /* 0x0000002004177810 */ /* 0x040fe40007fde0ff */
[----:B------:R-:W-:Y:S02]  /*ceb0*/  IADD3 R97, P4, R4, 0x60, RZ ;  /* 0x0000006004617810 */ /* 0x000fe40007f9e0ff */
[----:B------:R-:W-:Y:S01]  /*cec0*/  SHF.R.U64 R9, R9, 0x3, RZ ;  /* 0x0000000309097819 */ /* 0x000fe200000012ff */
[--C-:B------:R-:W-:Y:S01]  /*ced0*/  IMAD.X R27, RZ, RZ, R5.reuse, P6 ;  /* 0x000000ffff1b7224 */ /* 0x100fe200030e0605 */
[----:B------:R-:W-:Y:S01]  /*cee0*/  LOP3.LUT R14, R23, 0x380, RZ, 0xc0, !PT ;  /* 0x00000380170e7812 */ /* 0x000fe200078ec0ff */
[----:B------:R-:W-:Y:S01]  /*cef0*/  IMAD.X R15, RZ, RZ, R5, P4 ;  /* 0x000000ffff0f7224 */ /* 0x000fe200020e0605 */
[----:B-1----:R-:W-:-:S02]  /*cf00*/  LOP3.LUT R44, R97, 0x380, RZ, 0xc0, !PT ;  /* 0x00000380612c7812 */ /* 0x002fc400078ec0ff */
[C---:B------:R-:W-:Y:S02]  /*cf10*/  IADD3 R73, P5, R4.reuse, 0x40, RZ ;  /* 0x0000004004497810 */ /* 0x040fe40007fbe0ff */
[C---:B------:R-:W-:Y:S02]  /*cf20*/  IADD3 R99, P3, R4.reuse, 0x4000, RZ ;  /* 0x0000400004637810 */ /* 0x040fe40007f7e0ff */
[C---:B------:R-:W-:Y:S01]  /*cf30*/  IADD3 R101, P2, R4.reuse, 0x4020, RZ ;  /* 0x0000402004657810 */ /* 0x040fe20007f5e0ff */
[--C-:B------:R-:W-:Y:S01]  /*cf40*/  IMAD.X R25, RZ, RZ, R5.reuse, P5 ;  /* 0x000000ffff197224 */ /* 0x100fe200028e0605 */
[C---:B------:R-:W-:Y:S01]  /*cf50*/  IADD3 R90, P1, R4.reuse, 0x4040, RZ ;  /* 0x00004040045a7810 */ /* 0x040fe20007f3e0ff */
[--C-:B------:R-:W-:Y:S01]  /*cf60*/  IMAD.X R21, RZ, RZ, R5.reuse, P3 ;  /* 0x000000ffff157224 */ /* 0x100fe200018e0605 */
[----:B------:R-:W-:Y:S01]  /*cf70*/  IADD3 R103, P0, R4, 0x4060, RZ ;  /* 0x0000406004677810 */ /* 0x000fe20007f1e0ff */
[--C-:B------:R-:W-:Y:S01]  /*cf80*/  IMAD.X R13, RZ, RZ, R5.reuse, P2 ;  /* 0x000000ffff0d7224 */ /* 0x100fe200010e0605 */
[----:B------:R-:W-:Y:S01]  /*cf90*/  LOP3.LUT R4, R9, R4, RZ, 0x3c, !PT ;  /* 0x0000000409047212 */ /* 0x000fe200078e3cff */
[--C-:B------:R-:W-:Y:S01]  /*cfa0*/  IMAD.X R11, RZ, RZ, R5.reuse, P1 ;  /* 0x000000ffff0b7224 */ /* 0x100fe200008e0605 */
[----:B------:R-:W-:Y:S01]  /*cfb0*/  SHF.R.U64 R14, R14, 0x3, RZ ;  /* 0x000000030e0e7819 */ /* 0x000fe200000012ff */
[----:B------:R-:W-:Y:S01]  /*cfc0*/  IMAD.X R9, RZ, RZ, R5, P0 ;  /* 0x000000ffff097224 */ /* 0x000fe200000e0605 */
[----:B------:R-:W-:-:S02]  /*cfd0*/  SHF.R.U64 R44, R44, 0x3, RZ ;  /* 0x000000032c2c7819 */ /* 0x000fc400000012ff */
[----:B------:R-:W-:Y:S02]  /*cfe0*/  MOV R94, R4 ;  /* 0x00000004005e7202 */ /* 0x000fe40000000f00 */
[----:B------:R-:W-:Y:S02]  /*cff0*/  LOP3.LUT R26, R14, R23, RZ, 0x3c, !PT ;  /* 0x000000170e1a7212 */ /* 0x000fe400078e3cff */
[----:B------:R-:W-:Y:S02]  /*d000*/  F2FP.F16.F32.PACK_AB R5, R10, R93 ;  /* 0x0000005d0a05723e */ /* 0x000fe400000000ff */
[----:B------:R-:W-:Y:S02]  /*d010*/  LOP3.LUT R14, R44, R97, RZ, 0x3c, !PT ;  /* 0x000000612c0e7212 */ /* 0x000fe400078e3cff */
[----:B------:R-:W-:Y:S01]  /*d020*/  LOP3.LUT R10, R101, 0x380, RZ, 0xc0, !PT ;  /* 0x00000380650a7812 */ /* 0x000fe200078ec0ff */
[----:B------:R-:W1:Y:S01]  /*d030*/  LDC.64 R96, c[0x0][0xc00] ;  /* 0x00030000ff607b82 */ /* 0x000e620000000a00 */
[----:B------:R-:W-:-:S02]  /*d040*/  LOP3.LUT R23, R90, 0x380, RZ, 0xc0, !PT ;  /* 0x000003805a177812 */ /* 0x000fc400078ec0ff */
[----:B------:R-:W-:Y:S02]  /*d050*/  LOP3.LUT R44, R103, 0x380, RZ, 0xc0, !PT ;  /* 0x00000380672c7812 */ /* 0x000fe400078ec0ff */
[----:B------:R-:W-:Y:S02]  /*d060*/  LOP3.LUT R20, R73, 0x380, RZ, 0xc0, !PT ;  /* 0x0000038049147812 */ /* 0x000fe400078ec0ff */
[----:B------:R-:W-:Y:S02]  /*d070*/  LOP3.LUT R72, R99, 0x380, RZ, 0xc0, !PT ;  /* 0x0000038063487812 */ /* 0x000fe400078ec0ff */
[----:B------:R-:W-:Y:S02]  /*d080*/  SHF.R.U64 R10, R10, 0x3, RZ ;  /* 0x000000030a0a7819 */ /* 0x000fe400000012ff */
[----:B------:R-:W-:Y:S02]  /*d090*/  SHF.R.U64 R23, R23, 0x3, RZ ;  /* 0x0000000317177819 */ /* 0x000fe400000012ff */
[----:B------:R-:W-:-:S02]  /*d0a0*/  SHF.R.U64 R44, R44, 0x3, RZ ;  /* 0x000000032c2c7819 */ /* 0x000fc400000012ff */
[----:B------:R-:W-:Y:S02]  /*d0b0*/  SHF.R.U64 R20, R20, 0x3, RZ ;  /* 0x0000000314147819 */ /* 0x000fe400000012ff */
[----:B------:R-:W-:Y:S02]  /*d0c0*/  F2FP.F16.F32.PACK_AB R4, R12, R95 ;  /* 0x0000005f0c04723e */ /* 0x000fe400000000ff */
[----:B------:R-:W-:Y:S02]  /*d0d0*/  SHF.R.U64 R72, R72, 0x3, RZ ;  /* 0x0000000348487819 */ /* 0x000fe400000012ff */
[----:B------:R-:W-:Y:S01]  /*d0e0*/  LOP3.LUT R12, R10, R101, RZ, 0x3c, !PT ;  /* 0x000000650a0c7212 */ /* 0x000fe200078e3cff */
[----:B------:R2:W-:Y:S01]  /*d0f0*/  STSM.16.M88.4 [R94], R4 ;  /* 0x000000045e007844 */ /* 0x0005e20000000200 */
[----:B------:R-:W-:Y:S02]  /*d100*/  LOP3.LUT R10, R23, R90, RZ, 0x3c, !PT ;  /* 0x0000005a170a7212 */ /* 0x000fe400078e3cff */
[----:B------:R-:W-:-:S02]  /*d110*/  LOP3.LUT R8, R44, R103, RZ, 0x3c, !PT ;  /* 0x000000672c087212 */ /* 0x000fc400078e3cff */
[----:B------:R-:W-:Y:S02]  /*d120*/  LOP3.LUT R24, R20, R73, RZ, 0x3c, !PT ;  /* 0x0000004914187212 */ /* 0x000fe400078e3cff */
[----:B------:R-:W-:Y:S02]  /*d130*/  LOP3.LUT R20, R72, R99, RZ, 0x3c, !PT ;  /* 0x0000006348147212 */ /* 0x000fe400078e3cff */
[----:B------:R-:W-:Y:S02]  /*d140*/  MOV R72, R10 ;  /* 0x0000000a00487202 */ /* 0x000fe40000000f00 */
[----:B------:R-:W-:Y:S02]  /*d150*/  MOV R44, R8 ;  /* 0x00000008002c7202 */ /* 0x000fe40000000f00 */
[----:B------:R-:W-:Y:S02]  /*d160*/  MOV R92, R26 ;  /* 0x0000001a005c7202 */ /* 0x000fe40000000f00 */
[----:B------:R-:W-:-:S02]  /*d170*/  F2FP.F16.F32.PACK_AB R8, R88, R89 ;  /* 0x000000595808723e */ /* 0x000fc400000000ff */
[----:B------:R-:W-:Y:S02]  /*d180*/  F2FP.F16.F32.PACK_AB R9, R35, R34 ;  /* 0x000000222309723e */ /* 0x000fe400000000ff */
[----:B------:R-:W-:Y:S02]  /*d190*/  F2FP.F16.F32.PACK_AB R10, R37, R36 ;  /* 0x00000024250a723e */ /* 0x000fe400000000ff */
[----:B------:R-:W-:Y:S02]  /*d1a0*/  F2FP.F16.F32.PACK_AB R11, R39, R38 ;  /* 0x00000026270b723e */ /* 0x000fe400000000ff */
[----:B------:R-:W-:Y:S02]  /*d1b0*/  MOV R91, R24 ;  /* 0x00000018005b7202 */ /* 0x000fe40000000f00 */
[----:B--2---:R-:W-:Y:S01]  /*d1c0*/  F2FP.F16.F32.PACK_AB R4, R41, R40 ;  /* 0x000000282904723e */ /* 0x004fe200000000ff */
[----:B------:R-:W-:Y:S01]  /*d1d0*/  STSM.16.M88.4 [R92], R8 ;  /* 0x000000085c007844 */ /* 0x000fe20000000200 */
[----:B------:R-:W-:-:S02]  /*d1e0*/  F2FP.F16.F32.PACK_AB R5, R43, R42 ;  /* 0x0000002a2b05723e */ /* 0x000fc400000000ff */
[----:B------:R-:W-:Y:S02]  /*d1f0*/  F2FP.F16.F32.PACK_AB R6, R32, R33 ;  /* 0x000000212006723e */ /* 0x000fe400000000ff */
[----:B------:R-:W-:Y:S02]  /*d200*/  F2FP.F16.F32.PACK_AB R7, R30, R31 ;  /* 0x0000001f1e07723e */ /* 0x000fe400000000ff */
[----:B------:R-:W-:Y:S02]  /*d210*/  MOV R90, R14 ;  /* 0x0000000e005a7202 */ /* 0x000fe40000000f00 */
[----:B------:R-:W-:Y:S01]  /*d220*/  MOV R73, R12 ;  /* 0x0000000c00497202 */ /* 0x000fe20000000f00 */
[----:B------:R2:W-:Y:S01]  /*d230*/  STSM.16.M88.4 [R91], R4 ;  /* 0x000000045b007844 */ /* 0x0005e20000000200 */
[----:B------:R-:W-:Y:S02]  /*d240*/  F2FP.F16.F32.PACK_AB R12, R49, R48 ;  /* 0x00000030310c723e */ /* 0x000fe400000000ff */
[----:B------:R-:W-:-:S02]  /*d250*/  F2FP.F16.F32.PACK_AB R13, R51, R50 ;  /* 0x00000032330d723e */ /* 0x000fc400000000ff */
[----:B------:R-:W-:Y:S02]  /*d260*/  F2FP.F16.F32.PACK_AB R14, R53, R52 ;  /* 0x00000034350e723e */ /* 0x000fe400000000ff */
[----:B------:R-:W-:Y:S01]  /*d270*/  F2FP.F16.F32.PACK_AB R15, R55, R54 ;  /* 0x00000036370f723e */ /* 0x000fe200000000ff */
[----:B------:R-:W-:Y:S01]  /*d280*/  ULDC UR4, c[0x0][0xa88] ;  /* 0x0002a20000047ab9 */ /* 0x000fe20000000800 */
[----:B------:R-:W-:Y:S01]  /*d290*/  MOV R23, R20 ;  /* 0x0000001400177202 */ /* 0x000fe20000000f00 */
[----:B------:R-:W3:Y:S01]  /*d2a0*/  LDC R52, c[0x0][0xbe8] ;  /* 0x0002fa00ff347b82 */ /* 0x000ee20000000800 */
[----:B------:R-:W-:Y:S01]  /*d2b0*/  F2FP.F16.F32.PACK_AB R24, R57, R56 ;  /* 0x000000383918723e */ /* 0x000fe200000000ff */
[----:B------:R-:W-:Y:S01]  /*d2c0*/  STSM.16.M88.4 [R90], R12 ;  /* 0x0000000c5a007844 */ /* 0x000fe20000000200 */
[----:B------:R-:W-:Y:S02]  /*d2d0*/  F2FP.F16.F32.PACK_AB R25, R59, R58 ;  /* 0x0000003a3b19723e */ /* 0x000fe400000000ff */
[----:B------:R-:W-:-:S02]  /*d2e0*/  F2FP.F16.F32.PACK_AB R26, R61, R60 ;  /* 0x0000003c3d1a723e */ /* 0x000fc400000000ff */
[----:B------:R-:W-:Y:S01]  /*d2f0*/  F2FP.F16.F32.PACK_AB R27, R63, R62 ;  /* 0x0000003e3f1b723e */ /* 0x000fe200000000ff */
[----:B--2---:R-:W2:Y:S01]  /*d300*/  LDC.64 R4, c[0x0][0xc08] ;  /* 0x00030200ff047b82 */ /* 0x004ea20000000a00 */
[----:B------:R-:W-:Y:S02]  /*d310*/  F2FP.F16.F32.PACK_AB R30, R77, R76 ;  /* 0x0000004c4d1e723e */ /* 0x000fe400000000ff */
[----:B------:R-:W-:Y:S01]  /*d320*/  F2FP.F16.F32.PACK_AB R31, R79, R78 ;  /* 0x0000004e4f1f723e */ /* 0x000fe200000000ff */
[----:B------:R4:W-:Y:S01]  /*d330*/  STSM.16.M88.4 [R23], R24 ;  /* 0x0000001817007844 */ /* 0x0009e20000000200 */
[----:B-1----:R-:W-:-:S03]  /*d340*/  ISETP.NE.U32.AND P0, PT, R96, RZ, PT ;  /* 0x000000ff6000720c */ /* 0x002fc60003f05070 */
[----:B------:R-:W1:Y:S01]  /*d350*/  LDC.64 R20, c[0x0][0xc00] ;  /* 0x00030000ff147b82 */ /* 0x000e620000000a00 */
[----:B------:R0:W-:Y:S01]  /*d360*/  STSM.16.M88.4 [R73], R64 ;  /* 0x0000004049007844 */ /* 0x0001e20000000200 */
[----:B------:R-:W-:-:S03]  /*d370*/  ISETP.NE.AND.EX P0, PT, R97, RZ, PT, P0 ;  /* 0x000000ff6100720c */ /* 0x000fc60003f05300 */
[----:B------:R0:W-:Y:S04]  /*d380*/  STSM.16.M88.4 [R72], R28 ;  /* 0x0000001c48007844 */ /* 0x0001e80000000200 */
[----:B------:R0:W-:Y:S01]  /*d390*/  STSM.16.M88.4 [R44], R80 ;  /* 0x000000502c007844 */ /* 0x0001e20000000200 */
[----:B------:R-:W-:Y:S02]  /*d3a0*/  IMAD.U32 R7, RZ, RZ, UR4 ;  /* 0x00000004ff077e24 */ /* 0x000fe4000f8e00ff */
[----:B----4-:R-:W-:Y:S01]  /*d3b0*/  IMAD.MOV.U32 R23, RZ, RZ, RZ ;  /* 0x000000ffff177224 */ /* 0x010fe200078e00ff */
[----:B------:R-:W-:Y:S01]  /*d3c0*/  BAR.SYNC.DEFER_BLOCKING 0x1, 0x100 ;  /* 0x0044000000007b1d */ /* 0x000fe20000010000 */
[----:B--2---:R-:W-:-:S04]  /*d3d0*/  ISETP.NE.U32.AND P2, PT, R4, RZ, PT ;  /* 0x000000ff0400720c */ /* 0x004fc80003f45070 */
[----:B------:R-:W-:Y:S01]  /*d3e0*/  ISETP.NE.AND.EX P2, PT, R5, RZ, PT, P2 ;  /* 0x000000ff0500720c */ /* 0x000fe20003f45320 */
[----:B-1----:R-:W-:-:S12]  /*d3f0*/  IMAD.WIDE R20, R164, 0x4, R20 ;  /* 0x00000004a4147825 */ /* 0x002fd800078e0214 */
[----:B------:R-:W1:Y:S01]  /*d400*/  @P2 LDC.64 R4, c[0x0][0xc08] ;  /* 0x00030200ff042b82 */ /* 0x000e620000000a00 */
[----:B------:R0:W5:Y:S01]  /*d410*/  @P0 LDG.E R23, desc[UR36][R20.64] ;  /* 0x0000002414170981 */ /* 0x000162000c1e1900 */
[----:B---3--:R-:W-:-:S13]  /*d420*/  ISETP.NE.AND P1, PT, R52, 0x1, PT ;  /* 0x000000013400780c */ /* 0x008fda0003f25270 */
[----:B------:R-:W2:Y:S01]  /*d430*/  @P1 LDC R6, c[0x0][0xbec] ;  /* 0x0002fb00ff061b82 */ /* 0x000ea20000000800 */
[----:B-1----:R-:W-:-:S07]  /*d440*/  @P2 IMAD.WIDE R4, R164, 0x4, R4 ;  /* 0x00000004a4042825 */ /* 0x002fce00078e0204 */
[----:B------:R-:W1:Y:S01]  /*d450*/  @P1 LDC R11, c[0x0][0xbf0] ;  /* 0x0002fc00ff0b1b82 */ /* 0x000e620000000800 */
[----:B------:R0:W5:Y:S01]  /*d460*/  @P2 LDG.E R7, desc[UR36][R4.64] ;  /* 0x0000002404072981 */ /* 0x000162000c1e1900 */
[----:B------:R-:W-:Y:S05]  /*d470*/  @P2 BRA `(.L_x_1327) ;  /* 0x0000000000102947 */ /* 0x000fea0003800000 */
[----:B------:R-:W-:Y:S05]  /*d480*/  @!P0 BRA `(.L_x_1327) ;  /* 0x00000000000c8947 */ /* 0x000fea0003800000 */
[----:B0-----:R-:W3:Y:S04]  /*d490*/  LDG.E R4, desc[UR36][R20.64] ;  /* 0x0000002414047981 */ /* 0x001ee8000c1e1900 */
[----:B-----5:R-:W3:Y:S02]  /*d4a0*/  LDG.E R7, desc[UR36][R20.64+0x4] ;  /* 0x0000042414077981 */ /* 0x020ee4000c1e1900 */
[----:B---3--:R-:W-:-:S07]  /*d4b0*/  IMAD.IADD R7, R7, 0x1, -R4 ;  /* 0x0000000107077824 */ /* 0x008fce00078e0a04 */
.L_x_1327:
[----:B0-----:R-:W-:Y:S01]  /*d4c0*/  SHF.R.S32.HI R44, RZ, 0x1f, R163 ;  /* 0x0000001fff2c7819 */ /* 0x001fe200000114a3 */
[----:B------:R-:W-:Y:S01]  /*d4d0*/  IMAD.IADD R15, R22, 0x1, R18 ;  /* 0x00000001160f7824 */ /* 0x000fe200078e0212 */
[----:B------:R-:W-:Y:S01]  /*d4e0*/  ULDC.64 UR4, c[0x0][0xb90] ;  /* 0x0002e40000047ab9 */ /* 0x000fe20000000a00 */
[--C-:B-----5:R-:W-:Y:S01]  /*d4f0*/  SHF.R.S32.HI R21, RZ, 0x1f, R23.reuse ;  /* 0x0000001fff157819 */ /* 0x120fe20000011417 */
[----:B------:R-:W-:Y:S01]  /*d500*/  IMAD.MOV.U32 R20, RZ, RZ, R23 ;  /* 0x000000ffff147224 */ /* 0x000fe200078e0017 */
[----:B------:R-:W-:Y:S01]  /*d510*/  SHF.R.S32.HI R8, RZ, 0x1f, R164 ;  /* 0x0000001fff087819 */ /* 0x000fe200000114a4 */
[----:B------:R-:W-:Y:S01]  /*d520*/  IMAD R4, R44, UR4, RZ ;  /* 0x000000042c047c24 */ /* 0x000fe2000f8e02ff */
[----:B------:R-:W-:Y:S01]  /*d530*/  SEL R53, R164, RZ, !P0 ;  /* 0x000000ffa4357207 */ /* 0x000fe20004000000 */
[----:B--2---:R-:W-:-:S04]  /*d540*/  @P1 IMAD.HI.U32 R6, R15, R6, RZ ;  /* 0x000000060f061227 */ /* 0x004fc800078e00ff */
[----:B------:R-:W-:Y:S01]  /*d550*/  IMAD.MOV.U32 R9, RZ, RZ, R15 ;  /* 0x000000ffff097224 */ /* 0x000fe200078e000f */
[----:B-1----:R-:W-:Y:S01]  /*d560*/  @P1 SHF.R.U32.HI R9, RZ, R11, R6 ;  /* 0x0000000bff091219 */ /* 0x002fe20000011606 */
[C---:B------:R-:W-:Y:S02]  /*d570*/  IMAD R13, R163.reuse, UR5, R4 ;  /* 0x00000005a30d7c24 */ /* 0x040fe4000f8e0204 */
[----:B------:R-:W-:Y:S01]  /*d580*/  IMAD.WIDE.U32 R4, R163, UR4, R20 ;  /* 0x00000004a3047c25 */ /* 0x000fe2000f8e0014 */
[----:B------:R-:W-:Y:S01]  /*d590*/  SEL R20, R8, RZ, !P0 ;  /* 0x000000ff08147207 */ /* 0x000fe20004000000 */
[----:B------:R-:W-:Y:S02]  /*d5a0*/  ULDC.64 UR4, c[0x0][0xb98] ;  /* 0x0002e60000047ab9 */ /* 0x000fe40000000a00 */
[----:B------:R-:W-:Y:S02]  /*d5b0*/  IMAD R11, R165, 0x40, R160 ;  /* 0x00000040a50b7824 */ /* 0x000fe400078e02a0 */
[----:B------:R-:W-:-:S02]  /*d5c0*/  IMAD.IADD R5, R5, 0x1, R13 ;  /* 0x0000000105057824 */ /* 0x000fc400078e020d */
        /* <DEDUP_REMOVED lines=12> */
[----:B------:R-:W-:Y:S01]  /*d690*/  SHF.R.S32.HI R6, RZ, 0x1f, R11 ;  /* 0x0000001fff067819 */ /* 0x000fe2000001140b */
[----:B------:R-:W-:Y:S01]  /*d6a0*/  IMAD.IADD R24, R170, 0x1, R18 ;  /* 0x00000001aa187824 */ /* 0x000fe200078e0212 */
[----:B------:R-:W-:Y:S01]  /*d6b0*/  IADD3.X R5, R13, R5, R8, P2, !PT ;  /* 0x000000050d057210 */ /* 0x000fe200017fe408 */
[----:B------:R-:W-:Y:S01]  /*d6c0*/  IMAD R55, R7, R52, RZ ;  /* 0x0000003407377224 */ /* 0x000fe200078e02ff */
[----:B------:R-:W-:Y:S01]  /*d6d0*/  IADD3 R9, P3, R16, 0x2000, RZ ;  /* 0x0000200010097810 */ /* 0x000fe20007f7e0ff */
[----:B------:R-:W-:Y:S01]  /*d6e0*/  IMAD R10, R6, UR4, RZ ;  /* 0x00000004060a7c24 */ /* 0x000fe2000f8e02ff */
[----:B------:R-:W-:Y:S01]  /*d6f0*/  IADD3 R15, P0, R16, 0x1000, RZ ;  /* 0x00001000100f7810 */ /* 0x000fe20007f1e0ff */
[----:B------:R-:W-:Y:S01]  /*d700*/  IMAD.WIDE.U32 R4, R11, UR4, R4 ;  /* 0x000000040b047c25 */ /* 0x000fe2000f8e0004 */
[----:B------:R-:W-:-:S02]  /*d710*/  LOP3.LUT R8, R9, 0x380, RZ, 0xc0, !PT ;  /* 0x0000038009087812 */ /* 0x000fc400078ec0ff */
[----:B------:R-:W-:Y:S01]  /*d720*/  LOP3.LUT R36, R37, 0x380, RZ, 0xc0, !PT ;  /* 0x0000038025247812 */ /* 0x000fe200078ec0ff */
[----:B------:R-:W-:Y:S01]  /*d730*/  IMAD R13, R11, UR5, R10 ;  /* 0x000000050b0d7c24 */ /* 0x000fe2000f8e020a */
[----:B------:R-:W-:Y:S01]  /*d740*/  ULDC.64 UR4, c[0x0][0xb50] ;  /* 0x0002d40000047ab9 */ /* 0x000fe20000000a00 */
[----:B------:R-:W-:Y:S01]  /*d750*/  SHF.R.U64 R6, R8, 0x3, RZ ;  /* 0x0000000308067819 */ /* 0x000fe200000012ff */
[----:B------:R-:W-:Y:S01]  /*d760*/  IMAD.X R7, RZ, RZ, R17, P3 ;  /* 0x000000ffff077224 */ /* 0x000fe200018e0611 */
[----:B------:R-:W-:Y:S01]  /*d770*/  LEA R10, P4, R4, UR4, 0x2 ;  /* 0x00000004040a7c11 */ /* 0x000fe2000f8810ff */
[----:B------:R-:W-:Y:S01]  /*d780*/  IMAD.IADD R5, R5, 0x1, R13 ;  /* 0x0000000105057824 */ /* 0x000fe200078e020d */
[----:B------:R-:W-:Y:S01]  /*d790*/  LOP3.LUT R6, R6, R9, RZ, 0x3c, !PT ;  /* 0x0000000906067212 */ /* 0x000fe200078e3cff */
[----:B------:R-:W-:Y:S01]  /*d7a0*/  IMAD.X R13, RZ, RZ, R17, P0 ;  /* 0x000000ffff0d7224 */ /* 0x000fe200000e0611 */
[----:B------:R-:W-:Y:S01]  /*d7b0*/  IADD3 R9, P2, R16, 0x3000, RZ ;  /* 0x0000300010097810 */ /* 0x000fe20007f5e0ff */
[----:B------:R-:W-:Y:S01]  /*d7c0*/  SHFL.IDX PT, R48, R10, RZ, 0x1c1f ;  /* 0x001c1fff0a307589 */ /* 0x000fe200000e0000 */
[----:B------:R-:W-:Y:S01]  /*d7d0*/  LEA.HI.X R14, R4, UR5, R5, 0x2, P4 ;  /* 0x00000005040e7c11 */ /* 0x000fe2000a0f1405 */
[----:B------:R-:W-:Y:S01]  /*d7e0*/  VIADD R4, R24, 0x8 ;  /* 0x0000000818047836 */ /* 0x000fe20000000000 */
[----:B------:R-:W-:Y:S01]  /*d7f0*/  LOP3.LUT R8, R9, 0x380, RZ, 0xc0, !PT ;  /* 0x0000038009087812 */ /* 0x000fe200078ec0ff */
[----:B------:R-:W-:Y:S01]  /*d800*/  SHFL.IDX PT, R50, R10, 0x1, 0x1c1f ;  /* 0x003c1f000a327f89 */ /* 0x000fe200000e0000 */
[----:B------:R-:W-:Y:S01]  /*d810*/  LOP3.LUT P0, RZ, R167, 0x3, RZ, 0xc0, !PT ;  /* 0x00000003a7ff7812 */ /* 0x000fe2000780c0ff */
[----:B------:R-:W-:Y:S01]  /*d820*/  ULDC.64 UR4, c[0x0][0xaa0] ;  /* 0x0002a80000047ab9 */ /* 0x000fe20000000a00 */
[----:B------:R-:W-:Y:S01]  /*d830*/  SHF.R.U64 R8, R8, 0x3, RZ ;  /* 0x0000000308087819 */ /* 0x000fe200000012ff */
[----:B------:R-:W0:Y:S01]  /*d840*/  SHFL.IDX PT, R49, R14, RZ, 0x1c1f ;  /* 0x001c1fff0e317589 */ /* 0x000e2200000e0000 */
[----:B------:R-:W-:-:S02]  /*d850*/  IADD3 R33, P4, R16, 0x6000, RZ ;  /* 0x0000600010217810 */ /* 0x000fc40007f9e0ff */
[----:B------:R-:W-:Y:S01]  /*d860*/  LOP3.LUT R8, R8, R9, RZ, 0x3c, !PT ;  /* 0x0000000908087212 */ /* 0x000fe200078e3cff */
[----:B------:R-:W1:Y:S01]  /*d870*/  SHFL.IDX PT, R51, R14, 0x1, 0x1c1f ;  /* 0x003c1f000e337f89 */ /* 0x000e6200000e0000 */
[----:B------:R-:W-:Y:S01]  /*d880*/  IMAD.X R9, RZ, RZ, R17, P2 ;  /* 0x000000ffff097224 */ /* 0x000fe200010e0611 */
[-C--:B------:R-:W-:Y:S02]  /*d890*/  ISETP.GE.OR P2, PT, R24, R55.reuse, P0 ;  /* 0x000000371800720c */ /* 0x080fe40000746670 */
[----:B------:R-:W-:Y:S02]  /*d8a0*/  ISETP.GE.OR P0, PT, R4, R55, P0 ;  /* 0x000000370400720c */ /* 0x000fe40000706670 */
[----:B------:R-:W-:Y:S02]  /*d8b0*/  LOP3.LUT R11, R16, 0x380, RZ, 0xc0, !PT ;  /* 0x00000380100b7812 */ /* 0x000fe400078ec0ff */
[----:B------:R-:W-:Y:S02]  /*d8c0*/  LOP3.LUT R32, R33, 0x380, RZ, 0xc0, !PT ;  /* 0x0000038021207812 */ /* 0x000fe400078ec0ff */
[----:B------:R-:W-:-:S02]  /*d8d0*/  SHF.R.U64 R11, R11, 0x3, RZ ;  /* 0x000000030b0b7819 */ /* 0x000fc400000012ff */
[----:B------:R-:W-:Y:S02]  /*d8e0*/  IADD3 R5, P3, R16, 0x7000, RZ ;  /* 0x0000700010057810 */ /* 0x000fe40007f7e0ff */
[----:B------:R-:W-:Y:S02]  /*d8f0*/  SHF.R.U64 R40, R40, 0x3, RZ ;  /* 0x0000000328287819 */ /* 0x000fe400000012ff */
[----:B------:R-:W-:Y:S01]  /*d900*/  SHF.R.U64 R36, R36, 0x3, RZ ;  /* 0x0000000324247819 */ /* 0x000fe200000012ff */
[--C-:B------:R-:W-:Y:S01]  /*d910*/  IMAD.X R29, RZ, RZ, R17.reuse, P3 ;  /* 0x000000ffff1d7224 */ /* 0x100fe200018e0611 */
[----:B------:R-:W-:Y:S02]  /*d920*/  SHF.R.U64 R32, R32, 0x3, RZ ;  /* 0x0000000320207819 */ /* 0x000fe400000012ff */
[----:B------:R-:W-:Y:S01]  /*d930*/  LOP3.LUT R16, R11, R16, RZ, 0x3c, !PT ;  /* 0x000000100b107212 */ /* 0x000fe200078e3cff */
[----:B0-----:R0:W-:Y:S01]  /*d940*/  @!P2 ST.E desc[UR36][R48.64], R2 ;  /* 0x000000023000a985 */ /* 0x0011e2000c101924 */
[----:B------:R-:W-:Y:S01]  /*d950*/  LOP3.LUT R40, R40, R41, RZ, 0x3c, !PT ;  /* 0x0000002928287212 */ /* 0x000fe200078e3cff */
[--C-:B------:R-:W-:Y:S01]  /*d960*/  IMAD.X R41, RZ, RZ, R17.reuse, P6 ;  /* 0x000000ffff297224 */ /* 0x100fe200030e0611 */
[----:B------:R-:W-:Y:S01]  /*d970*/  LOP3.LUT R36, R36, R37, RZ, 0x3c, !PT ;  /* 0x0000002524247212 */ /* 0x000fe200078e3cff */
[----:B-1----:R1:W-:Y:S01]  /*d980*/  @!P0 ST.E desc[UR36][R50.64], R0 ;  /* 0x0000000032008985 */ /* 0x0023e2000c101924 */
[----:B------:R-:W-:Y:S01]  /*d990*/  LOP3.LUT R32, R32, R33, RZ, 0x3c, !PT ;  /* 0x0000002120207212 */ /* 0x000fe200078e3cff */
[--C-:B------:R-:W-:Y:S01]  /*d9a0*/  IMAD.X R37, RZ, RZ, R17.reuse, P5 ;  /* 0x000000ffff257224 */ /* 0x100fe200028e0611 */
[----:B------:R-:W-:Y:S01]  /*d9b0*/  LOP3.LUT R12, R15, 0x380, RZ, 0xc0, !PT ;  /* 0x000003800f0c7812 */ /* 0x000fe200078ec0ff */
[----:B------:R-:W-:Y:S01]  /*d9c0*/  IMAD.X R33, RZ, RZ, R17, P4 ;  /* 0x000000ffff217224 */ /* 0x000fe200020e0611 */
[----:B------:R2:W5:Y:S01]  /*d9d0*/  LD.E.128 R24, desc[UR36][R16.64] ;  /* 0x0000002410187980 */ /* 0x000562000c101d00 */
[----:B------:R-:W-:Y:S01]  /*d9e0*/  LOP3.LUT R4, R5, 0x380, RZ, 0xc0, !PT ;  /* 0x0000038005047812 */ /* 0x000fe200078ec0ff */
[----:B0-----:R-:W0:Y:S01]  /*d9f0*/  @P1 LDC R49, c[0x0][0xbec] ;  /* 0x0002fb00ff311b82 */ /* 0x001e220000000800 */
[----:B------:R-:W-:Y:S01]  /*da00*/  SHF.R.U64 R12, R12, 0x3, RZ ;  /* 0x000000030c0c7819 */ /* 0x000fe200000012ff */
[----:B------:R-:W5:Y:S01]  /*da10*/  LD.E.128 R8, desc[UR36][R8.64] ;  /* 0x0000002408087980 */ /* 0x000f62000c101d00 */
[----:B------:R-:W-:Y:S01]  /*da20*/  SHF.R.U64 R4, R4, 0x3, RZ ;  /* 0x0000000304047819 */ /* 0x000fe200000012ff */
[----:B-1----:R-:W-:Y:S01]  /*da30*/  IMAD R0, R21, UR4, RZ ;  /* 0x0000000415007c24 */ /* 0x002fe2000f8e02ff */
[----:B------:R-:W-:Y:S01]  /*da40*/  LOP3.LUT R12, R12, R15, RZ, 0x3c, !PT ;  /* 0x0000000f0c0c7212 */ /* 0x000fe200078e3cff */
[----:B------:R-:W5:Y:S01]  /*da50*/  LD.E.128 R40, desc[UR36][R40.64] ;  /* 0x0000002428287980 */ /* 0x000f62000c101d00 */
[----:B--2---:R-:W-:Y:S01]  /*da60*/  IMAD.WIDE.U32 R16, R23, UR4, RZ ;  /* 0x0000000417107c25 */ /* 0x004fe2000f8e00ff */
[----:B------:R-:W-:-:S02]  /*da70*/  LOP3.LUT R28, R4, R5, RZ, 0x3c, !PT ;  /* 0x00000005041c7212 */ /* 0x000fc400078e3cff */
[----:B------:R-:W5:Y:S01]  /*da80*/  LD.E.128 R4, desc[UR36][R6.64] ;  /* 0x0000002406047980 */ /* 0x000f62000c101d00 */
[----:B------:R-:W-:Y:S01]  /*da90*/  IMAD R21, R23, UR5, R0 ;  /* 0x0000000517157c24 */ /* 0x000fe2000f8e0200 */
[----:B------:R-:W-:Y:S01]  /*daa0*/  ULDC.64 UR4, c[0x0][0xae8] ;  /* 0x0002ba0000047ab9 */ /* 0x000fe20000000a00 */
[----:B------:R-:W1:Y:S01]  /*dab0*/  @P1 LDC R23, c[0x0][0xbf0] ;  /* 0x0002fc00ff171b82 */ /* 0x000e620000000800 */
[----:B------:R-:W5:Y:S01]  /*dac0*/  LD.E.128 R12, desc[UR36][R12.64] ;  /* 0x000000240c0c7980 */ /* 0x000f62000c101d00 */
[----:B------:R-:W-:Y:S02]  /*dad0*/  IMAD.IADD R17, R17, 0x1, R21 ;  /* 0x0000000111117824 */ /* 0x000fe400078e0215 */
[----:B------:R-:W-:Y:S01]  /*dae0*/  IMAD R21, R162, 0x20, R165 ;  /* 0x00000020a2157824 */ /* 0x000fe200078e02a5 */
[----:B------:R-:W5:Y:S01]  /*daf0*/  LD.E.128 R36, desc[UR36][R36.64] ;  /* 0x0000002424247980 */ /* 0x000f62000c101d00 */
[----:B------:R-:W-:Y:S02]  /*db00*/  IMAD R0, R44, UR4, RZ ;  /* 0x000000042c007c24 */ /* 0x000fe4000f8e02ff */
[----:B------:R-:W-:Y:S01]  /*db10*/  IMAD.IADD R44, R18, 0x1, R21 ;  /* 0x00000001122c7824 */ /* 0x000fe200078e0215 */
[----:B------:R-:W5:Y:S01]  /*db20*/  LD.E.128 R32, desc[UR36][R32.64] ;  /* 0x0000002420207980 */ /* 0x000f62000c101d00 */
[----:B------:R-:W-:-:S02]  /*db30*/  IMAD R21, R163, UR5, R0 ;  /* 0x00000005a3157c24 */ /* 0x000fc4000f8e0200 */
[----:B------:R-:W-:Y:S01]  /*db40*/  IMAD.WIDE.U32 R16, R163, UR4, R16 ;  /* 0x00000004a3107c25 */ /* 0x000fe2000f8e0010 */
[----:B------:R-:W-:Y:S01]  /*db50*/  ULDC.64 UR4, c[0x0][0xaf0] ;  /* 0x0002bc0000047ab9 */ /* 0x000fe20000000a00 */
[----:B------:R-:W5:Y:S02]  /*db60*/  LD.E.128 R28, desc[UR36][R28.64] ;  /* 0x000000241c1c7980 */ /* 0x000f64000c101d00 */
[----:B0-----:R-:W-:Y:S01]  /*db70*/  @P1 IMAD.HI.U32 R0, R44, R49, RZ ;  /* 0x000000312c001227 */ /* 0x001fe200078e00ff */
[----:B------:R-:W-:Y:S01]  /*db80*/  @!PT LDS RZ, [RZ] ;  /* 0x00000000fffff984 */ /* 0x000fe20000000800 */
[----:B------:R-:W-:Y:S01]  /*db90*/  @!PT LDS RZ, [RZ] ;  /* 0x00000000fffff984 */ /* 0x000fe20000000800 */
[----:B------:R-:W-:Y:S01]  /*dba0*/  @!PT LDS RZ, [RZ] ;  /* 0x00000000fffff984 */ /* 0x000fe20000000800 */
[----:B------:R-:W-:Y:S01]  /*dbb0*/  @!PT LDS RZ, [RZ] ;  /* 0x00000000fffff984 */ /* 0x000fe20000000800 */
[----:B------:R0:W-:Y:S06]  /*dbc0*/  MEMBAR.ALL.CTA ;  /* 0x0000000000007992 */ /* 0x0001ec0000008000 */
[----:B0-----:R-:W0:Y:S01]  /*dbd0*/  FENCE.VIEW.ASYNC.S ;  /* 0x00000000000073c6 */ /* 0x001e220000000000 */
[----:B------:R-:W-:-:S02]  /*dbe0*/  IMAD.IADD R17, R17, 0x1, R21 ;  /* 0x0000000111117824 */ /* 0x000fc400078e0215 */
[----:B------:R-:W-:Y:S02]  /*dbf0*/  IMAD.MOV.U32 R21, RZ, RZ, R44 ;  /* 0x000000ffff157224 */ /* 0x000fe400078e002c */
[----:B------:R-:W-:Y:S01]  /*dc00*/  IMAD R2, R20, UR4, RZ ;  /* 0x0000000414027c24 */ /* 0x000fe2000f8e02ff */
[----:B-1----:R-:W-:Y:S01]  /*dc10*/  @P1 SHF.R.U32.HI R21, RZ, R23, R0 ;  /* 0x00000017ff151219 */ /* 0x002fe20000011600 */
[----:B------:R-:W-:-:S03]  /*dc20*/  IMAD.WIDE.U32 R16, R53, UR4, R16 ;  /* 0x0000000435107c25 */ /* 0x000fc6000f8e0010 */
[--C-:B------:R-:W-:Y:S01]  /*dc30*/  SHF.R.S32.HI R0, RZ, 0x1f, R21.reuse ;  /* 0x0000001fff007819 */ /* 0x100fe20000011415 */
[----:B------:R-:W-:Y:S01]  /*dc40*/  IMAD R23, R53, UR5, R2 ;  /* 0x0000000535177c24 */ /* 0x000fe2000f8e0202 */
[----:B------:R-:W-:Y:S01]  /*dc50*/  ULDC.64 UR4, c[0x0][0xae0] ;  /* 0x0002b80000047ab9 */ /* 0x000fe20000000a00 */
[----:B------:R-:W-:Y:S02]  /*dc60*/  IMAD.MOV R49, RZ, RZ, -R21 ;  /* 0x000000ffff317224 */ /* 0x000fe400078e0a15 */
[----:B------:R-:W-:Y:S02]  /*dc70*/  IMAD.IADD R17, R17, 0x1, R23 ;  /* 0x0000000111117824 */ /* 0x000fe400078e0217 */
[----:B------:R-:W-:Y:S02]  /*dc80*/  IMAD R0, R0, UR4, RZ ;  /* 0x0000000400007c24 */ /* 0x000fe4000f8e02ff */
[----:B------:R-:W-:Y:S02]  /*dc90*/  IMAD R23, R52, R49, R44 ;  /* 0x0000003134177224 */ /* 0x000fe400078e022c */
[----:B------:R-:W-:-:S02]  /*dca0*/  IMAD R49, R21, UR5, R0 ;  /* 0x0000000515317c24 */ /* 0x000fc4000f8e0200 */
[----:B------:R-:W-:Y:S01]  /*dcb0*/  IMAD.WIDE.U32 R16, R21, UR4, R16 ;  /* 0x0000000415107c25 */ /* 0x000fe2000f8e0010 */
[----:B------:R-:W-:Y:S01]  /*dcc0*/  SHF.R.S32.HI R0, RZ, 0x1f, R23 ;  /* 0x0000001fff007819 */ /* 0x000fe20000011417 */
[----:B------:R-:W-:Y:S02]  /*dcd0*/  ULDC.64 UR4, c[0x0][0xad8] ;  /* 0x0002b60000047ab9 */ /* 0x000fe40000000a00 */
[----:B------:R-:W-:Y:S02]  /*dce0*/  IMAD.IADD R17, R17, 0x1, R49 ;  /* 0x0000000111117824 */ /* 0x000fe400078e0231 */
[----:B------:R-:W-:Y:S02]  /*dcf0*/  IMAD R2, R0, UR4, RZ ;  /* 0x0000000400027c24 */ /* 0x000fe4000f8e02ff */
[----:B------:R-:W-:Y:S02]  /*dd00*/  IMAD.IADD R44, R165, 0x1, R18 ;  /* 0x00000001a52c7824 */ /* 0x000fe400078e0212 */
[----:B------:R-:W-:-:S02]  /*dd10*/  IMAD R21, R23, UR5, R2 ;  /* 0x0000000517157c24 */ /* 0x000fc4000f8e0202 */
[----:B------:R-:W-:Y:S01]  /*dd20*/  IMAD.WIDE.U32 R16, R23, UR4, R16 ;  /* 0x0000000417107c25 */ /* 0x000fe2000f8e0010 */
[CC--:B------:R-:W-:Y:S01]  /*dd30*/  ISETP.GE.AND P2, PT, R44.reuse, R55.reuse, PT ;  /* 0x000000372c00720c */ /* 0x0c0fe20003f46270 */
[----:B------:R-:W-:Y:S02]  /*dd40*/  ULDC.64 UR4, c[0x0][0xa80] ;  /* 0x0002a00000047ab9 */ /* 0x000fe40000000a00 */
[----:B------:R-:W-:Y:S01]  /*dd50*/  VIADD R0, R44, 0x20 ;  /* 0x000000202c007836 */ /* 0x000fe20000000000 */
[----:B------:R-:W-:Y:S01]  /*dd60*/  LEA R18, P3, R16, UR4, 0x1 ;  /* 0x0000000410127c11 */ /* 0x000fe2000f8608ff */
[----:B------:R-:W-:Y:S02]  /*dd70*/  IMAD.IADD R17, R17, 0x1, R21 ;  /* 0x0000000111117824 */ /* 0x000fe400078e0215 */
[----:B------:R-:W-:Y:S01]  /*dd80*/  VIADD R3, R3, 0x2a820 ;  /* 0x0002a82003037836 */ /* 0x000fe20000000000 */
[----:B------:R-:W-:Y:S01]  /*dd90*/  ISETP.GE.AND P0, PT, R0, R55, PT ;  /* 0x000000370000720c */ /* 0x000fe20003f06270 */
[----:B------:R-:W-:Y:S01]  /*dda0*/  VIADD R0, R44, 0x40 ;  /* 0x000000402c007836 */ /* 0x000fe20000000000 */
[----:B------:R-:W-:-:S02]  /*ddb0*/  LEA.HI.X R20, R16, UR5, R17, 0x1, P3 ;  /* 0x0000000510147c11 */ /* 0x000fc400098f0c11 */
[----:B------:R-:W-:Y:S01]  /*ddc0*/  PRMT R3, RZ, 0x654, R3 ;  /* 0x00000654ff037816 */ /* 0x000fe20000000003 */
[----:B0-----:R0:W1:Y:S01]  /*ddd0*/  SHFL.IDX PT, R16, R18, RZ, 0x181f ;  /* 0x00181fff12107589 */ /* 0x00106200000e0000 */
        /* <DEDUP_REMOVED lines=10> */
[-C--:B0-2---:R-:W-:Y:S02]  /*de80*/  @!P2 LEA.HI.X R3, R160, R0.reuse, R173, 0x1, P4 ;  /* 0x00000000a003a211 */ /* 0x085fe400020f0cad */
[----:B------:R-:W-:-:S03]  /*de90*/  @!P3 LEA.HI.X R17, R161, R0, R172, 0x1, P5 ;  /* 0x00000000a111b211 */ /* 0x000fc600028f0cac */
[----:B-----5:R3:W-:Y:S04]  /*dea0*/  @!P2 ST.E.128 desc[UR36][R2.64], R24 ;  /* 0x000000180200a985 */ /* 0x0207e8000c101d24 */
[----:B------:R3:W-:Y:S02]  /*deb0*/  @!P3 ST.E.128 desc[UR36][R16.64], R40 ;  /* 0x000000281000b985 */ /* 0x0007e4000c101d24 */
.L_x_1329:
[----:B------:R-:W-:Y:S05]  /*dec0*/  BSYNC B1 ;  /* 0x0000000000017941 */ /* 0x000fea0003800000 */
.L_x_1328:
        /* <DEDUP_REMOVED lines=9> */
[-C--:B0---4-:R-:W-:Y:S02]  /*df60*/  @!P3 LEA.HI.X R3, R160, R0.reuse, R173, 0x1, P0 ;  /* 0x00000000a003b211 */ /* 0x091fe400000f0cad */
[----:B------:R-:W-:-:S03]  /*df70*/  @!P4 LEA.HI.X R17, R161, R0, R172, 0x1, P2 ;  /* 0x00000000a111c211 */ /* 0x000fc600010f0cac */
[----:B-----5:R3:W-:Y:S04]  /*df80*/  @!P3 ST.E.128 desc[UR36][R2.64], R12 ;  /* 0x0000000c0200b985 */ /* 0x0207e8000c101d24 */
[----:B------:R3:W-:Y:S02]  /*df90*/  @!P4 ST.E.128 desc[UR36][R16.64], R36 ;  /* 0x000000241000c985 */ /* 0x0007e4000c101d24 */
.L_x_1331:
[----:B------:R-:W-:Y:S05]  /*dfa0*/  BSYNC B1 ;  /* 0x0000000000017941 */ /* 0x000fea0003800000 */
.L_x_1330:
        /* <DEDUP_REMOVED lines=13> */
.L_x_1333:
[----:B------:R-:W-:Y:S05]  /*e080*/  BSYNC B1 ;  /* 0x0000000000017941 */ /* 0x000fea0003800000 */
.L_x_1332:
        /* <DEDUP_REMOVED lines=12> */
[----:B----4-:R-:W-:-:S04]  /*e150*/  LEA R2, P0, R161, R18, 0x1 ;  /* 0x00000012a1027211 */ /* 0x010fc800078008ff */
[----:B------:R-:W-:-:S05]  /*e160*/  LEA.HI.X R3, R161, R20, R172, 0x1, P0 ;  /* 0x00000014a1037211 */ /* 0x000fca00000f0cac */
[----:B------:R0:W-:Y:S01]  /*e170*/  ST.E.128 desc[UR36][R2.64], R28 ;  /* 0x0000001c02007985 */ /* 0x0001e2000c101d24 */
[----:B------:R-:W-:Y:S05]  /*e180*/  BRA `(.L_x_1334) ;  /* 0x0000000800b07947 */ /* 0x000fea0003800000 */
.L_x_1326:
[----:B------:R-:W2:Y:S08]  /*e190*/  LDC.64 R4, c[0x0][0xc00] ;  /* 0x00030000ff047b82 */ /* 0x000eb00000000a00 */
[----:B0-----:R-:W0:Y:S01]  /*e1a0*/  LDC.64 R2, c[0x0][0xc00] ;  /* 0x00030000ff027b82 */ /* 0x001e220000000a00 */
[----:B------:R-:W-:Y:S01]  /*e1b0*/  ULDC UR4, c[0x0][0xa88] ;  /* 0x0002a20000047ab9 */ /* 0x000fe20000000800 */
[----:B------:R-:W-:-:S06]  /*e1c0*/  IMAD.MOV.U32 R6, RZ, RZ, RZ ;  /* 0x000000ffff067224 */ /* 0x000fcc00078e00ff */
[----:B------:R-:W3:Y:S01]  /*e1d0*/  LDC R17, c[0x0][0xbe8] ;  /* 0x0002fa00ff117b82 */ /* 0x000ee20000000800 */
[----:B--2---:R-:W-:-:S04]  /*e1e0*/  ISETP.NE.U32.AND P0, PT, R4, RZ, PT ;  /* 0x000000ff0400720c */ /* 0x004fc80003f05070 */
[----:B------:R-:W-:-:S03]  /*e1f0*/  ISETP.NE.AND.EX P0, PT, R5, RZ, PT, P0 ;  /* 0x000000ff0500720c */ /* 0x000fc60003f05300 */
[----:B------:R-:W2:Y:S01]  /*e200*/  LDC.64 R4, c[0x0][0xc08] ;  /* 0x00030200ff047b82 */ /* 0x000ea20000000a00 */
[----:B0-----:R-:W-:-:S04]  /*e210*/  IMAD.WIDE R2, R164, 0x4, R2 ;  /* 0x00000004a4027825 */ /* 0x001fc800078e0202 */
[----:B------:R-:W-:-:S05]  /*e220*/  IMAD.U32 R0, RZ, RZ, UR4 ;  /* 0x00000004ff007e24 */ /* 0x000fca000f8e00ff */
[----:B------:R0:W5:Y:S01]  /*e230*/  @P0 LDG.E R6, desc[UR36][R2.64] ;  /* 0x0000002402060981 */ /* 0x000162000c1e1900 */
[----:B--2---:R-:W-:-:S04]  /*e240*/  ISETP.NE.U32.AND P1, PT, R4, RZ, PT ;  /* 0x000000ff0400720c */ /* 0x004fc80003f25070 */
[----:B------:R-:W-:-:S13]  /*e250*/  ISETP.NE.AND.EX P1, PT, R5, RZ, PT, P1 ;  /* 0x000000ff0500720c */ /* 0x000fda0003f25310 */
[----:B------:R-:W2:Y:S02]  /*e260*/  @P1 LDC.64 R4, c[0x0][0xc08] ;  /* 0x00030200ff041b82 */ /* 0x000ea40000000a00 */
[----:B--2---:R-:W-:-:S05]  /*e270*/  @P1 IMAD.WIDE R4, R164, 0x4, R4 ;  /* 0x00000004a4041825 */ /* 0x004fca00078e0204 */
[----:B------:R0:W5:Y:S01]  /*e280*/  @P1 LDG.E R0, desc[UR36][R4.64] ;  /* 0x0000002404001981 */ /* 0x000162000c1e1900 */
[----:B---3--:R-:W-:Y:S02]  /*e290*/  ISETP.NE.AND P2, PT, R17, 0x1, PT ;  /* 0x000000011100780c */ /* 0x008fe40003f45270 */
[----:B------:R-:W-:Y:S02]  /*e2a0*/  ISETP.GE.AND P3, PT, R174, 0x80, PT ;  /* 0x00000080ae00780c */ /* 0x000fe40003f66270 */
[----:B------:R-:W-:-:S09]  /*e2b0*/  SHF.R.S32.HI R7, RZ, 0x1f, R164 ;  /* 0x0000001fff077819 */ /* 0x000fd200000114a4 */
[----:B------:R-:W2:Y:S08]  /*e2c0*/  @P2 LDC R16, c[0x0][0xbec] ;  /* 0x0002fb00ff102b82 */ /* 0x000eb00000000800 */
[----:B------:R-:W3:Y:S01]  /*e2d0*/  @P2 LDC R21, c[0x0][0xbf0] ;  /* 0x0002fc00ff152b82 */ /* 0x000ee20000000800 */
[----:B0-----:R-:W-:Y:S05]  /*e2e0*/  @P1 BRA `(.L_x_1335) ;  /* 0x0000000000101947 */ /* 0x001fea0003800000 */
[----:B------:R-:W-:Y:S05]  /*e2f0*/  @!P0 BRA `(.L_x_1335) ;  /* 0x00000000000c8947 */ /* 0x000fea0003800000 */
[----:B------:R-:W4:Y:S04]  /*e300*/  LDG.E R5, desc[UR36][R2.64] ;  /* 0x0000002402057981 */ /* 0x000f28000c1e1900 */
[----:B-----5:R-:W4:Y:S02]  /*e310*/  LDG.E R0, desc[UR36][R2.64+0x4] ;  /* 0x0000042402007981 */ /* 0x020f24000c1e1900 */
[----:B----4-:R-:W-:-:S07]  /*e320*/  IMAD.IADD R0, R0, 0x1, -R5 ;  /* 0x0000000100007824 */ /* 0x010fce00078e0a05 */
.L_x_1335:
        /* <DEDUP_REMOVED lines=9> */
[----:B0-----:R-:W-:-:S04]  /*e3c0*/  IADD3 R9, R18, -0x80, R3 ;  /* 0xffffff8012097810 */ /* 0x001fc80007ffe003 */
        /* <DEDUP_REMOVED lines=18> */
[----:B------:R-:W-:Y:S01]  /*e4f0*/  IADD3 R2, P0, R5, R2, RZ ;  /* 0x0000000205027210 */ /* 0x000fe20007f1e0ff */
[----:B------:R-:W-:Y:S02]  /*e500*/  IMAD.MOV R7, RZ, RZ, -R5 ;  /* 0x000000ffff077224 */ /* 0x000fe400078e0a05 */
[----:B------:R-:W-:Y:S01]  /*e510*/  IMAD R8, R13, UR5, R4 ;  /* 0x000000050d087c24 */ /* 0x000fe2000f8e0204 */
[----:B------:R-:W-:Y:S01]  /*e520*/  ULDC.64 UR4, c[0x0][0xb88] ;  /* 0x0002e20000047ab9 */ /* 0x000fe20000000a00 */
[----:B------:R-:W-:Y:S01]  /*e530*/  IMAD R7, R14, R7, R9 ;  /* 0x000000070e077224 */ /* 0x000fe200078e0209 */
[----:B------:R-:W-:-:S04]  /*e540*/  SHF.R.S32.HI R9, RZ, 0x1f, R5 ;  /* 0x0000001fff097819 */ /* 0x000fc80000011405 */
        /* <DEDUP_REMOVED lines=11> */
.L_x_1337:
[----:B------:R-:W-:Y:S05]  /*e600*/  BSYNC B1 ;  /* 0x0000000000017941 */ /* 0x000fea0003800000 */
.L_x_1336:
[----:B------:R-:W-:Y:S01]  /*e610*/  ULDC.64 UR4, c[0x0][0xaa0] ;  /* 0x0002a80000047ab9 */ /* 0x000fe20000000a00 */
[----:B------:R-:W-:Y:S01]  /*e620*/  IMAD R7, R162, 0x20, R165 ;  /* 0x00000020a2077824 */ /* 0x000fe200078e02a5 */
[----:B------:R-:W-:Y:S01]  /*e630*/  BSSY B1, `(.L_x_1338) ;  /* 0x0000037000017945 */ /* 0x000fe20003800000 */
[----:B0-----:R-:W-:Y:S02]  /*e640*/  IMAD R3, R11, UR4, RZ ;  /* 0x000000040b037c24 */ /* 0x001fe4000f8e02ff */
[----:B------:R-:W-:Y:S02]  /*e650*/  IMAD.IADD R9, R18, 0x1, R7 ;  /* 0x0000000112097824 */ /* 0x000fe400078e0207 */
[C---:B------:R-:W-:Y:S02]  /*e660*/  IMAD R5, R6.reuse, UR5, R3 ;  /* 0x0000000506057c24 */ /* 0x040fe4000f8e0203 */
[----:B------:R-:W-:Y:S01]  /*e670*/  IMAD.WIDE.U32 R2, R6, UR4, RZ ;  /* 0x0000000406027c25 */ /* 0x000fe2000f8e00ff */
[----:B------:R-:W-:-:S03]  /*e680*/  ULDC.64 UR4, c[0x0][0xae8] ;  /* 0x0002ba0000047ab9 */ /* 0x000fc60000000a00 */
[----:B------:R-:W-:Y:S02]  /*e690*/  IMAD.IADD R3, R3, 0x1, R5 ;  /* 0x0000000103037824 */ /* 0x000fe400078e0205 */
[----:B------:R-:W-:Y:S02]  /*e6a0*/  IMAD R6, R10, UR4, RZ ;  /* 0x000000040a067c24 */ /* 0x000fe4000f8e02ff */
[----:B--2---:R-:W-:-:S04]  /*e6b0*/  @P2 IMAD.HI.U32 R4, R9, R16, RZ ;  /* 0x0000001009042227 */ /* 0x004fc800078e00ff */
[C---:B------:R-:W-:Y:S02]  /*e6c0*/  IMAD R7, R163.reuse, UR5, R6 ;  /* 0x00000005a3077c24 */ /* 0x040fe4000f8e0206 */
[----:B------:R-:W-:Y:S01]  /*e6d0*/  IMAD.WIDE.U32 R2, R163, UR4, R2 ;  /* 0x00000004a3027c25 */ /* 0x000fe2000f8e0002 */
[----:B------:R-:W-:-:S03]  /*e6e0*/  ULDC.64 UR4, c[0x0][0xaf0] ;  /* 0x0002bc0000047ab9 */ /* 0x000fc60000000a00 */
[----:B------:R-:W-:Y:S01]  /*e6f0*/  IMAD.MOV.U32 R5, RZ, RZ, R9 ;  /* 0x000000ffff057224 */ /* 0x000fe200078e0009 */
[----:B---3--:R-:W-:Y:S01]  /*e700*/  @P2 SHF.R.U32.HI R5, RZ, R21, R4 ;  /* 0x00000015ff052219 */ /* 0x008fe20000011604 */
[----:B------:R-:W-:Y:S02]  /*e710*/  IMAD R6, R12, UR4, RZ ;  /* 0x000000040c067c24 */ /* 0x000fe4000f8e02ff */
[----:B------:R-:W-:Y:S01]  /*e720*/  IMAD.IADD R3, R3, 0x1, R7 ;  /* 0x0000000103037824 */ /* 0x000fe200078e0207 */
[----:B------:R-:W-:Y:S01]  /*e730*/  SHF.R.S32.HI R4, RZ, 0x1f, R5 ;  /* 0x0000001fff047819 */ /* 0x000fe20000011405 */
[C---:B------:R-:W-:Y:S02]  /*e740*/  IMAD R7, R13.reuse, UR5, R6 ;  /* 0x000000050d077c24 */ /* 0x040fe4000f8e0206 */
        /* <DEDUP_REMOVED lines=12> */
[----:B------:R-:W-:Y:S02]  /*e810*/  IMAD.IADD R18, R165, 0x1, R18 ;  /* 0x00000001a5127824 */ /* 0x000fe400078e0212 */
        /* <DEDUP_REMOVED lines=11> */
[----:B------:R0:W2:Y:S02]  /*e8d0*/  SHFL.IDX PT, R2, R4, RZ, 0x181f ;  /* 0x00181fff04027589 */ /* 0x0000a400000e0000 */
[----:B------:R-:W-:Y:S02]  /*e8e0*/  ISETP.GE.AND P0, PT, R0, R17, PT ;  /* 0x000000110000720c */ /* 0x000fe40003f06270 */
[----:B------:R0:W3:Y:S01]  /*e8f0*/  SHFL.IDX PT, R0, R5, RZ, 0x181f ;  /* 0x00181fff05007589 */ /* 0x0000e200000e0000 */
[----:B------:R-:W-:Y:S10]  /*e900*/  @P2 BRA `(.L_x_1339) ;  /* 0x0000000000242947 */ /* 0x000ff40003800000 */
        /* <DEDUP_REMOVED lines=9> */
.L_x_1339:
[----:B------:R-:W-:Y:S05]  /*e9a0*/  BSYNC B1 ;  /* 0x0000000000017941 */ /* 0x000fea0003800000 */
.L_x_1338:
        /* <DEDUP_REMOVED lines=13> */
.L_x_1341:
[----:B------:R-:W-:Y:S05]  /*ea80*/  BSYNC B1 ;  /* 0x0000000000017941 */ /* 0x000fea0003800000 */
.L_x_1340:
        /* <DEDUP_REMOVED lines=13> */
.L_x_1343:
[----:B------:R-:W-:Y:S05]  /*eb60*/  BSYNC B1 ;  /* 0x0000000000017941 */ /* 0x000fea0003800000 */
.L_x_1342:
        /* <DEDUP_REMOVED lines=14> */
.L_x_1334:
[----:B------:R-:W-:Y:S05]  /*ec50*/  BSYNC B0 ;  /* 0x0000000000007941 */ /* 0x000fea0003800000 */
.L_x_1325:
[----:B------:R-:W-:Y:S02]  /*ec60*/  ULDC UR4, c[0x0][0xc3c] ;  /* 0x00030f0000047ab9 */ /* 0x000fe40000000800 */
[----:B-1----:R-:W-:-:S13]  /*ec70*/  ISETP.GE.AND P0, PT, R47, UR4, PT ;  /* 0x000000042f007c0c */ /* 0x002fda000bf06270 */
[----:B------:R-:W-:Y:S05]  /*ec80*/  @!P0 BRA `(.L_x_1344) ;  /* 0xffffff2000248947 */ /* 0x000fea000383ffff */
[----:B------:R-:W-:Y:S05]  /*ec90*/  EXIT ;  /* 0x000000000000794d */ /* 0x000fea0003800000 */
.L_x_1235:
[----:B------:R-:W-:-:S08]  /*eca0*/  NOP ;  /* 0x0000000000007918 */ /* 0x000fd00000000000 */
[----:B0-----:R-:W0:-:S00]  /*ecb0*/  USETMAXREG.DEALLOC.CTAPOOL 0x28 ;  /* 0x00000028000079c8 */ /* 0x001e0000080e0500 */
[----:B0-----:R-:W2:Y:S01]  /*ecc0*/  LDL.LU R2, [R1] ;  /* 0x0000000001027983 */ /* 0x001ea20000300800 */
[----:B------:R-:W-:-:S06]  /*ecd0*/  LOP3.LUT R0, R0, 0x3, RZ, 0xc0, !PT ;  /* 0x0000000300007812 */ /* 0x000fcc00078ec0ff */
[----:B------:R-:W0:Y:S02]  /*ece0*/  SHFL.IDX PT, R0, R0, RZ, 0x1f ;  /* 0x00001fff00007589 */ /* 0x000e2400000e0000 */
[----:B0-----:R-:W-:Y:S01]  /*ecf0*/  ISETP.NE.AND P0, PT, R0, RZ, PT ;  /* 0x000000ff0000720c */ /* 0x001fe20003f05270 */
[----:B------:R-:W-:Y:S01]  /*ed00*/  IMAD.MOV.U32 R0, RZ, RZ, RZ ;  /* 0x000000ffff007224 */ /* 0x000fe200078e00ff */
[----:B--2---:R-:W-:-:S11]  /*ed10*/  LOP3.LUT R2, R2, 0xfffffeff, RZ, 0xc0, !PT ;  /* 0xfffffeff02027812 */ /* 0x004fd600078ec0ff */
[----:B------:R-:W-:-:S05]  /*ed20*/  @P0 LOP3.LUT R2, R2, 0x100, RZ, 0xfc, !PT ;  /* 0x0000010002020812 */ /* 0x000fca00078efcff */
[----:B------:R0:W-:Y:S01]  /*ed30*/  STL [R1], R2 ;  /* 0x0000000201007387 */ /* 0x0001e20000100800 */
[----:B------:R-:W-:Y:S05]  /*ed40*/  @!P0 BRA `(.L_x_1345) ;  /* 0x00000000001c8947 */ /* 0x000fea0003800000 */
[----:B------:R-:W1:Y:S08]  /*ed50*/  S2UR UR5, SR_CgaCtaId ;  /* 0x00000000000579c3 */ /* 0x000e700000008800 */
[----:B------:R-:W-:Y:S06]  /*ed60*/  BAR.SYNC.DEFER_BLOCKING 0x5, 0x180 ;  /* 0x0146000000007b1d */ /* 0x000fec0000010000 */
[----:B------:R-:W-:-:S02]  /*ed70*/  UMOV UR4, 0x400 ;  /* 0x0000040000047882 */ /* 0x000fc40000000000 */
[----:B-1----:R-:W-:-:S09]  /*ed80*/  ULEA UR4, UR5, UR4, 0x18 ;  /* 0x0000000405047291 */ /* 0x002fd2000f8ec03f */
[----:B------:R-:W1:Y:S01]  /*ed90*/  LDS.128 R16, [UR4+0x2a8d0] ;  /* 0x02a8d004ff107984 */ /* 0x000e620008000c00 */
[----:B------:R-:W-:Y:S06]  /*eda0*/  BAR.ARV 0x4, 0x180 ;  /* 0x0106000000007b1d */ /* 0x000fec0000002000 */
[----:B------:R-:W-:Y:S05]  /*edb0*/  BRA `(.L_x_1346) ;  /* 0x00000008008c7947 */ /* 0x000fea0003800000 */
.L_x_1345:
[----:B0-----:R-:W0:Y:S01]  /*edc0*/  S2R R2, SR_TID.X ;  /* 0x0000000000027919 */ /* 0x001e220000002100 */
        /* <DEDUP_REMOVED lines=36> */
[----:B------:R-:W-:Y:S01]  /*f010*/  IMAD.MOV.U32 R4, RZ, RZ, R3 ;  /* 0x000000ffff047224 */ /* 0x000fe200078e0003 */
[----:B------:R-:W-:Y:S01]  /*f020*/  UMOV UR4, URZ ;  /* 0x0000003f00047c82 */ /* 0x000fe20008000000 */
[----:B------:R-:W-:-:S05]  /*f030*/  ULDC UR5, c[0x0][0xc38] ;  /* 0x00030e0000057ab9 */ /* 0x000fca0000000800 */
.L_x_1351:
        /* <DEDUP_REMOVED lines=12> */
.L_x_1350:
[----:B------:R-:W-:Y:S05]  /*f100*/  BSYNC B0 ;  /* 0x0000000000007941 */ /* 0x000fea0003800000 */
.L_x_1349:
        /* <DEDUP_REMOVED lines=20> */
.L_x_1347:
[----:B------:R-:W-:-:S04]  /*f250*/  IMAD.IADD R11, R4, 0x1, -R3 ;  /* 0x00000001040b7824 */ /* 0x000fc800078e0a03 */
[----:B------:R-:W-:-:S05]  /*f260*/  IMAD R2, R6, UR5, R11 ;  /* 0x0000000506027c24 */ /* 0x000fca000f8e020b */
[----:B------:R-:W-:Y:S02]  /*f270*/  ISETP.GT.AND P0, PT, R2, UR6, PT ;  /* 0x0000000602007c0c */ /* 0x000fe4000bf04270 */
[----:B------:R-:W0:Y:S11]  /*f280*/  LDC.64 R2, c[0x0][0xc90] ;  /* 0x00032400ff027b82 */ /* 0x000e360000000a00 */
[----:B------:R-:W-:-:S04]  /*f290*/  VOTE.ANY R8, PT, !P0 ;  /* 0x0000000000087806 */ /* 0x000fc800040e0100 */
[----:B------:R-:W1:Y:S02]  /*f2a0*/  POPC R13, R8 ;  /* 0x00000008000d7309 */ /* 0x000e640000000000 */
[----:B-1----:R-:W-:-:S04]  /*f2b0*/  VIADD R19, R13, UR4 ;  /* 0x000000040d137c36 */ /* 0x002fc80008000000 */
[----:B0-----:R-:W-:-:S05]  /*f2c0*/  IMAD.WIDE R2, R19, 0x4, R2 ;  /* 0x0000000413027825 */ /* 0x001fca00078e0202 */
[----:B------:R-:W2:Y:S01]  /*f2d0*/  LDG.E R7, desc[UR36][R2.64] ;  /* 0x0000002402077981 */ /* 0x000ea2000c1e1900 */
[----:B------:R-:W-:-:S03]  /*f2e0*/  ISETP.NE.AND P0, PT, R8, RZ, PT ;  /* 0x000000ff0800720c */ /* 0x000fc60003f05270 */
[----:B------:R-:W2:Y:S02]  /*f2f0*/  SHFL.IDX PT, R0, R0, R13, 0x1f ;  /* 0x00001f0d00007589 */ /* 0x000ea400000e0000 */
[----:B--2---:R-:W-:-:S05]  /*f300*/  IMAD R4, R0, R7, RZ ;  /* 0x0000000700047224 */ /* 0x004fca00078e02ff */
[----:B------:R-:W-:-:S04]  /*f310*/  IABS R12, R4 ;  /* 0x00000004000c7213 */ /* 0x000fc80000000000 */
[----:B------:R-:W0:Y:S08]  /*f320*/  I2F.RP R9, R12 ;  /* 0x0000000c00097306 */ /* 0x000e300000209400 */
[----:B0-----:R-:W0:Y:S02]  /*f330*/  MUFU.RCP R9, R9 ;  /* 0x0000000900097308 */ /* 0x001e240000001000 */
[----:B0-----:R-:W-:-:S06]  /*f340*/  VIADD R10, R9, 0xffffffe ;  /* 0x0ffffffe090a7836 */ /* 0x001fcc0000000000 */
[----:B------:R0:W1:Y:S01]  /*f350*/  F2I.FTZ.U32.TRUNC.NTZ R3, R10 ;  /* 0x0000000a00037305 */ /* 0x000062000021f000 */
[----:B------:R-:W-:Y:S05]  /*f360*/  @!P0 BRA `(.L_x_1352) ;  /* 0x0000000000088947 */ /* 0x000fea0003800000 */
[----:B------:R-:W-:-:S05]  /*f370*/  VIADD R9, R13, 0xffffffff ;  /* 0xffffffff0d097836 */ /* 0x000fca0000000000 */
[----:B------:R2:W3:Y:S02]  /*f380*/  SHFL.IDX PT, R16, R6, R9, 0x1f ;  /* 0x00001f0906107589 */ /* 0x0004e400000e0000 */
.L_x_1352:
[----:B-1----:R-:W-:Y:S02]  /*f390*/  IMAD.MOV R2, RZ, RZ, -R3 ;  /* 0x000000ffff027224 */ /* 0x002fe400078e0a03 */
[----:B---3--:R-:W-:Y:S02]  /*f3a0*/  IMAD R16, R16, UR5, R11 ;  /* 0x0000000510107c24 */ /* 0x008fe4000f8e020b */
[----:B------:R-:W-:Y:S01]  /*f3b0*/  IMAD.MOV.U32 R11, RZ, RZ, R2 ;  /* 0x000000ffff0b7224 */ /* 0x000fe200078e0002 */
[----:B------:R-:W-:Y:S02]  /*f3c0*/  IABS R2, R4 ;  /* 0x0000000400027213 */ /* 0x000fe40000000000 */
[----:B--2---:R-:W-:Y:S01]  /*f3d0*/  IADD3 R9, -R16, UR6, RZ ;  /* 0x0000000610097c10 */ /* 0x004fe2000fffe1ff */
[----:B------:R-:W-:Y:S02]  /*f3e0*/  IMAD R11, R11, R12, RZ ;  /* 0x0000000c0b0b7224 */ /* 0x000fe400078e02ff */
[----:B------:R-:W-:Y:S01]  /*f3f0*/  IMAD.MOV R8, RZ, RZ, -R2 ;  /* 0x000000ffff087224 */ /* 0x000fe200078e0a02 */
        /* <DEDUP_REMOVED lines=8> */
[----:B------:R-:W-:Y:S02]  /*f480*/  @!P1 IMAD.IADD R3, R3, 0x1, -R12 ;  /* 0x0000000103039824 */ /* 0x000fe400078e0a0c */
[----:B------:R-:W-:Y:S01]  /*f490*/  @!P1 VIADD R2, R2, 0x1 ;  /* 0x0000000102029836 */ /* 0x000fe20000000000 */
[----:B------:R-:W-:Y:S02]  /*f4a0*/  ISETP.NE.AND P1, PT, R4, RZ, PT ;  /* 0x000000ff0400720c */ /* 0x000fe40003f25270 */
[----:B------:R-:W-:Y:S02]  /*f4b0*/  ISETP.GE.U32.AND P0, PT, R3, R12, PT ;  /* 0x0000000c0300720c */ /* 0x000fe40003f06070 */
[----:B------:R-:W-:-:S04]  /*f4c0*/  LOP3.LUT R3, R9, R4, RZ, 0x3c, !PT ;  /* 0x0000000409037212 */ /* 0x000fc800078e3cff */
[----:B------:R-:W-:-:S07]  /*f4d0*/  ISETP.GE.AND P2, PT, R3, RZ, PT ;  /* 0x000000ff0300720c */ /* 0x000fce0003f46270 */
[----:B------:R-:W-:-:S06]  /*f4e0*/  @P0 VIADD R2, R2, 0x1 ;  /* 0x0000000102020836 */ /* 0x000fcc0000000000 */
[----:B------:R-:W-:Y:S01]  /*f4f0*/  @!P2 IMAD.MOV R2, RZ, RZ, -R2 ;  /* 0x000000ffff02a224 */ /* 0x000fe200078e0a02 */
[----:B------:R-:W-:-:S05]  /*f500*/  @!P1 LOP3.LUT R2, RZ, R4, RZ, 0x33, !PT ;  /* 0x00000004ff029212 */ /* 0x000fca00078e33ff */
[----:B------:R-:W-:Y:S02]  /*f510*/  IMAD R11, R7, R2, RZ ;  /* 0x00000002070b7224 */ /* 0x000fe400078e02ff */
[----:B------:R-:W-:Y:S02]  /*f520*/  IMAD.MOV R2, RZ, RZ, -R2 ;  /* 0x000000ffff027224 */ /* 0x000fe400078e0a02 */
[----:B------:R-:W-:Y:S02]  /*f530*/  IMAD.MOV R6, RZ, RZ, -R11 ;  /* 0x000000ffff067224 */ /* 0x000fe400078e0a0b */
[----:B------:R-:W-:Y:S02]  /*f540*/  IMAD R4, R4, R2, R9 ;  /* 0x0000000204047224 */ /* 0x000fe400078e0209 */
[----:B------:R-:W-:Y:S01]  /*f550*/  IMAD.MOV.U32 R2, RZ, RZ, RZ ;  /* 0x000000ffff027224 */ /* 0x000fe200078e00ff */
[----:B------:R-:W-:Y:S02]  /*f560*/  VIADDMNMX R13, R6, UR5, R7, PT ;  /* 0x00000005060d7c46 */ /* 0x000fe4000b800107 */
[----:B------:R-:W-:-:S02]  /*f570*/  IABS R9, R4 ;  /* 0x0000000400097213 */ /* 0x000fc40000000000 */
[-C--:B------:R-:W-:Y:S01]  /*f580*/  IABS R8, R13.reuse ;  /* 0x0000000d00087213 */ /* 0x080fe20000000000 */
[----:B------:R-:W-:Y:S01]  /*f590*/  IMAD.MOV R18, RZ, RZ, -R13 ;  /* 0x000000ffff127224 */ /* 0x000fe200078e0a0d */
[----:B0-----:R-:W-:Y:S02]  /*f5a0*/  IABS R10, R13 ;  /* 0x0000000d000a7213 */ /* 0x001fe40000000000 */
[----:B------:R-:W0:Y:S08]  /*f5b0*/  I2F.RP R6, R8 ;  /* 0x0000000800067306 */ /* 0x000e300000209400 */
[----:B0-----:R-:W0:Y:S02]  /*f5c0*/  MUFU.RCP R6, R6 ;  /* 0x0000000600067308 */ /* 0x001e240000001000 */
[----:B0-----:R-:W-:-:S06]  /*f5d0*/  VIADD R3, R6, 0xffffffe ;  /* 0x0ffffffe06037836 */ /* 0x001fcc0000000000 */
[----:B------:R-:W0:Y:S02]  /*f5e0*/  F2I.FTZ.U32.TRUNC.NTZ R3, R3 ;  /* 0x0000000300037305 */ /* 0x000e24000021f000 */
[----:B0-----:R-:W-:-:S04]  /*f5f0*/  IMAD.MOV R7, RZ, RZ, -R3 ;  /* 0x000000ffff077224 */ /* 0x001fc800078e0a03 */
[----:B------:R-:W-:-:S04]  /*f600*/  IMAD R7, R7, R8, RZ ;  /* 0x0000000807077224 */ /* 0x000fc800078e02ff */
[----:B------:R-:W-:-:S04]  /*f610*/  IMAD.HI.U32 R2, R3, R7, R2 ;  /* 0x0000000703027227 */ /* 0x000fc800078e0002 */
[----:B------:R-:W-:Y:S02]  /*f620*/  IMAD.MOV R3, RZ, RZ, -R10 ;  /* 0x000000ffff037224 */ /* 0x000fe400078e0a0a */
        /* <DEDUP_REMOVED lines=8> */
[----:B------:R-:W-:Y:S01]  /*f6b0*/  ISETP.GE.AND P2, PT, R3, RZ, PT ;  /* 0x000000ff0300720c */ /* 0x000fe20003f46270 */
[----:B------:R-:W-:-:S06]  /*f6c0*/  IMAD.IADD R3, R4, 0x1, R11 ;  /* 0x0000000104037824 */ /* 0x000fcc00078e020b */
[----:B------:R-:W-:-:S06]  /*f6d0*/  @P0 VIADD R2, R2, 0x1 ;  /* 0x0000000102020836 */ /* 0x000fcc0000000000 */
[----:B------:R-:W-:Y:S01]  /*f6e0*/  @!P2 IMAD.MOV R2, RZ, RZ, -R2 ;  /* 0x000000ffff02a224 */ /* 0x000fe200078e0a02 */
[----:B------:R-:W-:-:S04]  /*f6f0*/  @!P1 LOP3.LUT R2, RZ, R13, RZ, 0x33, !PT ;  /* 0x0000000dff029212 */ /* 0x000fc800078e33ff */
[----:B------:R-:W-:Y:S01]  /*f700*/  LOP3.LUT R17, RZ, R2, RZ, 0x33, !PT ;  /* 0x00000002ff117212 */ /* 0x000fe200078e33ff */
[----:B------:R-:W-:-:S04]  /*f710*/  IMAD R18, R2, R18, R3 ;  /* 0x0000001202127224 */ /* 0x000fc800078e0203 */
[----:B------:R-:W-:Y:S01]  /*f720*/  IMAD.IADD R17, R0, 0x1, R17 ;  /* 0x0000000100117824 */ /* 0x000fe200078e0211 */
[----:B------:R-:W-:Y:S06]  /*f730*/  BRA `(.L_x_1353) ;  /* 0x0000000000147947 */ /* 0x000fec0003800000 */
.L_x_1348:
[----:B------:R-:W-:Y:S01]  /*f740*/  ULDC UR4, c[0x0][0xc3c] ;  /* 0x00030f0000047ab9 */ /* 0x000fe20000000800 */
[----:B------:R-:W-:Y:S02]  /*f750*/  IMAD.MOV.U32 R17, RZ, RZ, RZ ;  /* 0x000000ffff117224 */ /* 0x000fe400078e00ff */
[----:B------:R-:W-:Y:S02]  /*f760*/  IMAD.U32 R16, RZ, RZ, UR6 ;  /* 0x00000006ff107e24 */ /* 0x000fe4000f8e00ff */
[----:B------:R-:W-:Y:S02]  /*f770*/  IMAD.MOV.U32 R18, RZ, RZ, RZ ;  /* 0x000000ffff127224 */ /* 0x000fe400078e00ff */
[----:B------:R-:W-:-:S07]  /*f780*/  IMAD.U32 R19, RZ, RZ, UR4 ;  /* 0x00000004ff137e24 */ /* 0x000fce000f8e00ff */
.L_x_1353:
[----:B------:R-:W-:-:S13]  /*f790*/  ISETP.NE.AND P0, PT, R5, RZ, PT ;  /* 0x000000ff0500720c */ /* 0x000fda0003f05270 */
[----:B------:R-:W0:Y:S01]  /*f7a0*/  @!P0 S2R R3, SR_CgaCtaId ;  /* 0x0000000000038919 */ /* 0x000e220000008800 */
[----:B------:R-:W-:-:S04]  /*f7b0*/  @!P0 MOV R0, 0x400 ;  /* 0x0000040000008802 */ /* 0x000fc80000000f00 */
[----:B0-----:R-:W-:-:S05]  /*f7c0*/  @!P0 LEA R0, R3, R0, 0x18 ;  /* 0x0000000003008211 */ /* 0x001fca00078ec0ff */
[----:B------:R2:W-:Y:S01]  /*f7d0*/  @!P0 STS.128 [R0+0x2a8d0], R16 ;  /* 0x02a8d01000008388 */ /* 0x0005e20000000c00 */
[----:B------:R-:W-:Y:S06]  /*f7e0*/  BAR.ARV 0x5, 0x180 ;  /* 0x0146000000007b1d */ /* 0x000fec0000002000 */
.L_x_1346:
[----:B------:R3:W-:Y:S01]  /*f7f0*/  STL [R1+0x14], RZ ;  /* 0x000014ff01007387 */ /* 0x0007e20000100800 */
[----:B------:R-:W-:Y:S01]  /*f800*/  ULDC UR4, c[0x0][0xc3c] ;  /* 0x00030f0000047ab9 */ /* 0x000fe20000000800 */
[----:B------:R-:W-:Y:S01]  /*f810*/  IMAD.MOV.U32 R27, RZ, RZ, 0x1 ;  /* 0x00000001ff1b7424 */ /* 0x000fe200078e00ff */
[----:B-1----:R-:W-:Y:S01]  /*f820*/  ISETP.GE.AND P0, PT, R19, UR4, PT ;  /* 0x0000000413007c0c */ /* 0x002fe2000bf06270 */
[----:B------:R-:W-:-:S12]  /*f830*/  IMAD.MOV.U32 R25, RZ, RZ, RZ ;  /* 0x000000ffff197224 */ /* 0x000fd800078e00ff */
[----:B---3--:R-:W-:Y:S05]  /*f840*/  @P0 BRA `(.L_x_1354) ;  /* 0x0000004c005c0947 */ /* 0x008fea0003800000 */
[----:B--2---:R-:W2:Y:S01]  /*f850*/  LDL R0, [R1+0x18] ;  /* 0x0000180001007983 */ /* 0x004ea20000100800 */
[----:B------:R-:W1:Y:S01]  /*f860*/  S2UR UR5, SR_CgaCtaId ;  /* 0x00000000000579c3 */ /* 0x000e620000008800 */
[----:B------:R-:W-:Y:S01]  /*f870*/  BSSY B8, `(.L_x_1354) ;  /* 0x00004d4000087945 */ /* 0x000fe20003800000 */
[----:B------:R-:W-:Y:S01]  /*f880*/  IMAD.MOV.U32 R27, RZ, RZ, 0x1 ;  /* 0x00000001ff1b7424 */ /* 0x000fe200078e00ff */
[----:B------:R-:W3:Y:S01]  /*f890*/  S2R R5, SR_TID.X ;  /* 0x0000000000057919 */ /* 0x000ee20000002100 */
[----:B------:R-:W-:Y:S01]  /*f8a0*/  IMAD.MOV.U32 R25, RZ, RZ, RZ ;  /* 0x000000ffff197224 */ /* 0x000fe200078e00ff */
[----:B------:R-:W-:Y:S01]  /*f8b0*/  ULDC UR39, c[0x0][0xc] ;  /* 0x0000030000277ab9 */ /* 0x000fe20000000800 */
[----:B------:R4:W-:Y:S01]  /*f8c0*/  STL [R1+0x14], RZ ;  /* 0x000014ff01007387 */ /* 0x0009e20000100800 */
[C---:B---3--:R-:W-:Y:S02]  /*f8d0*/  LOP3.LUT R4, R5.reuse, 0x7f, RZ, 0xc0, !PT ;  /* 0x0000007f05047812 */ /* 0x048fe400078ec0ff */
[----:B--2---:R-:W-:Y:S01]  /*f8e0*/  R2UR UR4, R0 ;  /* 0x00000000000472ca */ /* 0x004fe200000e0000 */
[----:B------:R-:W-:-:S05]  /*f8f0*/  IMAD.SHL.U32 R0, R5, 0x8, RZ ;  /* 0x0000000805007824 */ /* 0x000fca00078e00ff */
[----:B0-----:R-:W-:-:S04]  /*f900*/  LOP3.LUT R2, R0, 0x1f8, RZ, 0xc0, !PT ;  /* 0x000001f800027812 */ /* 0x001fc800078ec0ff */
[----:B------:R-:W-:Y:S01]  /*f910*/  LOP3.LUT R3, R2, 0x38, R5, 0x78, !PT ;  /* 0x0000003802037812 */ /* 0x000fe200078e7805 */
[----:B------:R-:W-:Y:S01]  /*f920*/  IMAD.SHL.U32 R2, R5, 0x10, RZ ;  /* 0x0000001005027824 */ /* 0x000fe200078e00ff */
[----:B------:R-:W-:Y:S01]  /*f930*/  SHF.R.U32.HI R5, RZ, 0x3, R4 ;  /* 0x00000003ff057819 */ /* 0x000fe20000011604 */
[----:B------:R-:W-:Y:S01]  /*f940*/  ULOP3.LUT UR38, UR4, 0x2, URZ, 0xfc, !UPT ;  /* 0x0000000204267892 */ /* 0x000fe2000f8efc3f */
[----:B------:R-:W-:Y:S02]  /*f950*/  LOP3.LUT R32, R3, 0x200, R0, 0xf8, !PT ;  /* 0x0000020003207812 */ /* 0x000fe400078ef800 */
[----:B------:R-:W-:Y:S01]  /*f960*/  UMOV UR4, 0x400 ;  /* 0x0000040000047882 */ /* 0x000fe20000000000 */
[----:B------:R-:W-:Y:S01]  /*f970*/  LOP3.LUT R4, R0, 0x38, RZ, 0xc0, !PT ;  /* 0x0000003800047812 */ /* 0x000fe200078ec0ff */
[----:B-1----:R-:W-:Y:S01]  /*f980*/  ULEA UR4, UR5, UR4, 0x18 ;  /* 0x0000000405047291 */ /* 0x002fe2000f8ec03f */
[----:B------:R-:W-:Y:S02]  /*f990*/  LOP3.LUT R3, R5, 0x70, R2, 0xf8, !PT ;  /* 0x0000007005037812 */ /* 0x000fe400078ef802 */
[----:B------:R-:W-:-:S02]  /*f9a0*/  LOP3.LUT R2, R4, 0x40, RZ, 0xfc, !PT ;  /* 0x0000004004027812 */ /* 0x000fc400078efcff */
[----:B------:R-:W-:Y:S01]  /*f9b0*/  LOP3.LUT R0, R4, 0x80, RZ, 0xfc, !PT ;  /* 0x0000008004007812 */ /* 0x000fe200078efcff */
[----:B------:R-:W-:-:S04]  /*f9c0*/  IMAD.U32 R22, RZ, RZ, UR4 ;  /* 0x00000004ff167e24 */ /* 0x000fc8000f8e00ff */
[----:B----4-:R-:W-:-:S07]  /*f9d0*/  IMAD R33, R32, 0x2, R22 ;  /* 0x0000000220217824 */ /* 0x010fce00078e0216 */
.L_x_1425:
[----:B------:R-:W-:Y:S05]  /*f9e0*/  YIELD ;  /* 0x0000000000007946 */ /* 0x000fea0003800000 */
[----:B------:R-:W-:Y:S01]  /*f9f0*/  ULDC.64 UR4, c[0x0][0xa28] ;  /* 0x00028a0000047ab9 */ /* 0x000fe20000000a00 */
[----:B-1----:R-:W2:Y:S01]  /*fa00*/  LDL.LU R6, [R1] ;  /* 0x0000000001067983 */ /* 0x002ea20000300800 */
[----:B------:R-:W-:Y:S01]  /*fa10*/  ISETP.NE.U32.AND P0, PT, RZ, UR4, PT ;  /* 0x00000004ff007c0c */ /* 0x000fe2000bf05070 */
[----:B------:R-:W-:-:S03]  /*fa20*/  IMAD.MOV.U32 R36, RZ, RZ, RZ ;  /* 0x000000ffff247224 */ /* 0x000fc600078e00ff */
[----:B------:R-:W-:Y:S01]  /*fa30*/  ISETP.NE.AND.EX P0, PT, RZ, UR5, PT, P0 ;  /* 0x00000005ff007c0c */ /* 0x000fe2000bf05300 */
[----:B------:R-:W-:-:S12]  /*fa40*/  ULDC.64 UR4, c[0x0][0xa18] ;  /* 0x0002860000047ab9 */ /* 0x000fd80000000a00 */
[----:B0-----:R-:W0:Y:S02]  /*fa50*/  @P0 LDC.64 R2, c[0x0][0xa28] ;  /* 0x00028a00ff020b82 */ /* 0x001e240000000a00 */
[----:B0-----:R-:W-:-:S05]  /*fa60*/  @P0 IMAD.WIDE R2, R19, 0x4, R2 ;  /* 0x0000000413020825 */ /* 0x001fca00078e0202 */
[----:B------:R0:W5:Y:S01]  /*fa70*/  @P0 LDG.E R36, desc[UR36][R2.64] ;  /* 0x0000002402240981 */ /* 0x000162000c1e1900 */
[----:B------:R-:W-:Y:S01]  /*fa80*/  ISETP.NE.U32.AND P0, PT, RZ, UR4, PT ;  /* 0x00000004ff007c0c */ /* 0x000fe2000bf05070 */
[----:B------:R-:W-:-:S03]  /*fa90*/  IMAD.MOV.U32 R34, RZ, RZ, RZ ;  /* 0x000000ffff227224 */ /* 0x000fc600078e00ff */
[----:B------:R-:W-:Y:S01]  /*faa0*/  ISETP.NE.AND.EX P1, PT, RZ, UR5, PT, P0 ;  /* 0x00000005ff007c0c */ /* 0x000fe2000bf25300 */
[----:B------:R-:W-:Y:S02]  /*fab0*/  ULDC.64 UR4, c[0x0][0xa00] ;  /* 0x0002800000047ab9 */ /* 0x000fe40000000a00 */
[----:B------:R-:W-:Y:S01]  /*fac0*/  ISETP.NE.U32.AND P0, PT, RZ, UR4, PT ;  /* 0x00000004ff007c0c */ /* 0x000fe2000bf05070 */
[----:B0-----:R-:W0:Y:S03]  /*fad0*/  LDC.64 R2, c[0x0][0xa00] ;  /* 0x00028000ff027b82 */ /* 0x001e260000000a00 */
[----:B------:R-:W-:Y:S01]  /*fae0*/  ISETP.NE.AND.EX P2, PT, RZ, UR5, PT, P0 ;  /* 0x00000005ff007c0c */ /* 0x000fe2000bf45300 */
[----:B------:R-:W-:-:S05]  /*faf0*/  ULDC.64 UR4, c[0x0][0x418] ;  /* 0x0001060000047ab9 */ /* 0x000fca0000000a00 */
[----:B------:R-:W1:Y:S01]  /*fb00*/  @P1 LDC.64 R4, c[0x0][0xa18] ;  /* 0x00028600ff041b82 */ /* 0x000e620000000a00 */
[----:B0-----:R-:W-:-:S06]  /*fb10*/  IMAD.WIDE R2, R19, 0x4, R2 ;  /* 0x0000000413027825 */ /* 0x001fcc00078e0202 */
[----:B------:R0:W5:Y:S01]  /*fb20*/  @P2 LDG.E R34, desc[UR36][R2.64] ;  /* 0x0000002402222981 */ /* 0x000162000c1e1900 */
[----:B-1----:R-:W-:-:S05]  /*fb30*/  @P1 IMAD.WIDE R4, R19, 0x4, R4 ;  /* 0x0000000413041825 */ /* 0x002fca00078e0204 */
[----:B------:R0:W5:Y:S01]  /*fb40*/  @P1 LDG.E R29, desc[UR36][R4.64] ;  /* 0x00000024041d1981 */ /* 0x000162000c1e1900 */
[----:B------:R-:W-:-:S03]  /*fb50*/  UISETP.NE.U32.AND UP0, UPT, UR4, URZ, UPT ;  /* 0x0000003f0400728c */ /* 0x000fc6000bf05070 */
[----:B------:R-:W-:Y:S01]  /*fb60*/  ULDC UR4, c[0x0][0x424] ;  /* 0x0001090000047ab9 */ /* 0x000fe20000000800 */
[----:B------:R-:W-:-:S03]  /*fb70*/  UISETP.NE.AND.EX UP0, UPT, UR5, URZ, UPT, UP0 ;  /* 0x0000003f0500728c */ /* 0x000fc6000bf05300 */
[----:B------:R-:W-:Y:S01]  /*fb80*/  ULDC UR5, c[0x0][0x2f0] ;  /* 0x0000bc0000057ab9 */ /* 0x000fe20000000800 */
[----:B------:R-:W-:-:S04]  /*fb90*/  USEL UR4, UR4, 0x1, UP0 ;  /* 0x0000000104047887 */ /* 0x000fc80008000000 */
[----:B------:R-:W-:-:S06]  /*fba0*/  UIMAD UR4, UR4, UR5, URZ ;  /* 0x00000005040472a4 */ /* 0x000fcc000f8e023f */
[----:B------:R-:W-:Y:S01]  /*fbb0*/  IMAD.U32 R35, RZ, RZ, UR4 ;  /* 0x00000004ff237e24 */ /* 0x000fe2000f8e00ff */
[----:B--2---:R-:W-:-:S04]  /*fbc0*/  LOP3.LUT R6, R6, 0xffffff7f, RZ, 0xc0, !PT ;  /* 0xffffff7f06067812 */ /* 0x004fc800078ec0ff */
[----:B------:R-:W-:-:S05]  /*fbd0*/  @P2 LOP3.LUT R6, R6, 0x80, RZ, 0xfc, !PT ;  /* 0x0000008006062812 */ /* 0x000fca00078efcff */
[----:B------:R0:W-:Y:S01]  /*fbe0*/  STL [R1], R6 ;  /* 0x0000000601007387 */ /* 0x0001e20000100800 */
[----:B---3--:R-:W-:Y:S05]  /*fbf0*/  @P1 BRA `(.L_x_1355) ;  /* 0x0000000000181947 */ /* 0x008fea0003800000 */
[----:B------:R-:W-:Y:S02]  /*fc00*/  ULDC UR4, c[0x0][0x288] ;  /* 0x0000a20000047ab9 */ /* 0x000fe40000000800 */
[----:B-----5:R-:W-:Y:S01]  /*fc10*/  IMAD.U32 R29, RZ, RZ, UR4 ;  /* 0x00000004ff1d7e24 */ /* 0x020fe2000f8e00ff */
[----:B------:R-:W-:Y:S06]  /*fc20*/  @!P2 BRA `(.L_x_1355) ;  /* 0x00000000000ca947 */ /* 0x000fec0003800000 */
[----:B------:R-:W2:Y:S04]  /*fc30*/  LDG.E R0, desc[UR36][R2.64] ;  /* 0x0000002402007981 */ /* 0x000ea8000c1e1900 */
[----:B------:R-:W2:Y:S02]  /*fc40*/  LDG.E R29, desc[UR36][R2.64+0x4] ;  /* 0x00000424021d7981 */ /* 0x000ea4000c1e1900 */
[----:B--2---:R-:W-:-:S07]  /*fc50*/  IMAD.IADD R29, R29, 0x1, -R0 ;  /* 0x000000011d1d7824 */ /* 0x004fce00078e0a00 */
.L_x_1355:
[----:B------:R-:W-:Y:S02]  /*fc60*/  ULDC.64 UR4, c[0x0][0xa20] ;  /* 0x0002880000047ab9 */ /* 0x000fe40000000a00 */
[----:B------:R-:W-:-:S04]  /*fc70*/  ISETP.NE.U32.AND P0, PT, RZ, UR4, PT ;  /* 0x00000004ff007c0c */ /* 0x000fc8000bf05070 */
[----:B------:R-:W-:-:S13]  /*fc80*/  ISETP.NE.AND.EX P0, PT, RZ, UR5, PT, P0 ;  /* 0x00000005ff007c0c */ /* 0x000fda000bf05300 */
[----:B------:R-:W-:Y:S05]  /*fc90*/  @!P0 BRA `(.L_x_1356) ;  /* 0x0000000000108947 */ /* 0x000fea0003800000 */
[----:B0-----:R-:W0:Y:S02]  /*fca0*/  LDC.64 R2, c[0x0][0xa20] ;  /* 0x00028800ff027b82 */ /* 0x001e240000000a00 */
[----:B0-----:R-:W-:-:S05]  /*fcb0*/  IMAD.WIDE R2, R19, 0x4, R2 ;  /* 0x0000000413027825 */ /* 0x001fca00078e0202 */
[----:B------:R0:W5:Y:S01]  /*fcc0*/  LDG.E R35, desc[UR36][R2.64] ;  /* 0x0000002402237981 */ /* 0x000162000c1e1900 */
[----:B------:R-:W-:Y:S05]  /*fcd0*/  BRA `(.L_x_1357) ;  /* 0x0000000000247947 */ /* 0x000fea0003800000 */
.L_x_1356:
        /* <DEDUP_REMOVED lines=8> */
[----:B--2---:R-:W-:-:S07]  /*fd60*/  IMAD.IADD R35, R0, 0x1, -R35 ;  /* 0x0000000100237824 */ /* 0x004fce00078e0a23 */
.L_x_1357:
[----:B------:R-:W1:Y:S01]  /*fd70*/  LDC R0, c[0x0][0x448] ;  /* 0x00011200ff007b82 */ /* 0x000e620000000800 */
[----:B------:R-:W-:Y:S02]  /*fd80*/  IMAD.MOV.U32 R24, RZ, RZ, R6 ;  /* 0x000000ffff187224 */ /* 0x000fe400078e0006 */
[----:B------:R-:W-:Y:S02]  /*fd90*/  IMAD.SHL.U32 R26, R17, 0x80, RZ ;  /* 0x00000080111a7824 */ /* 0x000fe400078e00ff */
[----:B-----5:R-:W-:Y:S01]  /*fda0*/  IMAD.IADD R35, R35, 0x1, -R36 ;  /* 0x0000000123237824 */ /* 0x020fe200078e0a24 */
[----:B------:R-:W-:Y:S02]  /*fdb0*/  LOP3.LUT R24, R24, 0xffffffbf, RZ, 0xc0, !PT ;  /* 0xffffffbf18187812 */ /* 0x000fe400078ec0ff */
[----:B0-----:R-:W0:Y:S01]  /*fdc0*/  LDC.64 R2, c[0x0][0x9e0] ;  /* 0x00027800ff027b82 */ /* 0x001e220000000a00 */
[----:B-1----:R-:W-:Y:S01]  /*fdd0*/  ISETP.NE.AND P2, PT, R0, 0x1, PT ;  /* 0x000000010000780c */ /* 0x002fe20003f45270 */
[----:B------:R-:W-:Y:S01]  /*fde0*/  VIADD R0, R26, 0x7f ;  /* 0x0000007f1a007836 */ /* 0x000fe20000000000 */
[----:B0-----:R-:W-:-:S11]  /*fdf0*/  ISETP.GE.AND P1, PT, R3, 0x1, PT ;  /* 0x000000010300780c */ /* 0x001fd60003f26270 */
[----:B------:R-:W0:Y:S01]  /*fe00*/  @P2 LDC R5, c[0x0][0x44c] ;  /* 0x00011300ff052b82 */ /* 0x000e220000000800 */
[----:B------:R-:W-:-:S05]  /*fe10*/  @P2 LOP3.LUT R24, R24, 0x40, RZ, 0xfc, !PT ;  /* 0x0000004018182812 */ /* 0x000fca00078efcff */
[----:B------:R1:W-:Y:S02]  /*fe20*/  STL [R1], R24 ;  /* 0x0000001801007387 */ /* 0x0003e40000100800 */
[----:B------:R-:W2:Y:S01]  /*fe30*/  @P2 LDC R7, c[0x0][0x450] ;  /* 0x00011400ff072b82 */ /* 0x000ea20000000800 */
[----:B0-----:R-:W-:Y:S01]  /*fe40*/  @P2 IMAD.HI.U32 R4, R0, R5, RZ ;  /* 0x0000000500042227 */ /* 0x001fe200078e00ff */
[----:B------:R-:W-:-:S04]  /*fe50*/  IADD3 R5, R35, 0x1, -R29 ;  /* 0x0000000123057810 */ /* 0x000fc80007ffe81d */
[----:B--2---:R-:W-:-:S05]  /*fe60*/  @P2 SHF.R.U32.HI R0, RZ, R7, R4 ;  /* 0x00000007ff002219 */ /* 0x004fca0000011604 */
[----:B------:R-:W-:-:S04]  /*fe70*/  IMAD.IADD R7, R5, 0x1, R0 ;  /* 0x0000000105077824 */ /* 0x000fc800078e0200 */
[----:B------:R-:W-:Y:S01]  /*fe80*/  IMAD.IADD R2, R7, 0x1, R2 ;  /* 0x0000000107027824 */ /* 0x000fe200078e0202 */
[----:B-1----:R-:W-:Y:S06]  /*fe90*/  @!P1 BRA `(.L_x_1358) ;  /* 0x0000000000489947 */ /* 0x002fec0003800000 */
[C---:B------:R-:W-:Y:S01]  /*fea0*/  ISETP.GT.AND P0, PT, R7.reuse, RZ, PT ;  /* 0x000000ff0700720c */ /* 0x040fe20003f04270 */
[----:B------:R-:W-:Y:S01]  /*feb0*/  BSSY B0, `(.L_x_1359) ;  /* 0x000000e000007945 */ /* 0x000fe20003800000 */
[----:B------:R-:W-:-:S11]  /*fec0*/  VIADD R0, R7, 0xffffffff ;  /* 0xffffffff07007836 */ /* 0x000fd60000000000 */
        /* <DEDUP_REMOVED lines=8> */
.L_x_1360:
[----:B------:R-:W-:-:S13]  /*ff50*/  ISETP.NE.AND P0, PT, R3, 0x1, PT ;  /* 0x000000010300780c */ /* 0x000fda0003f05270 */
[----:B------:R-:W0:Y:S02]  /*ff60*/  @P0 LDC.64 R4, c[0x0][0x9e8] ;  /* 0x00027a00ff040b82 */ /* 0x000e240000000a00 */
[----:B0-----:R-:W-:-:S05]  /*ff70*/  @P0 IMAD.HI.U32 R4, R0, R4, RZ ;  /* 0x0000000400040227 */ /* 0x001fca00078e00ff */
[----:B------:R-:W-:-:S07]  /*ff80*/  @P0 SHF.R.U32.HI R0, RZ, R5, R4 ;  /* 0x00000005ff000219 */ /* 0x000fce0000011604 */
.L_x_1361:
[----:B------:R-:W-:Y:S05]  /*ff90*/  BSYNC B0 ;  /* 0x0000000000007941 */ /* 0x000fea0003800000 */
.L_x_1359:
[----:B------:R-:W-:-:S05]  /*ffa0*/  IMAD R5, R0, R3, R3 ;  /* 0x0000000300057224 */ /* 0x000fca00078e0203 */
[----:B------:R-:W-:-:S07]  /*ffb0*/  VIMNMX R2, R2, R5, PT ;  /* 0x0000000502027248 */ /* 0x000fce0003fe0100 */
.L_x_1358:
[----:B------:R-:W0:Y:S01]  /*ffc0*/  @P2 LDC R5, c[0x0][0x44c] ;  /* 0x00011300ff052b82 */ /* 0x000e220000000800 */
[----:B------:R-:W-:Y:S01]  /*ffd0*/  VIADD R2, R2, 0x5f ;  /* 0x0000005f02027836 */ /* 0x000fe20000000000 */
[----:B------:R-:W-:Y:S01]  /*ffe0*/  ULDC UR4, c[0x0][0x9dc] ;  /* 0x0002770000047ab9 */ /* 0x000fe20000000800 */
[----:B------:R-:W-:-:S05]  /*fff0*/  IMAD.MOV.U32 R0, RZ, RZ, R26 ;  /* 0x000000ffff007224 */ /* 0x000fca00078e001a */
[----:B------:R-:W1:Y:S01]  /*10000*/  @P2 LDC R7, c[0x0][0x450] ;  /* 0x00011400ff072b82 */ /* 0x000e620000000800 */
[----:B0-----:R-:W-:-:S05]  /*10010*/  @P2 IMAD.HI.U32 R4, R26, R5, RZ ;  /* 0x000000051a042227 */ /* 0x001fca00078e00ff */
[----:B-1----:R-:W-:Y:S01]  /*10020*/  @P2 SHF.R.U32.HI R0, RZ, R7, R4 ;  /* 0x00000007ff002219 */ /* 0x002fe20000011604 */
[----:B------:R-:W-:-:S04]  /*10030*/  IMAD.HI R4, R2, 0x2aaaaaab, RZ ;  /* 0x2aaaaaab02047827 */ /* 0x000fc800078e02ff */
[----:B------:R-:W-:Y:S01]  /*10040*/  VIADD R2, R35, 0x5f ;  /* 0x0000005f23027836 */ /* 0x000fe20000000000 */
[----:B------:R-:W-:-:S03]  /*10050*/  SHF.R.U32.HI R5, RZ, 0x1f, R4 ;  /* 0x0000001fff057819 */ /* 0x000fc60000011604 */
[----:B------:R-:W-:Y:S01]  /*10060*/  IMAD.HI R2, R2, 0x2aaaaaab, RZ ;  /* 0x2aaaaaab02027827 */ /* 0x000fe200078e02ff */
[----:B------:R-:W-:-:S04]  /*10070*/  LEA.HI.SX32 R4, R4, R5, 0x1c ;  /* 0x0000000504047211 */ /* 0x000fc800078fe2ff */
[----:B------:R-:W-:-:S04]  /*10080*/  SHF.R.U32.HI R5, RZ, 0x1f, R2 ;  /* 0x0000001fff057819 */ /* 0x000fc80000011602 */
[----:B------:R-:W-:Y:S02]  /*10090*/  LEA.HI.SX32 R5, R2, R5, 0x1c ;  /* 0x0000000502057211 */ /* 0x000fe400078fe2ff */
[----:B------:R-:W-:Y:S02]  /*100a0*/  IADD3 R2, R0, R35, -R29 ;  /* 0x0000002300027210 */ /* 0x000fe40007ffe81d */
[----:B------:R-:W-:-:S03]  /*100b0*/  VIMNMX R23, R5, R4, PT ;  /* 0x0000000405177248 */ /* 0x000fc60003fe0100 */
[----:B------:R-:W-:Y:S02]  /*100c0*/  VIADD R0, R2, -UR4 ;  /* 0x8000000402007c36 */ /* 0x000fe40008000000 */
[----:B------:R0:W-:Y:S01]  /*100d0*/  STL [R1+0x10], R23 ;  /* 0x0000101701007387 */ /* 0x0001e20000100800 */
[----:B------:R-:W-:Y:S05]  /*100e0*/  @!P1 BRA `(.L_x_1362) ;  /* 0x0000000000449947 */ /* 0x000fea0003800000 */
[----:B------:R-:W-:Y:S01]  /*100f0*/  ISETP.GT.AND P0, PT, R2, -0x1, PT ;  /* 0xffffffff0200780c */ /* 0x000fe20003f04270 */
[----:B------:R-:W-:-:S12]  /*10100*/  BSSY B0, `(.L_x_1363) ;  /* 0x000000d000007945 */ /* 0x000fd80003800000 */
[----:B------:R-:W-:Y:S05]  /*10110*/  @P0 BRA `(.L_x_1364) ;  /* 0x00000000001c0947 */ /* 0x000fea0003800000 */
[----:B------:R-:W-:Y:S02]  /*10120*/  ISETP.NE.AND P0, PT, R3, 0x1, PT ;  /* 0x000000010300780c */ /* 0x000fe40003f05270 */
[----:B------:R-:W-:-:S11]  /*10130*/  LOP3.LUT R7, RZ, R2, RZ, 0x33, !PT ;  /* 0x00000002ff077212 */ /* 0x000fd600078e33ff */
[----:B------:R-:W1:Y:S02]  /*10140*/  @P0 LDC.64 R4, c[0x0][0x9e8] ;  /* 0x00027a00ff040b82 */ /* 0x000e640000000a00 */
[----:B-1----:R-:W-:-:S05]  /*10150*/  @P0 IMAD.HI.U32 R4, R7, R4, RZ ;  /* 0x0000000407040227 */ /* 0x002fca00078e00ff */
[----:B------:R-:W-:-:S04]  /*10160*/  @P0 SHF.R.U32.HI R7, RZ, R5, R4 ;  /* 0x00000005ff070219 */ /* 0x000fc80000011604 */
[----:B------:R-:W-:Y:S01]  /*10170*/  LOP3.LUT R2, RZ, R7, RZ, 0x33, !PT ;  /* 0x00000007ff027212 */ /* 0x000fe200078e33ff */
[----:B------:R-:W-:Y:S06]  /*10180*/  BRA `(.L_x_1365) ;  /* 0x0000000000107947 */ /* 0x000fec0003800000 */
.L_x_1364:
[----:B------:R-:W-:-:S13]  /*10190*/  ISETP.NE.AND P0, PT, R3, 0x1, PT ;  /* 0x000000010300780c */ /* 0x000fda0003f05270 */
[----:B------:R-:W1:Y:S02]  /*101a0*/  @P0 LDC.64 R4, c[0x0][0x9e8] ;  /* 0x00027a00ff040b82 */ /* 0x000e640000000a00 */
[----:B-1----:R-:W-:-:S05]  /*101b0*/  @P0 IMAD.HI.U32 R4, R2, R4, RZ ;  /* 0x0000000402040227 */ /* 0x002fca00078e00ff */
[----:B------:R-:W-:-:S07]  /*101c0*/  @P0 SHF.R.U32.HI R2, RZ, R5, R4 ;  /* 0x00000005ff020219 */ /* 0x000fce0000011604 */
.L_x_1365:
[----:B------:R-:W-:Y:S05]  /*101d0*/  BSYNC B0 ;  /* 0x0000000000007941 */ /* 0x000fea0003800000 */
.L_x_1363:
[----:B------:R-:W-:-:S05]  /*101e0*/  IMAD R3, R2, R3, RZ ;  /* 0x0000000302037224 */ /* 0x000fca00078e02ff */
[----:B------:R-:W-:-:S07]  /*101f0*/  VIMNMX R0, R0, R3, !PT ;  /* 0x0000000300007248 */ /* 0x000fce0007fe0100 */
.L_x_1362:
[----:B------:R-:W-:Y:S01]  /*10200*/  IMAD.HI R0, R0, 0x2aaaaaab, RZ ;  /* 0x2aaaaaab00007827 */ /* 0x000fe200078e02ff */
[----:B------:R-:W-:Y:S04]  /*10210*/  BSSY B7, `(.L_x_1366) ;  /* 0x0000377000077945 */ /* 0x000fe80003800000 */
[----:B------:R-:W-:-:S04]  /*10220*/  SHF.R.U32.HI R3, RZ, 0x1f, R0 ;  /* 0x0000001fff037819 */ /* 0x000fc80000011600 */
[----:B------:R-:W-:-:S04]  /*10230*/  LEA.HI.SX32 R3, R0, R3, 0x1c ;  /* 0x0000000300037211 */ /* 0x000fc800078fe2ff */
[----:B------:R-:W-:-:S04]  /*10240*/  VIMNMX R37, RZ, R3, !PT ;  /* 0x00000003ff257248 */ /* 0x000fc80007fe0100 */
[----:B------:R-:W-:-:S13]  /*10250*/  ISETP.GT.AND P0, PT, R23, R37, PT ;  /* 0x000000251700720c */ /* 0x000fda0003f04270 */
        /* <DEDUP_REMOVED lines=8> */
[----:B------:R-:W1:Y:S08]  /*102e0*/  FLO.U32 R0, UR4 ;  /* 0x0000000400007d00 */ /* 0x000e7000080e0000 */
[----:B------:R-:W2:Y:S01]  /*102f0*/  POPC R5, UR4 ;  /* 0x0000000400057d09 */ /* 0x000ea20008000000 */
[----:B-1----:R-:W-:-:S13]  /*10300*/  ISETP.EQ.U32.AND P0, PT, R0, R7, PT ;  /* 0x000000070000720c */ /* 0x002fda0003f02070 */
[----:B--2---:R-:W2:Y:S01]  /*10310*/  @P0 ATOMG.E.ADD.STRONG.GPU PT, R3, desc[UR36][R2.64], R5 ;  /* 0x00000005020309a8 */ /* 0x004ea200081ee1e4 */
[----:B------:R-:W1:Y:S02]  /*10320*/  S2R R4, SR_LTMASK ;  /* 0x0000000000047919 */ /* 0x000e640000003900 */
[----:B-1----:R-:W-:-:S04]  /*10330*/  LOP3.LUT R4, R4, UR4, RZ, 0xc0, !PT ;  /* 0x0000000404047c12 */ /* 0x002fc8000f8ec0ff */
[----:B------:R-:W1:Y:S01]  /*10340*/  POPC R7, R4 ;  /* 0x0000000400077309 */ /* 0x000e620000000000 */
[----:B--2---:R-:W1:Y:S02]  /*10350*/  SHFL.IDX PT, R0, R3, R0, 0x1f ;  /* 0x00001f0003007589 */ /* 0x004e6400000e0000 */
[----:B-1----:R-:W-:Y:S01]  /*10360*/  IADD3 R16, R0, UR39, R7 ;  /* 0x0000002700107c10 */ /* 0x002fe2000fffe007 */
[----:B------:R-:W-:Y:S06]  /*10370*/  BRA `(.L_x_1368) ;  /* 0x0000003400807947 */ /* 0x000fec0003800000 */
.L_x_1367:
        /* <DEDUP_REMOVED lines=8> */
[----:B------:R-:W-:Y:S02]  /*10400*/  IMAD.U32 R4, RZ, RZ, UR6 ;  /* 0x00000006ff047e24 */ /* 0x000fe4000f8e00ff */
[----:B------:R-:W1:Y:S01]  /*10410*/  LDC.64 R2, c[0x4][R2] ;  /* 0x0100000002027b82 */ /* 0x000e620000000a00 */
        /* <DEDUP_REMOVED lines=9> */
[----:B01----:R-:W-:Y:S05]  /*104b0*/  CALL.ABS.NOINC R2 ;  /* 0x0000000002007343 */ /* 0x003fea0003c00000 */
.L_x_1370:
[----:B------:R-:W-:Y:S05]  /*104c0*/  BSYNC B6 ;  /* 0x0000000000067941 */ /* 0x000fea0003800000 */
.L_x_1369:
        /* <DEDUP_REMOVED lines=9> */
[----:B------:R-:W-:Y:S02]  /*10560*/  IMAD.U32 R4, RZ, RZ, UR6 ;  /* 0x00000006ff047e24 */ /* 0x000fe4000f8e00ff */
[----:B------:R-:W-:Y:S02]  /*10570*/  IMAD.U32 R5, RZ, RZ, UR7 ;  /* 0x00000007ff057e24 */ /* 0x000fe4000f8e00ff */
[----:B------:R-:W-:Y:S02]  /*10580*/  IMAD.U32 R6, RZ, RZ, UR8 ;  /* 0x00000008ff067e24 */ /* 0x000fe4000f8e00ff */
[----:B------:R-:W-:-:S02]  /*10590*/  IMAD.U32 R7, RZ, RZ, UR9 ;  /* 0x00000009ff077e24 */ /* 0x000fc4000f8e00ff */
[----:B------:R-:W-:Y:S02]  /*105a0*/  IMAD.U32 R10, RZ, RZ, UR4 ;  /* 0x00000004ff0a7e24 */ /* 0x000fe4000f8e00ff */
[----:B------:R-:W-:Y:S02]  /*105b0*/  IMAD.U32 R11, RZ, RZ, UR5 ;  /* 0x00000005ff0b7e24 */ /* 0x000fe4000f8e00ff */
[----:B------:R-:W-:Y:S02]  /*105c0*/  IMAD.MOV.U32 R8, RZ, RZ, 0x70 ;  /* 0x00000070ff087424 */ /* 0x000fe400078e00ff */
[----:B------:R-:W-:Y:S02]  /*105d0*/  IMAD.MOV.U32 R12, RZ, RZ, 0x1 ;  /* 0x00000001ff0c7424 */ /* 0x000fe400078e00ff */
[----:B-1----:R-:W-:-:S07]  /*105e0*/  IMAD.MOV.U32 R13, RZ, RZ, RZ ;  /* 0x000000ffff0d7224 */ /* 0x002fce00078e00ff */
[----:B------:R-:W-:-:S07]  /*105f0*/  LEPC R20, `(.L_x_1373) ;  /* 0x000000001014794e */ /* 0x000fce0000000000 */
[----:B0-2---:R-:W-:Y:S05]  /*10600*/  CALL.ABS.NOINC R2 ;  /* 0x0000000002007343 */ /* 0x005fea0003c00000 */
.L_x_1373:
[----:B------:R0:W1:Y:S01]  /*10610*/  LDC.64 R2, c[0x4][R17] ;  /* 0x0100000011027b82 */ /* 0x0000620000000a00 */
[----:B------:R-:W-:Y:S01]  /*10620*/  ULDC.64 UR6, c[0x4][0x90] ;  /* 0x0100240000067ab9 */ /* 0x000fe20000000a00 */
[----:B------:R-:W-:Y:S01]  /*10630*/  ULDC.64 UR8, c[0x4][0x98] ;  /* 0x0100260000087ab9 */ /* 0x000fe20000000a00 */
[----:B------:R-:W-:Y:S01]  /*10640*/  ULDC.64 UR4, c[0x4][0x18] ;  /* 0x0100060000047ab9 */ /* 0x000fe20000000a00 */
        /* <DEDUP_REMOVED lines=8> */
[----:B0-----:R-:W-:-:S07]  /*106d0*/  IMAD.MOV.U32 R13, RZ, RZ, RZ ;  /* 0x000000ffff0d7224 */ /* 0x001fce00078e00ff */
[----:B------:R-:W-:-:S07]  /*106e0*/  LEPC R20, `(.L_x_1372) ;  /* 0x000000001014794e */ /* 0x000fce0000000000 */
[----:B-1----:R-:W-:Y:S05]  /*106f0*/  CALL.ABS.NOINC R2 ;  /* 0x0000000002007343 */ /* 0x002fea0003c00000 */
.L_x_1372:
[----:B------:R-:W-:Y:S05]  /*10700*/  BSYNC B6 ;  /* 0x0000000000067941 */ /* 0x000fea0003800000 */
.L_x_1371:
[----:B------:R-:W1:Y:S01]  /*10710*/  S2R R2, SR_TID.X ;  /* 0x0000000000027919 */ /* 0x000e620000002100 */
[----:B------:R-:W-:Y:S01]  /*10720*/  ULDC.64 UR4, c[0x0][0x9f8] ;  /* 0x00027e0000047ab9 */ /* 0x000fe20000000a00 */
[----:B------:R-:W-:Y:S01]  /*10730*/  IMAD.MOV.U32 R31, RZ, RZ, R19 ;  /* 0x000000ffff1f7224 */ /* 0x000fe200078e0013 */
[----:B------:R-:W-:Y:S01]  /*10740*/  ISETP.NE.U32.AND P0, PT, RZ, UR4, PT ;  /* 0x00000004ff007c0c */ /* 0x000fe2000bf05070 */
[----:B------:R-:W2:Y:S01]  /*10750*/  S2R R21, SR_TID.X ;  /* 0x0000000000157919 */ /* 0x000ea20000002100 */
[----:B------:R-:W3:Y:S01]  /*10760*/  LDC R8, c[0x0][0x430] ;  /* 0x00010c00ff087b82 */ /* 0x000ee20000000800 */
[----:B------:R-:W-:Y:S01]  /*10770*/  IMAD.MOV.U32 R20, RZ, RZ, R24 ;  /* 0x000000ffff147224 */ /* 0x000fe200078e0018 */
[----:B------:R-:W-:Y:S01]  /*10780*/  ISETP.NE.AND.EX P0, PT, RZ, UR5, PT, P0 ;  /* 0x00000005ff007c0c */ /* 0x000fe2000bf05300 */
[----:B------:R-:W-:Y:S01]  /*10790*/  ULDC UR4, c[0x0][0x320] ;  /* 0x0000c80000047ab9 */ /* 0x000fe20000000800 */
[----:B-1----:R-:W-:-:S11]  /*107a0*/  LOP3.LUT R17, R2, 0x7f, RZ, 0xc0, !PT ;  /* 0x0000007f02117812 */ /* 0x002fd600078ec0ff */
[----:B------:R-:W1:Y:S01]  /*107b0*/  @P0 LDC.64 R2, c[0x0][0x9f8] ;  /* 0x00027e00ff020b82 */ /* 0x000e620000000a00 */
[----:B---3--:R-:W-:Y:S02]  /*107c0*/  ISETP.NE.AND P1, PT, R8, 0x1, PT ;  /* 0x000000010800780c */ /* 0x008fe40003f25270 */
[----:B------:R-:W-:Y:S01]  /*107d0*/  SHF.R.U32.HI R24, RZ, 0x3, R17 ;  /* 0x00000003ff187819 */ /* 0x000fe20000011611 */
[----:B-1----:R-:W-:-:S10]  /*107e0*/  @P0 IMAD.WIDE R2, R19, 0x4, R2 ;  /* 0x0000000413020825 */ /* 0x002fd400078e0202 */
[----:B------:R-:W1:Y:S01]  /*107f0*/  @P1 LDC R7, c[0x0][0x434] ;  /* 0x00010d00ff071b82 */ /* 0x000e620000000800 */
[----:B------:R3:W4:Y:S01]  /*10800*/  @P0 LDG.E R31, desc[UR36][R2.64] ;  /* 0x00000024021f0981 */ /* 0x000722000c1e1900 */
[----:B--2---:R-:W-:Y:S01]  /*10810*/  IMAD.SHL.U32 R17, R21, 0x10, RZ ;  /* 0x0000001015117824 */ /* 0x004fe200078e00ff */
[----:B------:R-:W-:-:S05]  /*10820*/  LOP3.LUT R20, R20, 0xffffffdf, RZ, 0xc0, !PT ;  /* 0xffffffdf14147812 */ /* 0x000fca00078ec0ff */
[----:B------:R-:W2:Y:S01]  /*10830*/  @P1 LDC R5, c[0x0][0x438] ;  /* 0x00010e00ff051b82 */ /* 0x000ea20000000800 */
[----:B------:R-:W-:Y:S01]  /*10840*/  LOP3.LUT R17, R24, 0x70, R17, 0xf8, !PT ;  /* 0x0000007018117812 */ /* 0x000fe200078ef811 */
[----:B------:R-:W-:Y:S01]  /*10850*/  VIADD R24, R23, 0xffffffff ;  /* 0xffffffff17187836 */ /* 0x000fe20000000000 */
[----:B------:R-:W-:Y:S01]  /*10860*/  @P1 LOP3.LUT R20, R20, 0x20, RZ, 0xfc, !PT ;  /* 0x0000002014141812 */ /* 0x000fe200078efcff */
[----:B0-----:R-:W0:Y:S02]  /*10870*/  S2R R23, SR_TID.X ;  /* 0x0000000000177919 */ /* 0x001e240000002100 */
[----:B------:R-:W-:-:S05]  /*10880*/  IMAD R0, R24, 0x60, R17 ;  /* 0x0000006018007824 */ /* 0x000fca00078e0211 */
[C---:B------:R-:W-:Y:S01]  /*10890*/  ISETP.GE.AND P0, PT, R0.reuse, R35, PT ;  /* 0x000000230000720c */ /* 0x040fe20003f06270 */
[----:B------:R-:W-:-:S03]  /*108a0*/  IMAD.IADD R0, R0, 0x1, R36 ;  /* 0x0000000100007824 */ /* 0x000fc600078e0224 */
[----:B------:R-:W-:Y:S01]  /*108b0*/  ISETP.GT.U32.OR P0, PT, R17, 0x5f, P0 ;  /* 0x0000005f1100780c */ /* 0x000fe20000704470 */
[----:B-1----:R-:W-:-:S04]  /*108c0*/  @P1 IMAD.HI.U32 R6, R0, R7, RZ ;  /* 0x0000000700061227 */ /* 0x002fc800078e00ff */
[----:B------:R-:W-:Y:S01]  /*108d0*/  IMAD.MOV.U32 R4, RZ, RZ, R0 ;  /* 0x000000ffff047224 */ /* 0x000fe200078e0000 */
[----:B--2---:R-:W-:-:S07]  /*108e0*/  @P1 SHF.R.U32.HI R4, RZ, R5, R6 ;  /* 0x00000005ff041219 */ /* 0x004fce0000011606 */
[----:B---3--:R-:W1:Y:S01]  /*108f0*/  @!P0 LDC.64 R2, c[0x0][0x428] ;  /* 0x00010a00ff028b82 */ /* 0x008e620000000a00 */
[----:B------:R-:W-:-:S04]  /*10900*/  IMAD.MOV R5, RZ, RZ, -R4 ;  /* 0x000000ffff057224 */ /* 0x000fc800078e0a04 */
[----:B------:R-:W-:Y:S01]  /*10910*/  IMAD R0, R8, R5, R0 ;  /* 0x0000000508007224 */ /* 0x000fe200078e0200 */
[----:B------:R-:W-:Y:S01]  /*10920*/  @!P0 SHF.R.S32.HI R5, RZ, 0x1f, R4 ;  /* 0x0000001fff058819 */ /* 0x000fe20000011404 */
[----:B0-----:R-:W-:-:S05]  /*10930*/  IMAD.SHL.U32 R23, R23, 0x8, RZ ;  /* 0x0000000817177824 */ /* 0x001fca00078e00ff */
[----:B------:R-:W-:-:S04]  /*10940*/  LOP3.LUT R23, R23, 0x38, RZ, 0xc0, !PT ;  /* 0x0000003817177812 */ /* 0x000fc800078ec0ff */
[C---:B------:R-:W-:Y:S02]  /*10950*/  LOP3.LUT R9, R23.reuse, 0x40, RZ, 0xfc, !PT ;  /* 0x0000004017097812 */ /* 0x040fe400078efcff */
[----:B------:R-:W-:Y:S02]  /*10960*/  ISETP.GE.AND P1, PT, R23, UR4, PT ;  /* 0x0000000417007c0c */ /* 0x000fe4000bf26270 */
[----:B------:R-:W-:Y:S01]  /*10970*/  ISETP.GE.AND P2, PT, R9, UR4, PT ;  /* 0x0000000409007c0c */ /* 0x000fe2000bf46270 */
[----:B------:R-:W-:Y:S01]  /*10980*/  ULDC UR4, c[0x0][0x2f4] ;  /* 0x0000bd0000047ab9 */ /* 0x000fe20000000800 */
[----:B------:R-:W-:Y:S02]  /*10990*/  SEL R28, RZ, 0x1, P1 ;  /* 0x00000001ff1c7807 */ /* 0x000fe40000800000 */
[----:B------:R-:W-:Y:S02]  /*109a0*/  LOP3.LUT R20, R20, 0xfffffffb, RZ, 0xc0, !PT ;  /* 0xfffffffb14147812 */ /* 0x000fe400078ec0ff */
[----:B------:R-:W-:Y:S01]  /*109b0*/  LOP3.LUT R8, R23, 0x80, RZ, 0xfc, !PT ;  /* 0x0000008017087812 */ /* 0x000fe200078efcff */
[----:B------:R-:W-:Y:S01]  /*109c0*/  UMOV UR5, 0xffffffff ;  /* 0xffffffff00057882 */ /* 0x000fe20000000000 */
[----:B----4-:R-:W-:Y:S01]  /*109d0*/  SHF.R.S32.HI R6, RZ, 0x1f, R31 ;  /* 0x0000001fff067819 */ /* 0x010fe2000001141f */
[----:B-1----:R-:W-:-:S04]  /*109e0*/  @!P0 IMAD.WIDE.U32 R4, R31, R2, R4 ;  /* 0x000000021f048225 */ /* 0x002fc800078e0004 */
[----:B------:R0:W-:Y:S02]  /*109f0*/  STL [R1+0x4], R6 ;  /* 0x0000040601007387 */ /* 0x0001e40000100800 */
[----:B0-----:R-:W-:Y:S01]  /*10a00*/  @!P0 IMAD R6, R6, R2, RZ ;  /* 0x0000000206068224 */ /* 0x001fe200078e02ff */
[----:B------:R-:W-:-:S03]  /*10a10*/  SEL R2, RZ, 0xffffffff, P2 ;  /* 0xffffffffff027807 */ /* 0x000fc60001000000 */
[----:B------:R-:W-:Y:S02]  /*10a20*/  @!P0 IMAD R6, R31, R3, R6 ;  /* 0x000000031f068224 */ /* 0x000fe400078e0206 */
[----:B------:R-:W-:Y:S01]  /*10a30*/  IMAD.SHL.U32 R3, R2, 0x2, RZ ;  /* 0x0000000202037824 */ /* 0x000fe200078e00ff */
[----:B------:R-:W-:Y:S01]  /*10a40*/  ISETP.GE.AND P2, PT, R23, UR4, PT ;  /* 0x0000000417007c0c */ /* 0x000fe2000bf46270 */
[----:B------:R-:W-:-:S03]  /*10a50*/  @!P0 IMAD.IADD R6, R5, 0x1, R6 ;  /* 0x0000000105068824 */ /* 0x000fc600078e0206 */
[----:B------:R-:W-:Y:S02]  /*10a60*/  LOP3.LUT R28, R3, 0x2, R28, 0xe2, !PT ;  /* 0x00000002031c7812 */ /* 0x000fe400078ee21c */
[----:B------:R-:W0:Y:S07]  /*10a70*/  @!P0 LDC.64 R2, c[0x0][0x418] ;  /* 0x00010600ff028b82 */ /* 0x000e2e0000000a00 */
[----:B------:R-:W-:Y:S02]  /*10a80*/  @P2 LOP3.LUT R20, R20, 0x4, RZ, 0xfc, !PT ;  /* 0x0000000414142812 */ /* 0x000fe400078efcff */
[----:B0-----:R-:W-:-:S04]  /*10a90*/  @!P0 LEA R2, P1, R4, R2, 0x2 ;  /* 0x0000000204028211 */ /* 0x001fc800078210ff */
[----:B------:R-:W-:Y:S01]  /*10aa0*/  @!P0 LEA.HI.X R3, R4, R3, R6, 0x2, P1 ;  /* 0x0000000304038211 */ /* 0x000fe200008f1406 */
[----:B------:R-:W-:Y:S01]  /*10ab0*/  IMAD.MOV.U32 R4, RZ, RZ, RZ ;  /* 0x000000ffff047224 */ /* 0x000fe200078e00ff */
[----:B------:R-:W-:Y:S02]  /*10ac0*/  ISETP.GE.AND P1, PT, R9, UR4, PT ;  /* 0x0000000409007c0c */ /* 0x000fe4000bf26270 */
[----:B------:R-:W-:-:S03]  /*10ad0*/  LOP3.LUT R20, R20, 0xfffffffd, RZ, 0xc0, !PT ;  /* 0xfffffffd14147812 */ /* 0x000fc600078ec0ff */
[----:B------:R0:W5:Y:S01]  /*10ae0*/  @!P0 LDG.E R4, desc[UR36][R2.64] ;  /* 0x0000002402048981 */ /* 0x000162000c1e1900 */
[----:B------:R-:W-:-:S07]  /*10af0*/  ISETP.GE.AND P0, PT, R8, UR4, PT ;  /* 0x0000000408007c0c */ /* 0x000fce000bf06270 */
[----:B------:R-:W-:Y:S01]  /*10b00*/  @P1 LOP3.LUT R20, R20, 0x2, RZ, 0xfc, !PT ;  /* 0x0000000214141812 */ /* 0x000fe200078efcff */
[----:B0-----:R-:W-:-:S03]  /*10b10*/  IMAD.U32 R2, RZ, RZ, UR38 ;  /* 0x00000026ff027e24 */ /* 0x001fc6000f8e00ff */
[----:B------:R-:W-:-:S04]  /*10b20*/  LOP3.LUT R20, R20, 0xfffffffe, RZ, 0xc0, !PT ;  /* 0xfffffffe14147812 */ /* 0x000fc800078ec0ff */
[----:B------:R-:W-:-:S05]  /*10b30*/  @P0 LOP3.LUT R20, R20, 0x1, RZ, 0xfc, !PT ;  /* 0x0000000114140812 */ /* 0x000fca00078efcff */
[----:B------:R0:W-:Y:S01]  /*10b40*/  STL [R1], R20 ;  /* 0x0000001401007387 */ /* 0x0001e20000100800 */
[----:B------:R-:W-:Y:S05]  /*10b50*/  BRA.DIV UR5, `(.L_x_1374) ;  /* 0x00000042055c7947 */ /* 0x000fea000b800000 */
.L_x_1442:
[----:B------:R-:W-:Y:S01]  /*10b60*/  ISETP.NE.AND P0, PT, R2, 0x3, PT ;  /* 0x000000030200780c */ /* 0x000fe20003f05270 */
[----:B------:R-:W-:Y:S01]  /*10b70*/  IMAD.MOV.U32 R3, RZ, RZ, R20 ;  /* 0x000000ffff037224 */ /* 0x000fe200078e0014 */
[----:B------:R-:W-:Y:S02]  /*10b80*/  ISETP.GT.U32.AND P1, PT, R17, 0x5f, PT ;  /* 0x0000005f1100780c */ /* 0x000fe40003f24070 */
[----:B------:R-:W-:Y:S02]  /*10b90*/  SHF.R.S32.HI R30, RZ, 0x1f, R18 ;  /* 0x0000001fff1e7819 */ /* 0x000fe40000011412 */
[----:B------:R-:W-:-:S07]  /*10ba0*/  LOP3.LUT R3, R3, 0xffffffef, RZ, 0xc0, !PT ;  /* 0xffffffef03037812 */ /* 0x000fce00078ec0ff */
[----:B------:R-:W-:-:S04]  /*10bb0*/  @P0 LOP3.LUT R3, R3, 0x10, RZ, 0xfc, !PT ;  /* 0x0000001003030812 */ /* 0x000fc800078efcff */
[----:B------:R-:W-:-:S04]  /*10bc0*/  LOP3.LUT R3, R3, 0xfffffff7, RZ, 0xc0, !PT ;  /* 0xfffffff703037812 */ /* 0x000fc800078ec0ff */
[----:B------:R-:W-:-:S05]  /*10bd0*/  @P1 LOP3.LUT R3, R3, 0x8, RZ, 0xfc, !PT ;  /* 0x0000000803031812 */ /* 0x000fca00078efcff */
[----:B------:R1:W-:Y:S01]  /*10be0*/  STL [R1], R3 ;  /* 0x0000000301007387 */ /* 0x0003e20000100800 */
[----:B------:R-:W-:Y:S05]  /*10bf0*/  @!P0 BRA `(.L_x_1375) ;  /* 0x0000000000048947 */ /* 0x000fea0003800000 */
[----:B------:R-:W-:Y:S01]  /*10c00*/  BPT.TRAP 0x1 ;  /* 0x000000040000795c */ /* 0x000fe20000300000 */
.L_x_1375:
[----:B------:R-:W-:Y:S01]  /*10c10*/  SHF.R.S32.HI R5, RZ, 0x1f, R0 ;  /* 0x0000001fff057819 */ /* 0x000fe20000011400 */
[----:B------:R-:W-:Y:S01]  /*10c20*/  ULDC.64 UR4, c[0x0][0x328] ;  /* 0x0000ca0000047ab9 */ /* 0x000fe20000000a00 */
[----:B------:R-:W-:Y:S03]  /*10c30*/  BSSY B0, `(.L_x_1376) ;  /* 0x0000017000007945 */ /* 0x000fe60003800000 */
[----:B-1----:R-:W-:-:S04]  /*10c40*/  IMAD R3, R5, UR4, RZ ;  /* 0x0000000405037c24 */ /* 0x002fc8000f8e02ff */
[C---:B------:R-:W-:Y:S02]  /*10c50*/  IMAD R6, R0.reuse, UR5, R3 ;  /* 0x0000000500067c24 */ /* 0x040fe4000f8e0203 */
[----:B------:R-:W-:Y:S01]  /*10c60*/  IMAD.WIDE.U32 R2, R0, UR4, RZ ;  /* 0x0000000400027c25 */ /* 0x000fe2000f8e00ff */
        /* <DEDUP_REMOVED lines=17> */
[----:B------:R-:W1:Y:S02]  /*10d80*/  SYNCS.PHASECHK.TRANS64.TRYWAIT P0, [R7+URZ+0x2a840], R2 ;  /* 0x02a84002070075a7 */ /* 0x000e64000800017f */
[----:B-1----:R-:W-:Y:S05]  /*10d90*/  @!P0 BRA `(.L_x_1377) ;  /* 0x0000003c00fc8947 */ /* 0x002fea0003800000 */
.L_x_1443:
[----:B------:R-:W-:Y:S05]  /*10da0*/  BSYNC B0 ;  /* 0x0000000000007941 */ /* 0x000fea0003800000 */
.L_x_1376:
[----:B------:R-:W2:Y:S01]  /*10db0*/  LDL R3, [R1] ;  /* 0x0000000001037983 */ /* 0x000ea20000100800 */
[----:B------:R-:W-:Y:S02]  /*10dc0*/  ULDC.64 UR4, c[0x0][0x300] ;  /* 0x0000c00000047ab9 */ /* 0x000fe40000000a00 */
[----:B------:R-:W-:Y:S01]  /*10dd0*/  IMAD R5, R5, UR4, RZ ;  /* 0x0000000405057c24 */ /* 0x000fe2000f8e02ff */
[----:B------:R-:W3:Y:S03]  /*10de0*/  S2R R8, SR_TID.X ;  /* 0x0000000000087919 */ /* 0x000ee60000002100 */
[----:B------:R-:W-:Y:S01]  /*10df0*/  IMAD R5, R0, UR5, R5 ;  /* 0x0000000500057c24 */ /* 0x000fe2000f8e0205 */
[----:B---3--:R-:W-:-:S04]  /*10e00*/  LOP3.LUT R8, R8, 0x7f, RZ, 0xc0, !PT ;  /* 0x0000007f08087812 */ /* 0x008fc800078ec0ff */
[----:B------:R-:W-:Y:S02]  /*10e10*/  SHF.R.U32.HI R9, RZ, 0x3, R8 ;  /* 0x00000003ff097819 */ /* 0x000fe40000011608 */
[----:B------:R-:W3:Y:S01]  /*10e20*/  S2R R8, SR_TID.X ;  /* 0x0000000000087919 */ /* 0x000ee20000002100 */
[C---:B--2---:R-:W-:Y:S02]  /*10e30*/  LOP3.LUT P4, RZ, R3.reuse, 0x4, RZ, 0xc0, !PT ;  /* 0x0000000403ff7812 */ /* 0x044fe4000788c0ff */
[C---:B------:R-:W-:Y:S02]  /*10e40*/  LOP3.LUT P3, RZ, R3.reuse, 0x2, RZ, 0xc0, !PT ;  /* 0x0000000203ff7812 */ /* 0x040fe4000786c0ff */
[----:B------:R-:W-:Y:S01]  /*10e50*/  LOP3.LUT P2, RZ, R3, 0x1, RZ, 0xc0, !PT ;  /* 0x0000000103ff7812 */ /* 0x000fe2000784c0ff */
[----:B-1----:R-:W-:Y:S01]  /*10e60*/  IMAD.WIDE.U32 R2, R0, UR4, RZ ;  /* 0x0000000400027c25 */ /* 0x002fe2000f8e00ff */
[----:B------:R-:W-:-:S03]  /*10e70*/  ULDC.64 UR4, c[0x0][0x310] ;  /* 0x0000c40000047ab9 */ /* 0x000fc60000000a00 */
[----:B------:R-:W-:Y:S02]  /*10e80*/  IMAD.IADD R3, R3, 0x1, R5 ;  /* 0x0000000103037824 */ /* 0x000fe400078e0205 */
[----:B------:R-:W-:Y:S02]  /*10e90*/  IMAD R6, R6, UR4, RZ ;  /* 0x0000000406067c24 */ /* 0x000fe4000f8e02ff */
[----:B------:R-:W-:-:S04]  /*10ea0*/  IMAD.WIDE.U32 R2, R4, UR4, R2 ;  /* 0x0000000404027c25 */ /* 0x000fc8000f8e0002 */
[----:B------:R-:W-:Y:S01]  /*10eb0*/  IMAD R6, R4, UR5, R6 ;  /* 0x0000000504067c24 */ /* 0x000fe2000f8e0206 */
[----:B------:R-:W-:Y:S01]  /*10ec0*/  ULDC.64 UR4, c[0x0][0x308] ;  /* 0x0000c20000047ab9 */ /* 0x000fe20000000a00 */
[----:B------:R-:W-:Y:S02]  /*10ed0*/  IMAD R5, R25, 0x4800, R32 ;  /* 0x0000480019057824 */ /* 0x000fe400078e0220 */
[----:B------:R-:W-:Y:S02]  /*10ee0*/  IMAD.IADD R3, R3, 0x1, R6 ;  /* 0x0000000103037824 */ /* 0x000fe400078e0206 */
[----:B------:R-:W-:Y:S02]  /*10ef0*/  IMAD R0, R30, UR4, RZ ;  /* 0x000000041e007c24 */ /* 0x000fe4000f8e02ff */
[----:B------:R-:W-:-:S04]  /*10f00*/  IMAD.WIDE.U32 R2, R18, UR4, R2 ;  /* 0x0000000412027c25 */ /* 0x000fc8000f8e0002 */
[----:B------:R-:W-:Y:S01]  /*10f10*/  IMAD R0, R18, UR5, R0 ;  /* 0x0000000512007c24 */ /* 0x000fe2000f8e0200 */
[----:B------:R-:W-:Y:S01]  /*10f20*/  ULDC.64 UR4, c[0x0][0x2e8] ;  /* 0x0000ba0000047ab9 */ /* 0x000fe20000000a00 */
[----:B------:R-:W-:Y:S01]  /*10f30*/  IMAD R6, R24, -0x60, R35 ;  /* 0xffffffa018067824 */ /* 0x000fe200078e0223 */
[----:B------:R-:W-:Y:S01]  /*10f40*/  LEA R4, P0, R2, UR4, 0x1 ;  /* 0x0000000402047c11 */ /* 0x000fe2000f8008ff */
[----:B------:R-:W-:Y:S01]  /*10f50*/  IMAD.IADD R0, R3, 0x1, R0 ;  /* 0x0000000103007824 */ /* 0x000fe200078e0200 */
[----:B------:R-:W-:Y:S01]  /*10f60*/  UMOV UR4, 0xffffffff ;  /* 0xffffffff00047882 */ /* 0x000fe20000000000 */
[----:B------:R-:W-:Y:S02]  /*10f70*/  IMAD.IADD R6, R6, 0x1, -R9 ;  /* 0x0000000106067824 */ /* 0x000fe400078e0a09 */
[----:B---3--:R-:W-:Y:S01]  /*10f80*/  IMAD.SHL.U32 R9, R8, 0x8, RZ ;  /* 0x0000000808097824 */ /* 0x008fe200078e00ff */
[----:B------:R-:W-:Y:S02]  /*10f90*/  LEA.HI.X R0, R2, UR5, R0, 0x1, P0 ;  /* 0x0000000502007c11 */ /* 0x000fe400080f0c00 */
[----:B------:R-:W-:-:S02]  /*10fa0*/  ISETP.GE.AND P0, PT, R6, 0x1, PT ;  /* 0x000000010600780c */ /* 0x000fc40003f06270 */
[----:B------:R-:W-:Y:S01]  /*10fb0*/  LOP3.LUT R9, R9, 0x38, RZ, 0xc0, !PT ;  /* 0x0000003809097812 */ /* 0x000fe200078ec0ff */
[----:B------:R-:W-:Y:S10]  /*10fc0*/  BRA.DIV UR4, `(.L_x_1378) ;  /* 0x0000003e04847947 */ /* 0x000ff4000b800000 */
[----:B------:R-:W1:Y:S01]  /*10fd0*/  SHFL.IDX PT, R3, R4, RZ, 0x181f ;  /* 0x00181fff04037589 */ /* 0x000e6200000e0000 */
[----:B------:R-:W-:-:S03]  /*10fe0*/  @P0 IMAD R8, R5, 0x2, R22 ;  /* 0x0000000205080824 */ /* 0x000fc600078e0216 */
[----:B------:R-:W2:Y:S01]  /*10ff0*/  SHFL.IDX PT, R2, R0, RZ, 0x181f ;  /* 0x00181fff00027589 */ /* 0x000ea200000e0000 */
[----:B-1----:R-:W-:-:S05]  /*11000*/  @P0 LEA R3, P1, R9, R3, 0x1 ;  /* 0x0000000309030211 */ /* 0x002fca00078208ff */
[----:B--2---:R-:W-:Y:S01]  /*11010*/  @P0 IMAD.X R2, RZ, RZ, R2, P1 ;  /* 0x000000ffff020224 */ /* 0x004fe200008e0602 */
        /* <DEDUP_REMOVED lines=8> */
[----:B-1----:R-:W1:Y:S01]  /*110a0*/  SHFL.IDX PT, R3, R4, 0x1, 0x181f ;  /* 0x00381f0004037f89 */ /* 0x002e6200000e0000 */
[----:B------:R-:W-:-:S03]  /*110b0*/  @P1 IMAD R8, R5, 0x2, R22 ;  /* 0x0000000205081824 */ /* 0x000fc600078e0216 */
[----:B------:R-:W2:Y:S01]  /*110c0*/  SHFL.IDX PT, R2, R0, 0x1, 0x181f ;  /* 0x00381f0000027f89 */ /* 0x000ea200000e0000 */
[----:B-1----:R-:W-:-:S05]  /*110d0*/  @P1 LEA R3, P0, R9, R3, 0x1 ;  /* 0x0000000309031211 */ /* 0x002fca00078008ff */
[----:B--2---:R-:W-:-:S05]  /*110e0*/  @P1 IMAD.X R2, RZ, RZ, R2, P0 ;  /* 0x000000ffff021224 */ /* 0x004fca00000e0602 */
[----:B------:R-:W-:-:S04]  /*110f0*/  @P1 LOP3.LUT R3, R3, R2, RZ, 0x3c, !PT ;  /* 0x0000000203031212 */ /* 0x000fc800078e3cff */
[----:B------:R-:W-:-:S04]  /*11100*/  @P1 LOP3.LUT R2, R3, R2, RZ, 0x3c, !PT ;  /* 0x0000000203021212 */ /* 0x000fc800078e3cff */
[----:B------:R-:W-:-:S05]  /*11110*/  @P1 LOP3.LUT R3, R3, R2, RZ, 0x3c, !PT ;  /* 0x0000000203031212 */ /* 0x000fca00078e3cff */
[----:B------:R-:W-:Y:S04]  /*11120*/  @P1 LDGSTS.E.BYPASS.LTC128B.128 [R8+0x18c00], desc[UR36][R2.64], !P4 ;  /* 0x18c0000002081fae */ /* 0x000fe8000e101d64 */
[----:B------:R-:W-:Y:S04]  /*11130*/  @P1 LDGSTS.E.BYPASS.LTC128B.128 [R8+0x1bc00], desc[UR36][R2.64+0x80], !P3 ;  /* 0x1bc0008002081fae */ /* 0x000fe8000d901d64 */
[----:B------:R1:W-:Y:S01]  /*11140*/  @P1 LDGSTS.E.BYPASS.LTC128B.128 [R8+0x1ec00], desc[UR36][R2.64+0x100], !P2 ;  /* 0x1ec0010002081fae */ /* 0x0003e2000d101d64 */
[----:B------:R-:W-:-:S03]  /*11150*/  ISETP.GE.AND P1, PT, R6, 0x21, PT ;  /* 0x000000210600780c */ /* 0x000fc60003f26270 */
[----:B-1----:R-:W1:Y:S10]  /*11160*/  SHFL.IDX PT, R3, R4, 0x2, 0x181f ;  /* 0x00581f0004037f89 */ /* 0x002e7400000e0000 */
[----:B------:R-:W-:Y:S01]  /*11170*/  @P1 IMAD R8, R5, 0x2, R22 ;  /* 0x0000000205081824 */ /* 0x000fe200078e0216 */
        /* <DEDUP_REMOVED lines=24> */
[----:B------:R-:W2:Y:S04]  /*11300*/  SHFL.IDX PT, R2, R0, 0x4, 0x181f ;  /* 0x00981f0000027f89 */ /* 0x000ea800000e0000 */
[----:B------:R-:W3:Y:S01]  /*11310*/  SHFL.IDX PT, R0, R0, 0x5, 0x181f ;  /* 0x00b81f0000007f89 */ /* 0x000ee200000e0000 */
[----:B-1----:R-:W-:-:S05]  /*11320*/  @P1 LEA R3, P0, R9, R3, 0x1 ;  /* 0x0000000309031211 */ /* 0x002fca00078008ff */
[----:B--2---:R-:W-:-:S05]  /*11330*/  @P1 IMAD.X R2, RZ, RZ, R2, P0 ;  /* 0x000000ffff021224 */ /* 0x004fca00000e0602 */
[----:B------:R-:W-:-:S04]  /*11340*/  @P1 LOP3.LUT R3, R3, R2, RZ, 0x3c, !PT ;  /* 0x0000000203031212 */ /* 0x000fc800078e3cff */
[----:B------:R-:W-:-:S04]  /*11350*/  @P1 LOP3.LUT R2, R3, R2, RZ, 0x3c, !PT ;  /* 0x0000000203021212 */ /* 0x000fc800078e3cff */
[----:B------:R-:W-:-:S05]  /*11360*/  @P1 LOP3.LUT R3, R3, R2, RZ, 0x3c, !PT ;  /* 0x0000000203031212 */ /* 0x000fca00078e3cff */
[----:B------:R-:W-:Y:S04]  /*11370*/  @P1 LDGSTS.E.BYPASS.LTC128B.128 [R8+0x1a400], desc[UR36][R2.64], !P4 ;  /* 0x1a40000002081fae */ /* 0x000fe8000e101d64 */
[----:B------:R-:W-:Y:S04]  /*11380*/  @P1 LDGSTS.E.BYPASS.LTC128B.128 [R8+0x1d400], desc[UR36][R2.64+0x80], !P3 ;  /* 0x1d40008002081fae */ /* 0x000fe8000d901d64 */
[----:B------:R1:W-:Y:S04]  /*11390*/  @P1 LDGSTS.E.BYPASS.LTC128B.128 [R8+0x20400], desc[UR36][R2.64+0x100], !P2 ;  /* 0x2040010002081fae */ /* 0x0003e8000d101d64 */
[----:B-1-3--:R1:W2:Y:S02]  /*113a0*/  SHFL.IDX PT, R2, R4, 0x5, 0x181f ;  /* 0x00b81f0004027f89 */ /* 0x00a2a400000e0000 */
.L_x_1457:
[----:B------:R-:W-:-:S13]  /*113b0*/  ISETP.GE.AND P0, PT, R6, 0x51, PT ;  /* 0x000000510600780c */ /* 0x000fda0003f06270 */
[----:B--2---:R-:W-:Y:S01]  /*113c0*/  @P0 LEA R2, P1, R9, R2, 0x1 ;  /* 0x0000000209020211 */ /* 0x004fe200078208ff */
        /* <DEDUP_REMOVED lines=10> */
.L_x_1379:
[----:B------:R-:W-:Y:S02]  /*11470*/  PLOP3.LUT P1, PT, P1, P0, PT, 0xa2, 0x0 ;  /* 0x000000000000781c */ /* 0x000fe40000f21472 */
[----:B------:R-:W-:-:S08]  /*11480*/  @P0 R2UR P1, UR4, R7 ;  /* 0x00000000070402ca */ /* 0x000fd00000020000 */
[----:B------:R-:W-:-:S05]  /*11490*/  @P0 PLOP3.LUT P0, PT, P1, PT, PT, 0x80, 0x0 ;  /* 0x000000000000081c */ /* 0x000fca0000f0f070 */
[----:B------:R-:W-:Y:S01]  /*114a0*/  @!P1 SYNCS.ARRIVE.TRANS64.RED.A0T1 RZ, [UR4+0x2a830], RZ ;  /* 0x02a830ffffff99a7 */ /* 0x000fe20008200404 */
[----:B------:R-:W-:Y:S07]  /*114b0*/  @!P1 ARRIVES.LDGSTSBAR.64.TRANSCNT [UR4+0x2a830] ;  /* 0x02a83000ff0099b0 */ /* 0x000fee0008000a84 */
[----:B------:R-:W-:Y:S05]  /*114c0*/  @P0 BRA.U.ANY `(.L_x_1379) ;  /* 0xfffffffd00e80947 */ /* 0x000fea000393ffff */
[----:B------:R-:W-:Y:S01]  /*114d0*/  NOP ;  /* 0x0000000000007918 */ /* 0x000fe20000000000 */
[----:B------:R-:W3:Y:S02]  /*114e0*/  LDL R0, [R1] ;  /* 0x0000000001007983 */ /* 0x000ee40000100800 */
[----:B---3--:R-:W-:-:S13]  /*114f0*/  LOP3.LUT P2, RZ, R0, 0x10, RZ, 0xc0, !PT ;  /* 0x0000001000ff7812 */ /* 0x008fda000784c0ff */
[----:B------:R-:W-:Y:S05]  /*11500*/  @!P2 BRA `(.L_x_1380) ;  /* 0x000000000004a947 */ /* 0x000fea0003800000 */
[----:B------:R-:W-:Y:S01]  /*11510*/  BPT.TRAP 0x1 ;  /* 0x000000040000795c */ /* 0x000fe20000300000 */
.L_x_1380:
[----:B------:R3:W-:Y:S02]  /*11520*/  SYNCS.ARRIVE.TRANS64.A1T0 RZ, [R7+URZ+0x2a830], RZ ;  /* 0x02a830ff07ff79a7 */ /* 0x0007e4000810003f */
[----:B------:R-:W-:Y:S05]  /*11530*/  WARPSYNC.ALL ;  /* 0x0000000000007948 */ /* 0x000fea0003800000 */
[----:B------:R-:W-:Y:S01]  /*11540*/  ULDC.64 UR4, c[0x0][0x298] ;  /* 0x0000a60000047ab9 */ /* 0x000fe20000000a00 */
[----:B--2---:R-:W-:Y:S01]  /*11550*/  VIADD R2, R22, 0xc400 ;  /* 0x0000c40016027836 */ /* 0x004fe20000000000 */
[----:B------:R-:W-:Y:S01]  /*11560*/  SHF.R.S32.HI R0, RZ, 0x1f, R34 ;  /* 0x0000001fff007819 */ /* 0x000fe20000011422 */
[----:B-1----:R-:W-:Y:S01]  /*11570*/  IMAD.WIDE.U32 R4, R34, UR4, RZ ;  /* 0x0000000422047c25 */ /* 0x002fe2000f8e00ff */
[----:B------:R-:W-:Y:S01]  /*11580*/  BSSY B6, `(.L_x_1381) ;  /* 0x0000018000067945 */ /* 0x000fe20003800000 */
[----:B------:R-:W-:Y:S01]  /*11590*/  BAR.SYNC.DEFER_BLOCKING 0x8, 0x180 ;  /* 0x0206000000007b1d */ /* 0x000fe20000010000 */
[----:B------:R-:W-:Y:S01]  /*115a0*/  LOP3.LUT P0, RZ, R2, 0x3ff, RZ, 0xc0, !PT ;  /* 0x000003ff02ff7812 */ /* 0x000fe2000780c0ff */
[----:B------:R-:W-:-:S04]  /*115b0*/  IMAD R3, R0, UR4, RZ ;  /* 0x0000000400037c24 */ /* 0x000fc8000f8e02ff */
[----:B------:R-:W-:Y:S01]  /*115c0*/  IMAD R0, R34, UR5, R3 ;  /* 0x0000000522007c24 */ /* 0x000fe2000f8e0203 */
[----:B------:R1:W-:Y:S03]  /*115d0*/  STL.64 [R1+0x8], R4 ;  /* 0x0000080401007387 */ /* 0x0003e60000100a00 */
[----:B------:R-:W-:-:S04]  /*115e0*/  IMAD.IADD R34, R5, 0x1, R0 ;  /* 0x0000000105227824 */ /* 0x000fc800078e0200 */
[----:B------:R-:W-:Y:S05]  /*115f0*/  @!P0 BRA `(.L_x_1382) ;  /* 0x0000000000408947 */ /* 0x000fea0003800000 */
[----:B------:R-:W-:Y:S01]  /*11600*/  MOV R2, 0x0 ;  /* 0x0000000000027802 */ /* 0x000fe20000000f00 */
[----:B------:R-:W-:Y:S01]  /*11610*/  ULDC.64 UR6, c[0x4][0x90] ;  /* 0x0100240000067ab9 */ /* 0x000fe20000000a00 */
[----:B------:R-:W-:Y:S01]  /*11620*/  ULDC.64 UR8, c[0x4][0x98] ;  /* 0x0100260000087ab9 */ /* 0x000fe20000000a00 */
[----:B------:R-:W-:Y:S01]  /*11630*/  ULDC.64 UR4, c[0x4][0x20] ;  /* 0x0100080000047ab9 */ /* 0x000fe20000000a00 */
[----:B-1----:R-:W-:Y:S02]  /*11640*/  IMAD.U32 R4, RZ, RZ, UR6 ;  /* 0x00000006ff047e24 */ /* 0x002fe4000f8e00ff */
[----:B------:R-:W1:Y:S01]  /*11650*/  LDC.64 R2, c[0x4][R2] ;  /* 0x0100000002027b82 */ /* 0x000e620000000a00 */
[----:B------:R-:W-:Y:S02]  /*11660*/  IMAD.U32 R5, RZ, RZ, UR7 ;  /* 0x00000007ff057e24 */ /* 0x000fe4000f8e00ff */
[----:B------:R-:W-:Y:S02]  /*11670*/  IMAD.U32 R6, RZ, RZ, UR8 ;  /* 0x00000008ff067e24 */ /* 0x000fe4000f8e00ff */
[----:B---3--:R-:W-:-:S02]  /*11680*/  IMAD.U32 R7, RZ, RZ, UR9 ;  /* 0x00000009ff077e24 */ /* 0x008fc4000f8e00ff */
[----:B------:R-:W-:Y:S02]  /*11690*/  IMAD.U32 R10, RZ, RZ, UR4 ;  /* 0x00000004ff0a7e24 */ /* 0x000fe4000f8e00ff */
[----:B------:R-:W-:Y:S02]  /*116a0*/  IMAD.U32 R11, RZ, RZ, UR5 ;  /* 0x00000005ff0b7e24 */ /* 0x000fe4000f8e00ff */
[----:B------:R-:W-:Y:S02]  /*116b0*/  IMAD.MOV.U32 R8, RZ, RZ, 0x70 ;  /* 0x00000070ff087424 */ /* 0x000fe400078e00ff */
[----:B------:R-:W-:Y:S02]  /*116c0*/  IMAD.MOV.U32 R12, RZ, RZ, 0x1 ;  /* 0x00000001ff0c7424 */ /* 0x000fe400078e00ff */
[----:B------:R-:W-:-:S07]  /*116d0*/  IMAD.MOV.U32 R13, RZ, RZ, RZ ;  /* 0x000000ffff0d7224 */ /* 0x000fce00078e00ff */
[----:B0-----:R-:W-:-:S07]  /*116e0*/  LEPC R20, `(.L_x_1382) ;  /* 0x000000001014794e */ /* 0x001fce0000000000 */
[----:B-1----:R-:W-:Y:S05]  /*116f0*/  CALL.ABS.NOINC R2 ;  /* 0x0000000002007343 */ /* 0x002fea0003c00000 */
.L_x_1382:
[----:B------:R-:W-:Y:S05]  /*11700*/  BSYNC B6 ;  /* 0x0000000000067941 */ /* 0x000fea0003800000 */
.L_x_1381:
[----:B0-----:R-:W2:Y:S01]  /*11710*/  LDL.LU.64 R20, [R1+0x8] ;  /* 0x0000080001147983 */ /* 0x001ea20000300a00 */
[----:B------:R-:W-:-:S03]  /*11720*/  ULDC.64 UR4, c[0x0][0x2d8] ;  /* 0x0000b60000047ab9 */ /* 0x000fc60000000a00 */
[----:B------:R-:W4:Y:S01]  /*11730*/  LDL R2, [R1] ;  /* 0x0000000001027983 */ /* 0x000f220000100800 */
[----:B------:R-:W-:Y:S02]  /*11740*/  IMAD R0, R30, UR4, RZ ;  /* 0x000000041e007c24 */ /* 0x000fe4000f8e02ff */
[----:B------:R-:W-:Y:S01]  /*11750*/  IMAD.MOV.U32 R3, RZ, RZ, R34 ;  /* 0x000000ffff037224 */ /* 0x000fe200078e0022 */
[----:B------:R-:W3:Y:S01]  /*11760*/  S2R R9, SR_TID.X ;  /* 0x0000000000097919 */ /* 0x000ee20000002100 */
[----:B-1----:R-:W-:Y:S01]  /*11770*/  IMAD R5, R18, UR5, R0 ;  /* 0x0000000512057c24 */ /* 0x002fe2000f8e0200 */
[----:B------:R-:W-:Y:S01]  /*11780*/  SHF.R.S32.HI R0, RZ, 0x1f, R19 ;  /* 0x0000001fff007819 */ /* 0x000fe20000011413 */
[----:B---3--:R-:W-:-:S05]  /*11790*/  IMAD.SHL.U32 R7, R9, 0x8, RZ ;  /* 0x0000000809077824 */ /* 0x008fca00078e00ff */
[----:B------:R-:W-:Y:S01]  /*117a0*/  LOP3.LUT R7, R7, 0x38, RZ, 0xc0, !PT ;  /* 0x0000003807077812 */ /* 0x000fe200078ec0ff */
[----:B--2---:R-:W0:Y:S01]  /*117b0*/  S2R R21, SR_TID.X ;  /* 0x0000000000157919 */ /* 0x004e220000002100 */
[----:B----4-:R-:W-:Y:S01]  /*117c0*/  LOP3.LUT P6, RZ, R2, 0x80, RZ, 0xc0, !PT ;  /* 0x0000008002ff7812 */ /* 0x010fe200078cc0ff */
[----:B------:R-:W-:Y:S02]  /*117d0*/  IMAD.MOV.U32 R2, RZ, RZ, R20 ;  /* 0x000000ffff027224 */ /* 0x000fe400078e0014 */
[----:B------:R-:W1:Y:S01]  /*117e0*/  LDC R20, c[0x0][0x448] ;  /* 0x00011200ff147b82 */ /* 0x000e620000000800 */
[----:B------:R-:W-:Y:S01]  /*117f0*/  SEL R0, R0, RZ, !P6 ;  /* 0x000000ff00007207 */ /* 0x000fe20007000000 */
[----:B------:R-:W-:Y:S01]  /*11800*/  IMAD.WIDE.U32 R2, R18, UR4, R2 ;  /* 0x0000000412027c25 */ /* 0x000fe2000f8e0002 */
[----:B------:R-:W-:Y:S01]  /*11810*/  SEL R4, R19, RZ, !P6 ;  /* 0x000000ff13047207 */ /* 0x000fe20007000000 */
[----:B------:R-:W-:Y:S02]  /*11820*/  ULDC.64 UR4, c[0x0][0x2e0] ;  /* 0x0000b80000047ab9 */ /* 0x000fe40000000a00 */
[----:B------:R-:W-:-:S02]  /*11830*/  IMAD.IADD R3, R3, 0x1, R5 ;  /* 0x0000000103037824 */ /* 0x000fc400078e0205 */
[----:B------:R-:W-:Y:S02]  /*11840*/  IMAD R0, R0, UR4, RZ ;  /* 0x0000000400007c24 */ /* 0x000fe4000f8e02ff */
[----:B------:R-:W-:-:S04]  /*11850*/  IMAD.WIDE.U32 R2, R4, UR4, R2 ;  /* 0x0000000404027c25 */ /* 0x000fc8000f8e0002 */
[----:B------:R-:W-:Y:S01]  /*11860*/  IMAD R0, R4, UR5, R0 ;  /* 0x0000000504007c24 */ /* 0x000fe2000f8e0200 */
[----:B------:R-:W-:-:S03]  /*11870*/  ULDC.64 UR4, c[0x0][0x2d0] ;  /* 0x0000b40000047ab9 */ /* 0x000fc60000000a00 */
[----:B------:R-:W-:Y:S01]  /*11880*/  IMAD.IADD R3, R3, 0x1, R0 ;  /* 0x0000000103037824 */ /* 0x000fe200078e0200 */
[----:B-1----:R-:W-:Y:S02]  /*11890*/  ISETP.NE.AND P6, PT, R20, 0x1, PT ;  /* 0x000000011400780c */ /* 0x002fe40003fc5270 */
[----:B------:R-:W1:Y:S01]  /*118a0*/  S2R R20, SR_TID.X ;  /* 0x0000000000147919 */ /* 0x000e620000002100 */
[----:B0-----:R-:W-:-:S04]  /*118b0*/  LOP3.LUT R21, R21, 0x7f, RZ, 0xc0, !PT ;  /* 0x0000007f15157812 */ /* 0x001fc800078ec0ff */
[----:B------:R-:W-:-:S06]  /*118c0*/  SHF.R.U32.HI R21, RZ, 0x3, R21 ;  /* 0x00000003ff157819 */ /* 0x000fcc0000011615 */
[----:B------:R-:W0:Y:S08]  /*118d0*/  @P6 LDC R6, c[0x0][0x44c] ;  /* 0x00011300ff066b82 */ /* 0x000e300000000800 */
[----:B------:R-:W2:Y:S01]  /*118e0*/  @P6 LDC R5, c[0x0][0x450] ;  /* 0x00011400ff056b82 */ /* 0x000ea20000000800 */
[----:B-1----:R-:W-:-:S05]  /*118f0*/  IMAD.SHL.U32 R20, R20, 0x10, RZ ;  /* 0x0000001014147824 */ /* 0x002fca00078e00ff */
[----:B------:R-:W-:Y:S01]  /*11900*/  LOP3.LUT R20, R21, 0x70, R20, 0xf8, !PT ;  /* 0x0000007015147812 */ /* 0x000fe200078ef814 */
[----:B------:R-:W-:-:S04]  /*11910*/  IMAD.SHL.U32 R21, R9, 0x8, RZ ;  /* 0x0000000809157824 */ /* 0x000fc800078e00ff */
[----:B------:R-:W-:Y:S01]  /*11920*/  IMAD.IADD R0, R20, 0x1, R26 ;  /* 0x0000000114007824 */ /* 0x000fe200078e021a */
[----:B------:R-:W-:Y:S02]  /*11930*/  LOP3.LUT R21, R21, 0x38, RZ, 0xc0, !PT ;  /* 0x0000003815157812 */ /* 0x000fe400078ec0ff */
[----:B------:R-:W-:Y:S01]  /*11940*/  LOP3.LUT R20, R9, 0x7f, RZ, 0xc0, !PT ;  /* 0x0000007f09147812 */ /* 0x000fe200078ec0ff */
[----:B0-----:R-:W-:Y:S01]  /*11950*/  @P6 IMAD.HI.U32 R6, R0, R6, RZ ;  /* 0x0000000600066227 */ /* 0x001fe200078e00ff */
[C---:B------:R-:W-:Y:S02]  /*11960*/  LOP3.LUT R8, R21.reuse, 0x40, RZ, 0xfc, !PT ;  /* 0x0000004015087812 */ /* 0x040fe400078efcff */
[----:B------:R-:W-:Y:S01]  /*11970*/  LOP3.LUT R9, R21, 0x80, RZ, 0xfc, !PT ;  /* 0x0000008015097812 */ /* 0x000fe200078efcff */
[----:B------:R-:W-:Y:S01]  /*11980*/  IMAD.MOV.U32 R4, RZ, RZ, R0 ;  /* 0x000000ffff047224 */ /* 0x000fe200078e0000 */
[----:B--2---:R-:W-:Y:S02]  /*11990*/  @P6 SHF.R.U32.HI R4, RZ, R5, R6 ;  /* 0x00000005ff046219 */ /* 0x004fe40000011606 */
[----:B------:R-:W0:Y:S03]  /*119a0*/  LDC R6, c[0x0][0x448] ;  /* 0x00011200ff067b82 */ /* 0x000e260000000800 */
[----:B------:R-:W-:-:S02]  /*119b0*/  IMAD.MOV R5, RZ, RZ, -R4 ;  /* 0x000000ffff057224 */ /* 0x000fc400078e0a04 */
[----:B------:R-:W-:-:S04]  /*119c0*/  IMAD.WIDE.U32 R2, R4, UR4, R2 ;  /* 0x0000000404027c25 */ /* 0x000fc8000f8e0002 */
[----:B0-----:R-:W-:Y:S01]  /*119d0*/  IMAD R0, R6, R5, R0 ;  /* 0x0000000506007224 */ /* 0x001fe200078e0200 */
[----:B------:R-:W-:-:S05]  /*119e0*/  SHF.R.S32.HI R5, RZ, 0x1f, R4 ;  /* 0x0000001fff057819 */ /* 0x000fca0000011404 */
[----:B------:R-:W-:-:S04]  /*119f0*/  IMAD R5, R5, UR4, RZ ;  /* 0x0000000405057c24 */ /* 0x000fc8000f8e02ff */
        /* <DEDUP_REMOVED lines=8> */
[C---:B------:R-:W-:Y:S01]  /*11a80*/  LEA R0, P0, R2.reuse, UR4, 0x1 ;  /* 0x0000000402007c11 */ /* 0x040fe2000f8008ff */
[----:B------:R-:W-:Y:S01]  /*11a90*/  IMAD.IADD R4, R3, 0x1, R5 ;  /* 0x0000000103047824 */ /* 0x000fe200078e0205 */
[----:B------:R-:W-:Y:S02]  /*11aa0*/  ULDC UR4, c[0x0][0x2b8] ;  /* 0x0000ae0000047ab9 */ /* 0x000fe40000000800 */
[----:B------:R-:W-:Y:S02]  /*11ab0*/  ISETP.GE.AND P3, PT, R7, UR4, PT ;  /* 0x0000000407007c0c */ /* 0x000fe4000bf66270 */
[----:B------:R-:W-:Y:S01]  /*11ac0*/  LEA.HI.X R4, R2, UR5, R4, 0x1, P0 ;  /* 0x0000000502047c11 */ /* 0x000fe200080f0c04 */
[----:B------:R-:W-:Y:S01]  /*11ad0*/  UMOV UR5, 0xffffffff ;  /* 0xffffffff00057882 */ /* 0x000fe20000000000 */
[----:B------:R-:W-:-:S02]  /*11ae0*/  ISETP.GE.AND P2, PT, R8, UR4, PT ;  /* 0x0000000408007c0c */ /* 0x000fc4000bf46270 */
[----:B------:R-:W-:Y:S02]  /*11af0*/  ISETP.GE.AND P0, PT, R9, UR4, PT ;  /* 0x0000000409007c0c */ /* 0x000fe4000bf06270 */
[----:B------:R-:W-:Y:S01]  /*11b00*/  SHF.R.U32.HI R8, RZ, 0x3, R20 ;  /* 0x00000003ff087819 */ /* 0x000fe20000011614 */
[----:B------:R-:W-:Y:S10]  /*11b10*/  BRA.DIV UR5, `(.L_x_1383) ;  /* 0x0000003a05d87947 */ /* 0x000ff4000b800000 */
[----:B------:R-:W0:Y:S01]  /*11b20*/  SHFL.IDX PT, R3, R0, RZ, 0x181f ;  /* 0x00181fff00037589 */ /* 0x000e2200000e0000 */
[----:B------:R-:W-:Y:S02]  /*11b30*/  IMAD R29, R29, R6, RZ ;  /* 0x000000061d1d7224 */ /* 0x000fe400078e02ff */
[----:B------:R-:W-:Y:S01]  /*11b40*/  IMAD.IADD R26, R8, 0x1, R26 ;  /* 0x00000001081a7824 */ /* 0x000fe200078e021a */
[----:B------:R-:W1:Y:S04]  /*11b50*/  SHFL.IDX PT, R2, R4, RZ, 0x181f ;  /* 0x00181fff04027589 */ /* 0x000e6800000e0000 */
[----:B------:R-:W-:Y:S01]  /*11b60*/  ISETP.GE.AND P1, PT, R26, R29, PT ;  /* 0x0000001d1a00720c */ /* 0x000fe20003f26270 */
[----:B------:R-:W-:-:S12]  /*11b70*/  SHFL.IDX PT, R14, R0, 0x7, 0x181f ;  /* 0x00f81f00000e7f89 */ /* 0x000fd800000e0000 */
[----:B0-----:R-:W-:-:S05]  /*11b80*/  @!P1 LEA R5, P4, R7, R3, 0x1 ;  /* 0x0000000307059211 */ /* 0x001fca00078808ff */
[----:B-1----:R-:W-:Y:S02]  /*11b90*/  @!P1 IMAD.X R3, RZ, RZ, R2, P4 ;  /* 0x000000ffff039224 */ /* 0x002fe400020e0602 */
        /* <DEDUP_REMOVED lines=71> */
.L_x_1474:
[----:B------:R-:W-:Y:S01]  /*12010*/  VIADD R26, R26, 0x70 ;  /* 0x000000701a1a7836 */ /* 0x000fe20000000000 */
[----:B------:R-:W-:Y:S04]  /*12020*/  BSSY B0, `(.L_x_1384) ;  /* 0x000000b000007945 */ /* 0x000fe80003800000 */
[----:B------:R-:W-:-:S13]  /*12030*/  ISETP.GE.AND P1, PT, R26, R29, PT ;  /* 0x0000001d1a00720c */ /* 0x000fda0003f26270 */
[----:B------:R-:W-:Y:S05]  /*12040*/  @P1 BRA `(.L_x_1385) ;  /* 0x0000000000201947 */ /* 0x000fea0003800000 */
[----:B0-----:R-:W-:-:S05]  /*12050*/  LEA R2, P1, R7, R14, 0x1 ;  /* 0x0000000e07027211 */ /* 0x001fca00078208ff */
[----:B------:R-:W-:-:S05]  /*12060*/  IMAD.X R3, RZ, RZ, R4, P1 ;  /* 0x000000ffff037224 */ /* 0x000fca00008e0604 */
[----:B------:R-:W-:Y:S01]  /*12070*/  @!PT LDS RZ, [RZ] ;  /* 0x00000000fffff984 */ /* 0x000fe20000000800 */
[----:B------:R-:W-:Y:S01]  /*12080*/  @!PT LDS RZ, [RZ] ;  /* 0x00000000fffff984 */ /* 0x000fe20000000800 */
[----:B------:R-:W-:Y:S01]  /*12090*/  @!PT LDS RZ, [RZ] ;  /* 0x00000000fffff984 */ /* 0x000fe20000000800 */
[----:B------:R1:W-:Y:S04]  /*120a0*/  LDGSTS.E.BYPASS.LTC128B.128 [R33+0xfc00], desc[UR36][R2.64], !P3 ;  /* 0x0fc0000002217fae */ /* 0x0003e8000d901d64 */
[----:B------:R1:W-:Y:S04]  /*120b0*/  LDGSTS.E.BYPASS.LTC128B.128 [R33+0x13c00], desc[UR36][R2.64+0x80], !P2 ;  /* 0x13c0008002217fae */ /* 0x0003e8000d101d64 */
[----:B------:R1:W-:Y:S02]  /*120c0*/  LDGSTS.E.BYPASS.LTC128B.128 [R33+0x17c00], desc[UR36][R2.64+0x100], !P0 ;  /* 0x17c0010002217fae */ /* 0x0003e4000c101d64 */
.L_x_1385:
[----:B------:R-:W-:Y:S05]  /*120d0*/  BSYNC B0 ;  /* 0x0000000000007941 */ /* 0x000fea0003800000 */
.L_x_1384:
[----:B------:R-:W-:Y:S01]  /*120e0*/  NOP ;  /* 0x0000000000007918 */ /* 0x000fe20000000000 */
[----:B------:R-:W-:-:S13]  /*120f0*/  PLOP3.LUT P0, PT, PT, PT, PT, 0x80, 0x0 ;  /* 0x000000000000781c */ /* 0x000fda0003f0f070 */
.L_x_1386:
[----:B------:R-:W-:Y:S02]  /*12100*/  PLOP3.LUT P1, PT, P1, P0, PT, 0xa2, 0x0 ;  /* 0x000000000000781c */ /* 0x000fe40000f21472 */
[----:B------:R-:W-:-:S08]  /*12110*/  @P0 R2UR P1, UR4, R22 ;  /* 0x00000000160402ca */ /* 0x000fd00000020000 */
[----:B------:R-:W-:-:S05]  /*12120*/  @P0 PLOP3.LUT P0, PT, P1, PT, PT, 0x80, 0x0 ;  /* 0x000000000000081c */ /* 0x000fca0000f0f070 */
[----:B------:R-:W-:Y:S01]  /*12130*/  @!P1 SYNCS.ARRIVE.TRANS64.RED.A0T1 RZ, [UR4+0x2a800], RZ ;  /* 0x02a800ffffff99a7 */ /* 0x000fe20008200404 */
[----:B------:R-:W-:Y:S07]  /*12140*/  @!P1 ARRIVES.LDGSTSBAR.64.TRANSCNT [UR4+0x2a800] ;  /* 0x02a80000ff0099b0 */ /* 0x000fee0008000a84 */
[----:B------:R-:W-:Y:S05]  /*12150*/  @P0 BRA.U.ANY `(.L_x_1386) ;  /* 0xfffffffd00e80947 */ /* 0x000fea000393ffff */
[----:B01----:R-:W2:Y:S04]  /*12160*/  LDL.LU R3, [R1+0x14] ;  /* 0x0000140001037983 */ /* 0x003ea80000300800 */
[----:B------:R-:W3:Y:S01]  /*12170*/  LDL.LU R2, [R1+0x10] ;  /* 0x0000100001027983 */ /* 0x000ee20000300800 */
[----:B--2---:R-:W-:-:S05]  /*12180*/  VIADD R3, R3, 0x1 ;  /* 0x0000000103037836 */ /* 0x004fca0000000000 */
[----:B------:R-:W-:Y:S01]  /*12190*/  LEA.HI R0, R3, R3, RZ, 0x1 ;  /* 0x0000000303007211 */ /* 0x000fe200078f08ff */
[----:B------:R0:W-:Y:S03]  /*121a0*/  STL [R1+0x14], R3 ;  /* 0x0000140301007387 */ /* 0x0001e60000100800 */
[----:B------:R-:W-:-:S05]  /*121b0*/  LOP3.LUT R0, R0, 0xfffffffe, RZ, 0xc0, !PT ;  /* 0xfffffffe00007812 */ /* 0x000fca00078ec0ff */
[----:B0-----:R-:W-:Y:S02]  /*121c0*/  IMAD.IADD R3, R3, 0x1, -R0 ;  /* 0x0000000103037824 */ /* 0x001fe400078e0a00 */
[----:B---3--:R-:W-:-:S03]  /*121d0*/  VIADD R0, R2, 0xfffffffe ;  /* 0xfffffffe02007836 */ /* 0x008fc60000000000 */
[----:B------:R-:W-:Y:S01]  /*121e0*/  SHF.L.U32 R3, R3, 0x1f, RZ ;  /* 0x0000001f03037819 */ /* 0x000fe200000006ff */
[----:B------:R-:W-:Y:S01]  /*121f0*/  NOP ;  /* 0x0000000000007918 */ /* 0x000fe20000000000 */
[----:B------:R0:W-:Y:S01]  /*12200*/  SYNCS.ARRIVE.TRANS64.A1T0 RZ, [R22+URZ+0x2a800], RZ ;  /* 0x02a800ff16ff79a7 */ /* 0x0001e2000810003f */
[----:B------:R-:W-:Y:S01]  /*12210*/  BSSY B0, `(.L_x_1387) ;  /* 0x0000003000007945 */ /* 0x000fe20003800000 */
[----:B------:R-:W1:Y:S03]  /*12220*/  SYNCS.PHASECHK.TRANS64.TRYWAIT P0, [R22+URZ+0x2a820], R3 ;  /* 0x02a82003160075a7 */ /* 0x000e66000800017f */
[----:B01----:R-:W-:Y:S05]  /*12230*/  @!P0 BRA `(.L_x_1388) ;  /* 0x0000003c00c88947 */ /* 0x003fea0003800000 */
.L_x_1475:
[----:B------:R-:W-:Y:S05]  /*12240*/  BSYNC B0 ;  /* 0x0000000000007941 */ /* 0x000fea0003800000 */
.L_x_1387:
[----:B------:R-:W-:Y:S01]  /*12250*/  ISETP.GE.AND P0, PT, R0, R37, PT ;  /* 0x000000250000720c */ /* 0x000fe20003f06270 */
[----:B------:R-:W-:-:S12]  /*12260*/  BSSY B0, `(.L_x_1389) ;  /* 0x00000ff000007945 */ /* 0x000fd80003800000 */
[----:B------:R-:W-:Y:S05]  /*12270*/  @!P0 BRA `(.L_x_1390) ;  /* 0x0000000c00f48947 */ /* 0x000fea0003800000 */
[----:B------:R-:W-:Y:S02]  /*12280*/  IMAD.MOV.U32 R10, RZ, RZ, R25 ;  /* 0x000000ffff0a7224 */ /* 0x000fe400078e0019 */
[----:B------:R-:W-:Y:S02]  /*12290*/  IMAD.MOV.U32 R20, RZ, RZ, R27 ;  /* 0x000000ffff147224 */ /* 0x000fe400078e001b */
[----:B------:R-:W-:-:S07]  /*122a0*/  IMAD.MOV.U32 R29, RZ, RZ, R24 ;  /* 0x000000ffff1d7224 */ /* 0x000fce00078e0018 */
.L_x_1403:
[----:B------:R-:W1:Y:S01]  /*122b0*/  S2R R2, SR_TID.X ;  /* 0x0000000000027919 */ /* 0x000e620000002100 */
[----:B0-----:R-:W0:Y:S01]  /*122c0*/  LDC R3, c[0x0][0x430] ;  /* 0x00010c00ff037b82 */ /* 0x001e220000000800 */
[----:B------:R-:W2:Y:S01]  /*122d0*/  LDL R7, [R1+0x4] ;  /* 0x0000040001077983 */ /* 0x000ea20000100800 */
[----:B------:R-:W3:Y:S01]  /*122e0*/  S2R R5, SR_TID.X ;  /* 0x0000000000057919 */ /* 0x000ee20000002100 */
[----:B-1----:R-:W-:-:S04]  /*122f0*/  LOP3.LUT R2, R2, 0x7f, RZ, 0xc0, !PT ;  /* 0x0000007f02027812 */ /* 0x002fc800078ec0ff */
[----:B------:R-:W-:Y:S02]  /*12300*/  SHF.R.U32.HI R4, RZ, 0x3, R2 ;  /* 0x00000003ff047819 */ /* 0x000fe40000011602 */
[----:B------:R-:W4:Y:S01]  /*12310*/  LDL R2, [R1] ;  /* 0x0000000001027983 */ /* 0x000f220000100800 */
[----:B0-----:R-:W-:Y:S01]  /*12320*/  ISETP.NE.AND P0, PT, R3, 0x1, PT ;  /* 0x000000010300780c */ /* 0x001fe20003f05270 */
[----:B---3--:R-:W-:-:S05]  /*12330*/  IMAD.SHL.U32 R6, R5, 0x10, RZ ;  /* 0x0000001005067824 */ /* 0x008fca00078e00ff */
[----:B------:R-:W-:-:S04]  /*12340*/  LOP3.LUT R6, R4, 0x70, R6, 0xf8, !PT ;  /* 0x0000007004067812 */ /* 0x000fc800078ef806 */
[----:B------:R-:W-:-:S03]  /*12350*/  ISETP.GT.U32.AND P2, PT, R6, 0x5f, PT ;  /* 0x0000005f0600780c */ /* 0x000fc60003f44070 */
[----:B------:R-:W0:Y:S01]  /*12360*/  @P0 LDC R3, c[0x0][0x434] ;  /* 0x00010d00ff030b82 */ /* 0x000e220000000800 */
[----:B------:R-:W-:-:S09]  /*12370*/  IMAD R8, R0, 0x60, R36 ;  /* 0x0000006000087824 */ /* 0x000fd200078e0224 */
[----:B------:R-:W1:Y:S01]  /*12380*/  @!P2 LDC.64 R4, c[0x0][0x428] ;  /* 0x00010a00ff04ab82 */ /* 0x000e620000000a00 */
[----:B------:R-:W-:-:S04]  /*12390*/  IMAD.IADD R8, R6, 0x1, R8 ;  /* 0x0000000106087824 */ /* 0x000fc800078e0208 */
[----:B------:R-:W-:Y:S02]  /*123a0*/  IMAD.MOV.U32 R6, RZ, RZ, R8 ;  /* 0x000000ffff067224 */ /* 0x000fe400078e0008 */
[----:B0-----:R-:W-:Y:S01]  /*123b0*/  @P0 IMAD.HI.U32 R3, R8, R3, RZ ;  /* 0x0000000308030227 */ /* 0x001fe200078e00ff */
[----:B----4-:R-:W-:Y:S02]  /*123c0*/  LOP3.LUT P1, RZ, R2, 0x10, RZ, 0xc0, !PT ;  /* 0x0000001002ff7812 */ /* 0x010fe4000782c0ff */
[----:B------:R-:W0:Y:S02]  /*123d0*/  @P0 LDC R2, c[0x0][0x438] ;  /* 0x00010e00ff020b82 */ /* 0x000e240000000800 */
[----:B0-----:R-:W-:-:S04]  /*123e0*/  @P0 SHF.R.U32.HI R6, RZ, R2, R3 ;  /* 0x00000002ff060219 */ /* 0x001fc80000011603 */
[--C-:B------:R-:W-:Y:S01]  /*123f0*/  @!P2 SHF.R.S32.HI R3, RZ, 0x1f, R6.reuse ;  /* 0x0000001fff03a819 */ /* 0x100fe20000011406 */
[----:B------:R-:W-:-:S04]  /*12400*/  @!P2 IMAD.MOV.U32 R2, RZ, RZ, R6 ;  /* 0x000000ffff02a224 */ /* 0x000fc800078e0006 */
[----:B-1----:R-:W-:-:S04]  /*12410*/  @!P2 IMAD.WIDE.U32 R2, R31, R4, R2 ;  /* 0x000000041f02a225 */ /* 0x002fc800078e0002 */
[----:B--2---:R-:W-:-:S04]  /*12420*/  @!P2 IMAD R4, R7, R4, RZ ;  /* 0x000000040704a224 */ /* 0x004fc800078e02ff */
[----:B------:R-:W-:Y:S02]  /*12430*/  @!P2 IMAD R7, R31, R5, R4 ;  /* 0x000000051f07a224 */ /* 0x000fe400078e0204 */
[----:B------:R-:W0:Y:S02]  /*12440*/  @!P2 LDC.64 R4, c[0x0][0x418] ;  /* 0x00010600ff04ab82 */ /* 0x000e240000000a00 */
[----:B------:R-:W-:Y:S02]  /*12450*/  @!P2 IMAD.IADD R3, R7, 0x1, R3 ;  /* 0x000000010703a824 */ /* 0x000fe400078e0203 */
[----:B------:R-:W-:Y:S01]  /*12460*/  IMAD.MOV.U32 R7, RZ, RZ, RZ ;  /* 0x000000ffff077224 */ /* 0x000fe200078e00ff */
[----:B0-----:R-:W-:-:S04]  /*12470*/  @!P2 LEA R4, P0, R2, R4, 0x2 ;  /* 0x000000040204a211 */ /* 0x001fc800078010ff */
[----:B------:R-:W-:-:S05]  /*12480*/  @!P2 LEA.HI.X R5, R2, R5, R3, 0x2, P0 ;  /* 0x000000050205a211 */ /* 0x000fca00000f1403 */
[----:B------:R0:W5:Y:S01]  /*12490*/  @!P2 LDG.E R7, desc[UR36][R4.64] ;  /* 0x000000240407a981 */ /* 0x000162000c1e1900 */
[----:B------:R-:W-:Y:S01]  /*124a0*/  VIADD R25, R10, 0x1 ;  /* 0x000000010a197836 */ /* 0x000fe20000000000 */
[----:B------:R-:W-:Y:S05]  /*124b0*/  YIELD ;  /* 0x0000000000007946 */ /* 0x000fea0003800000 */
[----:B------:R-:W-:Y:S01]  /*124c0*/  ISETP.NE.AND P0, PT, R25, 0x2, PT ;  /* 0x000000021900780c */ /* 0x000fe20003f05270 */
[----:B------:R-:W-:Y:S01]  /*124d0*/  IMAD.MOV R3, RZ, RZ, -R6 ;  /* 0x000000ffff037224 */ /* 0x000fe200078e0a06 */
[----:B------:R-:W-:Y:S02]  /*124e0*/  ULDC UR4, c[0x0][0x430] ;  /* 0x00010c0000047ab9 */ /* 0x000fe40000000800 */
[----:B------:R-:W-:Y:S01]  /*124f0*/  SEL R27, RZ, 0x1, P0 ;  /* 0x00000001ff1b7807 */ /* 0x000fe20000000000 */
[----:B------:R-:W-:Y:S01]  /*12500*/  IMAD R8, R3, UR4, R8 ;  /* 0x0000000403087c24 */ /* 0x000fe2000f8e0208 */
[----:B------:R-:W-:Y:S01]  /*12510*/  SEL R25, R25, RZ, P0 ;  /* 0x000000ff19197207 */ /* 0x000fe20000000000 */
[----:B------:R-:W-:Y:S01]  /*12520*/  IMAD.MOV.U32 R24, RZ, RZ, R0 ;  /* 0x000000ffff187224 */ /* 0x000fe200078e0000 */
[----:B------:R-:W-:Y:S01]  /*12530*/  LOP3.LUT R27, R20, R27, RZ, 0x3c, !PT ;  /* 0x0000001b141b7212 */ /* 0x000fe200078e3cff */
[----:B0-----:R-:W-:Y:S06]  /*12540*/  @!P1 BRA `(.L_x_1391) ;  /* 0x0000000000049947 */ /* 0x001fec0003800000 */
[----:B------:R-:W-:Y:S01]  /*12550*/  BPT.TRAP 0x1 ;  /* 0x000000040000795c */ /* 0x000fe20000300000 */
.L_x_1391:
[----:B------:R-:W-:Y:S01]  /*12560*/  IMAD R6, R25, 0x8, R22 ;  /* 0x0000000819067824 */ /* 0x000fe200078e0216 */
[----:B------:R-:W-:Y:S01]  /*12570*/  SHF.L.U32 R3, R27, 0x1f, RZ ;  /* 0x0000001f1b037819 */ /* 0x000fe200000006ff */
[----:B------:R-:W-:Y:S03]  /*12580*/  BSSY B1, `(.L_x_1392) ;  /* 0x0000003000017945 */ /* 0x000fe60003800000 */
[----:B------:R-:W0:Y:S02]  /*12590*/  SYNCS.PHASECHK.TRANS64.TRYWAIT P0, [R6+URZ+0x2a840], R3 ;  /* 0x02a84003060075a7 */ /* 0x000e24000800017f */
[----:B0-----:R-:W-:Y:S05]  /*125a0*/  @!P0 BRA `(.L_x_1393) ;  /* 0x0000003c00008947 */ /* 0x001fea0003800000 */
.L_x_1476:
[----:B------:R-:W-:Y:S05]  /*125b0*/  BSYNC B1 ;  /* 0x0000000000017941 */ /* 0x000fea0003800000 */
.L_x_1392:
[----:B------:R-:W2:Y:S01]  /*125c0*/  LDL R0, [R1] ;  /* 0x0000000001007983 */ /* 0x000ea20000100800 */
[----:B------:R-:W-:Y:S01]  /*125d0*/  SHF.R.S32.HI R21, RZ, 0x1f, R8 ;  /* 0x0000001fff157819 */ /* 0x000fe20000011408 */
[----:B------:R-:W-:Y:S01]  /*125e0*/  ULDC.64 UR4, c[0x0][0x300] ;  /* 0x0000c00000047ab9 */ /* 0x000fe20000000a00 */
[----:B-----5:R-:W-:Y:S01]  /*125f0*/  SHF.R.S32.HI R26, RZ, 0x1f, R7 ;  /* 0x0000001fff1a7819 */ /* 0x020fe20000011407 */
[----:B0-----:R-:W-:-:S04]  /*12600*/  IMAD.WIDE.U32 R2, R8, UR4, RZ ;  /* 0x0000000408027c25 */ /* 0x001fc8000f8e00ff */
[----:B------:R-:W-:Y:S01]  /*12610*/  IMAD R4, R25, 0x4800, R32 ;  /* 0x0000480019047824 */ /* 0x000fe200078e0220 */
[C---:B--2---:R-:W-:Y:S02]  /*12620*/  LOP3.LUT P3, RZ, R0.reuse, 0x4, RZ, 0xc0, !PT ;  /* 0x0000000400ff7812 */ /* 0x044fe4000786c0ff */
[C---:B------:R-:W-:Y:S02]  /*12630*/  LOP3.LUT P2, RZ, R0.reuse, 0x2, RZ, 0xc0, !PT ;  /* 0x0000000200ff7812 */ /* 0x040fe4000784c0ff */
[----:B------:R-:W-:Y:S01]  /*12640*/  LOP3.LUT P1, RZ, R0, 0x1, RZ, 0xc0, !PT ;  /* 0x0000000100ff7812 */ /* 0x000fe2000782c0ff */
[----:B------:R-:W-:-:S04]  /*12650*/  IMAD R0, R21, UR4, RZ ;  /* 0x0000000415007c24 */ /* 0x000fc8000f8e02ff */
[----:B------:R-:W-:Y:S01]  /*12660*/  IMAD R0, R8, UR5, R0 ;  /* 0x0000000508007c24 */ /* 0x000fe2000f8e0200 */
        /* <DEDUP_REMOVED lines=17> */
[----:B------:R-:W-:Y:S01]  /*12780*/  IMAD R4, R4, 0x2, R22 ;  /* 0x0000000204047824 */ /* 0x000fe200078e0216 */
        /* <DEDUP_REMOVED lines=40> */
.L_x_1490:
        /* <DEDUP_REMOVED lines=10> */
.L_x_1395:
[----:B------:R-:W-:Y:S02]  /*12ab0*/  PLOP3.LUT P1, PT, P1, P0, PT, 0xa2, 0x0 ;  /* 0x000000000000781c */ /* 0x000fe40000f21472 */
[----:B------:R-:W-:-:S08]  /*12ac0*/  @P0 R2UR P1, UR4, R6 ;  /* 0x00000000060402ca */ /* 0x000fd00000020000 */
[----:B------:R-:W-:-:S05]  /*12ad0*/  @P0 PLOP3.LUT P0, PT, P1, PT, PT, 0x80, 0x0 ;  /* 0x000000000000081c */ /* 0x000fca0000f0f070 */
[----:B------:R-:W-:Y:S01]  /*12ae0*/  @!P1 SYNCS.ARRIVE.TRANS64.RED.A0T1 RZ, [UR4+0x2a830], RZ ;  /* 0x02a830ffffff99a7 */ /* 0x000fe20008200404 */
[----:B------:R-:W-:Y:S07]  /*12af0*/  @!P1 ARRIVES.LDGSTSBAR.64.TRANSCNT [UR4+0x2a830] ;  /* 0x02a83000ff0099b0 */ /* 0x000fee0008000a84 */
[----:B------:R-:W-:Y:S05]  /*12b00*/  @P0 BRA.U.ANY `(.L_x_1395) ;  /* 0xfffffffd00e80947 */ /* 0x000fea000393ffff */
[----:B------:R-:W-:Y:S01]  /*12b10*/  NOP ;  /* 0x0000000000007918 */ /* 0x000fe20000000000 */
[----:B-1----:R-:W2:Y:S02]  /*12b20*/  LDL R2, [R1] ;  /* 0x0000000001027983 */ /* 0x002ea40000100800 */
[----:B--2---:R-:W-:-:S13]  /*12b30*/  LOP3.LUT P2, RZ, R2, 0x10, RZ, 0xc0, !PT ;  /* 0x0000001002ff7812 */ /* 0x004fda000784c0ff */
[----:B------:R-:W-:Y:S05]  /*12b40*/  @!P2 BRA `(.L_x_1396) ;  /* 0x000000000004a947 */ /* 0x000fea0003800000 */
[----:B------:R-:W-:Y:S01]  /*12b50*/  BPT.TRAP 0x1 ;  /* 0x000000040000795c */ /* 0x000fe20000300000 */
.L_x_1396:
[----:B------:R1:W-:Y:S01]  /*12b60*/  SYNCS.ARRIVE.TRANS64.A1T0 RZ, [R6+URZ+0x2a830], RZ ;  /* 0x02a830ff06ff79a7 */ /* 0x0003e2000810003f */
[----:B------:R-:W-:Y:S05]  /*12b70*/  @!P2 BRA `(.L_x_1397) ;  /* 0x000000000004a947 */ /* 0x000fea0003800000 */
[----:B------:R-:W-:Y:S01]  /*12b80*/  BPT.TRAP 0x1 ;  /* 0x000000040000795c */ /* 0x000fe20000300000 */
.L_x_1397:
[----:B------:R-:W-:Y:S01]  /*12b90*/  SHF.L.U32 R2, R20, 0x1f, RZ ;  /* 0x0000001f14027819 */ /* 0x000fe200000006ff */
[----:B0-----:R-:W-:Y:S01]  /*12ba0*/  IMAD R5, R10, 0x8, R22 ;  /* 0x000000080a057824 */ /* 0x001fe200078e0216 */
[----:B------:R-:W-:Y:S03]  /*12bb0*/  BSSY B1, `(.L_x_1398) ;  /* 0x0000003000017945 */ /* 0x000fe60003800000 */
[----:B------:R-:W0:Y:S02]  /*12bc0*/  SYNCS.PHASECHK.TRANS64.TRYWAIT P0, [R5+URZ+0x2a860], R2 ;  /* 0x02a86002050075a7 */ /* 0x000e24000800017f */
[----:B0-----:R-:W-:Y:S05]  /*12bd0*/  @!P0 BRA `(.L_x_1399) ;  /* 0x0000003c00648947 */ /* 0x001fea0003800000 */
.L_x_1491:
[----:B------:R-:W-:Y:S05]  /*12be0*/  BSYNC B1 ;  /* 0x0000000000017941 */ /* 0x000fea0003800000 */
.L_x_1398:
[----:B------:R-:W2:Y:S01]  /*12bf0*/  S2R R3, SR_TID.X ;  /* 0x0000000000037919 */ /* 0x000ea20000002100 */
[----:B------:R-:W-:Y:S01]  /*12c00*/  UMOV UR4, 0xffffffff ;  /* 0xffffffff00047882 */ /* 0x000fe20000000000 */
[----:B-1----:R-:W-:Y:S01]  /*12c10*/  IMAD R6, R29, -0x60, R35 ;  /* 0xffffffa01d067824 */ /* 0x002fe200078e0223 */
[----:B------:R-:W-:Y:S01]  /*12c20*/  LOP3.LUT P0, RZ, R28, 0x2, RZ, 0xc0, !PT ;  /* 0x000000021cff7812 */ /* 0x000fe2000780c0ff */
[----:B------:R-:W-:Y:S01]  /*12c30*/  IMAD R4, R10, 0x3000, R32 ;  /* 0x000030000a047824 */ /* 0x000fe200078e0220 */
[----:B--2---:R-:W-:-:S04]  /*12c40*/  LOP3.LUT R3, R3, 0x7f, RZ, 0xc0, !PT ;  /* 0x0000007f03037812 */ /* 0x004fc800078ec0ff */
[----:B------:R-:W-:-:S05]  /*12c50*/  SHF.R.U32.HI R3, RZ, 0x3, R3 ;  /* 0x00000003ff037819 */ /* 0x000fca0000011603 */
[----:B------:R-:W-:Y:S01]  /*12c60*/  IMAD.IADD R6, R6, 0x1, -R3 ;  /* 0x0000000106067824 */ /* 0x000fe200078e0a03 */
[----:B------:R-:W-:Y:S06]  /*12c70*/  BRA.DIV UR4, `(.L_x_1400) ;  /* 0x0000003e04507947 */ /* 0x000fec000b800000 */
[----:B0-----:R-:W0:Y:S01]  /*12c80*/  SHFL.IDX PT, R2, R17, RZ, 0x181f ;  /* 0x00181fff11027589 */ /* 0x001e2200000e0000 */
        /* <DEDUP_REMOVED lines=44> */
.L_x_1505:
        /* <DEDUP_REMOVED lines=21> */
.L_x_1401:
[----:B------:R-:W-:Y:S02]  /*130a0*/  PLOP3.LUT P1, PT, P1, P0, PT, 0xa2, 0x0 ;  /* 0x000000000000781c */ /* 0x000fe40000f21472 */
[----:B------:R-:W-:-:S08]  /*130b0*/  @P0 R2UR P1, UR4, R5 ;  /* 0x00000000050402ca */ /* 0x000fd00000020000 */
[----:B------:R-:W-:-:S05]  /*130c0*/  @P0 PLOP3.LUT P0, PT, P1, PT, PT, 0x80, 0x0 ;  /* 0x000000000000081c */ /* 0x000fca0000f0f070 */
[----:B------:R-:W-:Y:S01]  /*130d0*/  @!P1 SYNCS.ARRIVE.TRANS64.RED.A0T1 RZ, [UR4+0x2a850], RZ ;  /* 0x02a850ffffff99a7 */ /* 0x000fe20008200404 */
[----:B------:R-:W-:Y:S07]  /*130e0*/  @!P1 ARRIVES.LDGSTSBAR.64.TRANSCNT [UR4+0x2a850] ;  /* 0x02a85000ff0099b0 */ /* 0x000fee0008000a84 */
[----:B------:R-:W-:Y:S05]  /*130f0*/  @P0 BRA.U.ANY `(.L_x_1401) ;  /* 0xfffffffd00e80947 */ /* 0x000fea000393ffff */
[----:B------:R-:W-:Y:S01]  /*13100*/  NOP ;  /* 0x0000000000007918 */ /* 0x000fe20000000000 */
[----:B------:R-:W2:Y:S02]  /*13110*/  LDL R0, [R1] ;  /* 0x0000000001007983 */ /* 0x000ea40000100800 */
[----:B--2---:R-:W-:-:S13]  /*13120*/  LOP3.LUT P2, RZ, R0, 0x10, RZ, 0xc0, !PT ;  /* 0x0000001000ff7812 */ /* 0x004fda000784c0ff */
[----:B------:R-:W-:Y:S05]  /*13130*/  @!P2 BRA `(.L_x_1402) ;  /* 0x000000000004a947 */ /* 0x000fea0003800000 */
[----:B------:R-:W-:Y:S01]  /*13140*/  BPT.TRAP 0x1 ;  /* 0x000000040000795c */ /* 0x000fe20000300000 */
.L_x_1402:
        /* <DEDUP_REMOVED lines=9> */
[----:B------:R-:W-:Y:S02]  /*131e0*/  IMAD.IADD R23, R7, 0x1, R3 ;  /* 0x0000000107177824 */ /* 0x000fe400078e0203 */
[----:B------:R-:W-:Y:S02]  /*131f0*/  IMAD.MOV.U32 R10, RZ, RZ, R25 ;  /* 0x000000ffff0a7224 */ /* 0x000fe400078e0019 */
[----:B------:R-:W-:Y:S01]  /*13200*/  IMAD.MOV.U32 R20, RZ, RZ, R27 ;  /* 0x000000ffff147224 */ /* 0x000fe200078e001b */
[----:B------:R-:W-:Y:S01]  /*13210*/  LEA.HI.X R23, R2, UR5, R23, 0x1, P0 ;  /* 0x0000000502177c11 */ /* 0x000fe200080f0c17 */
[----:B------:R-:W-:Y:S01]  /*13220*/  IMAD.MOV.U32 R29, RZ, RZ, R24 ;  /* 0x000000ffff1d7224 */ /* 0x000fe200078e0018 */
[----:B------:R-:W-:-:S13]  /*13230*/  ISETP.GT.AND P0, PT, R24, R37, PT ;  /* 0x000000251800720c */ /* 0x000fda0003f04270 */
[----:B-1----:R-:W-:Y:S05]  /*13240*/  @P0 BRA `(.L_x_1403) ;  /* 0xfffffff000180947 */ /* 0x002fea000383ffff */
.L_x_1390:
[----:B------:R-:W-:Y:S05]  /*13250*/  BSYNC B0 ;  /* 0x0000000000007941 */ /* 0x000fea0003800000 */
.L_x_1389:
        /* <DEDUP_REMOVED lines=17> */
.L_x_1405:
[----:B------:R-:W-:Y:S05]  /*13370*/  BSYNC B0 ;  /* 0x0000000000007941 */ /* 0x000fea0003800000 */
.L_x_1404:
[----:B------:R-:W2:Y:S02]  /*13380*/  LDL R0, [R1] ;  /* 0x0000000001007983 */ /* 0x000ea40000100800 */
[----:B--2---:R-:W-:-:S13]  /*13390*/  LOP3.LUT P0, RZ, R0, 0x10, RZ, 0xc0, !PT ;  /* 0x0000001000ff7812 */ /* 0x004fda000780c0ff */
[----:B------:R-:W-:Y:S05]  /*133a0*/  @!P0 BRA `(.L_x_1406) ;  /* 0x0000000000048947 */ /* 0x000fea0003800000 */
[----:B------:R-:W-:Y:S01]  /*133b0*/  BPT.TRAP 0x1 ;  /* 0x000000040000795c */ /* 0x000fe20000300000 */
.L_x_1406:
[----:B------:R-:W-:Y:S01]  /*133c0*/  IMAD R0, R25, 0x8, R22 ;  /* 0x0000000819007824 */ /* 0x000fe200078e0216 */
[----:B0-----:R-:W-:Y:S01]  /*133d0*/  SHF.L.U32 R3, R27, 0x1f, RZ ;  /* 0x0000001f1b037819 */ /* 0x001fe200000006ff */
[----:B------:R-:W-:Y:S01]  /*133e0*/  BSSY B0, `(.L_x_1407) ;  /* 0x0000004000007945 */ /* 0x000fe20003800000 */
[----:B------:R-:W-:Y:S02]  /*133f0*/  IMAD R6, R24, -0x60, R35 ;  /* 0xffffffa018067824 */ /* 0x000fe400078e0223 */
[----:B------:R-:W0:Y:S02]  /*13400*/  SYNCS.PHASECHK.TRANS64.TRYWAIT P0, [R0+URZ+0x2a860], R3 ;  /* 0x02a86003000075a7 */ /* 0x000e24000800017f */
[----:B0-----:R-:W-:Y:S05]  /*13410*/  @!P0 BRA `(.L_x_1408) ;  /* 0x0000003c00588947 */ /* 0x001fea0003800000 */
.L_x_1506:
[----:B------:R-:W-:Y:S05]  /*13420*/  BSYNC B0 ;  /* 0x0000000000007941 */ /* 0x000fea0003800000 */
.L_x_1407:
        /* <DEDUP_REMOVED lines=28> */
[----:B------:R-:W-:Y:S02]  /*135f0*/  ISETP.LT.OR P3, PT, R6, 0x11, !P0 ;  /* 0x000000110600780c */ /* 0x000fe40004761670 */
        /* <DEDUP_REMOVED lines=28> */
.L_x_1520:
        /* <DEDUP_REMOVED lines=11> */
.L_x_1410:
[----:B------:R-:W-:Y:S02]  /*13870*/  PLOP3.LUT P1, PT, P1, P0, PT, 0xa2, 0x0 ;  /* 0x000000000000781c */ /* 0x000fe40000f21472 */
[----:B------:R-:W-:-:S08]  /*13880*/  @P0 R2UR P1, UR4, R0 ;  /* 0x00000000000402ca */ /* 0x000fd00000020000 */
[----:B------:R-:W-:-:S05]  /*13890*/  @P0 PLOP3.LUT P0, PT, P1, PT, PT, 0x80, 0x0 ;  /* 0x000000000000081c */ /* 0x000fca0000f0f070 */
[----:B------:R-:W-:Y:S01]  /*138a0*/  @!P1 SYNCS.ARRIVE.TRANS64.RED.A0T1 RZ, [UR4+0x2a850], RZ ;  /* 0x02a850ffffff99a7 */ /* 0x000fe20008200404 */
[----:B------:R-:W-:Y:S07]  /*138b0*/  @!P1 ARRIVES.LDGSTSBAR.64.TRANSCNT [UR4+0x2a850] ;  /* 0x02a85000ff0099b0 */ /* 0x000fee0008000a84 */
[----:B------:R-:W-:Y:S05]  /*138c0*/  @P0 BRA.U.ANY `(.L_x_1410) ;  /* 0xfffffffd00e80947 */ /* 0x000fea000393ffff */
[----:B------:R-:W-:Y:S01]  /*138d0*/  NOP ;  /* 0x0000000000007918 */ /* 0x000fe20000000000 */
[----:B0-----:R-:W2:Y:S02]  /*138e0*/  LDL R2, [R1] ;  /* 0x0000000001027983 */ /* 0x001ea40000100800 */
[----:B--2---:R-:W-:-:S13]  /*138f0*/  LOP3.LUT P2, RZ, R2, 0x10, RZ, 0xc0, !PT ;  /* 0x0000001002ff7812 */ /* 0x004fda000784c0ff */
[----:B------:R-:W-:Y:S05]  /*13900*/  @!P2 BRA `(.L_x_1411) ;  /* 0x000000000004a947 */ /* 0x000fea0003800000 */
[----:B------:R-:W-:Y:S01]  /*13910*/  BPT.TRAP 0x1 ;  /* 0x000000040000795c */ /* 0x000fe20000300000 */
.L_x_1411:
[----:B------:R-:W-:Y:S01]  /*13920*/  VIADD R25, R25, 0x1 ;  /* 0x0000000119197836 */ /* 0x000fe20000000000 */
[----:B------:R0:W-:Y:S04]  /*13930*/  SYNCS.ARRIVE.TRANS64.A1T0 RZ, [R0+URZ+0x2a850], RZ ;  /* 0x02a850ff00ff79a7 */ /* 0x0001e8000810003f */
[----:B------:R-:W-:-:S04]  /*13940*/  ISETP.NE.AND P0, PT, R25, 0x2, PT ;  /* 0x000000021900780c */ /* 0x000fc80003f05270 */
[----:B0-----:R-:W-:Y:S02]  /*13950*/  SEL R0, RZ, 0x1, P0 ;  /* 0x00000001ff007807 */ /* 0x001fe40000000000 */
[----:B------:R-:W-:Y:S02]  /*13960*/  SEL R25, R25, RZ, P0 ;  /* 0x000000ff19197207 */ /* 0x000fe40000000000 */
[----:B------:R-:W-:-:S07]  /*13970*/  LOP3.LUT R27, R27, R0, RZ, 0x3c, !PT ;  /* 0x000000001b1b7212 */ /* 0x000fce00078e3cff */
.L_x_1368:
[----:B------:R-:W-:Y:S05]  /*13980*/  BSYNC B7 ;  /* 0x0000000000077941 */ /* 0x000fea0003800000 */
.L_x_1366:
[----:B------:R-:W2:Y:S02]  /*13990*/  LDL R0, [R1] ;  /* 0x0000000001007983 */ /* 0x000ea40000100800 */
[----:B--2---:R-:W-:-:S13]  /*139a0*/  LOP3.LUT P0, RZ, R0, 0x100, RZ, 0xc0, !PT ;  /* 0x0000010000ff7812 */ /* 0x004fda000780c0ff */
        /* <DEDUP_REMOVED lines=10> */
.L_x_1412:
        /* <DEDUP_REMOVED lines=8> */
[----:B------:R-:W1:Y:S02]  /*13ad0*/  @!P1 LDC.64 R2, c[0x0][0xc80] ;  /* 0x00032000ff029b82 */ /* 0x000e640000000a00 */
[----:B-1----:R-:W-:-:S06]  /*13ae0*/  @!P1 IMAD.WIDE R2, R5, 0x4, R2 ;  /* 0x0000000405029825 */ /* 0x002fcc00078e0202 */
[----:B------:R-:W2:Y:S01]  /*13af0*/  @!P1 LDG.E R2, desc[UR36][R2.64] ;  /* 0x0000002402029981 */ /* 0x000ea2000c1e1900 */
[----:B------:R-:W-:Y:S01]  /*13b00*/  IMAD.MOV.U32 R5, RZ, RZ, RZ ;  /* 0x000000ffff057224 */ /* 0x000fe200078e00ff */
[C---:B------:R-:W-:Y:S02]  /*13b10*/  ISETP.GE.U32.AND P2, PT, R8.reuse, 0x2, PT ;  /* 0x000000020800780c */ /* 0x040fe40003f46070 */
[C---:B------:R-:W-:Y:S01]  /*13b20*/  ISETP.GE.U32.AND P3, PT, R8.reuse, 0x4, PT ;  /* 0x000000040800780c */ /* 0x040fe20003f66070 */
[----:B------:R-:W-:Y:S01]  /*13b30*/  SHFL.IDX PT, R0, R16, RZ, 0x1f ;  /* 0x00001fff10007589 */ /* 0x000fe200000e0000 */
[C---:B------:R-:W-:Y:S02]  /*13b40*/  ISETP.GE.U32.AND P4, PT, R8.reuse, 0x8, PT ;  /* 0x000000080800780c */ /* 0x040fe40003f86070 */
[C---:B------:R-:W-:Y:S01]  /*13b50*/  ISETP.GE.U32.AND P5, PT, R8.reuse, 0x10, PT ;  /* 0x000000100800780c */ /* 0x040fe20003fa6070 */
[----:B------:R-:W-:Y:S01]  /*13b60*/  SHFL.IDX PT, R4, R16, 0x1, 0x1f ;  /* 0x00201f0010047f89 */ /* 0x000fe200000e0000 */
[----:B--2---:R-:W-:Y:S01]  /*13b70*/  @!P1 IMAD.MOV.U32 R5, RZ, RZ, R2 ;  /* 0x000000ffff059224 */ /* 0x004fe200078e0002 */
[----:B------:R-:W-:-:S04]  /*13b80*/  ISETP.NE.AND P1, PT, R8, RZ, PT ;  /* 0x000000ff0800720c */ /* 0x000fc80003f25270 */
[----:B------:R-:W1:Y:S02]  /*13b90*/  SHFL.UP PT, R14, R5, 0x1, RZ ;  /* 0x04200000050e7989 */ /* 0x000e6400000e00ff */
[----:B-1----:R-:W-:-:S05]  /*13ba0*/  SEL R6, R14, RZ, P1 ;  /* 0x000000ff0e067207 */ /* 0x002fca0000800000 */
[----:B------:R-:W-:-:S05]  /*13bb0*/  IMAD.IADD R6, R5, 0x1, R6 ;  /* 0x0000000105067824 */ /* 0x000fca00078e0206 */
        /* <DEDUP_REMOVED lines=12> */
[----:B------:R1:W2:Y:S02]  /*13c80*/  SHFL.IDX PT, R14, R6, 0x1f, 0x1f ;  /* 0x03e01f00060e7f89 */ /* 0x0002a400000e0000 */
.L_x_1530:
[----:B------:R-:W-:Y:S02]  /*13c90*/  ULDC UR4, c[0x0][0xc38] ;  /* 0x00030e0000047ab9 */ /* 0x000fe40000000800 */
[----:B------:R-:W-:-:S04]  /*13ca0*/  IMAD.U32 R7, RZ, RZ, UR4 ;  /* 0x00000004ff077e24 */ /* 0x000fc8000f8e00ff */
[----:B--2---:R-:W-:-:S04]  /*13cb0*/  IMAD R14, R14, R7, RZ ;  /* 0x000000070e0e7224 */ /* 0x004fc800078e02ff */
[----:B------:R-:W-:-:S05]  /*13cc0*/  IMAD.IADD R9, R4, 0x1, R14 ;  /* 0x0000000104097824 */ /* 0x000fca00078e020e */
[----:B------:R-:W-:-:S13]  /*13cd0*/  ISETP.GT.AND P6, PT, R9, R0, PT ;  /* 0x000000000900720c */ /* 0x000fda0003fc4270 */
[----:B------:R-:W-:Y:S05]  /*13ce0*/  @P6 BRA `(.L_x_1415) ;  /* 0x00000000009c6947 */ /* 0x000fea0003800000 */
.L_x_1420:
[----:B------:R-:W2:Y:S01]  /*13cf0*/  LDC R2, c[0x0][0xc3c] ;  /* 0x00030f00ff027b82 */ /* 0x000ea20000000800 */
[----:B------:R-:W-:-:S05]  /*13d00*/  VIADD R19, R19, 0x1f ;  /* 0x0000001f13137836 */ /* 0x000fca0000000000 */
[----:B--2---:R-:W-:-:S13]  /*13d10*/  ISETP.GE.AND P6, PT, R19, R2, PT ;  /* 0x000000021300720c */ /* 0x004fda0003fc6270 */
[----:B------:R-:W-:Y:S05]  /*13d20*/  @P6 BRA `(.L_x_1416) ;  /* 0x0000000400d06947 */ /* 0x000fea0003800000 */
[----:B------:R-:W2:Y:S01]  /*13d30*/  S2R R3, SR_TID.X ;  /* 0x0000000000037919 */ /* 0x000ea20000002100 */
[----:B------:R-:W-:Y:S01]  /*13d40*/  BSSY B0, `(.L_x_1417) ;  /* 0x0000009000007945 */ /* 0x000fe20003800000 */
[----:B------:R-:W-:Y:S01]  /*13d50*/  IMAD.MOV.U32 R5, RZ, RZ, RZ ;  /* 0x000000ffff057224 */ /* 0x000fe200078e00ff */
[----:B--2---:R-:W-:-:S05]  /*13d60*/  LOP3.LUT R3, R3, 0x1f, RZ, 0xc0, !PT ;  /* 0x0000001f03037812 */ /* 0x004fca00078ec0ff */
[----:B------:R-:W-:-:S05]  /*13d70*/  IMAD.IADD R7, R19, 0x1, R3 ;  /* 0x0000000113077824 */ /* 0x000fca00078e0203 */
[----:B------:R-:W-:-:S13]  /*13d80*/  ISETP.GE.OR P6, PT, R7, R2, !P0 ;  /* 0x000000020700720c */ /* 0x000fda00047c6670 */
[----:B------:R-:W-:Y:S05]  /*13d90*/  @P6 BRA `(.L_x_1418) ;  /* 0x00000000000c6947 */ /* 0x000fea0003800000 */
[----:B------:R-:W2:Y:S02]  /*13da0*/  LDC.64 R2, c[0x0][0xc80] ;  /* 0x00032000ff027b82 */ /* 0x000ea40000000a00 */
[----:B--2---:R-:W-:-:S05]  /*13db0*/  IMAD.WIDE R2, R7, 0x4, R2 ;  /* 0x0000000407027825 */ /* 0x004fca00078e0202 */
[----:B------:R2:W5:Y:S02]  /*13dc0*/  LDG.E R5, desc[UR36][R2.64] ;  /* 0x0000002402057981 */ /* 0x000564000c1e1900 */
.L_x_1418:
[----:B------:R-:W-:Y:S05]  /*13dd0*/  BSYNC B0 ;  /* 0x0000000000007941 */ /* 0x000fea0003800000 */
.L_x_1417:
[----:B------:R-:W-:-:S03]  /*13de0*/  UMOV UR4, 0xffffffff ;  /* 0xffffffff00047882 */ /* 0x000fc60000000000 */
[----:B------:R-:W-:Y:S05]  /*13df0*/  BRA.DIV UR4, `(.L_x_1419) ;  /* 0x0000004204047947 */ /* 0x000fea000b800000 */
[----:B-----5:R-:W3:Y:S02]  /*13e00*/  SHFL.UP PT, R14, R5, 0x1, RZ ;  /* 0x04200000050e7989 */ /* 0x020ee400000e00ff */
        /* <DEDUP_REMOVED lines=13> */
[----:B-1----:R-:W-:-:S05]  /*13ee0*/  IMAD.IADD R6, R4, 0x1, R7 ;  /* 0x0000000104067824 */ /* 0x002fca00078e0207 */
[----:B------:R1:W2:Y:S02]  /*13ef0*/  SHFL.IDX PT, R14, R6, 0x1f, 0x1f ;  /* 0x03e01f00060e7f89 */ /* 0x0002a400000e0000 */
.L_x_1538:
[----:B------:R-:W-:Y:S02]  /*13f00*/  ULDC UR4, c[0x0][0xc38] ;  /* 0x00030e0000047ab9 */ /* 0x000fe40000000800 */
[----:B------:R-:W-:-:S04]  /*13f10*/  IMAD.U32 R7, RZ, RZ, UR4 ;  /* 0x00000004ff077e24 */ /* 0x000fc8000f8e00ff */
[----:B--2---:R-:W-:-:S04]  /*13f20*/  IMAD R14, R14, R7, RZ ;  /* 0x000000070e0e7224 */ /* 0x004fc800078e02ff */
[----:B------:R-:W-:-:S05]  /*13f30*/  IMAD.IADD R9, R14, 0x1, R9 ;  /* 0x000000010e097824 */ /* 0x000fca00078e0209 */
[----:B------:R-:W-:-:S13]  /*13f40*/  ISETP.GT.AND P6, PT, R9, R0, PT ;  /* 0x000000000900720c */ /* 0x000fda0003fc4270 */
[----:B------:R-:W-:Y:S05]  /*13f50*/  @!P6 BRA `(.L_x_1420) ;  /* 0xfffffffc0064e947 */ /* 0x000fea000383ffff */
.L_x_1415:
        /* <DEDUP_REMOVED lines=8> */
.L_x_1542:
[----:B------:R-:W-:Y:S01]  /*13fe0*/  ISETP.NE.AND P0, PT, R2, RZ, PT ;  /* 0x000000ff0200720c */ /* 0x000fe20003f05270 */
[----:B------:R-:W-:-:S12]  /*13ff0*/  IMAD.MOV.U32 R14, RZ, RZ, RZ ;  /* 0x000000ffff0e7224 */ /* 0x000fd800078e00ff */
[----:B------:R-:W-:Y:S05]  /*14000*/  @!P0 BRA `(.L_x_1422) ;  /* 0x0000000000108947 */ /* 0x000fea0003800000 */
[----:B------:R-:W-:Y:S01]  /*14010*/  UMOV UR4, 0xffffffff ;  /* 0xffffffff00047882 */ /* 0x000fe20000000000 */
[----:B------:R-:W-:Y:S02]  /*14020*/  VIADD R12, R4, 0xffffffff ;  /* 0xffffffff040c7836 */ /* 0x000fe40000000000 */
[----:B------:R-:W-:Y:S05]  /*14030*/  BRA.DIV UR4, `(.L_x_1423) ;  /* 0x0000004204787947 */ /* 0x000fea000b800000 */
[----:B------:R4:W0:Y:S02]  /*14040*/  SHFL.IDX PT, R14, R6, R12, 0x1f ;  /* 0x00001f0c060e7589 */ /* 0x00082400000e0000 */
.L_x_1422:
[----:B------:R-:W5:Y:S01]  /*14050*/  LDC.64 R2, c[0x0][0xc90] ;  /* 0x00032400ff027b82 */ /* 0x000f620000000a00 */
[----:B------:R-:W-:-:S04]  /*14060*/  IMAD.IADD R19, R4, 0x1, R19 ;  /* 0x0000000104137824 */ /* 0x000fc800078e0213 */
[----:B-----5:R-:W-:-:S05]  /*14070*/  IMAD.WIDE R2, R19, 0x4, R2 ;  /* 0x0000000413027825 */ /* 0x020fca00078e0202 */
[----:B-1--4-:R1:W2:Y:S01]  /*14080*/  LDG.E R6, desc[UR36][R2.64] ;  /* 0x0000002402067981 */ /* 0x0122a2000c1e1900 */
[----:B0-----:R-:W-:Y:S02]  /*14090*/  IMAD R16, R14, R7, R16 ;  /* 0x000000070e107224 */ /* 0x001fe400078e0210 */
[----:B-1----:R-:W-:Y:S02]  /*140a0*/  IMAD.MOV.U32 R2, RZ, RZ, RZ ;  /* 0x000000ffff027224 */ /* 0x002fe400078e00ff */
[----:B--23--:R-:W-:-:S05]  /*140b0*/  IMAD R4, R5, R6, RZ ;  /* 0x0000000605047224 */ /* 0x00cfca00078e02ff */
[----:B------:R-:W-:-:S04]  /*140c0*/  IABS R8, R4 ;  /* 0x0000000400087213 */ /* 0x000fc80000000000 */
[----:B------:R-:W0:Y:S08]  /*140d0*/  I2F.RP R10, R8 ;  /* 0x00000008000a7306 */ /* 0x000e300000209400 */
[----:B0-----:R-:W0:Y:S02]  /*140e0*/  MUFU.RCP R10, R10 ;  /* 0x0000000a000a7308 */ /* 0x001e240000001000 */
[----:B0-----:R-:W-:-:S06]  /*140f0*/  VIADD R11, R10, 0xffffffe ;  /* 0x0ffffffe0a0b7836 */ /* 0x001fcc0000000000 */
[----:B------:R-:W0:Y:S02]  /*14100*/  F2I.FTZ.U32.TRUNC.NTZ R3, R11 ;  /* 0x0000000b00037305 */ /* 0x000e24000021f000 */
[----:B0-----:R-:W-:-:S04]  /*14110*/  IMAD.MOV R9, RZ, RZ, -R3 ;  /* 0x000000ffff097224 */ /* 0x001fc800078e0a03 */
        /* <DEDUP_REMOVED lines=15> */
[----:B------:R-:W-:-:S04]  /*14210*/  @P0 VIADD R2, R2, 0x1 ;  /* 0x0000000102020836 */ /* 0x000fc80000000000 */
[----:B------:R-:W-:Y:S01]  /*14220*/  @!P2 IMAD.MOV R2, RZ, RZ, -R2 ;  /* 0x000000ffff02a224 */ /* 0x000fe200078e0a02 */
[----:B------:R-:W-:-:S05]  /*14230*/  @!P1 LOP3.LUT R2, RZ, R4, RZ, 0x33, !PT ;  /* 0x00000004ff029212 */ /* 0x000fca00078e33ff */
[----:B------:R-:W-:Y:S02]  /*14240*/  IMAD R0, R6, R2, RZ ;  /* 0x0000000206007224 */ /* 0x000fe400078e02ff */
[----:B------:R-:W-:Y:S02]  /*14250*/  IMAD.MOV R2, RZ, RZ, -R2 ;  /* 0x000000ffff027224 */ /* 0x000fe400078e0a02 */
[----:B------:R-:W-:Y:S02]  /*14260*/  IMAD.MOV R3, RZ, RZ, -R0 ;  /* 0x000000ffff037224 */ /* 0x000fe400078e0a00 */
[----:B------:R-:W-:-:S03]  /*14270*/  IMAD R9, R4, R2, R9 ;  /* 0x0000000204097224 */ /* 0x000fc600078e0209 */
[----:B------:R-:W-:-:S04]  /*14280*/  VIADDMNMX R6, R3, R7, R6, PT ;  /* 0x0000000703067246 */ /* 0x000fc80003800106 */
[-C--:B------:R-:W-:Y:S02]  /*14290*/  IABS R7, R6.reuse ;  /* 0x0000000600077213 */ /* 0x080fe40000000000 */
[----:B------:R-:W-:Y:S02]  /*142a0*/  IABS R4, R6 ;  /* 0x0000000600047213 */ /* 0x000fe40000000000 */
[----:B------:R-:W0:Y:S03]  /*142b0*/  I2F.RP R8, R7 ;  /* 0x0000000700087306 */ /* 0x000e260000209400 */
[----:B------:R-:W-:-:S05]  /*142c0*/  IMAD.MOV R4, RZ, RZ, -R4 ;  /* 0x000000ffff047224 */ /* 0x000fca00078e0a04 */
[----:B0-----:R-:W0:Y:S02]  /*142d0*/  MUFU.RCP R8, R8 ;  /* 0x0000000800087308 */ /* 0x001e240000001000 */
[----:B0-----:R-:W-:-:S06]  /*142e0*/  VIADD R3, R8, 0xffffffe ;  /* 0x0ffffffe08037836 */ /* 0x001fcc0000000000 */
[----:B------:R-:W0:Y:S02]  /*142f0*/  F2I.FTZ.U32.TRUNC.NTZ R3, R3 ;  /* 0x0000000300037305 */ /* 0x000e24000021f000 */
[----:B0-----:R-:W-:-:S04]  /*14300*/  IMAD.MOV R2, RZ, RZ, -R3 ;  /* 0x000000ffff027224 */ /* 0x001fc800078e0a03 */
[----:B------:R-:W-:Y:S02]  /*14310*/  IMAD R11, R2, R7, RZ ;  /* 0x00000007020b7224 */ /* 0x000fe400078e02ff */
[----:B------:R-:W-:-:S04]  /*14320*/  IMAD.MOV.U32 R2, RZ, RZ, RZ ;  /* 0x000000ffff027224 */ /* 0x000fc800078e00ff */
[----:B------:R-:W-:Y:S01]  /*14330*/  IMAD.HI.U32 R2, R3, R11, R2 ;  /* 0x0000000b03027227 */ /* 0x000fe200078e0002 */
[----:B------:R-:W-:Y:S02]  /*14340*/  IABS R11, R9 ;  /* 0x00000009000b7213 */ /* 0x000fe40000000000 */
[C---:B------:R-:W-:Y:S01]  /*14350*/  LOP3.LUT R3, R9.reuse, R6, RZ, 0x3c, !PT ;  /* 0x0000000609037212 */ /* 0x040fe200078e3cff */
[----:B------:R-:W-:Y:S02]  /*14360*/  IMAD.IADD R9, R9, 0x1, R0 ;  /* 0x0000000109097824 */ /* 0x000fe400078e0200 */
[----:B------:R-:W-:Y:S01]  /*14370*/  IMAD.HI.U32 R2, R2, R11, RZ ;  /* 0x0000000b02027227 */ /* 0x000fe200078e00ff */
[----:B------:R-:W-:-:S03]  /*14380*/  ISETP.GE.AND P2, PT, R3, RZ, PT ;  /* 0x000000ff0300720c */ /* 0x000fc60003f46270 */
[----:B------:R-:W-:-:S05]  /*14390*/  IMAD R4, R2, R4, R11 ;  /* 0x0000000402047224 */ /* 0x000fca00078e020b */
[----:B------:R-:W-:-:S13]  /*143a0*/  ISETP.GT.U32.AND P1, PT, R7, R4, PT ;  /* 0x000000040700720c */ /* 0x000fda0003f24070 */
[----:B------:R-:W-:Y:S02]  /*143b0*/  @!P1 IMAD.IADD R4, R4, 0x1, -R7 ;  /* 0x0000000104049824 */ /* 0x000fe400078e0a07 */
[----:B------:R-:W-:Y:S01]  /*143c0*/  @!P1 VIADD R2, R2, 0x1 ;  /* 0x0000000102029836 */ /* 0x000fe20000000000 */
[----:B------:R-:W-:Y:S02]  /*143d0*/  ISETP.NE.AND P1, PT, R6, RZ, PT ;  /* 0x000000ff0600720c */ /* 0x000fe40003f25270 */
[----:B------:R-:W-:-:S13]  /*143e0*/  ISETP.GE.U32.AND P0, PT, R4, R7, PT ;  /* 0x000000070400720c */ /* 0x000fda0003f06070 */
[----:B------:R-:W-:-:S04]  /*143f0*/  @P0 VIADD R2, R2, 0x1 ;  /* 0x0000000102020836 */ /* 0x000fc80000000000 */
[----:B------:R-:W-:Y:S01]  /*14400*/  @!P2 IMAD.MOV R2, RZ, RZ, -R2 ;  /* 0x000000ffff02a224 */ /* 0x000fe200078e0a02 */
[----:B------:R-:W-:Y:S01]  /*14410*/  @!P1 LOP3.LUT R2, RZ, R6, RZ, 0x33, !PT ;  /* 0x00000006ff029212 */ /* 0x000fe200078e33ff */
[----:B------:R-:W-:-:S04]  /*14420*/  IMAD.MOV R6, RZ, RZ, -R6 ;  /* 0x000000ffff067224 */ /* 0x000fc800078e0a06 */
[----:B------:R-:W-:Y:S01]  /*14430*/  IMAD R18, R2, R6, R9 ;  /* 0x0000000602127224 */ /* 0x000fe200078e0209 */
[----:B------:R-:W-:-:S05]  /*14440*/  LOP3.LUT R2, RZ, R2, RZ, 0x33, !PT ;  /* 0x00000002ff027212 */ /* 0x000fca00078e33ff */
[----:B------:R-:W-:Y:S01]  /*14450*/  IMAD.IADD R17, R5, 0x1, R2 ;  /* 0x0000000105117824 */ /* 0x000fe200078e0202 */
[----:B------:R-:W-:Y:S06]  /*14460*/  BRA `(.L_x_1424) ;  /* 0x00000000001c7947 */ /* 0x000fec0003800000 */
.L_x_1416:
[----:B------:R-:W-:Y:S01]  /*14470*/  UMOV UR4, URZ ;  /* 0x0000003f00047c82 */ /* 0x000fe20008000000 */
[----:B------:R-:W-:Y:S01]  /*14480*/  UMOV UR5, URZ ;  /* 0x0000003f00057c82 */ /* 0x000fe20008000000 */
[----:B------:R-:W-:Y:S01]  /*14490*/  ULDC UR6, c[0x0][0xc3c] ;  /* 0x00030f0000067ab9 */ /* 0x000fe20000000800 */
[----:B------:R-:W-:Y:S02]  /*144a0*/  IMAD.MOV.U32 R16, RZ, RZ, R0 ;  /* 0x000000ffff107224 */ /* 0x000fe400078e0000 */
[----:B------:R-:W-:Y:S02]  /*144b0*/  IMAD.U32 R17, RZ, RZ, UR4 ;  /* 0x00000004ff117e24 */ /* 0x000fe4000f8e00ff */
[----:B------:R-:W-:Y:S02]  /*144c0*/  IMAD.U32 R18, RZ, RZ, UR5 ;  /* 0x00000005ff127e24 */ /* 0x000fe4000f8e00ff */
[----:B------:R-:W-:-:S07]  /*144d0*/  IMAD.U32 R19, RZ, RZ, UR6 ;  /* 0x00000006ff137e24 */ /* 0x000fce000f8e00ff */
.L_x_1424:
[----:B------:R-:W2:Y:S01]  /*144e0*/  S2R R0, SR_TID.X ;  /* 0x0000000000007919 */ /* 0x000ea20000002100 */
        /* <DEDUP_REMOVED lines=9> */
.L_x_1413:
[----:B------:R-:W-:Y:S02]  /*14580*/  ULDC UR4, c[0x0][0xc3c] ;  /* 0x00030f0000047ab9 */ /* 0x000fe40000000800 */
[----:B--2---:R-:W-:-:S13]  /*14590*/  ISETP.GE.AND P0, PT, R19, UR4, PT ;  /* 0x0000000413007c0c */ /* 0x004fda000bf06270 */
[----:B------:R-:W-:Y:S05]  /*145a0*/  @!P0 BRA `(.L_x_1425) ;  /* 0xffffffb4000c8947 */ /* 0x000fea000383ffff */
[----:B------:R-:W-:Y:S05]  /*145b0*/  BSYNC B8 ;  /* 0x0000000000087941 */ /* 0x000fea0003800000 */
.L_x_1354:
[----:B--2---:R-:W2:Y:S01]  /*145c0*/  LDL.LU R0, [R1+0x14] ;  /* 0x0000140001007983 */ /* 0x004ea20000300800 */
[----:B------:R-:W-:Y:S01]  /*145d0*/  BSSY B0, `(.L_x_1426) ;  /* 0x000000b000007945 */ /* 0x000fe20003800000 */
[----:B------:R-:W4:Y:S01]  /*145e0*/  S2R R5, SR_CgaCtaId ;  /* 0x0000000000057919 */ /* 0x000f220000008800 */
[----:B--2---:R-:W-:-:S05]  /*145f0*/  VIADD R0, R0, 0x1 ;  /* 0x0000000100007836 */ /* 0x004fca0000000000 */
[----:B0-----:R-:W-:-:S04]  /*14600*/  LEA.HI R2, R0, R0, RZ, 0x1 ;  /* 0x0000000000027211 */ /* 0x001fc800078f08ff */
[----:B------:R-:W-:Y:S02]  /*14610*/  LOP3.LUT R3, R2, 0xfffffffe, RZ, 0xc0, !PT ;  /* 0xfffffffe02037812 */ /* 0x000fe400078ec0ff */
[----:B------:R-:W-:-:S03]  /*14620*/  MOV R2, 0x400 ;  /* 0x0000040000027802 */ /* 0x000fc60000000f00 */
[----:B------:R-:W-:Y:S01]  /*14630*/  IMAD.IADD R0, R0, 0x1, -R3 ;  /* 0x0000000100007824 */ /* 0x000fe200078e0a03 */
[----:B----4-:R-:W-:-:S04]  /*14640*/  LEA R5, R5, R2, 0x18 ;  /* 0x0000000205057211 */ /* 0x010fc800078ec0ff */
[----:B------:R-:W-:-:S04]  /*14650*/  SHF.L.U32 R0, R0, 0x1f, RZ ;  /* 0x0000001f00007819 */ /* 0x000fc800000006ff */
[----:B------:R-:W0:Y:S02]  /*14660*/  SYNCS.PHASECHK.TRANS64.TRYWAIT P0, [R5+URZ+0x2a820], R0 ;  /* 0x02a82000050075a7 */ /* 0x000e24000800017f */
[----:B0-----:R-:W-:Y:S05]  /*14670*/  @!P0 BRA `(.L_x_1427) ;  /* 0x0000003c000c8947 */ /* 0x001fea0003800000 */
.L_x_1545:
[----:B------:R-:W-:Y:S05]  /*14680*/  BSYNC B0 ;  /* 0x0000000000007941 */ /* 0x000fea0003800000 */
.L_x_1426:
[----:B------:R-:W-:-:S03]  /*14690*/  UMOV UR4, 0xffffffff ;  /* 0xffffffff00047882 */ /* 0x000fc60000000000 */
[----:B------:R-:W-:Y:S05]  /*146a0*/  BRA.DIV UR4, `(.L_x_1428) ;  /* 0x0000003e04147947 */ /* 0x000fea000b800000 */
[----:B0-----:R-:W0:Y:S02]  /*146b0*/  S2R R0, SR_TID.X ;  /* 0x0000000000007919 */ /* 0x001e240000002100 */
[----:B0-----:R-:W-:-:S04]  /*146c0*/  SHF.R.U32.HI R0, RZ, 0x5, R0 ;  /* 0x00000005ff007819 */ /* 0x001fc80000011600 */
[----:B------:R-:W-:-:S05]  /*146d0*/  LOP3.LUT R0, R0, 0x3, RZ, 0xc0, !PT ;  /* 0x0000000300007812 */ /* 0x000fca00078ec0ff */
[----:B------:R0:W2:Y:S02]  /*146e0*/  SHFL.IDX PT, R14, R0, RZ, 0x1f ;  /* 0x00001fff000e7589 */ /* 0x0000a400000e0000 */
.L_x_1548:
[----:B--2---:R-:W-:Y:S01]  /*146f0*/  ISETP.NE.AND P0, PT, R14, RZ, PT ;  /* 0x000000ff0e00720c */ /* 0x004fe20003f05270 */
[----:B------:R-:W-:-:S12]  /*14700*/  BSSY B0, `(.L_x_1429) ;  /* 0x0000026000007945 */ /* 0x000fd80003800000 */
[----:B------:R-:W-:Y:S05]  /*14710*/  @P0 BRA `(.L_x_1430) ;  /* 0x0000000000900947 */ /* 0x000fea0003800000 */
[----:B------:R-:W-:-:S03]  /*14720*/  UMOV UR4, 0xffffffff ;  /* 0xffffffff00047882 */ /* 0x000fc60000000000 */
[----:B------:R-:W-:Y:S05]  /*14730*/  BRA.DIV UR4, `(.L_x_1431) ;  /* 0x0000003e04247947 */ /* 0x000fea000b800000 */
[----:B------:R-:W-:-:S13]  /*14740*/  ELECT P6, URZ, PT ;  /* 0x00000000003f782f */ /* 0x000fda00038c0000 */
.L_x_1551:
        /* <DEDUP_REMOVED lines=8> */
.L_x_1432:
[----:B------:R-:W-:Y:S01]  /*147d0*/  IMAD R3, R25, 0x8, R5 ;  /* 0x0000000819037824 */ /* 0x000fe200078e0205 */
[----:B------:R-:W-:Y:S01]  /*147e0*/  SHF.L.U32 R2, R27, 0x1f, RZ ;  /* 0x0000001f1b027819 */ /* 0x000fe200000006ff */
[----:B------:R-:W-:-:S03]  /*147f0*/  VIADD R25, R25, 0x1 ;  /* 0x0000000119197836 */ /* 0x000fc60000000000 */
[----:B------:R-:W0:Y:S02]  /*14800*/  SYNCS.PHASECHK.TRANS64.TRYWAIT P1, [R3+URZ+0x2a840], R2 ;  /* 0x02a84002030075a7 */ /* 0x000e24000802017f */
[----:B------:R-:W-:-:S04]  /*14810*/  ISETP.NE.AND P2, PT, R25, 0x2, PT ;  /* 0x000000021900780c */ /* 0x000fc80003f45270 */
[----:B------:R-:W-:Y:S01]  /*14820*/  SEL R0, RZ, 0x1, P2 ;  /* 0x00000001ff007807 */ /* 0x000fe20001000000 */
[----:B0-----:R-:W-:Y:S08]  /*14830*/  @!P1 BRA `(.L_x_1433) ;  /* 0x0000003c00049947 */ /* 0x001ff00003800000 */
.L_x_1552:
[----:B------:R-:W-:Y:S02]  /*14840*/  SEL R25, R25, RZ, P2 ;  /* 0x000000ff19197207 */ /* 0x000fe40001000000 */
[----:B------:R-:W-:Y:S01]  /*14850*/  LOP3.LUT R0, R27, R0, RZ, 0x3c, !PT ;  /* 0x000000001b007212 */ /* 0x000fe200078e3cff */
[----:B------:R-:W-:Y:S06]  /*14860*/  @!P0 BRA `(.L_x_1434) ;  /* 0x0000000000048947 */ /* 0x000fec0003800000 */
[----:B------:R-:W-:Y:S01]  /*14870*/  BPT.TRAP 0x1 ;  /* 0x000000040000795c */ /* 0x000fe20000300000 */
.L_x_1434:
[----:B------:R-:W-:Y:S01]  /*14880*/  IMAD R25, R25, 0x8, R5 ;  /* 0x0000000819197824 */ /* 0x000fe200078e0205 */
[----:B------:R-:W-:-:S04]  /*14890*/  SHF.L.U32 R0, R0, 0x1f, RZ ;  /* 0x0000001f00007819 */ /* 0x000fc800000006ff */
[----:B------:R-:W2:Y:S02]  /*148a0*/  SYNCS.PHASECHK.TRANS64.TRYWAIT P1, [R25+URZ+0x2a840], R0 ;  /* 0x02a84000190075a7 */ /* 0x000ea4000802017f */
[----:B--2---:R-:W-:Y:S05]  /*148b0*/  @!P1 BRA `(.L_x_1435) ;  /* 0x0000003800f89947 */ /* 0x004fea0003800000 */
.L_x_1553:
[----:B------:R-:W-:Y:S05]  /*148c0*/  @!P0 BRA `(.L_x_1436) ;  /* 0x0000000000048947 */ /* 0x000fea0003800000 */
[----:B------:R-:W-:Y:S01]  /*148d0*/  BPT.TRAP 0x1 ;  /* 0x000000040000795c */ /* 0x000fe20000300000 */
.L_x_1436:
[----:B------:R-:W4:Y:S02]  /*148e0*/  SYNCS.PHASECHK.TRANS64.TRYWAIT P1, [R3+URZ+0x2a860], R2 ;  /* 0x02a86002030075a7 */ /* 0x000f24000802017f */
[----:B----4-:R-:W-:Y:S05]  /*148f0*/  @!P1 BRA `(.L_x_1437) ;  /* 0x0000003800fc9947 */ /* 0x010fea0003800000 */
.L_x_1554:
[----:B------:R-:W-:Y:S05]  /*14900*/  @!P0 BRA `(.L_x_1438) ;  /* 0x0000000000048947 */ /* 0x000fea0003800000 */
[----:B------:R-:W-:Y:S01]  /*14910*/  BPT.TRAP 0x1 ;  /* 0x000000040000795c */ /* 0x000fe20000300000 */
.L_x_1438:
[----:B------:R0:W0:Y:S02]  /*14920*/  SYNCS.PHASECHK.TRANS64.TRYWAIT P0, [R25+URZ+0x2a860], R0 ;  /* 0x02a86000190075a7 */ /* 0x000024000800017f */
[----:B0-----:R-:W-:Y:S05]  /*14930*/  @!P0 NANOSLEEP.SYNCS 0x989680 ;  /* 0x009896800000895d */ /* 0x001fea0003900000 */
[----:B------:R-:W0:Y:S02]  /*14940*/  @!P0 SYNCS.PHASECHK.TRANS64 P0, [R25+URZ+0x2a860], R0 ;  /* 0x02a86000190085a7 */ /* 0x000e24000800007f */
[----:B0-----:R-:W-:Y:S05]  /*14950*/  @!P0 BRA `(.L_x_1438) ;  /* 0xfffffffc00f08947 */ /* 0x001fea000383ffff */
.L_x_1430:
[----:B------:R-:W-:Y:S05]  /*14960*/  BSYNC B0 ;  /* 0x0000000000007941 */ /* 0x000fea0003800000 */
.L_x_1429:
[----:B------:R-:W-:Y:S05]  /*14970*/  EXIT ;  /* 0x000000000000794d */ /* 0x000fea0003800000 */
.L_x_1248:
[----:B0-----:R-:W-:-:S04]  /*14980*/  IMAD.U32 R3, RZ, RZ, UR40 ;  /* 0x00000028ff037e24 */ /* 0x001fc8000f8e00ff */
[----:B------:R0:W1:Y:S03]  /*14990*/  SYNCS.PHASECHK.TRANS64.TRYWAIT P1, [R3+URZ+0x2a800], R0 ;  /* 0x02a80000030075a7 */ /* 0x000066000802017f */
[----:B-1----:R-:W-:Y:S05]  /*149a0*/  @!P1 NANOSLEEP.SYNCS 0x989680 ;  /* 0x009896800000995d */ /* 0x002fea0003900000 */
[----:B------:R-:W1:Y:S02]  /*149b0*/  @!P1 SYNCS.PHASECHK.TRANS64 P1, [R3+URZ+0x2a800], R0 ;  /* 0x02a80000030095a7 */ /* 0x000e64000802007f */
[----:B-1----:R-:W-:Y:S05]  /*149c0*/  @!P1 BRA `(.L_x_1248) ;  /* 0xfffffffc00ec9947 */ /* 0x002fea000383ffff */
[----:B------:R-:W-:Y:S05]  /*149d0*/  BRA `(.L_x_1439) ;  /* 0xfffffed000047947 */ /* 0x000fea000383ffff */
.L_x_1252:
[----:B-1----:R1:W2:Y:S02]  /*149e0*/  SYNCS.PHASECHK.TRANS64.TRYWAIT P1, [R3+URZ+0x2a830], R0 ;  /* 0x02a83000030075a7 */ /* 0x0022a4000802017f */
[----:B--2---:R-:W-:Y:S05]  /*149f0*/  @!P1 NANOSLEEP.SYNCS 0x989680 ;  /* 0x009896800000995d */ /* 0x004fea0003900000 */
[----:B------:R-:W2:Y:S02]  /*14a00*/  @!P1 SYNCS.PHASECHK.TRANS64 P1, [R3+URZ+0x2a830], R0 ;  /* 0x02a83000030095a7 */ /* 0x000ea4000802007f */
[----:B--2---:R-:W-:Y:S05]  /*14a10*/  @!P1 BRA `(.L_x_1252) ;  /* 0xfffffffc00f09947 */ /* 0x004fea000383ffff */
[----:B------:R-:W-:Y:S05]  /*14a20*/  BRA `(.L_x_1251) ;  /* 0xfffffed000207947 */ /* 0x000fea000383ffff */
.L_x_1269:
[----:B-1----:R-:W-:-:S04]  /*14a30*/  IMAD.U32 R10, RZ, RZ, UR6 ;  /* 0x00000006ff0a7e24 */ /* 0x002fc8000f8e00ff */
[----:B------:R1:W2:Y:S03]  /*14a40*/  SYNCS.PHASECHK.TRANS64.TRYWAIT P1, [R10+URZ+0x2a830], R9 ;  /* 0x02a830090a0075a7 */ /* 0x0002a6000802017f */
[----:B--2---:R-:W-:Y:S05]  /*14a50*/  @!P1 NANOSLEEP.SYNCS 0x989680 ;  /* 0x009896800000995d */ /* 0x004fea0003900000 */
[----:B------:R-:W2:Y:S02]  /*14a60*/  @!P1 SYNCS.PHASECHK.TRANS64 P1, [R10+URZ+0x2a830], R9 ;  /* 0x02a830090a0095a7 */ /* 0x000ea4000802007f */
[----:B--2---:R-:W-:Y:S05]  /*14a70*/  @!P1 BRA `(.L_x_1269) ;  /* 0xfffffffc00ec9947 */ /* 0x004fea000383ffff */
[----:B------:R-:W-:Y:S05]  /*14a80*/  BRA `(.L_x_1268) ;  /* 0xfffffefc001c7947 */ /* 0x000fea000383ffff */
.L_x_1273:
[----:B01----:R-:W-:-:S04]  /*14a90*/  IMAD.U32 R9, RZ, RZ, UR5 ;  /* 0x00000005ff097e24 */ /* 0x003fc8000f8e00ff */
[----:B------:R0:W1:Y:S03]  /*14aa0*/  SYNCS.PHASECHK.TRANS64.TRYWAIT P1, [R9+URZ+0x2a850], R0 ;  /* 0x02a85000090075a7 */ /* 0x000066000802017f */
[----:B-1----:R-:W-:Y:S05]  /*14ab0*/  @!P1 NANOSLEEP.SYNCS 0x989680 ;  /* 0x009896800000995d */ /* 0x002fea0003900000 */
[----:B------:R-:W1:Y:S02]  /*14ac0*/  @!P1 SYNCS.PHASECHK.TRANS64 P1, [R9+URZ+0x2a850], R0 ;  /* 0x02a85000090095a7 */ /* 0x000e64000802007f */
[----:B-1----:R-:W-:Y:S05]  /*14ad0*/  @!P1 BRA `(.L_x_1273) ;  /* 0xfffffffc00ec9947 */ /* 0x002fea000383ffff */
[----:B------:R-:W-:Y:S05]  /*14ae0*/  BRA `(.L_x_1272) ;  /* 0xffffff0400447947 */ /* 0x000fea000383ffff */
.L_x_1292:
[----:B-1----:R-:W-:-:S04]  /*14af0*/  IMAD.U32 R10, RZ, RZ, UR6 ;  /* 0x00000006ff0a7e24 */ /* 0x002fc8000f8e00ff */
[----:B------:R1:W2:Y:S03]  /*14b00*/  SYNCS.PHASECHK.TRANS64.TRYWAIT P1, [R10+URZ+0x2a830], R9 ;  /* 0x02a830090a0075a7 */ /* 0x0002a6000802017f */
[----:B--2---:R-:W-:Y:S05]  /*14b10*/  @!P1 NANOSLEEP.SYNCS 0x989680 ;  /* 0x009896800000995d */ /* 0x004fea0003900000 */
[----:B------:R-:W2:Y:S02]  /*14b20*/  @!P1 SYNCS.PHASECHK.TRANS64 P1, [R10+URZ+0x2a830], R9 ;  /* 0x02a830090a0095a7 */ /* 0x000ea4000802007f */
[----:B--2---:R-:W-:Y:S05]  /*14b30*/  @!P1 BRA `(.L_x_1292) ;  /* 0xfffffffc00ec9947 */ /* 0x004fea000383ffff */
[----:B------:R-:W-:Y:S05]  /*14b40*/  BRA `(.L_x_1291) ;  /* 0xffffff2800e47947 */ /* 0x000fea000383ffff */
.L_x_1296:
[----:B01----:R-:W-:-:S04]  /*14b50*/  IMAD.U32 R9, RZ, RZ, UR5 ;  /* 0x00000005ff097e24 */ /* 0x003fc8000f8e00ff */
[----:B------:R0:W1:Y:S03]  /*14b60*/  SYNCS.PHASECHK.TRANS64.TRYWAIT P1, [R9+URZ+0x2a850], R0 ;  /* 0x02a85000090075a7 */ /* 0x000066000802017f */
[----:B-1----:R-:W-:Y:S05]  /*14b70*/  @!P1 NANOSLEEP.SYNCS 0x989680 ;  /* 0x009896800000995d */ /* 0x002fea0003900000 */
[----:B------:R-:W1:Y:S02]  /*14b80*/  @!P1 SYNCS.PHASECHK.TRANS64 P1, [R9+URZ+0x2a850], R0 ;  /* 0x02a85000090095a7 */ /* 0x000e64000802007f */
[----:B-1----:R-:W-:Y:S05]  /*14b90*/  @!P1 BRA `(.L_x_1296) ;  /* 0xfffffffc00ec9947 */ /* 0x002fea000383ffff */
[----:B------:R-:W-:Y:S05]  /*14ba0*/  BRA `(.L_x_1295) ;  /* 0xffffff34000c7947 */ /* 0x000fea000383ffff */
.L_x_1304:
[----:B-1----:R-:W-:-:S04]  /*14bb0*/  IMAD.U32 R10, RZ, RZ, UR5 ;  /* 0x00000005ff0a7e24 */ /* 0x002fc8000f8e00ff */
[----:B------:R1:W2:Y:S03]  /*14bc0*/  SYNCS.PHASECHK.TRANS64.TRYWAIT P1, [R10+URZ+0x2a830], R9 ;  /* 0x02a830090a0075a7 */ /* 0x0002a6000802017f */
[----:B--2---:R-:W-:Y:S05]  /*14bd0*/  @!P1 NANOSLEEP.SYNCS 0x989680 ;  /* 0x009896800000995d */ /* 0x004fea0003900000 */
[----:B------:R-:W2:Y:S02]  /*14be0*/  @!P1 SYNCS.PHASECHK.TRANS64 P1, [R10+URZ+0x2a830], R9 ;  /* 0x02a830090a0095a7 */ /* 0x000ea4000802007f */
[----:B--2---:R-:W-:Y:S05]  /*14bf0*/  @!P1 BRA `(.L_x_1304) ;  /* 0xfffffffc00ec9947 */ /* 0x004fea000383ffff */
[----:B------:R-:W-:Y:S05]  /*14c00*/  BRA `(.L_x_1303) ;  /* 0xffffff4400d47947 */ /* 0x000fea000383ffff */
.L_x_1308:
[----:B01----:R-:W-:-:S04]  /*14c10*/  IMAD.U32 R9, RZ, RZ, UR5 ;  /* 0x00000005ff097e24 */ /* 0x003fc8000f8e00ff */
[----:B------:R0:W1:Y:S03]  /*14c20*/  SYNCS.PHASECHK.TRANS64.TRYWAIT P1, [R9+URZ+0x2a850], R0 ;  /* 0x02a85000090075a7 */ /* 0x000066000802017f */
[----:B-1----:R-:W-:Y:S05]  /*14c30*/  @!P1 NANOSLEEP.SYNCS 0x989680 ;  /* 0x009896800000995d */ /* 0x002fea0003900000 */
[----:B------:R-:W1:Y:S02]  /*14c40*/  @!P1 SYNCS.PHASECHK.TRANS64 P1, [R9+URZ+0x2a850], R0 ;  /* 0x02a85000090095a7 */ /* 0x000e64000802007f */
[----:B-1----:R-:W-:Y:S05]  /*14c50*/  @!P1 BRA `(.L_x_1308) ;  /* 0xfffffffc00ec9947 */ /* 0x002fea000383ffff */
[----:B------:R-:W-:Y:S05]  /*14c60*/  BRA `(.L_x_1307) ;  /* 0xffffff4c00fc7947 */ /* 0x000fea000383ffff */
.L_x_1323:
[----:B-1----:R-:W-:-:S04]  /*14c70*/  IMAD.U32 R5, RZ, RZ, UR5 ;  /* 0x00000005ff057e24 */ /* 0x002fc8000f8e00ff */
[----:B------:R1:W2:Y:S03]  /*14c80*/  SYNCS.PHASECHK.TRANS64.TRYWAIT P1, [R5+URZ+0x2a850], R0 ;  /* 0x02a85000050075a7 */ /* 0x0002a6000802017f */
[----:B--2---:R-:W-:Y:S05]  /*14c90*/  @!P1 NANOSLEEP.SYNCS 0x989680 ;  /* 0x009896800000995d */ /* 0x004fea0003900000 */
[----:B------:R-:W2:Y:S02]  /*14ca0*/  @!P1 SYNCS.PHASECHK.TRANS64 P1, [R5+URZ+0x2a850], R0 ;  /* 0x02a85000050095a7 */ /* 0x000ea4000802007f */
[----:B--2---:R-:W-:Y:S05]  /*14cb0*/  @!P1 BRA `(.L_x_1323) ;  /* 0xfffffffc00ec9947 */ /* 0x004fea000383ffff */
[----:B------:R-:W-:Y:S05]  /*14cc0*/  BRA `(.L_x_1322) ;  /* 0xffffff7400ec7947 */ /* 0x000fea000383ffff */
.L_x_1374:
[----:B------:R-:W-:Y:S01]  /*14cd0*/  SHF.R.U32.HI R7, RZ, 0x5, R21 ;  /* 0x00000005ff077819 */ /* 0x000fe20000011615 */
[----:B------:R-:W-:Y:S01]  /*14ce0*/  BSSY B0, `(.L_x_1440) ;  /* 0x0000009000007945 */ /* 0x000fe20003800000 */
[----:B------:R-:W-:Y:S02]  /*14cf0*/  IMAD.MOV.U32 R12, RZ, RZ, RZ ;  /* 0x000000ffff0c7224 */ /* 0x000fe400078e00ff */
[----:B------:R-:W-:Y:S01]  /*14d00*/  LOP3.LUT R7, R7, 0x3, RZ, 0xc0, !PT ;  /* 0x0000000307077812 */ /* 0x000fe200078ec0ff */
[----:B------:R-:W-:Y:S02]  /*14d10*/  IMAD.MOV.U32 R11, RZ, RZ, 0x1f ;  /* 0x0000001fff0b7424 */ /* 0x000fe400078e00ff */
[----:B------:R-:W-:Y:S02]  /*14d20*/  IMAD.MOV.U32 R15, RZ, RZ, -0x1 ;  /* 0xffffffffff0f7424 */ /* 0x000fe400078e00ff */
[----:B------:R-:W-:-:S07]  /*14d30*/  IMAD.MOV.U32 R13, RZ, RZ, R7 ;  /* 0x000000ffff0d7224 */ /* 0x000fce00078e0007 */
[----:B0----5:R-:W-:Y:S05]  /*14d40*/  WARPSYNC.COLLECTIVE R15, `(.L_x_1441) ;  /* 0x000000000f087348 */ /* 0x021fea0003c00000 */
[----:B------:R1:W2:Y:S02]  /*14d50*/  SHFL.IDX P6, R14, R13, R12, R11 ;  /* 0x0000000c0d0e7389 */ /* 0x0002a400000c000b */
[----:B012--5:R-:W-:Y:S01]  /*14d60*/  ENDCOLLECTIVE ;  /* 0x000000000000791b */ /* 0x027fe20003800000 */
.L_x_1441:
[----:B------:R-:W-:Y:S05]  /*14d70*/  BSYNC B0 ;  /* 0x0000000000007941 */ /* 0x000fea0003800000 */
.L_x_1440:
[----:B------:R-:W-:Y:S05]  /*14d80*/  BRA `(.L_x_1442) ;  /* 0xffffffbc00747947 */ /* 0x000fea000383ffff */
.L_x_1377:
[----:B-1----:R1:W2:Y:S02]  /*14d90*/  SYNCS.PHASECHK.TRANS64.TRYWAIT P0, [R7+URZ+0x2a840], R2 ;  /* 0x02a84002070075a7 */ /* 0x0022a4000800017f */
[----:B--2---:R-:W-:Y:S05]  /*14da0*/  @!P0 NANOSLEEP.SYNCS 0x989680 ;  /* 0x009896800000895d */ /* 0x004fea0003900000 */
[----:B------:R-:W2:Y:S02]  /*14db0*/  @!P0 SYNCS.PHASECHK.TRANS64 P0, [R7+URZ+0x2a840], R2 ;  /* 0x02a84002070085a7 */ /* 0x000ea4000800007f */
[----:B--2---:R-:W-:Y:S05]  /*14dc0*/  @!P0 BRA `(.L_x_1377) ;  /* 0xfffffffc00f08947 */ /* 0x004fea000383ffff */
[----:B------:R-:W-:Y:S05]  /*14dd0*/  BRA `(.L_x_1443) ;  /* 0xffffffbc00f07947 */ /* 0x000fea000383ffff */
.L_x_1378:
        /* <DEDUP_REMOVED lines=8> */
.L_x_1445:
[----:B------:R-:W-:Y:S05]  /*14e60*/  BSYNC B0 ;  /* 0x0000000000007941 */ /* 0x000fea0003800000 */
.L_x_1444:
        /* <DEDUP_REMOVED lines=9> */
.L_x_1446:
[----:B------:R-:W-:Y:S02]  /*14f00*/  IMAD.MOV.U32 R13, RZ, RZ, R0 ;  /* 0x000000ffff0d7224 */ /* 0x000fe400078e0000 */
[----:B------:R-:W-:Y:S02]  /*14f10*/  IMAD.MOV.U32 R12, RZ, RZ, 0x1 ;  /* 0x00000001ff0c7424 */ /* 0x000fe400078e00ff */
[----:B------:R-:W-:-:S07]  /*14f20*/  IMAD.MOV.U32 R3, RZ, RZ, R14 ;  /* 0x000000ffff037224 */ /* 0x000fce00078e000e */
[----:B------:R-:W-:Y:S05]  /*14f30*/  WARPSYNC.COLLECTIVE R15, `(.L_x_1447) ;  /* 0x000000000f087348 */ /* 0x000fea0003c00000 */
[----:B------:R0:W1:Y:S02]  /*14f40*/  SHFL.IDX P6, R14, R13, R12, R11 ;  /* 0x0000000c0d0e7389 */ /* 0x00006400000c000b */
[----:B01----:R-:W-:Y:S01]  /*14f50*/  ENDCOLLECTIVE ;  /* 0x000000000000791b */ /* 0x003fe20003800000 */
.L_x_1447:
        /* <DEDUP_REMOVED lines=13> */
[----:B0-----:R-:W-:-:S07]  /*15030*/  IMAD.MOV.U32 R2, RZ, RZ, R14 ;  /* 0x000000ffff027224 */ /* 0x001fce00078e000e */
[----:B------:R-:W-:Y:S05]  /*15040*/  WARPSYNC.COLLECTIVE R15, `(.L_x_1448) ;  /* 0x000000000f087348 */ /* 0x000fea0003c00000 */
[----:B------:R0:W1:Y:S02]  /*15050*/  SHFL.IDX P6, R14, R13, R12, R11 ;  /* 0x0000000c0d0e7389 */ /* 0x00006400000c000b */
[----:B01----:R-:W-:Y:S01]  /*15060*/  ENDCOLLECTIVE ;  /* 0x000000000000791b */ /* 0x003fe20003800000 */
.L_x_1448:
[----:B------:R-:W-:Y:S02]  /*15070*/  @P1 IMAD R8, R5, 0x2, R22 ;  /* 0x0000000205081824 */ /* 0x000fe400078e0216 */
[----:B------:R-:W-:Y:S02]  /*15080*/  IMAD.MOV.U32 R13, RZ, RZ, R0 ;  /* 0x000000ffff0d7224 */ /* 0x000fe400078e0000 */
[----:B------:R-:W-:Y:S02]  /*15090*/  IMAD.MOV.U32 R12, RZ, RZ, 0x2 ;  /* 0x00000002ff0c7424 */ /* 0x000fe400078e00ff */
[----:B------:R-:W-:-:S07]  /*150a0*/  IMAD.MOV.U32 R3, RZ, RZ, R14 ;  /* 0x000000ffff037224 */ /* 0x000fce00078e000e */
[----:B------:R-:W-:Y:S05]  /*150b0*/  WARPSYNC.COLLECTIVE R15, `(.L_x_1449) ;  /* 0x000000000f087348 */ /* 0x000fea0003c00000 */
[----:B------:R0:W1:Y:S02]  /*150c0*/  SHFL.IDX P6, R14, R13, R12, R11 ;  /* 0x0000000c0d0e7389 */ /* 0x00006400000c000b */
[----:B01----:R-:W-:Y:S01]  /*150d0*/  ENDCOLLECTIVE ;  /* 0x000000000000791b */ /* 0x003fe20003800000 */
.L_x_1449:
        /* <DEDUP_REMOVED lines=17> */
.L_x_1450:
[----:B------:R-:W-:Y:S02]  /*151f0*/  @P1 IMAD R8, R5, 0x2, R22 ;  /* 0x0000000205081824 */ /* 0x000fe400078e0216 */
[----:B------:R-:W-:Y:S02]  /*15200*/  IMAD.MOV.U32 R13, RZ, RZ, R0 ;  /* 0x000000ffff0d7224 */ /* 0x000fe400078e0000 */
[----:B------:R-:W-:Y:S02]  /*15210*/  IMAD.MOV.U32 R12, RZ, RZ, 0x3 ;  /* 0x00000003ff0c7424 */ /* 0x000fe400078e00ff */
[----:B------:R-:W-:-:S07]  /*15220*/  IMAD.MOV.U32 R3, RZ, RZ, R14 ;  /* 0x000000ffff037224 */ /* 0x000fce00078e000e */
[----:B------:R-:W-:Y:S05]  /*15230*/  WARPSYNC.COLLECTIVE R15, `(.L_x_1451) ;  /* 0x000000000f087348 */ /* 0x000fea0003c00000 */
[----:B------:R0:W1:Y:S02]  /*15240*/  SHFL.IDX P6, R14, R13, R12, R11 ;  /* 0x0000000c0d0e7389 */ /* 0x00006400000c000b */
[----:B01----:R-:W-:Y:S01]  /*15250*/  ENDCOLLECTIVE ;  /* 0x000000000000791b */ /* 0x003fe20003800000 */
.L_x_1451:
        /* <DEDUP_REMOVED lines=17> */
.L_x_1452:
[----:B------:R-:W-:Y:S02]  /*15370*/  @P1 IMAD R8, R5, 0x2, R22 ;  /* 0x0000000205081824 */ /* 0x000fe400078e0216 */
[----:B------:R-:W-:Y:S02]  /*15380*/  IMAD.MOV.U32 R13, RZ, RZ, R0 ;  /* 0x000000ffff0d7224 */ /* 0x000fe400078e0000 */
[----:B------:R-:W-:Y:S02]  /*15390*/  IMAD.MOV.U32 R12, RZ, RZ, 0x4 ;  /* 0x00000004ff0c7424 */ /* 0x000fe400078e00ff */
[----:B------:R-:W-:-:S07]  /*153a0*/  IMAD.MOV.U32 R3, RZ, RZ, R14 ;  /* 0x000000ffff037224 */ /* 0x000fce00078e000e */
[----:B------:R-:W-:Y:S05]  /*153b0*/  WARPSYNC.COLLECTIVE R15, `(.L_x_1453) ;  /* 0x000000000f087348 */ /* 0x000fea0003c00000 */
[----:B------:R0:W1:Y:S02]  /*153c0*/  SHFL.IDX P6, R14, R13, R12, R11 ;  /* 0x0000000c0d0e7389 */ /* 0x00006400000c000b */
[----:B01----:R-:W-:Y:S01]  /*153d0*/  ENDCOLLECTIVE ;  /* 0x000000000000791b */ /* 0x003fe20003800000 */
.L_x_1453:
        /* <DEDUP_REMOVED lines=17> */
.L_x_1454:
[----:B------:R-:W-:Y:S02]  /*154f0*/  @P1 IMAD R8, R5, 0x2, R22 ;  /* 0x0000000205081824 */ /* 0x000fe400078e0216 */
[----:B------:R-:W-:Y:S02]  /*15500*/  IMAD.MOV.U32 R13, RZ, RZ, R0 ;  /* 0x000000ffff0d7224 */ /* 0x000fe400078e0000 */
[----:B------:R-:W-:Y:S02]  /*15510*/  IMAD.MOV.U32 R12, RZ, RZ, 0x5 ;  /* 0x00000005ff0c7424 */ /* 0x000fe400078e00ff */
[----:B------:R-:W-:-:S07]  /*15520*/  IMAD.MOV.U32 R3, RZ, RZ, R14 ;  /* 0x000000ffff037224 */ /* 0x000fce00078e000e */
[----:B------:R-:W-:Y:S05]  /*15530*/  WARPSYNC.COLLECTIVE R15, `(.L_x_1455) ;  /* 0x000000000f087348 */ /* 0x000fea0003c00000 */
[----:B------:R0:W1:Y:S02]  /*15540*/  SHFL.IDX P6, R14, R13, R12, R11 ;  /* 0x0000000c0d0e7389 */ /* 0x00006400000c000b */
[----:B01----:R-:W-:Y:S01]  /*15550*/  ENDCOLLECTIVE ;  /* 0x000000000000791b */ /* 0x003fe20003800000 */
.L_x_1455:
        /* <DEDUP_REMOVED lines=10> */
.L_x_1456:
[----:B------:R-:W-:Y:S01]  /*15600*/  @!PT LDS RZ, [RZ] ;  /* 0x00000000fffff984 */ /* 0x000fe20000000800 */
[----:B------:R-:W-:Y:S01]  /*15610*/  @!PT LDS RZ, [RZ] ;  /* 0x00000000fffff984 */ /* 0x000fe20000000800 */
[----:B------:R-:W-:Y:S01]  /*15620*/  @!PT LDS RZ, [RZ] ;  /* 0x00000000fffff984 */ /* 0x000fe20000000800 */
[----:B------:R-:W-:Y:S04]  /*15630*/  @P1 LDGSTS.E.BYPASS.LTC128B.128 [R8+0x1a400], desc[UR36][R2.64], !P4 ;  /* 0x1a40000002081fae */ /* 0x000fe8000e101d64 */
[----:B------:R-:W-:Y:S04]  /*15640*/  @P1 LDGSTS.E.BYPASS.LTC128B.128 [R8+0x1d400], desc[UR36][R2.64+0x80], !P3 ;  /* 0x1d40008002081fae */ /* 0x000fe8000d901d64 */
[----:B------:R0:W-:Y:S02]  /*15650*/  @P1 LDGSTS.E.BYPASS.LTC128B.128 [R8+0x20400], desc[UR36][R2.64+0x100], !P2 ;  /* 0x2040010002081fae */ /* 0x0001e4000d101d64 */
[----:B0-----:R-:W-:Y:S01]  /*15660*/  IMAD.MOV.U32 R2, RZ, RZ, R14 ;  /* 0x000000ffff027224 */ /* 0x001fe200078e000e */
[----:B------:R-:W-:Y:S06]  /*15670*/  BRA `(.L_x_1457) ;  /* 0xffffffbc004c7947 */ /* 0x000fec000383ffff */
.L_x_1383:
[----:B------:R-:W-:Y:S02]  /*15680*/  IMAD.MOV.U32 R13, RZ, RZ, R4 ;  /* 0x000000ffff0d7224 */ /* 0x000fe400078e0004 */
[----:B------:R-:W-:Y:S02]  /*15690*/  IMAD.MOV.U32 R12, RZ, RZ, RZ ;  /* 0x000000ffff0c7224 */ /* 0x000fe400078e00ff */
[----:B------:R-:W-:Y:S02]  /*156a0*/  IMAD.MOV.U32 R11, RZ, RZ, 0x181f ;  /* 0x0000181fff0b7424 */ /* 0x000fe400078e00ff */
[----:B------:R-:W-:Y:S02]  /*156b0*/  IMAD.MOV.U32 R15, RZ, RZ, -0x1 ;  /* 0xffffffffff0f7424 */ /* 0x000fe400078e00ff */
[----:B------:R-:W-:Y:S02]  /*156c0*/  IMAD R29, R29, R6, RZ ;  /* 0x000000061d1d7224 */ /* 0x000fe400078e02ff */
[----:B------:R-:W-:-:S07]  /*156d0*/  IMAD.IADD R26, R8, 0x1, R26 ;  /* 0x00000001081a7824 */ /* 0x000fce00078e021a */
[----:B------:R-:W-:Y:S05]  /*156e0*/  WARPSYNC.COLLECTIVE R15, `(.L_x_1458) ;  /* 0x000000000f087348 */ /* 0x000fea0003c00000 */
[----:B------:R0:W1:Y:S02]  /*156f0*/  SHFL.IDX P6, R14, R13, R12, R11 ;  /* 0x0000000c0d0e7389 */ /* 0x00006400000c000b */
[----:B01----:R-:W-:Y:S01]  /*15700*/  ENDCOLLECTIVE ;  /* 0x000000000000791b */ /* 0x003fe20003800000 */
.L_x_1458:
[C---:B------:R-:W-:Y:S01]  /*15710*/  VIADD R6, R26.reuse, 0x10 ;  /* 0x000000101a067836 */ /* 0x040fe20000000000 */
[----:B------:R-:W-:Y:S01]  /*15720*/  ISETP.GE.AND P1, PT, R26, R29, PT ;  /* 0x0000001d1a00720c */ /* 0x000fe20003f26270 */
[----:B------:R-:W-:Y:S02]  /*15730*/  IMAD.MOV.U32 R13, RZ, RZ, R0 ;  /* 0x000000ffff0d7224 */ /* 0x000fe400078e0000 */
[----:B------:R-:W-:-:S10]  /*15740*/  IMAD.MOV.U32 R2, RZ, RZ, R14 ;  /* 0x000000ffff027224 */ /* 0x000fd400078e000e */
[----:B------:R-:W-:Y:S05]  /*15750*/  WARPSYNC.COLLECTIVE R15, `(.L_x_1459) ;  /* 0x000000000f087348 */ /* 0x000fea0003c00000 */
[----:B------:R0:W1:Y:S02]  /*15760*/  SHFL.IDX P6, R14, R13, R12, R11 ;  /* 0x0000000c0d0e7389 */ /* 0x00006400000c000b */
[----:B01----:R-:W-:Y:S01]  /*15770*/  ENDCOLLECTIVE ;  /* 0x000000000000791b */ /* 0x003fe20003800000 */
.L_x_1459:
[----:B------:R-:W-:Y:S02]  /*15780*/  IMAD.MOV.U32 R13, RZ, RZ, R4 ;  /* 0x000000ffff0d7224 */ /* 0x000fe400078e0004 */
[----:B------:R-:W-:Y:S02]  /*15790*/  IMAD.MOV.U32 R12, RZ, RZ, 0x1 ;  /* 0x00000001ff0c7424 */ /* 0x000fe400078e00ff */
[----:B------:R-:W-:-:S07]  /*157a0*/  IMAD.MOV.U32 R3, RZ, RZ, R14 ;  /* 0x000000ffff037224 */ /* 0x000fce00078e000e */
[----:B------:R-:W-:Y:S05]  /*157b0*/  WARPSYNC.COLLECTIVE R15, `(.L_x_1460) ;  /* 0x000000000f087348 */ /* 0x000fea0003c00000 */
[----:B------:R0:W1:Y:S02]  /*157c0*/  SHFL.IDX P6, R14, R13, R12, R11 ;  /* 0x0000000c0d0e7389 */ /* 0x00006400000c000b */
[----:B01----:R-:W-:Y:S01]  /*157d0*/  ENDCOLLECTIVE ;  /* 0x000000000000791b */ /* 0x003fe20003800000 */
.L_x_1460:
[----:B------:R-:W-:-:S05]  /*157e0*/  @!P1 LEA R5, P4, R7, R3, 0x1 ;  /* 0x0000000307059211 */ /* 0x000fca00078808ff */
[----:B------:R-:W-:Y:S02]  /*157f0*/  @!P1 IMAD.X R3, RZ, RZ, R2, P4 ;  /* 0x000000ffff039224 */ /* 0x000fe400020e0602 */
        /* <DEDUP_REMOVED lines=13> */
.L_x_1461:
[----:B------:R-:W-:Y:S02]  /*158d0*/  IMAD.MOV.U32 R13, RZ, RZ, R4 ;  /* 0x000000ffff0d7224 */ /* 0x000fe400078e0004 */
[----:B------:R-:W-:Y:S02]  /*158e0*/  IMAD.MOV.U32 R12, RZ, RZ, 0x2 ;  /* 0x00000002ff0c7424 */ /* 0x000fe400078e00ff */
[----:B------:R-:W-:-:S07]  /*158f0*/  IMAD.MOV.U32 R3, RZ, RZ, R14 ;  /* 0x000000ffff037224 */ /* 0x000fce00078e000e */
[----:B------:R-:W-:Y:S05]  /*15900*/  WARPSYNC.COLLECTIVE R15, `(.L_x_1462) ;  /* 0x000000000f087348 */ /* 0x000fea0003c00000 */
[----:B------:R0:W1:Y:S02]  /*15910*/  SHFL.IDX P6, R14, R13, R12, R11 ;  /* 0x0000000c0d0e7389 */ /* 0x00006400000c000b */
[----:B01----:R-:W-:Y:S01]  /*15920*/  ENDCOLLECTIVE ;  /* 0x000000000000791b */ /* 0x003fe20003800000 */
.L_x_1462:
[----:B------:R-:W-:-:S05]  /*15930*/  @!P1 LEA R5, P4, R7, R3, 0x1 ;  /* 0x0000000307059211 */ /* 0x000fca00078808ff */
[----:B------:R-:W-:Y:S02]  /*15940*/  @!P1 IMAD.X R6, RZ, RZ, R2, P4 ;  /* 0x000000ffff069224 */ /* 0x000fe400020e0602 */
[----:B------:R-:W-:Y:S02]  /*15950*/  @!P1 IMAD.MOV.U32 R2, RZ, RZ, R5 ;  /* 0x000000ffff029224 */ /* 0x000fe400078e0005 */
[----:B------:R-:W-:Y:S02]  /*15960*/  @!P1 IMAD.MOV.U32 R3, RZ, RZ, R6 ;  /* 0x000000ffff039224 */ /* 0x000fe400078e0006 */
[----:B------:R-:W-:Y:S02]  /*15970*/  IMAD.MOV.U32 R13, RZ, RZ, R0 ;  /* 0x000000ffff0d7224 */ /* 0x000fe400078e0000 */
[----:B------:R-:W-:Y:S01]  /*15980*/  VIADD R6, R26, 0x20 ;  /* 0x000000201a067836 */ /* 0x000fe20000000000 */
        /* <DEDUP_REMOVED lines=11> */
.L_x_1463:
[----:B------:R-:W-:Y:S02]  /*15a40*/  IMAD.MOV.U32 R13, RZ, RZ, R4 ;  /* 0x000000ffff0d7224 */ /* 0x000fe400078e0004 */
[----:B------:R-:W-:Y:S02]  /*15a50*/  IMAD.MOV.U32 R12, RZ, RZ, 0x3 ;  /* 0x00000003ff0c7424 */ /* 0x000fe400078e00ff */
[----:B------:R-:W-:-:S07]  /*15a60*/  IMAD.MOV.U32 R3, RZ, RZ, R14 ;  /* 0x000000ffff037224 */ /* 0x000fce00078e000e */
[----:B------:R-:W-:Y:S05]  /*15a70*/  WARPSYNC.COLLECTIVE R15, `(.L_x_1464) ;  /* 0x000000000f087348 */ /* 0x000fea0003c00000 */
[----:B------:R0:W1:Y:S02]  /*15a80*/  SHFL.IDX P6, R14, R13, R12, R11 ;  /* 0x0000000c0d0e7389 */ /* 0x00006400000c000b */
[----:B01----:R-:W-:Y:S01]  /*15a90*/  ENDCOLLECTIVE ;  /* 0x000000000000791b */ /* 0x003fe20003800000 */
.L_x_1464:
        /* <DEDUP_REMOVED lines=17> */
.L_x_1465:
[----:B------:R-:W-:Y:S02]  /*15bb0*/  IMAD.MOV.U32 R13, RZ, RZ, R4 ;  /* 0x000000ffff0d7224 */ /* 0x000fe400078e0004 */
[----:B------:R-:W-:Y:S02]  /*15bc0*/  IMAD.MOV.U32 R12, RZ, RZ, 0x4 ;  /* 0x00000004ff0c7424 */ /* 0x000fe400078e00ff */
[----:B------:R-:W-:-:S07]  /*15bd0*/  IMAD.MOV.U32 R3, RZ, RZ, R14 ;  /* 0x000000ffff037224 */ /* 0x000fce00078e000e */
[----:B------:R-:W-:Y:S05]  /*15be0*/  WARPSYNC.COLLECTIVE R15, `(.L_x_1466) ;  /* 0x000000000f087348 */ /* 0x000fea0003c00000 */
[----:B------:R0:W1:Y:S02]  /*15bf0*/  SHFL.IDX P6, R14, R13, R12, R11 ;  /* 0x0000000c0d0e7389 */ /* 0x00006400000c000b */
[----:B01----:R-:W-:Y:S01]  /*15c00*/  ENDCOLLECTIVE ;  /* 0x000000000000791b */ /* 0x003fe20003800000 */
.L_x_1466:
        /* <DEDUP_REMOVED lines=17> */
.L_x_1467:
[----:B------:R-:W-:Y:S02]  /*15d20*/  IMAD.MOV.U32 R13, RZ, RZ, R4 ;  /* 0x000000ffff0d7224 */ /* 0x000fe400078e0004 */
[----:B------:R-:W-:Y:S02]  /*15d30*/  IMAD.MOV.U32 R12, RZ, RZ, 0x5 ;  /* 0x00000005ff0c7424 */ /* 0x000fe400078e00ff */
[----:B------:R-:W-:-:S07]  /*15d40*/  IMAD.MOV.U32 R3, RZ, RZ, R14 ;  /* 0x000000ffff037224 */ /* 0x000fce00078e000e */
[----:B------:R-:W-:Y:S05]  /*15d50*/  WARPSYNC.COLLECTIVE R15, `(.L_x_1468) ;  /* 0x000000000f087348 */ /* 0x000fea0003c00000 */
[----:B------:R0:W1:Y:S02]  /*15d60*/  SHFL.IDX P6, R14, R13, R12, R11 ;  /* 0x0000000c0d0e7389 */ /* 0x00006400000c000b */
[----:B01----:R-:W-:Y:S01]  /*15d70*/  ENDCOLLECTIVE ;  /* 0x000000000000791b */ /* 0x003fe20003800000 */
.L_x_1468:
        /* <DEDUP_REMOVED lines=17> */
.L_x_1469:
[----:B------:R-:W-:Y:S02]  /*15e90*/  IMAD.MOV.U32 R13, RZ, RZ, R4 ;  /* 0x000000ffff0d7224 */ /* 0x000fe400078e0004 */
[----:B------:R-:W-:Y:S02]  /*15ea0*/  IMAD.MOV.U32 R12, RZ, RZ, 0x6 ;  /* 0x00000006ff0c7424 */ /* 0x000fe400078e00ff */
[----:B------:R-:W-:-:S07]  /*15eb0*/  IMAD.MOV.U32 R3, RZ, RZ, R14 ;  /* 0x000000ffff037224 */ /* 0x000fce00078e000e */
[----:B------:R-:W-:Y:S05]  /*15ec0*/  WARPSYNC.COLLECTIVE R15, `(.L_x_1470) ;  /* 0x000000000f087348 */ /* 0x000fea0003c00000 */
[----:B------:R0:W1:Y:S02]  /*15ed0*/  SHFL.IDX P6, R14, R13, R12, R11 ;  /* 0x0000000c0d0e7389 */ /* 0x00006400000c000b */
[----:B01----:R-:W-:Y:S01]  /*15ee0*/  ENDCOLLECTIVE ;  /* 0x000000000000791b */ /* 0x003fe20003800000 */
.L_x_1470:
        /* <DEDUP_REMOVED lines=17> */
.L_x_1471:
[----:B------:R-:W-:Y:S02]  /*16000*/  IMAD.MOV.U32 R13, RZ, RZ, R4 ;  /* 0x000000ffff0d7224 */ /* 0x000fe400078e0004 */
[----:B------:R-:W-:Y:S02]  /*16010*/  IMAD.MOV.U32 R12, RZ, RZ, 0x7 ;  /* 0x00000007ff0c7424 */ /* 0x000fe400078e00ff */
[----:B------:R-:W-:-:S07]  /*16020*/  IMAD.MOV.U32 R3, RZ, RZ, R14 ;  /* 0x000000ffff037224 */ /* 0x000fce00078e000e */
[----:B------:R-:W-:Y:S05]  /*16030*/  WARPSYNC.COLLECTIVE R15, `(.L_x_1472) ;  /* 0x000000000f087348 */ /* 0x000fea0003c00000 */
[----:B------:R0:W1:Y:S02]  /*16040*/  SHFL.IDX P6, R14, R13, R12, R11 ;  /* 0x0000000c0d0e7389 */ /* 0x00006400000c000b */
[----:B01----:R-:W-:Y:S01]  /*16050*/  ENDCOLLECTIVE ;  /* 0x000000000000791b */ /* 0x003fe20003800000 */
.L_x_1472:
        /* <DEDUP_REMOVED lines=15> */
.L_x_1473:
[----:B------:R-:W-:Y:S05]  /*16150*/  BRA `(.L_x_1474) ;  /* 0xffffffbc00ac7947 */ /* 0x000fea000383ffff */
.L_x_1388:
[----:B0-----:R0:W1:Y:S02]  /*16160*/  SYNCS.PHASECHK.TRANS64.TRYWAIT P0, [R22+URZ+0x2a820], R3 ;  /* 0x02a82003160075a7 */ /* 0x001064000800017f */
[----:B-1----:R-:W-:Y:S05]  /*16170*/  @!P0 NANOSLEEP.SYNCS 0x989680 ;  /* 0x009896800000895d */ /* 0x002fea0003900000 */
[----:B------:R-:W1:Y:S02]  /*16180*/  @!P0 SYNCS.PHASECHK.TRANS64 P0, [R22+URZ+0x2a820], R3 ;  /* 0x02a82003160085a7 */ /* 0x000e64000800007f */
[----:B-1----:R-:W-:Y:S05]  /*16190*/  @!P0 BRA `(.L_x_1388) ;  /* 0xfffffffc00f08947 */ /* 0x002fea000383ffff */
[----:B------:R-:W-:Y:S05]  /*161a0*/  BRA `(.L_x_1475) ;  /* 0xffffffc000247947 */ /* 0x000fea000383ffff */
.L_x_1393:
[----:B0-----:R0:W1:Y:S02]  /*161b0*/  SYNCS.PHASECHK.TRANS64.TRYWAIT P0, [R6+URZ+0x2a840], R3 ;  /* 0x02a84003060075a7 */ /* 0x001064000800017f */
[----:B-1----:R-:W-:Y:S05]  /*161c0*/  @!P0 NANOSLEEP.SYNCS 0x989680 ;  /* 0x009896800000895d */ /* 0x002fea0003900000 */
[----:B------:R-:W1:Y:S02]  /*161d0*/  @!P0 SYNCS.PHASECHK.TRANS64 P0, [R6+URZ+0x2a840], R3 ;  /* 0x02a84003060085a7 */ /* 0x000e64000800007f */
[----:B-1----:R-:W-:Y:S05]  /*161e0*/  @!P0 BRA `(.L_x_1393) ;  /* 0xfffffffc00f08947 */ /* 0x002fea000383ffff */
[----:B------:R-:W-:Y:S05]  /*161f0*/  BRA `(.L_x_1476) ;  /* 0xffffffc000ec7947 */ /* 0x000fea000383ffff */
.L_x_1394:
        /* <DEDUP_REMOVED lines=8> */
.L_x_1478:
[----:B------:R-:W-:Y:S05]  /*16280*/  BSYNC B1 ;  /* 0x0000000000017941 */ /* 0x000fea0003800000 */
.L_x_1477:
[----:B------:R-:W0:Y:S01]  /*16290*/  S2R R34, SR_TID.X ;  /* 0x0000000000227919 */ /* 0x000e220000002100 */
[----:B------:R-:W-:Y:S02]  /*162a0*/  IMAD.MOV.U32 R13, RZ, RZ, R9 ;  /* 0x000000ffff0d7224 */ /* 0x000fe400078e0009 */
[----:B------:R-:W-:Y:S02]  /*162b0*/  IMAD.MOV.U32 R12, RZ, RZ, RZ ;  /* 0x000000ffff0c7224 */ /* 0x000fe400078e00ff */
[----:B------:R-:W-:Y:S02]  /*162c0*/  IMAD.MOV.U32 R11, RZ, RZ, 0x181f ;  /* 0x0000181fff0b7424 */ /* 0x000fe400078e00ff */
[----:B------:R-:W-:Y:S02]  /*162d0*/  IMAD.MOV.U32 R15, RZ, RZ, -0x1 ;  /* 0xffffffffff0f7424 */ /* 0x000fe400078e00ff */
[----:B------:R-:W-:Y:S02]  /*162e0*/  IMAD.MOV.U32 R3, RZ, RZ, R14 ;  /* 0x000000ffff037224 */ /* 0x000fe400078e000e */
[----:B------:R-:W-:-:S07]  /*162f0*/  IMAD R4, R4, 0x2, R22 ;  /* 0x0000000204047824 */ /* 0x000fce00078e0216 */
[----:B0-----:R-:W-:Y:S05]  /*16300*/  WARPSYNC.COLLECTIVE R15, `(.L_x_1479) ;  /* 0x000000000f087348 */ /* 0x001fea0003c00000 */
[----:B------:R1:W2:Y:S02]  /*16310*/  SHFL.IDX P6, R14, R13, R12, R11 ;  /* 0x0000000c0d0e7389 */ /* 0x0002a400000c000b */
[----:B012---:R-:W-:Y:S01]  /*16320*/  ENDCOLLECTIVE ;  /* 0x000000000000791b */ /* 0x007fe20003800000 */
.L_x_1479:
[----:B------:R-:W-:Y:S02]  /*16330*/  IMAD.MOV.U32 R13, RZ, RZ, R5 ;  /* 0x000000ffff0d7224 */ /* 0x000fe400078e0005 */
[----:B------:R-:W-:Y:S02]  /*16340*/  IMAD.MOV.U32 R12, RZ, RZ, 0x1 ;  /* 0x00000001ff0c7424 */ /* 0x000fe400078e00ff */
[----:B------:R-:W-:Y:S02]  /*16350*/  IMAD.SHL.U32 R34, R34, 0x8, RZ ;  /* 0x0000000822227824 */ /* 0x000fe400078e00ff */
[----:B------:R-:W-:-:S03]  /*16360*/  IMAD.MOV.U32 R2, RZ, RZ, R14 ;  /* 0x000000ffff027224 */ /* 0x000fc600078e000e */
[----:B------:R-:W-:-:S07]  /*16370*/  LOP3.LUT R34, R34, 0x38, RZ, 0xc0, !PT ;  /* 0x0000003822227812 */ /* 0x000fce00078ec0ff */
[----:B------:R-:W-:Y:S05]  /*16380*/  WARPSYNC.COLLECTIVE R15, `(.L_x_1480) ;  /* 0x000000000f087348 */ /* 0x000fea0003c00000 */
[----:B------:R0:W1:Y:S02]  /*16390*/  SHFL.IDX P6, R14, R13, R12, R11 ;  /* 0x0000000c0d0e7389 */ /* 0x00006400000c000b */
[----:B01----:R-:W-:Y:S01]  /*163a0*/  ENDCOLLECTIVE ;  /* 0x000000000000791b */ /* 0x003fe20003800000 */
.L_x_1480:
[----:B------:R-:W-:-:S05]  /*163b0*/  IMAD.SHL.U32 R0, R34, 0x2, RZ ;  /* 0x0000000222007824 */ /* 0x000fca00078e00ff */
        /* <DEDUP_REMOVED lines=13> */
.L_x_1481:
[----:B------:R-:W-:Y:S02]  /*16490*/  IMAD.MOV.U32 R13, RZ, RZ, R5 ;  /* 0x000000ffff0d7224 */ /* 0x000fe400078e0005 */
[----:B------:R-:W-:Y:S02]  /*164a0*/  IMAD.MOV.U32 R12, RZ, RZ, 0x2 ;  /* 0x00000002ff0c7424 */ /* 0x000fe400078e00ff */
[----:B------:R-:W-:-:S07]  /*164b0*/  IMAD.MOV.U32 R2, RZ, RZ, R14 ;  /* 0x000000ffff027224 */ /* 0x000fce00078e000e */
[----:B------:R-:W-:Y:S05]  /*164c0*/  WARPSYNC.COLLECTIVE R15, `(.L_x_1482) ;  /* 0x000000000f087348 */ /* 0x000fea0003c00000 */
[----:B------:R0:W1:Y:S02]  /*164d0*/  SHFL.IDX P6, R14, R13, R12, R11 ;  /* 0x0000000c0d0e7389 */ /* 0x00006400000c000b */
[----:B01----:R-:W-:Y:S01]  /*164e0*/  ENDCOLLECTIVE ;  /* 0x000000000000791b */ /* 0x003fe20003800000 */
.L_x_1482:
        /* <DEDUP_REMOVED lines=13> */
.L_x_1483:
[----:B------:R-:W-:Y:S02]  /*165c0*/  IMAD.MOV.U32 R13, RZ, RZ, R5 ;  /* 0x000000ffff0d7224 */ /* 0x000fe400078e0005 */
[----:B------:R-:W-:Y:S02]  /*165d0*/  IMAD.MOV.U32 R12, RZ, RZ, 0x3 ;  /* 0x00000003ff0c7424 */ /* 0x000fe400078e00ff */
[----:B------:R-:W-:-:S07]  /*165e0*/  IMAD.MOV.U32 R2, RZ, RZ, R14 ;  /* 0x000000ffff027224 */ /* 0x000fce00078e000e */
[----:B------:R-:W-:Y:S05]  /*165f0*/  WARPSYNC.COLLECTIVE R15, `(.L_x_1484) ;  /* 0x000000000f087348 */ /* 0x000fea0003c00000 */
[----:B------:R0:W1:Y:S02]  /*16600*/  SHFL.IDX P6, R14, R13, R12, R11 ;  /* 0x0000000c0d0e7389 */ /* 0x00006400000c000b */
[----:B01----:R-:W-:Y:S01]  /*16610*/  ENDCOLLECTIVE ;  /* 0x000000000000791b */ /* 0x003fe20003800000 */
.L_x_1484:
        /* <DEDUP_REMOVED lines=13> */
.L_x_1485:
[----:B------:R-:W-:Y:S02]  /*166f0*/  IMAD.MOV.U32 R13, RZ, RZ, R5 ;  /* 0x000000ffff0d7224 */ /* 0x000fe400078e0005 */
[----:B------:R-:W-:Y:S02]  /*16700*/  IMAD.MOV.U32 R12, RZ, RZ, 0x4 ;  /* 0x00000004ff0c7424 */ /* 0x000fe400078e00ff */
[----:B------:R-:W-:-:S07]  /*16710*/  IMAD.MOV.U32 R2, RZ, RZ, R14 ;  /* 0x000000ffff027224 */ /* 0x000fce00078e000e */
[----:B------:R-:W-:Y:S05]  /*16720*/  WARPSYNC.COLLECTIVE R15, `(.L_x_1486) ;  /* 0x000000000f087348 */ /* 0x000fea0003c00000 */
[----:B------:R0:W1:Y:S02]  /*16730*/  SHFL.IDX P6, R14, R13, R12, R11 ;  /* 0x0000000c0d0e7389 */ /* 0x00006400000c000b */
[----:B01----:R-:W-:Y:S01]  /*16740*/  ENDCOLLECTIVE ;  /* 0x000000000000791b */ /* 0x003fe20003800000 */
.L_x_1486:
        /* <DEDUP_REMOVED lines=13> */
.L_x_1487:
[----:B------:R-:W-:Y:S02]  /*16820*/  IMAD.MOV.U32 R13, RZ, RZ, R5 ;  /* 0x000000ffff0d7224 */ /* 0x000fe400078e0005 */
[----:B------:R-:W-:Y:S02]  /*16830*/  IMAD.MOV.U32 R12, RZ, RZ, 0x5 ;  /* 0x00000005ff0c7424 */ /* 0x000fe400078e00ff */
[----:B------:R-:W-:-:S07]  /*16840*/  IMAD.MOV.U32 R2, RZ, RZ, R14 ;  /* 0x000000ffff027224 */ /* 0x000fce00078e000e */
[----:B------:R-:W-:Y:S05]  /*16850*/  WARPSYNC.COLLECTIVE R15, `(.L_x_1488) ;  /* 0x000000000f087348 */ /* 0x000fea0003c00000 */
[----:B------:R0:W1:Y:S02]  /*16860*/  SHFL.IDX P6, R14, R13, R12, R11 ;  /* 0x0000000c0d0e7389 */ /* 0x00006400000c000b */
[----:B01----:R-:W-:Y:S01]  /*16870*/  ENDCOLLECTIVE ;  /* 0x000000000000791b */ /* 0x003fe20003800000 */
.L_x_1488:
        /* <DEDUP_REMOVED lines=13> */
.L_x_1489:
[----:B------:R-:W-:Y:S01]  /*16950*/  IMAD.MOV.U32 R2, RZ, RZ, R14 ;  /* 0x000000ffff027224 */ /* 0x000fe200078e000e */
[----:B------:R-:W-:Y:S06]  /*16960*/  BRA `(.L_x_1490) ;  /* 0xffffffc000287947 */ /* 0x000fec000383ffff */
.L_x_1399:
[----:B0-----:R0:W2:Y:S02]  /*16970*/  SYNCS.PHASECHK.TRANS64.TRYWAIT P0, [R5+URZ+0x2a860], R2 ;  /* 0x02a86002050075a7 */ /* 0x0010a4000800017f */
[----:B--2---:R-:W-:Y:S05]  /*16980*/  @!P0 NANOSLEEP.SYNCS 0x989680 ;  /* 0x009896800000895d */ /* 0x004fea0003900000 */
[----:B------:R-:W2:Y:S02]  /*16990*/  @!P0 SYNCS.PHASECHK.TRANS64 P0, [R5+URZ+0x2a860], R2 ;  /* 0x02a86002050085a7 */ /* 0x000ea4000800007f */
[----:B--2---:R-:W-:Y:S05]  /*169a0*/  @!P0 BRA `(.L_x_1399) ;  /* 0xfffffffc00f08947 */ /* 0x004fea000383ffff */
[----:B------:R-:W-:Y:S05]  /*169b0*/  BRA `(.L_x_1491) ;  /* 0xffffffc000887947 */ /* 0x000fea000383ffff */
.L_x_1400:
        /* <DEDUP_REMOVED lines=8> */
.L_x_1493:
[----:B------:R-:W-:Y:S05]  /*16a40*/  BSYNC B1 ;  /* 0x0000000000017941 */ /* 0x000fea0003800000 */
.L_x_1492:
        /* <DEDUP_REMOVED lines=9> */
.L_x_1494:
[----:B------:R-:W-:Y:S02]  /*16ae0*/  IMAD.MOV.U32 R13, RZ, RZ, R23 ;  /* 0x000000ffff0d7224 */ /* 0x000fe400078e0017 */
[----:B------:R-:W-:Y:S02]  /*16af0*/  IMAD.MOV.U32 R12, RZ, RZ, 0x1 ;  /* 0x00000001ff0c7424 */ /* 0x000fe400078e00ff */
[----:B------:R-:W-:-:S07]  /*16b00*/  IMAD.MOV.U32 R2, RZ, RZ, R14 ;  /* 0x000000ffff027224 */ /* 0x000fce00078e000e */
[----:B------:R-:W-:Y:S05]  /*16b10*/  WARPSYNC.COLLECTIVE R15, `(.L_x_1495) ;  /* 0x000000000f087348 */ /* 0x000fea0003c00000 */
[----:B------:R0:W1:Y:S02]  /*16b20*/  SHFL.IDX P6, R14, R13, R12, R11 ;  /* 0x0000000c0d0e7389 */ /* 0x00006400000c000b */
[----:B01----:R-:W-:Y:S01]  /*16b30*/  ENDCOLLECTIVE ;  /* 0x000000000000791b */ /* 0x003fe20003800000 */
.L_x_1495:
        /* <DEDUP_REMOVED lines=15> */
.L_x_1496:
[----:B------:R-:W-:Y:S02]  /*16c30*/  IMAD.MOV.U32 R13, RZ, RZ, R23 ;  /* 0x000000ffff0d7224 */ /* 0x000fe400078e0017 */
[----:B------:R-:W-:Y:S02]  /*16c40*/  IMAD.MOV.U32 R12, RZ, RZ, 0x2 ;  /* 0x00000002ff0c7424 */ /* 0x000fe400078e00ff */
[----:B------:R-:W-:-:S07]  /*16c50*/  IMAD.MOV.U32 R2, RZ, RZ, R14 ;  /* 0x000000ffff027224 */ /* 0x000fce00078e000e */
[----:B------:R-:W-:Y:S05]  /*16c60*/  WARPSYNC.COLLECTIVE R15, `(.L_x_1497) ;  /* 0x000000000f087348 */ /* 0x000fea0003c00000 */
[----:B------:R0:W1:Y:S02]  /*16c70*/  SHFL.IDX P6, R14, R13, R12, R11 ;  /* 0x0000000c0d0e7389 */ /* 0x00006400000c000b */
[----:B01----:R-:W-:Y:S01]  /*16c80*/  ENDCOLLECTIVE ;  /* 0x000000000000791b */ /* 0x003fe20003800000 */
.L_x_1497:
        /* <DEDUP_REMOVED lines=14> */
.L_x_1498:
[----:B------:R-:W-:Y:S02]  /*16d70*/  IMAD.MOV.U32 R13, RZ, RZ, R23 ;  /* 0x000000ffff0d7224 */ /* 0x000fe400078e0017 */
[----:B------:R-:W-:Y:S02]  /*16d80*/  IMAD.MOV.U32 R12, RZ, RZ, 0x3 ;  /* 0x00000003ff0c7424 */ /* 0x000fe400078e00ff */
[----:B------:R-:W-:-:S07]  /*16d90*/  IMAD.MOV.U32 R2, RZ, RZ, R14 ;  /* 0x000000ffff027224 */ /* 0x000fce00078e000e */
[----:B------:R-:W-:Y:S05]  /*16da0*/  WARPSYNC.COLLECTIVE R15, `(.L_x_1499) ;  /* 0x000000000f087348 */ /* 0x000fea0003c00000 */
[----:B------:R0:W1:Y:S02]  /*16db0*/  SHFL.IDX P6, R14, R13, R12, R11 ;  /* 0x0000000c0d0e7389 */ /* 0x00006400000c000b */
[----:B01----:R-:W-:Y:S01]  /*16dc0*/  ENDCOLLECTIVE ;  /* 0x000000000000791b */ /* 0x003fe20003800000 */
.L_x_1499:
        /* <DEDUP_REMOVED lines=14> */
.L_x_1500:
[----:B------:R-:W-:Y:S02]  /*16eb0*/  IMAD.MOV.U32 R13, RZ, RZ, R23 ;  /* 0x000000ffff0d7224 */ /* 0x000fe400078e0017 */
[----:B------:R-:W-:Y:S02]  /*16ec0*/  IMAD.MOV.U32 R12, RZ, RZ, 0x4 ;  /* 0x00000004ff0c7424 */ /* 0x000fe400078e00ff */
[----:B------:R-:W-:-:S07]  /*16ed0*/  IMAD.MOV.U32 R2, RZ, RZ, R14 ;  /* 0x000000ffff027224 */ /* 0x000fce00078e000e */
[----:B------:R-:W-:Y:S05]  /*16ee0*/  WARPSYNC.COLLECTIVE R15, `(.L_x_1501) ;  /* 0x000000000f087348 */ /* 0x000fea0003c00000 */
[----:B------:R0:W1:Y:S02]  /*16ef0*/  SHFL.IDX P6, R14, R13, R12, R11 ;  /* 0x0000000c0d0e7389 */ /* 0x00006400000c000b */
[----:B01----:R-:W-:Y:S01]  /*16f00*/  ENDCOLLECTIVE ;  /* 0x000000000000791b */ /* 0x003fe20003800000 */
.L_x_1501:
        /* <DEDUP_REMOVED lines=14> */
.L_x_1502:
[----:B------:R-:W-:Y:S02]  /*16ff0*/  IMAD.MOV.U32 R13, RZ, RZ, R23 ;  /* 0x000000ffff0d7224 */ /* 0x000fe400078e0017 */
[----:B------:R-:W-:Y:S02]  /*17000*/  IMAD.MOV.U32 R12, RZ, RZ, 0x5 ;  /* 0x00000005ff0c7424 */ /* 0x000fe400078e00ff */
[----:B------:R-:W-:-:S07]  /*17010*/  IMAD.MOV.U32 R2, RZ, RZ, R14 ;  /* 0x000000ffff027224 */ /* 0x000fce00078e000e */
[----:B------:R-:W-:Y:S05]  /*17020*/  WARPSYNC.COLLECTIVE R15, `(.L_x_1503) ;  /* 0x000000000f087348 */ /* 0x000fea0003c00000 */
[----:B------:R0:W1:Y:S02]  /*17030*/  SHFL.IDX P6, R14, R13, R12, R11 ;  /* 0x0000000c0d0e7389 */ /* 0x00006400000c000b */
[----:B01----:R-:W-:Y:S01]  /*17040*/  ENDCOLLECTIVE ;  /* 0x000000000000791b */ /* 0x003fe20003800000 */
.L_x_1503:
        /* <DEDUP_REMOVED lines=8> */
[----:B------:R-:W-:Y:S01]  /*170d0*/  ISETP.LT.OR P2, PT, R6, 0x41, !P0 ;  /* 0x000000410600780c */ /* 0x000fe20004741670 */
[----:B------:R-:W-:-:S12]  /*170e0*/  IMAD.MOV.U32 R23, RZ, RZ, R14 ;  /* 0x000000ffff177224 */ /* 0x000fd800078e000e */
[----:B0-----:R-:W-:Y:S05]  /*170f0*/  WARPSYNC.COLLECTIVE R15, `(.L_x_1504) ;  /* 0x000000000f087348 */ /* 0x001fea0003c00000 */
[----:B------:R1:W2:Y:S02]  /*17100*/  SHFL.IDX P6, R14, R13, R12, R11 ;  /* 0x0000000c0d0e7389 */ /* 0x0002a400000c000b */
[----:B012---:R-:W-:Y:S01]  /*17110*/  ENDCOLLECTIVE ;  /* 0x000000000000791b */ /* 0x007fe20003800000 */
.L_x_1504:
[----:B------:R-:W-:Y:S01]  /*17120*/  @!PT LDS RZ, [RZ] ;  /* 0x00000000fffff984 */ /* 0x000fe20000000800 */
[----:B------:R-:W-:Y:S01]  /*17130*/  @!PT LDS RZ, [RZ] ;  /* 0x00000000fffff984 */ /* 0x000fe20000000800 */
[----:B------:R-:W-:Y:S01]  /*17140*/  @!PT LDS RZ, [RZ] ;  /* 0x00000000fffff984 */ /* 0x000fe20000000800 */
[----:B------:R0:W-:Y:S02]  /*17150*/  LDGSTS.E.BYPASS.LTC128B.128 [R4+0x5400], desc[UR36][R2.64+0x80], !P2 ;  /* 0x0540008002047fae */ /* 0x0001e4000d101d64 */
[----:B0-----:R-:W-:Y:S01]  /*17160*/  IMAD.MOV.U32 R2, RZ, RZ, R14 ;  /* 0x000000ffff027224 */ /* 0x001fe200078e000e */
[----:B------:R-:W-:Y:S06]  /*17170*/  BRA `(.L_x_1505) ;  /* 0xffffffbc00747947 */ /* 0x000fec000383ffff */
.L_x_1408:
[----:B0-----:R0:W1:Y:S02]  /*17180*/  SYNCS.PHASECHK.TRANS64.TRYWAIT P0, [R0+URZ+0x2a860], R3 ;  /* 0x02a86003000075a7 */ /* 0x001064000800017f */
[----:B-1----:R-:W-:Y:S05]  /*17190*/  @!P0 NANOSLEEP.SYNCS 0x989680 ;  /* 0x009896800000895d */ /* 0x002fea0003900000 */
[----:B------:R-:W1:Y:S02]  /*171a0*/  @!P0 SYNCS.PHASECHK.TRANS64 P0, [R0+URZ+0x2a860], R3 ;  /* 0x02a86003000085a7 */ /* 0x000e64000800007f */
[----:B-1----:R-:W-:Y:S05]  /*171b0*/  @!P0 BRA `(.L_x_1408) ;  /* 0xfffffffc00f08947 */ /* 0x002fea000383ffff */
[----:B------:R-:W-:Y:S05]  /*171c0*/  BRA `(.L_x_1506) ;  /* 0xffffffc000947947 */ /* 0x000fea000383ffff */
.L_x_1409:
        /* <DEDUP_REMOVED lines=8> */
.L_x_1508:
[----:B------:R-:W-:Y:S05]  /*17250*/  BSYNC B0 ;  /* 0x0000000000007941 */ /* 0x000fea0003800000 */
.L_x_1507:
[----:B------:R-:W0:Y:S01]  /*17260*/  S2R R4, SR_TID.X ;  /* 0x0000000000047919 */ /* 0x000e220000002100 */
[----:B------:R-:W-:Y:S01]  /*17270*/  IMAD.MOV.U32 R13, RZ, RZ, R17 ;  /* 0x000000ffff0d7224 */ /* 0x000fe200078e0011 */
[C---:B------:R-:W-:Y:S01]  /*17280*/  LOP3.LUT R2, R28.reuse, 0x1, RZ, 0xc0, !PT ;  /* 0x000000011c027812 */ /* 0x040fe200078ec0ff */
[----:B------:R-:W-:Y:S01]  /*17290*/  IMAD.MOV.U32 R12, RZ, RZ, RZ ;  /* 0x000000ffff0c7224 */ /* 0x000fe200078e00ff */
[----:B------:R-:W-:Y:S01]  /*172a0*/  LOP3.LUT P0, RZ, R28, 0x2, RZ, 0xc0, !PT ;  /* 0x000000021cff7812 */ /* 0x000fe2000780c0ff */
[----:B------:R-:W-:Y:S01]  /*172b0*/  IMAD.MOV.U32 R11, RZ, RZ, 0x181f ;  /* 0x0000181fff0b7424 */ /* 0x000fe200078e00ff */
[----:B------:R-:W-:Y:S01]  /*172c0*/  ISETP.NE.U32.AND P1, PT, R2, 0x1, PT ;  /* 0x000000010200780c */ /* 0x000fe20003f25070 */
[----:B------:R-:W-:Y:S01]  /*172d0*/  IMAD.MOV.U32 R15, RZ, RZ, -0x1 ;  /* 0xffffffffff0f7424 */ /* 0x000fe200078e00ff */
[C---:B------:R-:W-:Y:S01]  /*172e0*/  ISETP.LT.OR P4, PT, R6.reuse, 0x1, !P0 ;  /* 0x000000010600780c */ /* 0x040fe20004781670 */
[----:B------:R-:W-:Y:S01]  /*172f0*/  IMAD.MOV.U32 R3, RZ, RZ, R14 ;  /* 0x000000ffff037224 */ /* 0x000fe200078e000e */
[----:B------:R-:W-:-:S13]  /*17300*/  ISETP.LT.OR P3, PT, R6, 0x1, P1 ;  /* 0x000000010600780c */ /* 0x000fda0000f61670 */
[----:B0-----:R-:W-:Y:S05]  /*17310*/  WARPSYNC.COLLECTIVE R15, `(.L_x_1509) ;  /* 0x000000000f087348 */ /* 0x001fea0003c00000 */
[----:B------:R1:W2:Y:S02]  /*17320*/  SHFL.IDX P6, R14, R13, R12, R11 ;  /* 0x0000000c0d0e7389 */ /* 0x0002a400000c000b */
[----:B012---:R-:W-:Y:S01]  /*17330*/  ENDCOLLECTIVE ;  /* 0x000000000000791b */ /* 0x007fe20003800000 */
.L_x_1509:
[----:B------:R-:W-:Y:S02]  /*17340*/  IMAD.MOV.U32 R13, RZ, RZ, R23 ;  /* 0x000000ffff0d7224 */ /* 0x000fe400078e0017 */
[----:B------:R-:W-:Y:S02]  /*17350*/  IMAD.MOV.U32 R12, RZ, RZ, 0x1 ;  /* 0x00000001ff0c7424 */ /* 0x000fe400078e00ff */
[----:B------:R-:W-:-:S05]  /*17360*/  IMAD.SHL.U32 R4, R4, 0x8, RZ ;  /* 0x0000000804047824 */ /* 0x000fca00078e00ff */
[----:B------:R-:W-:-:S05]  /*17370*/  LOP3.LUT R4, R4, 0x38, RZ, 0xc0, !PT ;  /* 0x0000003804047812 */ /* 0x000fca00078ec0ff */
[----:B------:R-:W-:Y:S02]  /*17380*/  IMAD.SHL.U32 R5, R4, 0x2, RZ ;  /* 0x0000000204057824 */ /* 0x000fe400078e00ff */
[----:B------:R-:W-:-:S03]  /*17390*/  IMAD R4, R7, 0x2, R22 ;  /* 0x0000000207047824 */ /* 0x000fc600078e0216 */
[----:B------:R-:W-:-:S13]  /*173a0*/  IADD3 R2, P2, R14, R5, RZ ;  /* 0x000000050e027210 */ /* 0x000fda0007f5e0ff */
[----:B------:R-:W-:Y:S05]  /*173b0*/  WARPSYNC.COLLECTIVE R15, `(.L_x_1510) ;  /* 0x000000000f087348 */ /* 0x000fea0003c00000 */
[----:B------:R0:W1:Y:S02]  /*173c0*/  SHFL.IDX P6, R14, R13, R12, R11 ;  /* 0x0000000c0d0e7389 */ /* 0x00006400000c000b */
[----:B01----:R-:W-:Y:S01]  /*173d0*/  ENDCOLLECTIVE ;  /* 0x000000000000791b */ /* 0x003fe20003800000 */
.L_x_1510:
        /* <DEDUP_REMOVED lines=13> */
.L_x_1511:
[----:B------:R-:W-:Y:S02]  /*174b0*/  IMAD.MOV.U32 R13, RZ, RZ, R23 ;  /* 0x000000ffff0d7224 */ /* 0x000fe400078e0017 */
[----:B------:R-:W-:Y:S01]  /*174c0*/  IMAD.MOV.U32 R12, RZ, RZ, 0x2 ;  /* 0x00000002ff0c7424 */ /* 0x000fe200078e00ff */
[----:B------:R-:W-:-:S13]  /*174d0*/  IADD3 R2, P2, R14, R5, RZ ;  /* 0x000000050e027210 */ /* 0x000fda0007f5e0ff */
[----:B------:R-:W-:Y:S05]  /*174e0*/  WARPSYNC.COLLECTIVE R15, `(.L_x_1512) ;  /* 0x000000000f087348 */ /* 0x000fea0003c00000 */
[----:B------:R0:W1:Y:S02]  /*174f0*/  SHFL.IDX P6, R14, R13, R12, R11 ;  /* 0x0000000c0d0e7389 */ /* 0x00006400000c000b */
[----:B01----:R-:W-:Y:S01]  /*17500*/  ENDCOLLECTIVE ;  /* 0x000000000000791b */ /* 0x003fe20003800000 */
.L_x_1512:
        /* <DEDUP_REMOVED lines=13> */
.L_x_1513:
[----:B------:R-:W-:Y:S02]  /*175e0*/  IMAD.MOV.U32 R13, RZ, RZ, R23 ;  /* 0x000000ffff0d7224 */ /* 0x000fe400078e0017 */
[----:B------:R-:W-:Y:S02]  /*175f0*/  IMAD.MOV.U32 R12, RZ, RZ, 0x3 ;  /* 0x00000003ff0c7424 */ /* 0x000fe400078e00ff */
[----:B------:R-:W-:-:S07]  /*17600*/  IMAD.MOV.U32 R10, RZ, RZ, R14 ;  /* 0x000000ffff0a7224 */ /* 0x000fce00078e000e */
[----:B------:R-:W-:Y:S05]  /*17610*/  WARPSYNC.COLLECTIVE R15, `(.L_x_1514) ;  /* 0x000000000f087348 */ /* 0x000fea0003c00000 */
[----:B------:R0:W1:Y:S02]  /*17620*/  SHFL.IDX P6, R14, R13, R12, R11 ;  /* 0x0000000c0d0e7389 */ /* 0x00006400000c000b */
[----:B01----:R-:W-:Y:S01]  /*17630*/  ENDCOLLECTIVE ;  /* 0x000000000000791b */ /* 0x003fe20003800000 */
.L_x_1514:
[----:B------:R-:W-:-:S05]  /*17640*/  IADD3 R2, P2, R10, R5, RZ ;  /* 0x000000050a027210 */ /* 0x000fca0007f5e0ff */
[----:B------:R-:W-:-:S05]  /*17650*/  IMAD.X R3, RZ, RZ, R7, P2 ;  /* 0x000000ffff037224 */ /* 0x000fca00010e0607 */
[----:B------:R-:W-:Y:S01]  /*17660*/  @!PT LDS RZ, [RZ] ;  /* 0x00000000fffff984 */ /* 0x000fe20000000800 */
[----:B------:R-:W-:Y:S01]  /*17670*/  @!PT LDS RZ, [RZ] ;  /* 0x00000000fffff984 */ /* 0x000fe20000000800 */
[----:B------:R-:W-:Y:S01]  /*17680*/  @!PT LDS RZ, [RZ] ;  /* 0x00000000fffff984 */ /* 0x000fe20000000800 */
[----:B------:R0:W-:Y:S01]  /*17690*/  LDGSTS.E.BYPASS.LTC128B.128 [R4+0x1400], desc[UR36][R2.64], !P3 ;  /* 0x0140000002047fae */ /* 0x0001e2000d901d64 */
[----:B------:R-:W-:Y:S01]  /*176a0*/  IMAD.MOV.U32 R13, RZ, RZ, R17 ;  /* 0x000000ffff0d7224 */ /* 0x000fe200078e0011 */
[C---:B------:R-:W-:Y:S02]  /*176b0*/  ISETP.LT.OR P3, PT, R6.reuse, 0x31, P1 ;  /* 0x000000310600780c */ /* 0x040fe40000f61670 */
[----:B------:R0:W-:Y:S01]  /*176c0*/  LDGSTS.E.BYPASS.LTC128B.128 [R4+0x4400], desc[UR36][R2.64+0x80], !P4 ;  /* 0x0440008002047fae */ /* 0x0001e2000e101d64 */
[----:B------:R-:W-:Y:S01]  /*176d0*/  ISETP.LT.OR P4, PT, R6, 0x31, !P0 ;  /* 0x000000310600780c */ /* 0x000fe20004781670 */
[----:B------:R-:W-:-:S12]  /*176e0*/  IMAD.MOV.U32 R8, RZ, RZ, R14 ;  /* 0x000000ffff087224 */ /* 0x000fd800078e000e */
[----:B0-----:R-:W-:Y:S05]  /*176f0*/  WARPSYNC.COLLECTIVE R15, `(.L_x_1515) ;  /* 0x000000000f087348 */ /* 0x001fea0003c00000 */
[----:B------:R1:W2:Y:S02]  /*17700*/  SHFL.IDX P6, R14, R13, R12, R11 ;  /* 0x0000000c0d0e7389 */ /* 0x0002a400000c000b */
[----:B012---:R-:W-:Y:S01]  /*17710*/  ENDCOLLECTIVE ;  /* 0x000000000000791b */ /* 0x007fe20003800000 */
.L_x_1515:
[----:B------:R-:W-:Y:S02]  /*17720*/  IMAD.MOV.U32 R13, RZ, RZ, R23 ;  /* 0x000000ffff0d7224 */ /* 0x000fe400078e0017 */
[----:B------:R-:W-:Y:S01]  /*17730*/  IMAD.MOV.U32 R12, RZ, RZ, 0x4 ;  /* 0x00000004ff0c7424 */ /* 0x000fe200078e00ff */
[----:B------:R-:W-:-:S13]  /*17740*/  IADD3 R2, P2, R14, R5, RZ ;  /* 0x000000050e027210 */ /* 0x000fda0007f5e0ff */
[----:B------:R-:W-:Y:S05]  /*17750*/  WARPSYNC.COLLECTIVE R15, `(.L_x_1516) ;  /* 0x000000000f087348 */ /* 0x000fea0003c00000 */
[----:B------:R0:W1:Y:S02]  /*17760*/  SHFL.IDX P6, R14, R13, R12, R11 ;  /* 0x0000000c0d0e7389 */ /* 0x00006400000c000b */
[----:B01----:R-:W-:Y:S01]  /*17770*/  ENDCOLLECTIVE ;  /* 0x000000000000791b */ /* 0x003fe20003800000 */
.L_x_1516:
        /* <DEDUP_REMOVED lines=13> */
.L_x_1517:
[----:B------:R-:W-:Y:S02]  /*17850*/  IMAD.MOV.U32 R13, RZ, RZ, R23 ;  /* 0x000000ffff0d7224 */ /* 0x000fe400078e0017 */
[----:B------:R-:W-:Y:S02]  /*17860*/  IMAD.MOV.U32 R12, RZ, RZ, 0x5 ;  /* 0x00000005ff0c7424 */ /* 0x000fe400078e00ff */
[----:B------:R-:W-:-:S07]  /*17870*/  IMAD.MOV.U32 R10, RZ, RZ, R14 ;  /* 0x000000ffff0a7224 */ /* 0x000fce00078e000e */
[----:B------:R-:W-:Y:S05]  /*17880*/  WARPSYNC.COLLECTIVE R15, `(.L_x_1518) ;  /* 0x000000000f087348 */ /* 0x000fea0003c00000 */
[----:B------:R0:W1:Y:S02]  /*17890*/  SHFL.IDX P6, R14, R13, R12, R11 ;  /* 0x0000000c0d0e7389 */ /* 0x00006400000c000b */
[----:B01----:R-:W-:Y:S01]  /*178a0*/  ENDCOLLECTIVE ;  /* 0x000000000000791b */ /* 0x003fe20003800000 */
.L_x_1518:
        /* <DEDUP_REMOVED lines=8> */
[----:B------:R-:W-:-:S07]  /*17930*/  IMAD.MOV.U32 R23, RZ, RZ, R14 ;  /* 0x000000ffff177224 */ /* 0x000fce00078e000e */
[----:B0-----:R-:W-:Y:S05]  /*17940*/  WARPSYNC.COLLECTIVE R15, `(.L_x_1519) ;  /* 0x000000000f087348 */ /* 0x001fea0003c00000 */
[----:B------:R1:W2:Y:S02]  /*17950*/  SHFL.IDX P6, R14, R13, R12, R11 ;  /* 0x0000000c0d0e7389 */ /* 0x0002a400000c000b */
[----:B012---:R-:W-:Y:S01]  /*17960*/  ENDCOLLECTIVE ;  /* 0x000000000000791b */ /* 0x007fe20003800000 */
.L_x_1519:
[----:B------:R-:W-:Y:S05]  /*17970*/  BRA `(.L_x_1520) ;  /* 0xffffffbc00907947 */ /* 0x000fea000383ffff */
.L_x_1414:
        /* <DEDUP_REMOVED lines=8> */
.L_x_1522:
[----:B------:R-:W-:Y:S05]  /*17a00*/  BSYNC B0 ;  /* 0x0000000000007941 */ /* 0x000fea0003800000 */
.L_x_1521:
[----:B------:R-:W-:Y:S02]  /*17a10*/  IMAD.MOV.U32 R13, RZ, RZ, R16 ;  /* 0x000000ffff0d7224 */ /* 0x000fe400078e0010 */
[----:B------:R-:W-:Y:S02]  /*17a20*/  IMAD.MOV.U32 R12, RZ, RZ, 0x1 ;  /* 0x00000001ff0c7424 */ /* 0x000fe400078e00ff */
[----:B------:R-:W-:Y:S02]  /*17a30*/  IMAD.MOV.U32 R11, RZ, RZ, 0x1f ;  /* 0x0000001fff0b7424 */ /* 0x000fe400078e00ff */
[----:B------:R-:W-:Y:S02]  /*17a40*/  IMAD.MOV.U32 R15, RZ, RZ, -0x1 ;  /* 0xffffffffff0f7424 */ /* 0x000fe400078e00ff */
[----:B------:R-:W-:Y:S02]  /*17a50*/  IMAD.IADD R5, R19, 0x1, R8 ;  /* 0x0000000113057824 */ /* 0x000fe400078e0208 */
[----:B------:R-:W-:-:S07]  /*17a60*/  IMAD.MOV.U32 R0, RZ, RZ, R14 ;  /* 0x000000ffff007224 */ /* 0x000fce00078e000e */
[----:B------:R-:W-:Y:S05]  /*17a70*/  WARPSYNC.COLLECTIVE R15, `(.L_x_1523) ;  /* 0x000000000f087348 */ /* 0x000fea0003c00000 */
[----:B------:R0:W1:Y:S02]  /*17a80*/  SHFL.IDX P6, R14, R13, R12, R11 ;  /* 0x0000000c0d0e7389 */ /* 0x00006400000c000b */
[----:B01----:R-:W-:Y:S01]  /*17a90*/  ENDCOLLECTIVE ;  /* 0x000000000000791b */ /* 0x003fe20003800000 */
.L_x_1523:
[----:B------:R-:W-:Y:S02]  /*17aa0*/  ULDC UR4, c[0x0][0xc3c] ;  /* 0x00030f0000047ab9 */ /* 0x000fe40000000800 */
[----:B------:R-:W-:-:S13]  /*17ab0*/  ISETP.GE.OR P1, PT, R5, UR4, !P0 ;  /* 0x0000000405007c0c */ /* 0x000fda000c726670 */
[----:B------:R-:W0:Y:S01]  /*17ac0*/  @!P1 LDC.64 R2, c[0x0][0xc80] ;  /* 0x00032000ff029b82 */ /* 0x000e220000000a00 */
[----:B------:R-:W-:Y:S02]  /*17ad0*/  IMAD.MOV.U32 R11, RZ, RZ, RZ ;  /* 0x000000ffff0b7224 */ /* 0x000fe400078e00ff */
[----:B------:R-:W-:Y:S02]  /*17ae0*/  IMAD.MOV.U32 R4, RZ, RZ, R14 ;  /* 0x000000ffff047224 */ /* 0x000fe400078e000e */
[----:B0-----:R-:W-:-:S06]  /*17af0*/  @!P1 IMAD.WIDE R2, R5, 0x4, R2 ;  /* 0x0000000405029825 */ /* 0x001fcc00078e0202 */
[----:B------:R-:W2:Y:S01]  /*17b00*/  @!P1 LDG.E R2, desc[UR36][R2.64] ;  /* 0x0000002402029981 */ /* 0x000ea2000c1e1900 */
[----:B------:R-:W-:Y:S01]  /*17b10*/  IMAD.MOV.U32 R5, RZ, RZ, RZ ;  /* 0x000000ffff057224 */ /* 0x000fe200078e00ff */
[C---:B------:R-:W-:Y:S02]  /*17b20*/  ISETP.GE.U32.AND P2, PT, R8.reuse, 0x2, PT ;  /* 0x000000020800780c */ /* 0x040fe40003f46070 */
[C---:B------:R-:W-:Y:S02]  /*17b30*/  ISETP.GE.U32.AND P3, PT, R8.reuse, 0x4, PT ;  /* 0x000000040800780c */ /* 0x040fe40003f66070 */
[C---:B------:R-:W-:Y:S02]  /*17b40*/  ISETP.GE.U32.AND P4, PT, R8.reuse, 0x8, PT ;  /* 0x000000080800780c */ /* 0x040fe40003f86070 */
[C---:B------:R-:W-:Y:S01]  /*17b50*/  ISETP.GE.U32.AND P5, PT, R8.reuse, 0x10, PT ;  /* 0x000000100800780c */ /* 0x040fe20003fa6070 */
[----:B--2---:R-:W-:Y:S01]  /*17b60*/  @!P1 IMAD.MOV.U32 R5, RZ, RZ, R2 ;  /* 0x000000ffff059224 */ /* 0x004fe200078e0002 */
[----:B------:R-:W-:-:S03]  /*17b70*/  ISETP.NE.AND P1, PT, R8, RZ, PT ;  /* 0x000000ff0800720c */ /* 0x000fc60003f25270 */
[----:B------:R-:W-:-:S10]  /*17b80*/  IMAD.MOV.U32 R13, RZ, RZ, R5 ;  /* 0x000000ffff0d7224 */ /* 0x000fd400078e0005 */
[----:B------:R-:W-:Y:S05]  /*17b90*/  WARPSYNC.COLLECTIVE R15, `(.L_x_1524) ;  /* 0x000000000f087348 */ /* 0x000fea0003c00000 */
[----:B------:R0:W1:Y:S02]  /*17ba0*/  SHFL.UP P6, R14, R13, R12, R11 ;  /* 0x0400000c0d0e7389 */ /* 0x00006400000c000b */
[----:B01----:R-:W-:Y:S01]  /*17bb0*/  ENDCOLLECTIVE ;  /* 0x000000000000791b */ /* 0x003fe20003800000 */
.L_x_1524:
[----:B------:R-:W-:Y:S01]  /*17bc0*/  IMAD.MOV.U32 R12, RZ, RZ, 0x2 ;  /* 0x00000002ff0c7424 */ /* 0x000fe200078e00ff */
[----:B------:R-:W-:-:S05]  /*17bd0*/  SEL R6, R14, RZ, P1 ;  /* 0x000000ff0e067207 */ /* 0x000fca0000800000 */
[----:B------:R-:W-:-:S04]  /*17be0*/  IMAD.IADD R6, R5, 0x1, R6 ;  /* 0x0000000105067824 */ /* 0x000fc800078e0206 */
[----:B------:R-:W-:-:S07]  /*17bf0*/  IMAD.MOV.U32 R13, RZ, RZ, R6 ;  /* 0x000000ffff0d7224 */ /* 0x000fce00078e0006 */
[----:B------:R-:W-:Y:S05]  /*17c00*/  WARPSYNC.COLLECTIVE R15, `(.L_x_1525) ;  /* 0x000000000f087348 */ /* 0x000fea0003c00000 */
[----:B------:R0:W1:Y:S02]  /*17c10*/  SHFL.UP P6, R14, R13, R12, R11 ;  /* 0x0400000c0d0e7389 */ /* 0x00006400000c000b */
[----:B01----:R-:W-:Y:S01]  /*17c20*/  ENDCOLLECTIVE ;  /* 0x000000000000791b */ /* 0x003fe20003800000 */
.L_x_1525:
[----:B------:R-:W-:Y:S01]  /*17c30*/  IMAD.MOV.U32 R12, RZ, RZ, 0x4 ;  /* 0x00000004ff0c7424 */ /* 0x000fe200078e00ff */
[----:B------:R-:W-:-:S05]  /*17c40*/  SEL R7, R14, RZ, P2 ;  /* 0x000000ff0e077207 */ /* 0x000fca0001000000 */
[----:B------:R-:W-:-:S04]  /*17c50*/  IMAD.IADD R7, R6, 0x1, R7 ;  /* 0x0000000106077824 */ /* 0x000fc800078e0207 */
[----:B------:R-:W-:-:S07]  /*17c60*/  IMAD.MOV.U32 R13, RZ, RZ, R7 ;  /* 0x000000ffff0d7224 */ /* 0x000fce00078e0007 */
[----:B------:R-:W-:Y:S05]  /*17c70*/  WARPSYNC.COLLECTIVE R15, `(.L_x_1526) ;  /* 0x000000000f087348 */ /* 0x000fea0003c00000 */
[----:B------:R0:W1:Y:S02]  /*17c80*/  SHFL.UP P6, R14, R13, R12, R11 ;  /* 0x0400000c0d0e7389 */ /* 0x00006400000c000b */
[----:B01----:R-:W-:Y:S01]  /*17c90*/  ENDCOLLECTIVE ;  /* 0x000000000000791b */ /* 0x003fe20003800000 */
.L_x_1526:
[----:B------:R-:W-:Y:S01]  /*17ca0*/  IMAD.MOV.U32 R12, RZ, RZ, 0x8 ;  /* 0x00000008ff0c7424 */ /* 0x000fe200078e00ff */
[----:B------:R-:W-:-:S05]  /*17cb0*/  SEL R2, R14, RZ, P3 ;  /* 0x000000ff0e027207 */ /* 0x000fca0001800000 */
[----:B------:R-:W-:-:S04]  /*17cc0*/  IMAD.IADD R2, R7, 0x1, R2 ;  /* 0x0000000107027824 */ /* 0x000fc800078e0202 */
[----:B------:R-:W-:-:S07]  /*17cd0*/  IMAD.MOV.U32 R13, RZ, RZ, R2 ;  /* 0x000000ffff0d7224 */ /* 0x000fce00078e0002 */
[----:B------:R-:W-:Y:S05]  /*17ce0*/  WARPSYNC.COLLECTIVE R15, `(.L_x_1527) ;  /* 0x000000000f087348 */ /* 0x000fea0003c00000 */
[----:B------:R0:W1:Y:S02]  /*17cf0*/  SHFL.UP P6, R14, R13, R12, R11 ;  /* 0x0400000c0d0e7389 */ /* 0x00006400000c000b */
[----:B01----:R-:W-:Y:S01]  /*17d00*/  ENDCOLLECTIVE ;  /* 0x000000000000791b */ /* 0x003fe20003800000 */
.L_x_1527:
[----:B------:R-:W-:Y:S01]  /*17d10*/  IMAD.MOV.U32 R12, RZ, RZ, 0x10 ;  /* 0x00000010ff0c7424 */ /* 0x000fe200078e00ff */
[----:B------:R-:W-:-:S05]  /*17d20*/  SEL R3, R14, RZ, P4 ;  /* 0x000000ff0e037207 */ /* 0x000fca0002000000 */
[----:B------:R-:W-:-:S04]  /*17d30*/  IMAD.IADD R3, R2, 0x1, R3 ;  /* 0x0000000102037824 */ /* 0x000fc800078e0203 */
[----:B------:R-:W-:-:S07]  /*17d40*/  IMAD.MOV.U32 R13, RZ, RZ, R3 ;  /* 0x000000ffff0d7224 */ /* 0x000fce00078e0003 */
[----:B------:R-:W-:Y:S05]  /*17d50*/  WARPSYNC.COLLECTIVE R15, `(.L_x_1528) ;  /* 0x000000000f087348 */ /* 0x000fea0003c00000 */
[----:B------:R0:W1:Y:S02]  /*17d60*/  SHFL.UP P6, R14, R13, R12, R11 ;  /* 0x0400000c0d0e7389 */ /* 0x00006400000c000b */
[----:B01----:R-:W-:Y:S01]  /*17d70*/  ENDCOLLECTIVE ;  /* 0x000000000000791b */ /* 0x003fe20003800000 */
.L_x_1528:
[----:B------:R-:W-:Y:S02]  /*17d80*/  IMAD.MOV.U32 R12, RZ, RZ, 0x1f ;  /* 0x0000001fff0c7424 */ /* 0x000fe400078e00ff */
[----:B------:R-:W-:Y:S01]  /*17d90*/  IMAD.MOV.U32 R11, RZ, RZ, 0x1f ;  /* 0x0000001fff0b7424 */ /* 0x000fe200078e00ff */
[----:B------:R-:W-:-:S05]  /*17da0*/  SEL R6, R14, RZ, P5 ;  /* 0x000000ff0e067207 */ /* 0x000fca0002800000 */
[----:B------:R-:W-:-:S04]  /*17db0*/  IMAD.IADD R6, R3, 0x1, R6 ;  /* 0x0000000103067824 */ /* 0x000fc800078e0206 */
[----:B------:R-:W-:-:S07]  /*17dc0*/  IMAD.MOV.U32 R13, RZ, RZ, R6 ;  /* 0x000000ffff0d7224 */ /* 0x000fce00078e0006 */
[----:B------:R-:W-:Y:S05]  /*17dd0*/  WARPSYNC.COLLECTIVE R15, `(.L_x_1529) ;  /* 0x000000000f087348 */ /* 0x000fea0003c00000 */
[----:B------:R0:W1:Y:S02]  /*17de0*/  SHFL.IDX P6, R14, R13, R12, R11 ;  /* 0x0000000c0d0e7389 */ /* 0x00006400000c000b */
[----:B01----:R-:W-:Y:S01]  /*17df0*/  ENDCOLLECTIVE ;  /* 0x000000000000791b */ /* 0x003fe20003800000 */
.L_x_1529:
[----:B------:R-:W-:Y:S05]  /*17e00*/  BRA `(.L_x_1530) ;  /* 0xffffffbc00a07947 */ /* 0x000fea000383ffff */
.L_x_1419:
[----:B------:R-:W-:Y:S01]  /*17e10*/  BSSY B0, `(.L_x_1531) ;  /* 0x0000008000007945 */ /* 0x000fe20003800000 */
[----:B-----5:R-:W-:Y:S02]  /*17e20*/  IMAD.MOV.U32 R13, RZ, RZ, R5 ;  /* 0x000000ffff0d7224 */ /* 0x020fe400078e0005 */
[----:B------:R-:W-:Y:S02]  /*17e30*/  IMAD.MOV.U32 R12, RZ, RZ, 0x1 ;  /* 0x00000001ff0c7424 */ /* 0x000fe400078e00ff */
[----:B------:R-:W-:Y:S02]  /*17e40*/  IMAD.MOV.U32 R11, RZ, RZ, RZ ;  /* 0x000000ffff0b7224 */ /* 0x000fe400078e00ff */
[----:B------:R-:W-:-:S07]  /*17e50*/  IMAD.MOV.U32 R15, RZ, RZ, -0x1 ;  /* 0xffffffffff0f7424 */ /* 0x000fce00078e00ff */
[----:B012---:R-:W-:Y:S05]  /*17e60*/  WARPSYNC.COLLECTIVE R15, `(.L_x_1532) ;  /* 0x000000000f087348 */ /* 0x007fea0003c00000 */
[----:B------:R3:W4:Y:S02]  /*17e70*/  SHFL.UP P6, R14, R13, R12, R11 ;  /* 0x0400000c0d0e7389 */ /* 0x00072400000c000b */
[----:B01234-:R-:W-:Y:S01]  /*17e80*/  ENDCOLLECTIVE ;  /* 0x000000000000791b */ /* 0x01ffe20003800000 */
.L_x_1532:
[----:B------:R-:W-:Y:S05]  /*17e90*/  BSYNC B0 ;  /* 0x0000000000007941 */ /* 0x000fea0003800000 */
.L_x_1531:
[----:B------:R-:W-:Y:S01]  /*17ea0*/  SEL R14, R14, RZ, P1 ;  /* 0x000000ff0e0e7207 */ /* 0x000fe20000800000 */
[----:B------:R-:W-:Y:S02]  /*17eb0*/  IMAD.MOV.U32 R12, RZ, RZ, 0x2 ;  /* 0x00000002ff0c7424 */ /* 0x000fe400078e00ff */
[----:B------:R-:W-:Y:S02]  /*17ec0*/  IMAD.MOV.U32 R11, RZ, RZ, RZ ;  /* 0x000000ffff0b7224 */ /* 0x000fe400078e00ff */
[----:B------:R-:W-:Y:S02]  /*17ed0*/  IMAD.IADD R13, R5, 0x1, R14 ;  /* 0x00000001050d7824 */ /* 0x000fe400078e020e */
[----:B------:R-:W-:-:S07]  /*17ee0*/  IMAD.MOV.U32 R15, RZ, RZ, -0x1 ;  /* 0xffffffffff0f7424 */ /* 0x000fce00078e00ff */
[----:B------:R-:W-:Y:S05]  /*17ef0*/  WARPSYNC.COLLECTIVE R15, `(.L_x_1533) ;  /* 0x000000000f087348 */ /* 0x000fea0003c00000 */
[----:B------:R0:W1:Y:S02]  /*17f00*/  SHFL.UP P6, R14, R13, R12, R11 ;  /* 0x0400000c0d0e7389 */ /* 0x00006400000c000b */
[----:B01----:R-:W-:Y:S01]  /*17f10*/  ENDCOLLECTIVE ;  /* 0x000000000000791b */ /* 0x003fe20003800000 */
.L_x_1533:
[----:B------:R-:W-:Y:S01]  /*17f20*/  IMAD.MOV.U32 R12, RZ, RZ, 0x4 ;  /* 0x00000004ff0c7424 */ /* 0x000fe200078e00ff */
[----:B------:R-:W-:-:S05]  /*17f30*/  SEL R2, R14, RZ, P2 ;  /* 0x000000ff0e027207 */ /* 0x000fca0001000000 */
[----:B------:R-:W-:-:S04]  /*17f40*/  IMAD.IADD R2, R13, 0x1, R2 ;  /* 0x000000010d027824 */ /* 0x000fc800078e0202 */
[----:B------:R-:W-:-:S07]  /*17f50*/  IMAD.MOV.U32 R13, RZ, RZ, R2 ;  /* 0x000000ffff0d7224 */ /* 0x000fce00078e0002 */
[----:B------:R-:W-:Y:S05]  /*17f60*/  WARPSYNC.COLLECTIVE R15, `(.L_x_1534) ;  /* 0x000000000f087348 */ /* 0x000fea0003c00000 */
[----:B------:R0:W1:Y:S02]  /*17f70*/  SHFL.UP P6, R14, R13, R12, R11 ;  /* 0x0400000c0d0e7389 */ /* 0x00006400000c000b */
[----:B01----:R-:W-:Y:S01]  /*17f80*/  ENDCOLLECTIVE ;  /* 0x000000000000791b */ /* 0x003fe20003800000 */
.L_x_1534:
[----:B------:R-:W-:Y:S01]  /*17f90*/  IMAD.MOV.U32 R12, RZ, RZ, 0x8 ;  /* 0x00000008ff0c7424 */ /* 0x000fe200078e00ff */
[----:B------:R-:W-:-:S05]  /*17fa0*/  SEL R3, R14, RZ, P3 ;  /* 0x000000ff0e037207 */ /* 0x000fca0001800000 */
[----:B------:R-:W-:-:S04]  /*17fb0*/  IMAD.IADD R3, R2, 0x1, R3 ;  /* 0x0000000102037824 */ /* 0x000fc800078e0203 */
[----:B------:R-:W-:-:S07]  /*17fc0*/  IMAD.MOV.U32 R13, RZ, RZ, R3 ;  /* 0x000000ffff0d7224 */ /* 0x000fce00078e0003 */
[----:B------:R-:W-:Y:S05]  /*17fd0*/  WARPSYNC.COLLECTIVE R15, `(.L_x_1535) ;  /* 0x000000000f087348 */ /* 0x000fea0003c00000 */
[----:B------:R0:W1:Y:S02]  /*17fe0*/  SHFL.UP P6, R14, R13, R12, R11 ;  /* 0x0400000c0d0e7389 */ /* 0x00006400000c000b */
[----:B01----:R-:W-:Y:S01]  /*17ff0*/  ENDCOLLECTIVE ;  /* 0x000000000000791b */ /* 0x003fe20003800000 */
.L_x_1535:
[----:B------:R-:W-:Y:S01]  /*18000*/  IMAD.MOV.U32 R12, RZ, RZ, 0x10 ;  /* 0x00000010ff0c7424 */ /* 0x000fe200078e00ff */
[----:B------:R-:W-:-:S05]  /*18010*/  SEL R4, R14, RZ, P4 ;  /* 0x000000ff0e047207 */ /* 0x000fca0002000000 */
[----:B------:R-:W-:-:S04]  /*18020*/  IMAD.IADD R4, R3, 0x1, R4 ;  /* 0x0000000103047824 */ /* 0x000fc800078e0204 */
[----:B------:R-:W-:-:S07]  /*18030*/  IMAD.MOV.U32 R13, RZ, RZ, R4 ;  /* 0x000000ffff0d7224 */ /* 0x000fce00078e0004 */
[----:B------:R-:W-:Y:S05]  /*18040*/  WARPSYNC.COLLECTIVE R15, `(.L_x_1536) ;  /* 0x000000000f087348 */ /* 0x000fea0003c00000 */
[----:B------:R0:W1:Y:S02]  /*18050*/  SHFL.UP P6, R14, R13, R12, R11 ;  /* 0x0400000c0d0e7389 */ /* 0x00006400000c000b */
[----:B01----:R-:W-:Y:S01]  /*18060*/  ENDCOLLECTIVE ;  /* 0x000000000000791b */ /* 0x003fe20003800000 */
.L_x_1536:
        /* <DEDUP_REMOVED lines=8> */
.L_x_1537:
[----:B------:R-:W-:Y:S05]  /*180f0*/  BRA `(.L_x_1538) ;  /* 0xffffffbc00807947 */ /* 0x000fea000383ffff */
.L_x_1421:
[----:B------:R-:W-:Y:S01]  /*18100*/  BSSY B0, `(.L_x_1539) ;  /* 0x0000006000007945 */ /* 0x000fe20003800000 */
[----:B------:R-:W-:Y:S01]  /*18110*/  PLOP3.LUT P6, PT, P6, PT, PT, 0x8, 0x0 ;  /* 0x000000000000781c */ /* 0x000fe200037ce170 */
[----:B------:R-:W-:-:S12]  /*18120*/  IMAD.MOV.U32 R15, RZ, RZ, -0x1 ;  /* 0xffffffffff0f7424 */ /* 0x000fd800078e00ff */
[----:B01----:R-:W-:Y:S05]  /*18130*/  WARPSYNC.COLLECTIVE R15, `(.L_x_1540) ;  /* 0x000000000f087348 */ /* 0x003fea0003c00000 */
[----:B------:R-:W-:Y:S01]  /*18140*/  VOTE.ANY R14, PT, P6 ;  /* 0x00000000000e7806 */ /* 0x000fe200030e0100 */
[----:B01----:R-:W-:Y:S06]  /*18150*/  ENDCOLLECTIVE ;  /* 0x000000000000791b */ /* 0x003fec0003800000 */
.L_x_1540:
[----:B------:R-:W-:Y:S05]  /*18160*/  BSYNC B0 ;  /* 0x0000000000007941 */ /* 0x000fea0003800000 */
.L_x_1539:
[----:B------:R-:W-:Y:S02]  /*18170*/  IMAD.MOV.U32 R2, RZ, RZ, R14 ;  /* 0x000000ffff027224 */ /* 0x000fe400078e000e */
[----:B------:R-:W-:Y:S02]  /*18180*/  IMAD.MOV.U32 R13, RZ, RZ, R5 ;  /* 0x000000ffff0d7224 */ /* 0x000fe400078e0005 */
[----:B------:R-:W0:Y:S01]  /*18190*/  POPC R4, R2 ;  /* 0x0000000200047309 */ /* 0x000e220000000000 */
[----:B------:R-:W-:Y:S02]  /*181a0*/  IMAD.MOV.U32 R11, RZ, RZ, 0x1f ;  /* 0x0000001fff0b7424 */ /* 0x000fe400078e00ff */
[----:B------:R-:W-:Y:S02]  /*181b0*/  IMAD.MOV.U32 R15, RZ, RZ, -0x1 ;  /* 0xffffffffff0f7424 */ /* 0x000fe400078e00ff */
[----:B0-----:R-:W-:-:S07]  /*181c0*/  IMAD.MOV.U32 R12, RZ, RZ, R4 ;  /* 0x000000ffff0c7224 */ /* 0x001fce00078e0004 */
[----:B------:R-:W-:Y:S05]  /*181d0*/  WARPSYNC.COLLECTIVE R15, `(.L_x_1541) ;  /* 0x000000000f087348 */ /* 0x000fea0003c00000 */
[----:B------:R0:W1:Y:S02]  /*181e0*/  SHFL.IDX P6, R14, R13, R12, R11 ;  /* 0x0000000c0d0e7389 */ /* 0x00006400000c000b */
[----:B01----:R-:W-:Y:S01]  /*181f0*/  ENDCOLLECTIVE ;  /* 0x000000000000791b */ /* 0x003fe20003800000 */
.L_x_1541:
[----:B------:R-:W-:Y:S01]  /*18200*/  IMAD.MOV.U32 R5, RZ, RZ, R14 ;  /* 0x000000ffff057224 */ /* 0x000fe200078e000e */
[----:B------:R-:W-:Y:S06]  /*18210*/  BRA `(.L_x_1542) ;  /* 0xffffffbc00707947 */ /* 0x000fec000383ffff */
.L_x_1423:
[----:B------:R-:W-:Y:S01]  /*18220*/  BSSY B0, `(.L_x_1543) ;  /* 0x0000007000007945 */ /* 0x000fe20003800000 */
[----:B------:R-:W-:Y:S02]  /*18230*/  IMAD.MOV.U32 R13, RZ, RZ, R6 ;  /* 0x000000ffff0d7224 */ /* 0x000fe400078e0006 */
[----:B------:R-:W-:Y:S02]  /*18240*/  IMAD.MOV.U32 R11, RZ, RZ, 0x1f ;  /* 0x0000001fff0b7424 */ /* 0x000fe400078e00ff */
[----:B------:R-:W-:-:S07]  /*18250*/  IMAD.MOV.U32 R15, RZ, RZ, -0x1 ;  /* 0xffffffffff0f7424 */ /* 0x000fce00078e00ff */
[----:B0123--:R-:W-:Y:S05]  /*18260*/  WARPSYNC.COLLECTIVE R15, `(.L_x_1544) ;  /* 0x000000000f087348 */ /* 0x00ffea0003c00000 */
[----:B------:R4:W0:Y:S02]  /*18270*/  SHFL.IDX P6, R14, R13, R12, R11 ;  /* 0x0000000c0d0e7389 */ /* 0x00082400000c000b */
[----:B01234-:R-:W-:Y:S01]  /*18280*/  ENDCOLLECTIVE ;  /* 0x000000000000791b */ /* 0x01ffe20003800000 */
.L_x_1544:
[----:B------:R-:W-:Y:S05]  /*18290*/  BSYNC B0 ;  /* 0x0000000000007941 */ /* 0x000fea0003800000 */
.L_x_1543:
[----:B------:R-:W-:Y:S05]  /*182a0*/  BRA `(.L_x_1422) ;  /* 0xffffffbc00687947 */ /* 0x000fea000383ffff */
.L_x_1427:
[----:B0-----:R0:W2:Y:S02]  /*182b0*/  SYNCS.PHASECHK.TRANS64.TRYWAIT P0, [R5+URZ+0x2a820], R0 ;  /* 0x02a82000050075a7 */ /* 0x0010a4000800017f */
[----:B--2---:R-:W-:Y:S05]  /*182c0*/  @!P0 NANOSLEEP.SYNCS 0x989680 ;  /* 0x009896800000895d */ /* 0x004fea0003900000 */
[----:B------:R-:W2:Y:S02]  /*182d0*/  @!P0 SYNCS.PHASECHK.TRANS64 P0, [R5+URZ+0x2a820], R0 ;  /* 0x02a82000050085a7 */ /* 0x000ea4000800007f */
[----:B--2---:R-:W-:Y:S05]  /*182e0*/  @!P0 BRA `(.L_x_1427) ;  /* 0xfffffffc00f08947 */ /* 0x004fea000383ffff */
[----:B------:R-:W-:Y:S05]  /*182f0*/  BRA `(.L_x_1545) ;  /* 0xffffffc000e07947 */ /* 0x000fea000383ffff */
.L_x_1428:
        /* <DEDUP_REMOVED lines=11> */
.L_x_1547:
[----:B------:R-:W-:Y:S05]  /*183b0*/  BSYNC B0 ;  /* 0x0000000000007941 */ /* 0x000fea0003800000 */
.L_x_1546:
[----:B------:R-:W-:Y:S05]  /*183c0*/  BRA `(.L_x_1548) ;  /* 0xffffffc000c87947 */ /* 0x000fea000383ffff */
.L_x_1431:
[----:B------:R-:W-:Y:S01]  /*183d0*/  BSSY B1, `(.L_x_1549) ;  /* 0x0000006000017945 */ /* 0x000fe20003800000 */
[----:B------:R-:W-:-:S07]  /*183e0*/  IMAD.MOV.U32 R15, RZ, RZ, -0x1 ;  /* 0xffffffffff0f7424 */ /* 0x000fce00078e00ff */
[----:B01-3--:R-:W-:Y:S05]  /*183f0*/  WARPSYNC.COLLECTIVE R15, `(.L_x_1550) ;  /* 0x000000000f0c7348 */ /* 0x00bfea0003c00000 */
[----:B------:R-:W-:Y:S02]  /*18400*/  ELECT P6, UR62, PT ;  /* 0x00000000003e782f */ /* 0x000fe400038c0000 */
[----:B------:R-:W-:Y:S01]  /*18410*/  MOV R14, UR62 ;  /* 0x0000003e000e7c02 */ /* 0x000fe20008000f00 */
[----:B01-3--:R-:W-:Y:S10]  /*18420*/  ENDCOLLECTIVE ;  /* 0x000000000000791b */ /* 0x00bff40003800000 */
.L_x_1550:
[----:B------:R-:W-:Y:S05]  /*18430*/  BSYNC B1 ;  /* 0x0000000000017941 */ /* 0x000fea0003800000 */
.L_x_1549:
[----:B------:R-:W-:Y:S05]  /*18440*/  BRA `(.L_x_1551) ;  /* 0xffffffc000c07947 */ /* 0x000fea000383ffff */
.L_x_1433:
[----:B0-----:R0:W2:Y:S02]  /*18450*/  SYNCS.PHASECHK.TRANS64.TRYWAIT P1, [R3+URZ+0x2a840], R2 ;  /* 0x02a84002030075a7 */ /* 0x0010a4000802017f */
[----:B--2---:R-:W-:Y:S05]  /*18460*/  @!P1 NANOSLEEP.SYNCS 0x989680 ;  /* 0x009896800000995d */ /* 0x004fea0003900000 */
[----:B------:R-:W2:Y:S02]  /*18470*/  @!P1 SYNCS.PHASECHK.TRANS64 P1, [R3+URZ+0x2a840], R2 ;  /* 0x02a84002030095a7 */ /* 0x000ea4000802007f */
[----:B--2---:R-:W-:Y:S05]  /*18480*/  @!P1 BRA `(.L_x_1433) ;  /* 0xfffffffc00f09947 */ /* 0x004fea000383ffff */
[----:B------:R-:W-:Y:S05]  /*18490*/  BRA `(.L_x_1552) ;  /* 0xffffffc000e87947 */ /* 0x000fea000383ffff */
.L_x_1435:
[----:B--2---:R2:W4:Y:S02]  /*184a0*/  SYNCS.PHASECHK.TRANS64.TRYWAIT P1, [R25+URZ+0x2a840], R0 ;  /* 0x02a84000190075a7 */ /* 0x004524000802017f */
[----:B----4-:R-:W-:Y:S05]  /*184b0*/  @!P1 NANOSLEEP.SYNCS 0x989680 ;  /* 0x009896800000995d */ /* 0x010fea0003900000 */
[----:B------:R-:W4:Y:S02]  /*184c0*/  @!P1 SYNCS.PHASECHK.TRANS64 P1, [R25+URZ+0x2a840], R0 ;  /* 0x02a84000190095a7 */ /* 0x000f24000802007f */
[----:B----4-:R-:W-:Y:S05]  /*184d0*/  @!P1 BRA `(.L_x_1435) ;  /* 0xfffffffc00f09947 */ /* 0x010fea000383ffff */
[----:B------:R-:W-:Y:S05]  /*184e0*/  BRA `(.L_x_1553) ;  /* 0xffffffc000f47947 */ /* 0x000fea000383ffff */
.L_x_1437:
[----:B----4-:R4:W0:Y:S02]  /*184f0*/  SYNCS.PHASECHK.TRANS64.TRYWAIT P1, [R3+URZ+0x2a860], R2 ;  /* 0x02a86002030075a7 */ /* 0x010824000802017f */
[----:B0-----:R-:W-:Y:S05]  /*18500*/  @!P1 NANOSLEEP.SYNCS 0x989680 ;  /* 0x009896800000995d */ /* 0x001fea0003900000 */
[----:B------:R-:W0:Y:S02]  /*18510*/  @!P1 SYNCS.PHASECHK.TRANS64 P1, [R3+URZ+0x2a860], R2 ;  /* 0x02a86002030095a7 */ /* 0x000e24000802007f */
[----:B0-----:R-:W-:Y:S05]  /*18520*/  @!P1 BRA `(.L_x_1437) ;  /* 0xfffffffc00f09947 */ /* 0x001fea000383ffff */
[----:B------:R-:W-:Y:S05]  /*18530*/  BRA `(.L_x_1554) ;  /* 0xffffffc000f07947 */ /* 0x000fea000383ffff */
.L_x_1555:
        /* <DEDUP_REMOVED lines=12> */
.L_x_3230:


//--------------------- .text._ZN7cutlass13device_kernelIN5flash11enable_sm90INS1_16FlashAttnFwdSm90INS1_25CollectiveMainloopFwdSm90ILi2EN4cute5tupleIJNS5_1CILi1EEES8_S8_EEENS6_IJNS7_ILi128EEENS7_ILi96EEENS7_ILi192EEEEEELi128ENS_6half_tEfNS_4arch4Sm90ELb0ELb1ELb0ELb1ELb1ELb1ELb0ELb1ELb1ELb1ELb0ELb0EEENS1_21CollectiveEpilogueFwdINS6_IJSA_SA_SB_EEES9_SE_SG_Li256ELb1ELb1ELb0ELb0EEENS1_36VarlenDynamicPersistentTileSchedulerILi128ELi96ELi256ELi128ELb0ELb1ELb1ELb1ELb0ELb1EEEEEEEEEvNT_6ParamsE --------------------------
	.section	.text._ZN7cutlass13device_kernelIN5flash11enable_sm90INS1_16FlashAttnFwdSm90INS1_25CollectiveMainloopFwdSm90ILi2EN4cute5tupleIJNS5_1CILi1EEES8_S8_EEENS6_IJNS7_ILi128EEENS7_ILi96EEENS7_ILi192EEEEEELi128ENS_6half_tEfNS_4arch4Sm90ELb0ELb1ELb0ELb1ELb1ELb1ELb0ELb1ELb1ELb1ELb0ELb0EEENS1_21CollectiveEpilogueFwdINS6_IJSA_SA_SB_EEES9_SE_SG_Li256ELb1ELb1ELb0ELb0EEENS1_36VarlenDynamicPersistentTileSchedulerILi128ELi96ELi256ELi128ELb0ELb1ELb1ELb1ELb0ELb1EEEEEEEEEvNT_6ParamsE,"ax",@progbits
	.align	128
.text._ZN7cutlass13device_kernelIN5flash11enable_sm90INS1_16FlashAttnFwdSm90INS1_25CollectiveMainloopFwdSm90ILi2EN4cute5tupleIJNS5_1CILi1EEES8_S8_EEENS6_IJNS7_ILi128EEENS7_ILi96EEENS7_ILi192EEEEEELi128ENS_6half_tEfNS_4arch4Sm90ELb0ELb1ELb0ELb1ELb1ELb1ELb0ELb1ELb1ELb1ELb0ELb0EEENS1_21CollectiveEpilogueFwdINS6_IJSA_SA_SB_EEES9_SE_SG_Li256ELb1ELb1ELb0ELb0EEENS1_36VarlenDynamicPersistentTileSchedulerILi128ELi96ELi256ELi128ELb0ELb1ELb1ELb1ELb0ELb1EEEEEEEEEvNT_6ParamsE:
        .type           _ZN7cutlass13device_kernelIN5flash11enable_sm90INS1_16FlashAttnFwdSm90INS1_25CollectiveMainloopFwdSm90ILi2EN4cute5tupleIJNS5_1CILi1EEES8_S8_EEENS6_IJNS7_ILi128EEENS7_ILi96EEENS7_ILi192EEEEEELi128ENS_6half_tEfNS_4arch4Sm90ELb0ELb1ELb0ELb1ELb1ELb1ELb0ELb1ELb1ELb1ELb0ELb0EEENS1_21CollectiveEpilogueFwdINS6_IJSA_SA_SB_EEES9_SE_SG_Li256ELb1ELb1ELb0ELb0EEENS1_36VarlenDynamicPersistentTileSchedulerILi128ELi96ELi256ELi128ELb0ELb1ELb1ELb1ELb0ELb1EEEEEEEEEvNT_6ParamsE,@function
        .size           _ZN7cutlass13device_kernelIN5flash11enable_sm90INS1_16FlashAttnFwdSm90INS1_25CollectiveMainloopFwdSm90ILi2EN4cute5tupleIJNS5_1CILi1EEES8_S8_EEENS6_IJNS7_ILi128EEENS7_ILi96EEENS7_ILi192EEEEEELi128ENS_6half_tEfNS_4arch4Sm90ELb0ELb1ELb0ELb1ELb1ELb1ELb0ELb1ELb1ELb1ELb0ELb0EEENS1_21CollectiveEpilogueFwdINS6_IJSA_SA_SB_EEES9_SE_SG_Li256ELb1ELb1ELb0ELb0EEENS1_36VarlenDynamicPersistentTileSchedulerILi128ELi96ELi256ELi128ELb0ELb1ELb1ELb1ELb0ELb1EEEEEEEEEvNT_6ParamsE,(.L_x_3231 - _ZN7cutlass13device_kernelIN5flash11enable_sm90INS1_16FlashAttnFwdSm90INS1_25CollectiveMainloopFwdSm90ILi2EN4cute5tupleIJNS5_1CILi1EEES8_S8_EEENS6_IJNS7_ILi128EEENS7_ILi96EEENS7_ILi192EEEEEELi128ENS_6half_tEfNS_4arch4Sm90ELb0ELb1ELb0ELb1ELb1ELb1ELb0ELb1ELb1ELb1ELb0ELb0EEENS1_21CollectiveEpilogueFwdINS6_IJSA_SA_SB_EEES9_SE_SG_Li256ELb1ELb1ELb0ELb0EEENS1_36VarlenDynamicPersistentTileSchedulerILi128ELi96ELi256ELi128ELb0ELb1ELb1ELb1ELb0ELb1EEEEEEEEEvNT_6ParamsE)
        .other          _ZN7cutlass13device_kernelIN5flash11enable_sm90INS1_16FlashAttnFwdSm90INS1_25CollectiveMainloopFwdSm90ILi2EN4cute5tupleIJNS5_1CILi1EEES8_S8_EEENS6_IJNS7_ILi128EEENS7_ILi96EEENS7_ILi192EEEEEELi128ENS_6half_tEfNS_4arch4Sm90ELb0ELb1ELb0ELb1ELb1ELb1ELb0ELb1ELb1ELb1ELb0ELb0EEENS1_21CollectiveEpilogueFwdINS6_IJSA_SA_SB_EEES9_SE_SG_Li256ELb1ELb1ELb0ELb0EEENS1_36VarlenDynamicPersistentTileSchedulerILi128ELi96ELi256ELi128ELb0ELb1ELb1ELb1ELb0ELb1EEEEEEEEEvNT_6ParamsE,@"STO_CUDA_ENTRY STV_DEFAULT"
_ZN7cutlass13device_kernelIN5flash11enable_sm90INS1_16FlashAttnFwdSm90INS1_25CollectiveMainloopFwdSm90ILi2EN4cute5tupleIJNS5_1CILi1EEES8_S8_EEENS6_IJNS7_ILi128EEENS7_ILi96EEENS7_ILi192EEEEEELi128ENS_6half_tEfNS_4arch4Sm90ELb0ELb1ELb0ELb1ELb1ELb1ELb0ELb1ELb1ELb1ELb0ELb0EEENS1_21CollectiveEpilogueFwdINS6_IJSA_SA_SB_EEES9_SE_SG_Li256ELb1ELb1ELb0ELb0EEENS1_36VarlenDynamicPersistentTileSchedulerILi128ELi96ELi256ELi128ELb0ELb1ELb1ELb1ELb0ELb1EEEEEEEEEvNT_6ParamsE:
        /* <DEDUP_REMOVED lines=18> */
.L_x_1557:
[----:B------:R-:W-:Y:S05]  /*0120*/  BSYNC B0 ;  /* 0x0000000000007941 */ /* 0x000fea0003800000 */
.L_x_1556:
        /* <DEDUP_REMOVED lines=41> */
.L_x_1558:
        /* <DEDUP_REMOVED lines=22> */
.L_x_1559:
        /* <DEDUP_REMOVED lines=18> */
.L_x_1560:
        /* <DEDUP_REMOVED lines=22> */
.L_x_1561:
        /* <DEDUP_REMOVED lines=22> */
.L_x_1562:
        /* <DEDUP_REMOVED lines=10> */
.L_x_1565:
[----:B------:R-:W-:-:S08]  /*09a0*/  NOP ;  /* 0x0000000000007918 */ /* 0x000fd00000000000 */
[----:B------:R-:W1:Y:S02]  /*09b0*/  USETMAXREG.TRY_ALLOC.CTAPOOL UP0, 0xe8 ;  /* 0x000000e8000079c8 */ /* 0x000e640008000600 */
[----:B-1----:R-:W-:-:S13]  /*09c0*/  PLOP3.LUT P0, PT, PT, PT, UP0, 0x80, 0x0 ;  /* 0x000000000000781c */ /* 0x002fda0003f0f008 */
[----:B------:R-:W-:Y:S05]  /*09d0*/  @!P0 BRA `(.L_x_1565) ;  /* 0xfffffffc00f08947 */ /* 0x000fea000383ffff */
[----:B------:R-:W1:Y:S08]  /*09e0*/  S2UR UR4, SR_CgaCtaId ;  /* 0x00000000000479c3 */ /* 0x000e700000008800 */
[----:B------:R-:W-:Y:S06]  /*09f0*/  BAR.ARV 0x8, 0x180 ;  /* 0x0206000000007b1d */ /* 0x000fec0000002000 */
[----:B0-----:R-:W-:-:S02]  /*0a00*/  MOV R3, 0x400 ;  /* 0x0000040000037802 */ /* 0x001fc40000000f00 */
[----:B------:R-:W-:Y:S01]  /*0a10*/  BAR.SYNC.DEFER_BLOCKING 0x5, 0x180 ;  /* 0x0146000000007b1d */ /* 0x000fe20000010000 */
[----:B-1----:R-:W-:-:S05]  /*0a20*/  IMAD.U32 R172, RZ, RZ, UR4 ;  /* 0x00000004ffac7e24 */ /* 0x002fca000f8e00ff */
[----:B------:R-:W-:Y:S01]  /*0a30*/  ULDC UR4, c[0x0][0xc3c] ;  /* 0x00030f0000047ab9 */ /* 0x000fe20000000800 */
[----:B------:R-:W-:-:S05]  /*0a40*/  LEA R18, R172, R3, 0x18 ;  /* 0x00000003ac127211 */ /* 0x000fca00078ec0ff */
[----:B------:R-:W0:Y:S01]  /*0a50*/  LDS.128 R28, [R18+0x2a8d0] ;  /* 0x02a8d000121c7984 */ /* 0x000e220000000c00 */
[----:B------:R-:W-:Y:S06]  /*0a60*/  BAR.ARV 0x4, 0x180 ;  /* 0x0106000000007b1d */ /* 0x000fec0000002000 */
[----:B0-----:R-:W-:-:S13]  /*0a70*/  ISETP.GE.AND P0, PT, R31, UR4, PT ;  /* 0x000000041f007c0c */ /* 0x001fda000bf06270 */
[----:B------:R-:W-:Y:S05]  /*0a80*/  @P0 BRA `(.L_x_1566) ;  /* 0x0000027000680947 */ /* 0x000fea0003800000 */
[----:B------:R-:W2:Y:S01]  /*0a90*/  LDL R2, [R1+0x40] ;  /* 0x0000400001027983 */ /* 0x000ea20000100800 */
[----:B------:R-:W-:Y:S01]  /*0aa0*/  VIADD R0, R0, 0xffffff80 ;  /* 0xffffff8000007836 */ /* 0x000fe20000000000 */
[----:B------:R-:W-:Y:S01]  /*0ab0*/  R2UR UR4, R18 ;  /* 0x00000000120472ca */ /* 0x000fe200000e0000 */
[----:B------:R-:W-:Y:S01]  /*0ac0*/  IMAD.MOV.U32 R197, RZ, RZ, RZ ;  /* 0x000000ffffc57224 */ /* 0x000fe200078e00ff */
[----:B------:R-:W-:Y:S01]  /*0ad0*/  MOV R19, RZ ;  /* 0x000000ff00137202 */ /* 0x000fe20000000f00 */
[----:B------:R-:W-:Y:S01]  /*0ae0*/  IMAD.MOV.U32 R175, RZ, RZ, RZ ;  /* 0x000000ffffaf7224 */ /* 0x000fe200078e00ff */
[----:B------:R-:W-:Y:S01]  /*0af0*/  SHF.R.S32.HI R3, RZ, 0x1f, R0 ;  /* 0x0000001fff037819 */ /* 0x000fe20000011400 */
[----:B------:R-:W-:Y:S02]  /*0b00*/  IMAD.MOV.U32 R163, RZ, RZ, RZ ;  /* 0x000000ffffa37224 */ /* 0x000fe400078e00ff */
[----:B------:R-:W-:Y:S01]  /*0b10*/  IMAD.MOV.U32 R160, RZ, RZ, RZ ;  /* 0x000000ffffa07224 */ /* 0x000fe200078e00ff */
[----:B------:R-:W-:-:S02]  /*0b20*/  LEA.HI R5, R3, R0, RZ, 0x7 ;  /* 0x0000000003057211 */ /* 0x000fc400078f38ff */
[----:B------:R-:W-:Y:S02]  /*0b30*/  LEA.HI R199, R3, R0, RZ, 0x3 ;  /* 0x0000000003c77211 */ /* 0x000fe400078f18ff */
[----:B------:R-:W-:Y:S01]  /*0b40*/  LOP3.LUT R7, R5, 0xffffff80, RZ, 0xc0, !PT ;  /* 0xffffff8005077812 */ /* 0x000fe200078ec0ff */
[----:B------:R-:W-:Y:S01]  /*0b50*/  UIADD3 UR4, UR4, 0xc400, URZ ;  /* 0x0000c40004047890 */ /* 0x000fe2000fffe03f */
[----:B------:R-:W-:-:S03]  /*0b60*/  SHF.R.S32.HI R220, RZ, 0x7, R5 ;  /* 0x00000007ffdc7819 */ /* 0x000fc60000011405 */
[----:B------:R-:W-:-:S05]  /*0b70*/  IMAD.IADD R208, R0, 0x1, -R7 ;  /* 0x0000000100d07824 */ /* 0x000fca00078e0a07 */
[----:B------:R-:W-:-:S04]  /*0b80*/  SHF.R.S32.HI R9, RZ, 0x1f, R208 ;  /* 0x0000001fff097819 */ /* 0x000fc800000114d0 */
[CC--:B------:R-:W-:Y:S02]  /*0b90*/  LEA.HI R8, R9.reuse, R208.reuse, RZ, 0x2 ;  /* 0x000000d009087211 */ /* 0x0c0fe400078f10ff */
[----:B------:R-:W-:Y:S02]  /*0ba0*/  LEA.HI R9, R9, R208, RZ, 0x5 ;  /* 0x000000d009097211 */ /* 0x000fe400078f28ff */
[--C-:B------:R-:W-:Y:S02]  /*0bb0*/  SHF.R.S32.HI R6, RZ, 0x2, R8.reuse ;  /* 0x00000002ff067819 */ /* 0x100fe40000011408 */
[----:B------:R-:W-:Y:S02]  /*0bc0*/  SHF.R.S32.HI R11, RZ, 0x1f, R8 ;  /* 0x0000001fff0b7819 */ /* 0x000fe40000011408 */
[----:B------:R-:W-:Y:S02]  /*0bd0*/  SHF.R.S32.HI R9, RZ, 0x5, R9 ;  /* 0x00000005ff097819 */ /* 0x000fe40000011409 */
[----:B------:R-:W-:-:S04]  /*0be0*/  LEA.HI R11, R11, R6, RZ, 0x3 ;  /* 0x000000060b0b7211 */ /* 0x000fc800078f18ff */
[----:B------:R-:W-:-:S04]  /*0bf0*/  LOP3.LUT R11, R11, 0xfffffff8, RZ, 0xc0, !PT ;  /* 0xfffffff80b0b7812 */ /* 0x000fc800078ec0ff */
[----:B------:R-:W-:Y:S02]  /*0c00*/  IADD3 R6, R6, -R11, RZ ;  /* 0x8000000b06067210 */ /* 0x000fe40007ffe0ff */
[----:B------:R-:W-:Y:S02]  /*0c10*/  LOP3.LUT R11, R199, 0xfffffff8, RZ, 0xc0, !PT ;  /* 0xfffffff8c70b7812 */ /* 0x000fe400078ec0ff */
[----:B------:R-:W-:Y:S01]  /*0c20*/  SHF.R.S32.HI R199, RZ, 0x3, R199 ;  /* 0x00000003ffc77819 */ /* 0x000fe200000114c7 */
[----:B------:R-:W-:Y:S01]  /*0c30*/  IMAD R10, R9, 0x10, R6 ;  /* 0x00000010090a7824 */ /* 0x000fe200078e0206 */
[----:B------:R-:W-:Y:S02]  /*0c40*/  LEA.HI R6, R3, R0, RZ, 0x2 ;  /* 0x0000000003067211 */ /* 0x000fe400078f10ff */
[----:B------:R-:W-:Y:S02]  /*0c50*/  IADD3 R194, R0, -R11, RZ ;  /* 0x8000000b00c27210 */ /* 0x000fe40007ffe0ff */
[----:B------:R-:W-:-:S02]  /*0c60*/  SHF.R.S32.HI R174, RZ, 0x2, R6 ;  /* 0x00000002ffae7819 */ /* 0x000fc40000011406 */
[----:B------:R-:W-:Y:S01]  /*0c70*/  SHF.R.S32.HI R9, RZ, 0x1f, R6 ;  /* 0x0000001fff097819 */ /* 0x000fe20000011406 */
[----:B------:R-:W-:Y:S02]  /*0c80*/  IMAD.SHL.U32 R192, R194, 0x8, RZ ;  /* 0x00000008c2c07824 */ /* 0x000fe400078e00ff */
[----:B------:R-:W-:Y:S01]  /*0c90*/  VIADD R219, R174, 0x40 ;  /* 0x00000040aedb7836 */ /* 0x000fe20000000000 */
[----:B------:R-:W-:Y:S02]  /*0ca0*/  LEA.HI R9, R9, R174, RZ, 0x3 ;  /* 0x000000ae09097211 */ /* 0x000fe400078f18ff */
[----:B------:R-:W-:Y:S01]  /*0cb0*/  IADD3 R193, R192, 0x40, RZ ;  /* 0x00000040c0c17810 */ /* 0x000fe20007ffe0ff */
[----:B------:R-:W-:Y:S01]  /*0cc0*/  IMAD.SHL.U32 R181, R219, 0x40, RZ ;  /* 0x00000040dbb57824 */ /* 0x000fe200078e00ff */
[----:B------:R-:W-:Y:S02]  /*0cd0*/  LOP3.LUT R9, R9, 0xfffffff8, RZ, 0xc0, !PT ;  /* 0xfffffff809097812 */ /* 0x000fe400078ec0ff */
[----:B------:R-:W-:-:S02]  /*0ce0*/  SHF.R.S32.HI R225, RZ, 0x1f, R192 ;  /* 0x0000001fffe17819 */ /* 0x000fc400000114c0 */
[----:B------:R-:W-:Y:S01]  /*0cf0*/  LOP3.LUT R181, R181, 0x1c0, RZ, 0xc0, !PT ;  /* 0x000001c0b5b57812 */ /* 0x000fe200078ec0ff */
[----:B------:R-:W-:Y:S01]  /*0d00*/  IMAD.IADD R207, R174, 0x1, -R9 ;  /* 0x00000001aecf7824 */ /* 0x000fe200078e0a09 */
[----:B------:R-:W-:Y:S02]  /*0d10*/  SHF.R.S32.HI R224, RZ, 0x1f, R193 ;  /* 0x0000001fffe07819 */ /* 0x000fe400000114c1 */
[----:B------:R-:W-:Y:S01]  /*0d20*/  SHF.R.U32.HI R218, RZ, 0x3, R181 ;  /* 0x00000003ffda7819 */ /* 0x000fe200000116b5 */
[----:B------:R-:W-:-:S05]  /*0d30*/  IMAD.SHL.U32 R184, R207, 0x40, RZ ;  /* 0x00000040cfb87824 */ /* 0x000fca00078e00ff */
[----:B------:R-:W-:-:S04]  /*0d40*/  LOP3.LUT R184, R184, 0x1c0, RZ, 0xc0, !PT ;  /* 0x000001c0b8b87812 */ /* 0x000fc800078ec0ff */
[----:B------:R-:W-:Y:S02]  /*0d50*/  SHF.R.U32.HI R185, RZ, 0x3, R184 ;  /* 0x00000003ffb97819 */ /* 0x000fe400000116b8 */
[----:B--2---:R-:W-:Y:S02]  /*0d60*/  R2UR UR5, R2 ;  /* 0x00000000020572ca */ /* 0x004fe400000e0000 */
[----:B------:R-:W-:-:S04]  /*0d70*/  LEA.HI R2, R3, R0, RZ, 0x4 ;  /* 0x0000000003027211 */ /* 0x000fc800078f20ff */
[----:B------:R-:W-:-:S04]  /*0d80*/  SHF.R.S32.HI R7, RZ, 0x4, R2 ;  /* 0x00000004ff077819 */ /* 0x000fc80000011402 */
[----:B------:R-:W-:-:S03]  /*0d90*/  LEA.HI R4, R2, R7, RZ, 0x1 ;  /* 0x0000000702047211 */ /* 0x000fc600078f08ff */
[----:B------:R-:W-:Y:S01]  /*0da0*/  ULOP3.LUT UR5, UR5, 0x1, URZ, 0xfc, !UPT ;  /* 0x0000000105057892 */ /* 0x000fe2000f8efc3f */
[----:B------:R-:W-:-:S05]  /*0db0*/  LOP3.LUT R4, R4, 0x1ffffffe, RZ, 0xc0, !PT ;  /* 0x1ffffffe04047812 */ /* 0x000fca00078ec0ff */
[----:B------:R-:W-:Y:S01]  /*0dc0*/  IMAD.IADD R7, R7, 0x1, -R4 ;  /* 0x0000000107077824 */ /* 0x000fe200078e0a04 */
[----:B------:R-:W-:Y:S02]  /*0dd0*/  LEA.HI R4, R3, R0, RZ, 0x5 ;  /* 0x0000000003047211 */ /* 0x000fe400078f28ff */
[----:B------:R-:W-:Y:S02]  /*0de0*/  LOP3.LUT R3, R2, 0x3fffff0, RZ, 0xc0, !PT ;  /* 0x03fffff002037812 */ /* 0x000fe400078ec0ff */
[----:B------:R-:W-:Y:S02]  /*0df0*/  LEA.HI R2, R5, R220, RZ, 0x1 ;  /* 0x000000dc05027211 */ /* 0x000fe400078f08ff */
[----:B------:R-:W-:Y:S01]  /*0e00*/  LOP3.LUT R5, R6, 0xfffffffc, RZ, 0xc0, !PT ;  /* 0xfffffffc06057812 */ /* 0x000fe200078ec0ff */
[----:B------:R-:W-:Y:S01]  /*0e10*/  IMAD.IADD R3, R0, 0x1, -R3 ;  /* 0x0000000100037824 */ /* 0x000fe200078e0a03 */
[----:B------:R-:W-:Y:S02]  /*0e20*/  SHF.R.S32.HI R4, RZ, 0x5, R4 ;  /* 0x00000005ff047819 */ /* 0x000fe40000011404 */
[----:B------:R-:W-:Y:S01]  /*0e30*/  LOP3.LUT R13, R2, 0x3fffffe, RZ, 0xc0, !PT ;  /* 0x03fffffe020d7812 */ /* 0x000fe200078ec0ff */
[----:B------:R-:W-:Y:S01]  /*0e40*/  IMAD.IADD R198, R0, 0x1, -R5 ;  /* 0x0000000100c67824 */ /* 0x000fe200078e0a05 */
[----:B------:R-:W-:Y:S01]  /*0e50*/  SHF.R.S32.HI R0, RZ, 0x1f, R219 ;  /* 0x0000001fff007819 */ /* 0x000fe200000114db */
[----:B------:R-:W-:-:S02]  /*0e60*/  IMAD R2, R4, 0x10, R3 ;  /* 0x0000001004027824 */ /* 0x000fc400078e0203 */
[----:B------:R-:W-:Y:S01]  /*0e70*/  IMAD.SHL.U32 R186, R4, 0x200, RZ ;  /* 0x0000020004ba7824 */ /* 0x000fe200078e00ff */
[----:B------:R-:W-:Y:S01]  /*0e80*/  SHF.L.U32 R164, R198, 0x2, RZ ;  /* 0x00000002c6a47819 */ /* 0x000fe200000006ff */
[----:B------:R-:W-:Y:S01]  /*0e90*/  IMAD R222, R2, 0x8, R7 ;  /* 0x0000000802de7824 */ /* 0x000fe200078e0207 */
[----:B------:R-:W-:Y:S01]  /*0ea0*/  LEA.HI R0, R0, R219, RZ, 0x3 ;  /* 0x000000db00007211 */ /* 0x000fe200078f18ff */
[----:B------:R-:W-:Y:S02]  /*0eb0*/  IMAD.SHL.U32 R16, R198, 0x8, RZ ;  /* 0x00000008c6107824 */ /* 0x000fe400078e00ff */
[C---:B------:R-:W-:Y:S02]  /*0ec0*/  VIADD R177, R164.reuse, 0x20 ;  /* 0x00000020a4b17836 */ /* 0x040fe40000000000 */
[----:B------:R-:W-:Y:S01]  /*0ed0*/  VIADD R176, R164, 0x40 ;  /* 0x00000040a4b07836 */ /* 0x000fe20000000000 */
[----:B------:R-:W-:Y:S01]  /*0ee0*/  SHF.R.S32.HI R17, RZ, 0x1f, R16 ;  /* 0x0000001fff117819 */ /* 0x000fe20000011410 */
[----:B------:R-:W-:Y:S01]  /*0ef0*/  IMAD.SHL.U32 R0, R0, 0x40, RZ ;  /* 0x0000004000007824 */ /* 0x000fe200078e00ff */
[C---:B------:R-:W-:Y:S01]  /*0f00*/  IADD3 R168, R164.reuse, R177, RZ ;  /* 0x000000b1a4a87210 */ /* 0x040fe20007ffe0ff */
[----:B------:R-:W-:Y:S01]  /*0f10*/  IMAD.IADD R169, R164, 0x1, R176 ;  /* 0x00000001a4a97824 */ /* 0x000fe200078e02b0 */
[----:B------:R-:W-:Y:S01]  /*0f20*/  SHF.R.S32.HI R205, RZ, 0x1f, R177 ;  /* 0x0000001fffcd7819 */ /* 0x000fe200000114b1 */
[----:B------:R-:W-:Y:S01]  /*0f30*/  IMAD.IADD R13, R220, 0x1, -R13 ;  /* 0x00000001dc0d7824 */ /* 0x000fe200078e0a0d */
[----:B------:R-:W-:Y:S01]  /*0f40*/  SHF.R.S32.HI R3, RZ, 0x1f, R168 ;  /* 0x0000001fff037819 */ /* 0x000fe200000114a8 */
[----:B------:R-:W-:Y:S01]  /*0f50*/  VIADD R23, R16, 0x60 ;  /* 0x0000006010177836 */ /* 0x000fe20000000000 */
[----:B------:R-:W-:Y:S01]  /*0f60*/  LOP3.LUT R188, R0, 0xfffffe00, RZ, 0xc0, !PT ;  /* 0xfffffe0000bc7812 */ /* 0x000fe200078ec0ff */
[----:B------:R-:W-:Y:S01]  /*0f70*/  IMAD R221, R13, 0x40, R10 ;  /* 0x000000400ddd7824 */ /* 0x000fe200078e020a */
[CC--:B------:R-:W-:Y:S01]  /*0f80*/  LEA.HI R170, R3.reuse, R168.reuse, RZ, 0x3 ;  /* 0x000000a803aa7211 */ /* 0x0c0fe200078f18ff */
[C---:B------:R-:W-:Y:S01]  /*0f90*/  VIADD R161, R16.reuse, 0x80 ;  /* 0x0000008010a17836 */ /* 0x040fe20000000000 */
[----:B------:R-:W-:Y:S01]  /*0fa0*/  LEA.HI R3, R3, R168, RZ, 0x6 ;  /* 0x000000a803037211 */ /* 0x000fe200078f30ff */
[----:B------:R-:W-:Y:S01]  /*0fb0*/  VIADD R162, R16, 0xa0 ;  /* 0x000000a010a27836 */ /* 0x000fe20000000000 */
[----:B------:R-:W-:Y:S01]  /*0fc0*/  SHF.R.S32.HI R0, RZ, 0x1f, R169 ;  /* 0x0000001fff007819 */ /* 0x000fe200000114a9 */
[----:B------:R-:W-:Y:S01]  /*0fd0*/  VIADD R179, R164, 0x10 ;  /* 0x00000010a4b37836 */ /* 0x000fe20000000000 */
[--C-:B------:R-:W-:Y:S01]  /*0fe0*/  LOP3.LUT R5, R181, 0x38, R170.reuse, 0xf8, !PT ;  /* 0x00000038b5057812 */ /* 0x100fe200078ef8aa */
[----:B------:R-:W-:Y:S01]  /*0ff0*/  IMAD.SHL.U32 R3, R3, 0x80, RZ ;  /* 0x0000008003037824 */ /* 0x000fe200078e00ff */
[-C--:B------:R-:W-:Y:S01]  /*1000*/  LEA.HI R2, R0, R169.reuse, RZ, 0x6 ;  /* 0x000000a900027211 */ /* 0x080fe200078f30ff */
[----:B------:R-:W-:Y:S01]  /*1010*/  VIADD R178, R164, 0x30 ;  /* 0x00000030a4b27836 */ /* 0x000fe20000000000 */
[----:B------:R-:W-:Y:S01]  /*1020*/  LEA.HI R171, R0, R169, RZ, 0x3 ;  /* 0x000000a900ab7211 */ /* 0x000fe200078f18ff */
[----:B------:R-:W-:Y:S01]  /*1030*/  VIADD R180, R164, 0x50 ;  /* 0x00000050a4b47836 */ /* 0x000fe20000000000 */
[----:B------:R-:W-:Y:S01]  /*1040*/  LOP3.LUT R0, R184, 0x38, R170, 0xf8, !PT ;  /* 0x00000038b8007812 */ /* 0x000fe200078ef8aa */
[----:B------:R-:W-:Y:S01]  /*1050*/  IMAD.SHL.U32 R4, R2, 0x80, RZ ;  /* 0x0000008002047824 */ /* 0x000fe200078e00ff */
[----:B------:R-:W-:Y:S01]  /*1060*/  LOP3.LUT R3, R3, 0xffffe000, RZ, 0xc0, !PT ;  /* 0xffffe00003037812 */ /* 0x000fe200078ec0ff */
[----:B------:R-:W-:Y:S01]  /*1070*/  IMAD.SHL.U32 R222, R222, 0x8, RZ ;  /* 0x00000008dede7824 */ /* 0x000fe200078e00ff */
[----:B------:R-:W-:-:S02]  /*1080*/  LOP3.LUT R0, R0, R185, RZ, 0x3c, !PT ;  /* 0x000000b900007212 */ /* 0x000fc400078e3cff */
[----:B------:R-:W-:Y:S02]  /*1090*/  LOP3.LUT R6, R5, R218, RZ, 0x3c, !PT ;  /* 0x000000da05067212 */ /* 0x000fe400078e3cff */
[-C--:B------:R-:W-:Y:S01]  /*10a0*/  IADD3 R217, R0, R3.reuse, R186 ;  /* 0x0000000300d97210 */ /* 0x080fe20007ffe0ba */
[----:B------:R-:W-:Y:S01]  /*10b0*/  IMAD.U32 R0, RZ, RZ, UR5 ;  /* 0x00000005ff007e24 */ /* 0x000fe2000f8e00ff */
[----:B------:R-:W-:Y:S02]  /*10c0*/  LOP3.LUT R5, R4, 0xffffe000, RZ, 0xc0, !PT ;  /* 0xffffe00004057812 */ /* 0x000fe400078ec0ff */
[----:B------:R-:W-:Y:S02]  /*10d0*/  MOV R4, UR4 ;  /* 0x0000000400047c02 */ /* 0x000fe40008000f00 */
[----:B------:R0:W-:Y:S01]  /*10e0*/  STL [R1+0x30], R0 ;  /* 0x0000300001007387 */ /* 0x0001e20000100800 */
[----:B------:R-:W-:Y:S02]  /*10f0*/  IADD3 R6, R6, R3, R188 ;  /* 0x0000000306067210 */ /* 0x000fe40007ffe0bc */
[--C-:B------:R-:W-:Y:S01]  /*1100*/  LOP3.LUT R2, R184, 0x38, R171.reuse, 0xf8, !PT ;  /* 0x00000038b8027812 */ /* 0x100fe200078ef8ab */
[----:B------:R1:W-:Y:S01]  /*1110*/  STL [R1+0x34], R4 ;  /* 0x0000340401007387 */ /* 0x0003e20000100800 */
[----:B------:R-:W-:-:S02]  /*1120*/  LOP3.LUT R7, R181, 0x38, R171, 0xf8, !PT ;  /* 0x00000038b5077812 */ /* 0x000fc400078ef8ab */
[----:B------:R-:W-:Y:S02]  /*1130*/  LOP3.LUT R2, R2, R185, RZ, 0x3c, !PT ;  /* 0x000000b902027212 */ /* 0x000fe400078e3cff */
[----:B------:R-:W-:Y:S02]  /*1140*/  LOP3.LUT R7, R7, R218, RZ, 0x3c, !PT ;  /* 0x000000da07077212 */ /* 0x000fe400078e3cff */
[----:B0-----:R-:W-:Y:S02]  /*1150*/  LEA.HI R0, R198, R198, RZ, 0x1 ;  /* 0x000000c6c6007211 */ /* 0x001fe400078f08ff */
[-C--:B------:R-:W-:Y:S02]  /*1160*/  IADD3 R2, R2, R5.reuse, R186 ;  /* 0x0000000502027210 */ /* 0x080fe40007ffe0ba */
[----:B------:R-:W-:Y:S02]  /*1170*/  LOP3.LUT R3, R0, 0x1ffffffe, RZ, 0xc0, !PT ;  /* 0x1ffffffe00037812 */ /* 0x000fe400078ec0ff */
[----:B------:R-:W-:-:S02]  /*1180*/  IADD3 R7, R7, R5, R188 ;  /* 0x0000000507077210 */ /* 0x000fc40007ffe0bc */
[----:B------:R-:W-:Y:S01]  /*1190*/  LOP3.LUT R5, R8, 0x7ffffffc, RZ, 0xc0, !PT ;  /* 0x7ffffffc08057812 */ /* 0x000fe200078ec0ff */
[----:B------:R-:W-:Y:S01]  /*11a0*/  IMAD.IADD R0, R198, 0x1, -R3 ;  /* 0x00000001c6007824 */ /* 0x000fe200078e0a03 */
[----:B------:R-:W-:Y:S02]  /*11b0*/  LOP3.LUT R3, R181, 0x38, R16, 0xf8, !PT ;  /* 0x00000038b5037812 */ /* 0x000fe400078ef810 */
[----:B------:R-:W-:Y:S01]  /*11c0*/  SHF.R.S32.HI R173, RZ, 0x1f, R23 ;  /* 0x0000001fffad7819 */ /* 0x000fe20000011417 */
[----:B------:R-:W-:Y:S01]  /*11d0*/  IMAD.IADD R190, R208, 0x1, -R5 ;  /* 0x00000001d0be7824 */ /* 0x000fe200078e0a05 */
[----:B------:R-:W-:Y:S02]  /*11e0*/  LOP3.LUT R3, R188, R3, R218, 0xf6, !PT ;  /* 0x00000003bc037212 */ /* 0x000fe400078ef6da */
[----:B------:R-:W-:Y:S02]  /*11f0*/  SHF.R.S32.HI R183, RZ, 0x1f, R161 ;  /* 0x0000001fffb77819 */ /* 0x000fe400000114a1 */
[----:B------:R-:W-:-:S02]  /*1200*/  SHF.R.S32.HI R182, RZ, 0x1f, R162 ;  /* 0x0000001fffb67819 */ /* 0x000fc400000114a2 */
[----:B------:R-:W-:Y:S02]  /*1210*/  SHF.R.S32.HI R206, RZ, 0x1f, R179 ;  /* 0x0000001fffce7819 */ /* 0x000fe400000114b3 */
[----:B------:R-:W-:Y:S02]  /*1220*/  SHF.R.S32.HI R203, RZ, 0x1f, R178 ;  /* 0x0000001fffcb7819 */ /* 0x000fe400000114b2 */
[----:B------:R-:W-:Y:S02]  /*1230*/  SHF.R.S32.HI R202, RZ, 0x1f, R176 ;  /* 0x0000001fffca7819 */ /* 0x000fe400000114b0 */
[----:B------:R-:W-:Y:S02]  /*1240*/  SHF.R.S32.HI R201, RZ, 0x1f, R180 ;  /* 0x0000001fffc97819 */ /* 0x000fe400000114b4 */
[----:B------:R-:W-:Y:S02]  /*1250*/  SHF.R.S32.HI R170, RZ, 0x3, R170 ;  /* 0x00000003ffaa7819 */ /* 0x000fe400000114aa */
[----:B------:R-:W-:-:S02]  /*1260*/  SHF.R.S32.HI R171, RZ, 0x3, R171 ;  /* 0x00000003ffab7819 */ /* 0x000fc400000114ab */
[----:B------:R-:W-:Y:S02]  /*1270*/  LEA R216, R3, UR4, 0x1 ;  /* 0x0000000403d87c11 */ /* 0x000fe4000f8e08ff */
[----:B------:R-:W-:Y:S02]  /*1280*/  LEA R217, R217, UR4, 0x1 ;  /* 0x00000004d9d97c11 */ /* 0x000fe4000f8e08ff */
[----:B------:R-:W-:Y:S02]  /*1290*/  LEA R214, R6, UR4, 0x1 ;  /* 0x0000000406d67c11 */ /* 0x000fe4000f8e08ff */
[----:B------:R-:W-:Y:S02]  /*12a0*/  LEA R215, R2, UR4, 0x1 ;  /* 0x0000000402d77c11 */ /* 0x000fe4000f8e08ff */
[----:B------:R-:W-:Y:S02]  /*12b0*/  LEA R213, R7, UR4, 0x1 ;  /* 0x0000000407d57c11 */ /* 0x000fe4000f8e08ff */
[----:B-1----:R-:W-:-:S07]  /*12c0*/  LEA R191, R0, R221, 0x3 ;  /* 0x000000dd00bf7211 */ /* 0x002fce00078e18ff */
.L_x_1866:
[----:B------:R-:W-:Y:S01]  /*12d0*/  ULDC.64 UR4, c[0x0][0xa28] ;  /* 0x00028a0000047ab9 */ /* 0x000fe20000000a00 */
[----:B0-2---:R-:W0:Y:S01]  /*12e0*/  LDC.64 R4, c[0x0][0xa08] ;  /* 0x00028200ff047b82 */ /* 0x005e220000000a00 */
[----:B------:R-:W-:Y:S01]  /*12f0*/  ISETP.NE.U32.AND P0, PT, RZ, UR4, PT ;  /* 0x00000004ff007c0c */ /* 0x000fe2000bf05070 */
[----:B------:R-:W-:Y:S01]  /*1300*/  IMAD.MOV.U32 R0, RZ, RZ, RZ ;  /* 0x000000ffff007224 */ /* 0x000fe200078e00ff */
[----:B------:R-:W-:Y:S01]  /*1310*/  ULDC.64 UR6, c[0x0][0xa20] ;  /* 0x0002880000067ab9 */ /* 0x000fe20000000a00 */
[----:B------:R-:W-:Y:S01]  /*1320*/  IMAD.MOV.U32 R130, RZ, RZ, RZ ;  /* 0x000000ffff827224 */ /* 0x000fe200078e00ff */
[----:B------:R-:W-:Y:S01]  /*1330*/  ISETP.NE.AND.EX P0, PT, RZ, UR5, PT, P0 ;  /* 0x00000005ff007c0c */ /* 0x000fe2000bf05300 */
[----:B------:R-:W-:Y:S02]  /*1340*/  ULDC.64 UR4, c[0x0][0xa18] ;  /* 0x0002860000047ab9 */ /* 0x000fe40000000a00 */
[----:B------:R-:W-:-:S04]  /*1350*/  ISETP.NE.U32.AND P1, PT, RZ, UR4, PT ;  /* 0x00000004ff007c0c */ /* 0x000fc8000bf25070 */
[----:B------:R-:W-:Y:S01]  /*1360*/  ISETP.NE.AND.EX P1, PT, RZ, UR5, PT, P1 ;  /* 0x00000005ff007c0c */ /* 0x000fe2000bf25310 */
[----:B------:R-:W-:Y:S02]  /*1370*/  ULDC.64 UR4, c[0x0][0xa08] ;  /* 0x0002820000047ab9 */ /* 0x000fe40000000a00 */
[----:B------:R-:W-:-:S03]  /*1380*/  ISETP.NE.U32.AND P3, PT, RZ, UR4, PT ;  /* 0x00000004ff007c0c */ /* 0x000fc6000bf65070 */
[----:B----4-:R-:W1:Y:S01]  /*1390*/  @P0 LDC.64 R2, c[0x0][0xa28] ;  /* 0x00028a00ff020b82 */ /* 0x010e620000000a00 */
[----:B------:R-:W-:Y:S01]  /*13a0*/  ISETP.NE.AND.EX P3, PT, RZ, UR5, PT, P3 ;  /* 0x00000005ff007c0c */ /* 0x000fe2000bf65330 */
[----:B0-----:R-:W-:-:S06]  /*13b0*/  IMAD.WIDE R8, R31, 0x4, R4 ;  /* 0x000000041f087825 */ /* 0x001fcc00078e0204 */
[----:B------:R-:W0:Y:S01]  /*13c0*/  @P1 LDC.64 R6, c[0x0][0xa18] ;  /* 0x00028600ff061b82 */ /* 0x000e220000000a00 */
[----:B------:R-:W-:Y:S02]  /*13d0*/  ULDC UR4, c[0x0][0x288] ;  /* 0x0000a20000047ab9 */ /* 0x000fe40000000800 */
[----:B------:R-:W-:Y:S01]  /*13e0*/  IMAD.U32 R166, RZ, RZ, UR4 ;  /* 0x00000004ffa67e24 */ /* 0x000fe2000f8e00ff */
[----:B------:R-:W-:Y:S02]  /*13f0*/  ULDC.64 UR4, c[0x0][0x418] ;  /* 0x0001060000047ab9 */ /* 0x000fe40000000a00 */
[----:B------:R2:W5:Y:S01]  /*1400*/  @P3 LDG.E R130, desc[UR60][R8.64] ;  /* 0x0000003c08823981 */ /* 0x000562000c1e1900 */
[----:B-1----:R-:W-:-:S05]  /*1410*/  @P0 IMAD.WIDE R2, R31, 0x4, R2 ;  /* 0x000000041f020825 */ /* 0x002fca00078e0202 */
[----:B------:R2:W5:Y:S01]  /*1420*/  @P0 LDG.E R0, desc[UR60][R2.64] ;  /* 0x0000003c02000981 */ /* 0x000562000c1e1900 */
[----:B0-----:R-:W-:-:S05]  /*1430*/  @P1 IMAD.WIDE R4, R31, 0x4, R6 ;  /* 0x000000041f041825 */ /* 0x001fca00078e0206 */
[----:B------:R2:W5:Y:S01]  /*1440*/  @P1 LDG.E R166, desc[UR60][R4.64] ;  /* 0x0000003c04a61981 */ /* 0x000562000c1e1900 */
[----:B------:R-:W-:-:S03]  /*1450*/  UISETP.NE.U32.AND UP0, UPT, UR4, URZ, UPT ;  /* 0x0000003f0400728c */ /* 0x000fc6000bf05070 */
[----:B------:R-:W-:Y:S01]  /*1460*/  ULDC UR4, c[0x0][0x424] ;  /* 0x0001090000047ab9 */ /* 0x000fe20000000800 */
[----:B------:R-:W-:Y:S01]  /*1470*/  UISETP.NE.AND.EX UP0, UPT, UR5, URZ, UPT, UP0 ;  /* 0x0000003f0500728c */ /* 0x000fe2000bf05300 */
[----:B------:R-:W-:Y:S02]  /*1480*/  ISETP.NE.U32.AND P2, PT, RZ, UR6, PT ;  /* 0x00000006ff007c0c */ /* 0x000fe4000bf45070 */
[----:B------:R-:W-:Y:S01]  /*1490*/  ULDC UR5, c[0x0][0x2f0] ;  /* 0x0000bc0000057ab9 */ /* 0x000fe20000000800 */
[----:B------:R-:W-:Y:S01]  /*14a0*/  USEL UR4, UR4, 0x1, UP0 ;  /* 0x0000000104047887 */ /* 0x000fe20008000000 */
[----:B------:R-:W-:-:S03]  /*14b0*/  ISETP.NE.AND.EX P2, PT, RZ, UR7, PT, P2 ;  /* 0x00000007ff007c0c */ /* 0x000fc6000bf45320 */
[----:B------:R-:W-:-:S03]  /*14c0*/  UIMAD UR4, UR4, UR5, URZ ;  /* 0x00000005040472a4 */ /* 0x000fc6000f8e023f */
[----:B------:R-:W-:Y:S01]  /*14d0*/  ULDC UR5, c[0x0][0x348] ;  /* 0x0000d20000057ab9 */ /* 0x000fe20000000800 */
[----:B------:R-:W-:Y:S02]  /*14e0*/  IMAD.MOV.U32 R195, RZ, RZ, R30 ;  /* 0x000000ffffc37224 */ /* 0x000fe400078e001e */
[----:B------:R-:W-:Y:S01]  /*14f0*/  IMAD.MOV.U32 R196, RZ, RZ, R31 ;  /* 0x000000ffffc47224 */ /* 0x000fe200078e001f */
[----:B--23--:R-:W-:Y:S06]  /*1500*/  @P1 BRA `(.L_x_1567) ;  /* 0x0000000000241947 */ /* 0x00cfec0003800000 */
        /* <DEDUP_REMOVED lines=8> */
[----:B--2---:R-:W-:-:S07]  /*1590*/  IADD3 R166, -R166, R5, RZ ;  /* 0x00000005a6a67210 */ /* 0x004fce0007ffe1ff */
.L_x_1567:
[----:B------:R-:W-:Y:S02]  /*15a0*/  IMAD.U32 R24, RZ, RZ, UR5 ;  /* 0x00000005ff187e24 */ /* 0x000fe4000f8e00ff */
[----:B------:R-:W-:Y:S01]  /*15b0*/  IMAD.U32 R25, RZ, RZ, UR4 ;  /* 0x00000004ff197e24 */ /* 0x000fe2000f8e00ff */
[----:B------:R-:W-:Y:S06]  /*15c0*/  @!P2 BRA `(.L_x_1568) ;  /* 0x000000000010a947 */ /* 0x000fec0003800000 */
[----:B------:R-:W0:Y:S02]  /*15d0*/  LDC.64 R2, c[0x0][0xa20] ;  /* 0x00028800ff027b82 */ /* 0x000e240000000a00 */
[----:B0-----:R-:W-:-:S05]  /*15e0*/  IMAD.WIDE R2, R31, 0x4, R2 ;  /* 0x000000041f027825 */ /* 0x001fca00078e0202 */
[----:B------:R0:W5:Y:S01]  /*15f0*/  LDG.E R25, desc[UR60][R2.64] ;  /* 0x0000003c02197981 */ /* 0x000162000c1e1900 */
[----:B------:R-:W-:Y:S05]  /*1600*/  BRA `(.L_x_1569) ;  /* 0x0000000000107947 */ /* 0x000fea0003800000 */
.L_x_1568:
[----:B------:R-:W-:Y:S05]  /*1610*/  @!P3 BRA `(.L_x_1569) ;  /* 0x00000000000cb947 */ /* 0x000fea0003800000 */
[----:B------:R-:W2:Y:S04]  /*1620*/  LDG.E R2, desc[UR60][R8.64] ;  /* 0x0000003c08027981 */ /* 0x000ea8000c1e1900 */
[----:B------:R-:W2:Y:S02]  /*1630*/  LDG.E R25, desc[UR60][R8.64+0x4] ;  /* 0x0000043c08197981 */ /* 0x000ea4000c1e1900 */
[----:B--2---:R-:W-:-:S07]  /*1640*/  IMAD.IADD R25, R25, 0x1, -R2 ;  /* 0x0000000119197824 */ /* 0x004fce00078e0a02 */
.L_x_1569:
[----:B------:R-:W-:Y:S01]  /*1650*/  ULDC.64 UR4, c[0x0][0xa10] ;  /* 0x0002840000047ab9 */ /* 0x000fe20000000a00 */
[----:B0-----:R-:W0:Y:S01]  /*1660*/  LDC R2, c[0x0][0x448] ;  /* 0x00011200ff027b82 */ /* 0x001e220000000800 */
[----:B------:R-:W-:-:S04]  /*1670*/  ISETP.NE.U32.AND P0, PT, RZ, UR4, PT ;  /* 0x00000004ff007c0c */ /* 0x000fc8000bf05070 */
[----:B------:R-:W-:Y:S01]  /*1680*/  ISETP.NE.AND.EX P0, PT, RZ, UR5, PT, P0 ;  /* 0x00000005ff007c0c */ /* 0x000fe2000bf05300 */
[----:B------:R-:W-:Y:S02]  /*1690*/  ULDC.64 UR4, c[0x0][0xa30] ;  /* 0x00028c0000047ab9 */ /* 0x000fe40000000a00 */
[----:B------:R-:W-:-:S04]  /*16a0*/  ISETP.NE.U32.AND P1, PT, RZ, UR4, PT ;  /* 0x00000004ff007c0c */ /* 0x000fc8000bf25070 */
[----:B------:R-:W-:-:S06]  /*16b0*/  ISETP.NE.AND.EX P1, PT, RZ, UR5, PT, P1 ;  /* 0x00000005ff007c0c */ /* 0x000fcc000bf25310 */
[----:B------:R-:W1:Y:S08]  /*16c0*/  @P0 LDC.64 R4, c[0x0][0xa10] ;  /* 0x00028400ff040b82 */ /* 0x000e700000000a00 */
[----:B------:R-:W2:Y:S01]  /*16d0*/  @P1 LDC.64 R6, c[0x0][0xa30] ;  /* 0x00028c00ff061b82 */ /* 0x000ea20000000a00 */
[----:B-1----:R-:W-:-:S05]  /*16e0*/  @P0 IMAD.WIDE R4, R31, 0x4, R4 ;  /* 0x000000041f040825 */ /* 0x002fca00078e0204 */
[----:B------:R-:W3:Y:S04]  /*16f0*/  @P0 LDG.E R8, desc[UR60][R4.64] ;  /* 0x0000003c04080981 */ /* 0x000ee8000c1e1900 */
[----:B------:R1:W3:Y:S01]  /*1700*/  @P0 LDG.E R9, desc[UR60][R4.64+0x4] ;  /* 0x0000043c04090981 */ /* 0x0002e2000c1e1900 */
[----:B-----5:R-:W-:Y:S02]  /*1710*/  IMAD.MOV.U32 R141, RZ, RZ, R25 ;  /* 0x000000ffff8d7224 */ /* 0x020fe400078e0019 */
[----:B--2---:R-:W-:-:S05]  /*1720*/  @P1 IMAD.WIDE R6, R31, 0x4, R6 ;  /* 0x000000041f061825 */ /* 0x004fca00078e0206 */
[----:B------:R2:W5:Y:S01]  /*1730*/  @P1 LDG.E R141, desc[UR60][R6.64] ;  /* 0x0000003c068d1981 */ /* 0x000562000c1e1900 */
[----:B0-----:R-:W-:Y:S02]  /*1740*/  ISETP.NE.AND P1, PT, R2, 0x1, PT ;  /* 0x000000010200780c */ /* 0x001fe40003f25270 */
[----:B------:R-:W0:Y:S01]  /*1750*/  LDC.64 R2, c[0x0][0x9e0] ;  /* 0x00027800ff027b82 */ /* 0x000e220000000a00 */
[----:B------:R-:W-:-:S05]  /*1760*/  SHF.L.U32 R187, R29, 0x7, RZ ;  /* 0x000000071dbb7819 */ /* 0x000fca00000006ff */
[----:B-1----:R-:W-:-:S05]  /*1770*/  VIADD R4, R187, 0x7f ;  /* 0x0000007fbb047836 */ /* 0x002fca0000000000 */
[----:B------:R-:W1:Y:S08]  /*1780*/  @P1 LDC R11, c[0x0][0x44c] ;  /* 0x00011300ff0b1b82 */ /* 0x000e700000000800 */
[----:B------:R-:W4:Y:S01]  /*1790*/  @P1 LDC R10, c[0x0][0x450] ;  /* 0x00011400ff0a1b82 */ /* 0x000f220000000800 */
[----:B0-----:R-:W-:Y:S01]  /*17a0*/  ISETP.GE.AND P2, PT, R3, 0x1, PT ;  /* 0x000000010300780c */ /* 0x001fe20003f46270 */
[----:B-1----:R-:W-:-:S05]  /*17b0*/  @P1 IMAD.HI.U32 R5, R4, R11, RZ ;  /* 0x0000000b04051227 */ /* 0x002fca00078e00ff */
[----:B----4-:R-:W-:Y:S01]  /*17c0*/  @P1 SHF.R.U32.HI R4, RZ, R10, R5 ;  /* 0x0000000aff041219 */ /* 0x010fe20000011605 */
[----:B---3--:R-:W-:Y:S02]  /*17d0*/  @P0 IMAD.IADD R24, R9, 0x1, -R8 ;  /* 0x0000000109180824 */ /* 0x008fe400078e0a08 */
[----:B------:R-:W-:-:S04]  /*17e0*/  IMAD.IADD R9, R25, 0x1, -R0 ;  /* 0x0000000119097824 */ /* 0x000fc800078e0a00 */
[----:B------:R-:W-:-:S04]  /*17f0*/  IMAD.IADD R167, R9, 0x1, R24 ;  /* 0x0000000109a77824 */ /* 0x000fc800078e0218 */
[C---:B------:R-:W-:Y:S01]  /*1800*/  VIADD R0, R167.reuse, 0x5f ;  /* 0x0000005fa7007836 */ /* 0x040fe20000000000 */
[----:B------:R-:W-:-:S03]  /*1810*/  IADD3 R5, R167, 0x1, -R166 ;  /* 0x00000001a7057810 */ /* 0x000fc60007ffe8a6 */
[----:B------:R-:W-:-:S04]  /*1820*/  IMAD.HI R0, R0, 0x2aaaaaab, RZ ;  /* 0x2aaaaaab00007827 */ /* 0x000fc800078e02ff */
[----:B------:R-:W-:Y:S01]  /*1830*/  IMAD.IADD R5, R5, 0x1, R4 ;  /* 0x0000000105057824 */ /* 0x000fe200078e0204 */
[----:B------:R-:W-:-:S04]  /*1840*/  SHF.R.U32.HI R143, RZ, 0x1f, R0 ;  /* 0x0000001fff8f7819 */ /* 0x000fc80000011600 */
[----:B------:R-:W-:Y:S02]  /*1850*/  LEA.HI.SX32 R143, R0, R143, 0x1c ;  /* 0x0000008f008f7211 */ /* 0x000fe400078fe2ff */
[----:B------:R-:W-:Y:S01]  /*1860*/  IADD3 R2, R5, R2, RZ ;  /* 0x0000000205027210 */ /* 0x000fe20007ffe0ff */
[----:B--2---:R-:W-:Y:S06]  /*1870*/  @!P2 BRA `(.L_x_1570) ;  /* 0x000000000048a947 */ /* 0x004fec0003800000 */
        /* <DEDUP_REMOVED lines=11> */
.L_x_1572:
[----:B------:R-:W-:-:S13]  /*1930*/  ISETP.NE.AND P0, PT, R3, 0x1, PT ;  /* 0x000000010300780c */ /* 0x000fda0003f05270 */
[----:B------:R-:W0:Y:S02]  /*1940*/  @P0 LDC.64 R4, c[0x0][0x9e8] ;  /* 0x00027a00ff040b82 */ /* 0x000e240000000a00 */
[----:B0-----:R-:W-:-:S05]  /*1950*/  @P0 IMAD.HI.U32 R4, R0, R4, RZ ;  /* 0x0000000400040227 */ /* 0x001fca00078e00ff */
[----:B------:R-:W-:-:S07]  /*1960*/  @P0 SHF.R.U32.HI R0, RZ, R5, R4 ;  /* 0x00000005ff000219 */ /* 0x000fce0000011604 */
.L_x_1573:
[----:B------:R-:W-:Y:S05]  /*1970*/  BSYNC B0 ;  /* 0x0000000000007941 */ /* 0x000fea0003800000 */
.L_x_1571:
[----:B------:R-:W-:-:S05]  /*1980*/  IMAD R5, R0, R3, R3 ;  /* 0x0000000300057224 */ /* 0x000fca00078e0203 */
[----:B------:R-:W-:-:S07]  /*1990*/  VIMNMX R2, R2, R5, PT ;  /* 0x0000000502027248 */ /* 0x000fce0003fe0100 */
.L_x_1570:
[----:B------:R-:W0:Y:S01]  /*19a0*/  @P1 LDC R0, c[0x0][0x44c] ;  /* 0x00011300ff001b82 */ /* 0x000e220000000800 */
[----:B------:R-:W-:Y:S01]  /*19b0*/  IMAD.MOV.U32 R5, RZ, RZ, R187 ;  /* 0x000000ffff057224 */ /* 0x000fe200078e00bb */
[----:B------:R-:W-:Y:S01]  /*19c0*/  ULDC UR4, c[0x0][0x9dc] ;  /* 0x0002770000047ab9 */ /* 0x000fe20000000800 */
[----:B------:R-:W-:-:S05]  /*19d0*/  IMAD.IADD R142, R167, 0x1, -R166 ;  /* 0x00000001a78e7824 */ /* 0x000fca00078e0aa6 */
[----:B------:R-:W1:Y:S01]  /*19e0*/  @P1 LDC R7, c[0x0][0x450] ;  /* 0x00011400ff071b82 */ /* 0x000e620000000800 */
[----:B0-----:R-:W-:-:S05]  /*19f0*/  @P1 IMAD.HI.U32 R0, R187, R0, RZ ;  /* 0x00000000bb001227 */ /* 0x001fca00078e00ff */
[----:B-1----:R-:W-:-:S05]  /*1a00*/  @P1 SHF.R.U32.HI R5, RZ, R7, R0 ;  /* 0x00000007ff051219 */ /* 0x002fca0000011600 */
[----:B------:R-:W-:-:S05]  /*1a10*/  IMAD.IADD R0, R142, 0x1, R5 ;  /* 0x000000018e007824 */ /* 0x000fca00078e0205 */
[----:B------:R-:W-:Y:S01]  /*1a20*/  IADD3 R4, R0, -UR4, RZ ;  /* 0x8000000400047c10 */ /* 0x000fe2000fffe0ff */
[----:B------:R-:W-:Y:S06]  /*1a30*/  @!P2 BRA `(.L_x_1574) ;  /* 0x000000000044a947 */ /* 0x000fec0003800000 */
[----:B------:R-:W-:Y:S01]  /*1a40*/  ISETP.GT.AND P0, PT, R0, -0x1, PT ;  /* 0xffffffff0000780c */ /* 0x000fe20003f04270 */
[----:B------:R-:W-:-:S12]  /*1a50*/  BSSY B0, `(.L_x_1575) ;  /* 0x000000d000007945 */ /* 0x000fd80003800000 */
        /* <DEDUP_REMOVED lines=8> */
.L_x_1576:
[----:B------:R-:W-:-:S13]  /*1ae0*/  ISETP.NE.AND P0, PT, R3, 0x1, PT ;  /* 0x000000010300780c */ /* 0x000fda0003f05270 */
[----:B------:R-:W0:Y:S02]  /*1af0*/  @P0 LDC.64 R6, c[0x0][0x9e8] ;  /* 0x00027a00ff060b82 */ /* 0x000e240000000a00 */
[----:B0-----:R-:W-:-:S05]  /*1b00*/  @P0 IMAD.HI.U32 R6, R0, R6, RZ ;  /* 0x0000000600060227 */ /* 0x001fca00078e00ff */
[----:B------:R-:W-:-:S07]  /*1b10*/  @P0 SHF.R.U32.HI R0, RZ, R7, R6 ;  /* 0x00000007ff000219 */ /* 0x000fce0000011606 */
.L_x_1577:
[----:B------:R-:W-:Y:S05]  /*1b20*/  BSYNC B0 ;  /* 0x0000000000007941 */ /* 0x000fea0003800000 */
.L_x_1575:
[----:B------:R-:W-:-:S05]  /*1b30*/  IMAD R3, R0, R3, RZ ;  /* 0x0000000300037224 */ /* 0x000fca00078e02ff */
[----:B------:R-:W-:-:S07]  /*1b40*/  VIMNMX R4, R4, R3, !PT ;  /* 0x0000000304047248 */ /* 0x000fce0007fe0100 */
.L_x_1574:
[----:B------:R-:W-:Y:S02]  /*1b50*/  VIADD R2, R2, 0x5f ;  /* 0x0000005f02027836 */ /* 0x000fe40000000000 */
[----:B------:R-:W-:-:S04]  /*1b60*/  IMAD.HI R4, R4, 0x2aaaaaab, RZ ;  /* 0x2aaaaaab04047827 */ /* 0x000fc800078e02ff */
[----:B------:R-:W-:Y:S01]  /*1b70*/  IMAD.HI R2, R2, 0x2aaaaaab, RZ ;  /* 0x2aaaaaab02027827 */ /* 0x000fe200078e02ff */
[----:B------:R-:W-:-:S04]  /*1b80*/  SHF.R.U32.HI R5, RZ, 0x1f, R4 ;  /* 0x0000001fff057819 */ /* 0x000fc80000011604 */
[----:B------:R-:W-:Y:S02]  /*1b90*/  SHF.R.U32.HI R3, RZ, 0x1f, R2 ;  /* 0x0000001fff037819 */ /* 0x000fe40000011602 */
[----:B------:R-:W-:Y:S02]  /*1ba0*/  LEA.HI.SX32 R5, R4, R5, 0x1c ;  /* 0x0000000504057211 */ /* 0x000fe400078fe2ff */
[----:B------:R-:W-:Y:S02]  /*1bb0*/  LEA.HI.SX32 R2, R2, R3, 0x1c ;  /* 0x0000000302027211 */ /* 0x000fe400078fe2ff */
[----:B------:R-:W-:Y:S02]  /*1bc0*/  VIMNMX R5, RZ, R5, !PT ;  /* 0x00000005ff057248 */ /* 0x000fe40007fe0100 */
[----:B------:R-:W-:-:S03]  /*1bd0*/  VIMNMX R2, R143, R2, PT ;  /* 0x000000028f027248 */ /* 0x000fc60003fe0100 */
[--C-:B------:R-:W-:Y:S02]  /*1be0*/  IMAD R5, R5, 0x60, -R9.reuse ;  /* 0x0000006005057824 */ /* 0x100fe400078e0a09 */
[----:B------:R-:W-:-:S03]  /*1bf0*/  IMAD R3, R2, 0x60, -R9 ;  /* 0x0000006002037824 */ /* 0x000fc600078e0a09 */
[----:B------:R-:W-:Y:S02]  /*1c00*/  VIMNMX R5, RZ, R5, !PT ;  /* 0x00000005ff057248 */ /* 0x000fe40007fe0100 */
[----:B------:R-:W-:-:S03]  /*1c10*/  VIMNMX R0, R3, R24, PT ;  /* 0x0000001803007248 */ /* 0x000fc60003fe0100 */
[----:B------:R-:W-:Y:S01]  /*1c20*/  IMAD.WIDE.U32 R126, R5, -0x55555555, RZ ;  /* 0xaaaaaaab057e7825 */ /* 0x000fe200078e00ff */
[----:B------:R-:W-:-:S04]  /*1c30*/  ISETP.GT.AND P0, PT, R0, R5, PT ;  /* 0x000000050000720c */ /* 0x000fc80003f04270 */
[----:B------:R-:W-:-:S05]  /*1c40*/  SHF.R.U32.HI R126, RZ, 0x6, R127 ;  /* 0x00000006ff7e7819 */ /* 0x000fca000001167f */
[----:B------:R-:W-:-:S04]  /*1c50*/  IMAD.MOV.U32 R2, RZ, RZ, R126 ;  /* 0x000000ffff027224 */ /* 0x000fc800078e007e */
[----:B------:R-:W-:-:S04]  /*1c60*/  @P0 VIADD R0, R0, 0x5f ;  /* 0x0000005f00000836 */ /* 0x000fc80000000000 */
[----:B------:R-:W-:-:S05]  /*1c70*/  @P0 IMAD.HI R0, R0, 0x2aaaaaab, RZ ;  /* 0x2aaaaaab00000827 */ /* 0x000fca00078e02ff */
[----:B------:R-:W-:-:S04]  /*1c80*/  @P0 SHF.R.U32.HI R3, RZ, 0x1f, R0 ;  /* 0x0000001fff030819 */ /* 0x000fc80000011600 */
[----:B------:R-:W-:Y:S02]  /*1c90*/  @P0 LEA.HI.SX32 R2, R0, R3, 0x1c ;  /* 0x0000000300020211 */ /* 0x000fe400078fe2ff */
[----:B------:R-:W-:Y:S02]  /*1ca0*/  PLOP3.LUT P0, PT, PT, PT, PT, 0x80, 0x0 ;  /* 0x000000000000781c */ /* 0x000fe40003f0f070 */
[----:B------:R-:W-:-:S13]  /*1cb0*/  ISETP.GT.AND P1, PT, R2, R126, PT ;  /* 0x0000007e0200720c */ /* 0x000fda0003f24270 */
[----:B------:R-:W-:Y:S05]  /*1cc0*/  @!P1 BRA `(.L_x_1578) ;  /* 0x0000008c00e49947 */ /* 0x000fea0003800000 */
        /* <DEDUP_REMOVED lines=9> */
[----:B------:R-:W-:Y:S01]  /*1d60*/  MOV R5, UR5 ;  /* 0x0000000500057c02 */ /* 0x000fe20008000f00 */
[----:B------:R-:W-:Y:S01]  /*1d70*/  ULDC.64 UR4, c[0x4][0x98] ;  /* 0x0100260000047ab9 */ /* 0x000fe20000000a00 */
[----:B------:R-:W-:Y:S01]  /*1d80*/  IMAD.U32 R10, RZ, RZ, UR6 ;  /* 0x00000006ff0a7e24 */ /* 0x000fe2000f8e00ff */
[----:B------:R-:W-:Y:S01]  /*1d90*/  MOV R12, 0x1 ;  /* 0x00000001000c7802 */ /* 0x000fe20000000f00 */
[----:B------:R-:W-:Y:S02]  /*1da0*/  IMAD.U32 R6, RZ, RZ, UR4 ;  /* 0x00000004ff067e24 */ /* 0x000fe4000f8e00ff */
[----:B------:R-:W-:-:S02]  /*1db0*/  IMAD.U32 R7, RZ, RZ, UR5 ;  /* 0x00000005ff077e24 */ /* 0x000fc4000f8e00ff */
[----:B------:R-:W-:Y:S02]  /*1dc0*/  IMAD.U32 R11, RZ, RZ, UR7 ;  /* 0x00000007ff0b7e24 */ /* 0x000fe4000f8e00ff */
[----:B------:R-:W-:Y:S02]  /*1dd0*/  IMAD.MOV.U32 R8, RZ, RZ, 0x70 ;  /* 0x00000070ff087424 */ /* 0x000fe400078e00ff */
[----:B0-----:R-:W-:-:S07]  /*1de0*/  IMAD.MOV.U32 R13, RZ, RZ, RZ ;  /* 0x000000ffff0d7224 */ /* 0x001fce00078e00ff */
[----:B------:R-:W-:-:S07]  /*1df0*/  LEPC R20, `(.L_x_1580) ;  /* 0x000000001014794e */ /* 0x000fce0000000000 */
[----:B-1---5:R-:W-:Y:S05]  /*1e00*/  CALL.ABS.NOINC R14 ;  /* 0x000000000e007343 */ /* 0x022fea0003c00000 */
.L_x_1580:
[----:B------:R-:W-:Y:S05]  /*1e10*/  BSYNC B6 ;  /* 0x0000000000067941 */ /* 0x000fea0003800000 */
.L_x_1579:
        /* <DEDUP_REMOVED lines=20> */
.L_x_1582:
[----:B------:R-:W-:Y:S05]  /*1f60*/  BSYNC B6 ;  /* 0x0000000000067941 */ /* 0x000fea0003800000 */
.L_x_1581:
[----:B------:R-:W-:Y:S01]  /*1f70*/  ULDC.64 UR4, c[0x0][0x9f8] ;  /* 0x00027e0000047ab9 */ /* 0x000fe20000000a00 */
[----:B------:R-:W-:Y:S01]  /*1f80*/  MOV R101, R31 ;  /* 0x0000001f00657202 */ /* 0x000fe20000000f00 */
[----:B------:R-:W0:Y:S01]  /*1f90*/  LDC.64 R94, c[0x0][0x3f8] ;  /* 0x0000fe00ff5e7b82 */ /* 0x000e220000000a00 */
[----:B------:R-:W-:Y:S01]  /*1fa0*/  ISETP.NE.U32.AND P0, PT, RZ, UR4, PT ;  /* 0x00000004ff007c0c */ /* 0x000fe2000bf05070 */
[----:B------:R-:W-:-:S03]  /*1fb0*/  ULDC UR4, c[0x0][0x2f4] ;  /* 0x0000bd0000047ab9 */ /* 0x000fc60000000800 */
[----:B------:R-:W-:Y:S01]  /*1fc0*/  ISETP.NE.AND.EX P0, PT, RZ, UR5, PT, P0 ;  /* 0x00000005ff007c0c */ /* 0x000fe2000bf05300 */
[----:B------:R-:W-:Y:S02]  /*1fd0*/  ULDC UR5, c[0x0][0x320] ;  /* 0x0000c80000057ab9 */ /* 0x000fe40000000800 */
[----:B------:R-:W1:Y:S08]  /*1fe0*/  LDC R125, c[0x0][0x3f4] ;  /* 0x0000fd00ff7d7b82 */ /* 0x000e700000000800 */
[----:B------:R-:W2:Y:S08]  /*1ff0*/  LDC.64 R88, c[0x0][0x408] ;  /* 0x00010200ff587b82 */ /* 0x000eb00000000a00 */
[----:B------:R-:W3:Y:S02]  /*2000*/  @P0 LDC.64 R4, c[0x0][0x9f8] ;  /* 0x00027e00ff040b82 */ /* 0x000ee40000000a00 */
[----:B---3--:R-:W-:-:S05]  /*2010*/  @P0 IMAD.WIDE R4, R31, 0x4, R4 ;  /* 0x000000041f040825 */ /* 0x008fca00078e0204 */
[----:B------:R3:W4:Y:S01]  /*2020*/  @P0 LDG.E R101, desc[UR60][R4.64] ;  /* 0x0000003c04650981 */ /* 0x000722000c1e1900 */
[----:B------:R-:W-:Y:S01]  /*2030*/  ISETP.GE.AND P1, PT, R168, UR4, PT ;  /* 0x00000004a8007c0c */ /* 0x000fe2000bf26270 */
[--C-:B0-----:R-:W-:Y:S01]  /*2040*/  IMAD.WIDE.U32 R96, R174, R94, R16.reuse ;  /* 0x0000005eae607225 */ /* 0x101fe200078e0010 */
[----:B------:R-:W-:Y:S01]  /*2050*/  ISETP.GE.AND P0, PT, R16, UR4, PT ;  /* 0x0000000410007c0c */ /* 0x000fe2000bf06270 */
[----:B------:R-:W0:Y:S01]  /*2060*/  S2R R144, SR_TID.X ;  /* 0x0000000000907919 */ /* 0x000e220000002100 */
[----:B------:R-:W-:Y:S01]  /*2070*/  SEL R3, RZ, 0xffffffff, P1 ;  /* 0xffffffffff037807 */ /* 0x000fe20000800000 */
[----:B--2---:R-:W-:Y:S01]  /*2080*/  IMAD.WIDE.U32 R90, R174, R88, R16 ;  /* 0x00000058ae5a7225 */ /* 0x004fe200078e0010 */
[----:B------:R-:W-:Y:S02]  /*2090*/  SEL R0, RZ, 0x1, P0 ;  /* 0x00000001ff007807 */ /* 0x000fe40000000000 */
[----:B------:R-:W-:Y:S01]  /*20a0*/  ISETP.GE.AND P0, PT, R168, UR5, PT ;  /* 0x00000005a8007c0c */ /* 0x000fe2000bf06270 */
[----:B------:R-:W-:Y:S01]  /*20b0*/  IMAD.SHL.U32 R3, R3, 0x2, RZ ;  /* 0x0000000203037824 */ /* 0x000fe200078e00ff */
[----:B------:R-:W-:Y:S01]  /*20c0*/  ISETP.GE.AND P1, PT, R23, UR4, PT ;  /* 0x0000000417007c0c */ /* 0x000fe2000bf26270 */
[----:B------:R-:W-:Y:S01]  /*20d0*/  IMAD.MOV.U32 R127, RZ, RZ, 0x20 ;  /* 0x00000020ff7f7424 */ /* 0x000fe200078e00ff */
[----:B------:R-:W-:Y:S01]  /*20e0*/  SHF.R.S32.HI R7, RZ, 0x1f, R174 ;  /* 0x0000001fff077819 */ /* 0x000fe200000114ae */
[----:B------:R-:W-:Y:S01]  /*20f0*/  IMAD R133, R89, 0x60, RZ ;  /* 0x0000006059857824 */ /* 0x000fe200078e02ff */
[----:B------:R-:W-:Y:S01]  /*2100*/  LOP3.LUT R0, R3, 0x2, R0, 0xe2, !PT ;  /* 0x0000000203007812 */ /* 0x000fe200078ee200 */
[----:B------:R-:W-:Y:S01]  /*2110*/  IMAD.SHL.U32 R107, R94, 0x40, RZ ;  /* 0x000000405e6b7824 */ /* 0x000fe200078e00ff */
[----:B------:R-:W-:Y:S01]  /*2120*/  SEL R3, RZ, 0xffffffff, P0 ;  /* 0xffffffffff037807 */ /* 0x000fe20000000000 */
[----:B------:R-:W-:Y:S01]  /*2130*/  IMAD.IADD R130, R130, 0x1, R25 ;  /* 0x0000000182827824 */ /* 0x000fe200078e0219 */
[----:B------:R-:W-:Y:S01]  /*2140*/  ISETP.GE.AND P0, PT, R169, UR4, PT ;  /* 0x00000004a9007c0c */ /* 0x000fe2000bf06270 */
[----:B------:R-:W-:Y:S01]  /*2150*/  IMAD R113, R198, 0x40, R174 ;  /* 0x00000040c6717824 */ /* 0x000fe200078e02ae */
[----:B---3--:R-:W-:Y:S01]  /*2160*/  SEL R4, RZ, 0x8, P1 ;  /* 0x00000008ff047807 */ /* 0x008fe20000800000 */
[----:B------:R-:W-:Y:S01]  /*2170*/  IMAD.SHL.U32 R6, R3, 0x2, RZ ;  /* 0x0000000203067824 */ /* 0x000fe200078e00ff */
[----:B------:R-:W-:-:S02]  /*2180*/  SEL R3, RZ, 0x4, P0 ;  /* 0x00000004ff037807 */ /* 0x000fc40000000000 */
[--C-:B------:R-:W-:Y:S02]  /*2190*/  SHF.R.S32.HI R165, RZ, 0x1f, R164.reuse ;  /* 0x0000001fffa57819 */ /* 0x100fe400000114a4 */
[----:B------:R-:W-:Y:S01]  /*21a0*/  LOP3.LUT R0, R4, R0, R3, 0xfe, !PT ;  /* 0x0000000004007212 */ /* 0x000fe200078efe03 */
[-C--:B------:R-:W-:Y:S01]  /*21b0*/  IMAD R3, R7, R94.reuse, RZ ;  /* 0x0000005e07037224 */ /* 0x080fe200078e02ff */
[----:B------:R-:W-:Y:S01]  /*21c0*/  ISETP.GE.AND P0, PT, R161, UR4, PT ;  /* 0x00000004a1007c0c */ /* 0x000fe2000bf06270 */
[----:B------:R-:W-:Y:S01]  /*21d0*/  IMAD.WIDE.U32 R98, R174, R94, R164 ;  /* 0x0000005eae627225 */ /* 0x000fe200078e00a4 */
[----:B------:R-:W-:Y:S02]  /*21e0*/  ISETP.GE.AND P1, PT, R169, UR5, PT ;  /* 0x00000005a9007c0c */ /* 0x000fe4000bf26270 */
[----:B-1----:R-:W-:Y:S01]  /*21f0*/  ISETP.GE.AND P3, PT, R16, R125, PT ;  /* 0x0000007d1000720c */ /* 0x002fe20003f66270 */
[----:B------:R-:W-:Y:S01]  /*2200*/  IMAD R9, R174, R95, R3 ;  /* 0x0000005fae097224 */ /* 0x000fe200078e0203 */
[----:B------:R-:W-:Y:S01]  /*2210*/  SEL R3, RZ, 0x10, P0 ;  /* 0x00000010ff037807 */ /* 0x000fe20000000000 */
[-C--:B------:R-:W-:Y:S01]  /*2220*/  IMAD R7, R7, R88.reuse, RZ ;  /* 0x0000005807077224 */ /* 0x080fe200078e02ff */
[----:B------:R-:W-:Y:S01]  /*2230*/  ISETP.GE.AND P2, PT, R16, UR5, PT ;  /* 0x0000000510007c0c */ /* 0x000fe2000bf46270 */
[----:B------:R-:W-:Y:S01]  /*2240*/  IMAD.IADD R99, R99, 0x1, R9 ;  /* 0x0000000163637824 */ /* 0x000fe200078e0209 */
[----:B------:R-:W-:Y:S01]  /*2250*/  SEL R4, RZ, 0x4, P1 ;  /* 0x00000004ff047807 */ /* 0x000fe20000800000 */
[----:B------:R-:W-:Y:S01]  /*2260*/  IMAD.IADD R97, R9, 0x1, R97 ;  /* 0x0000000109617824 */ /* 0x000fe200078e0261 */
[----:B------:R-:W-:Y:S01]  /*2270*/  LOP3.LUT R9, R0, R3, RZ, 0xfc, !PT ;  /* 0x0000000300097212 */ /* 0x000fe200078efcff */
[C---:B------:R-:W-:Y:S01]  /*2280*/  IMAD R11, R174.reuse, R89, R7 ;  /* 0x00000059ae0b7224 */ /* 0x040fe200078e0207 */
[----:B------:R-:W-:Y:S01]  /*2290*/  ISETP.GE.AND P1, PT, R169, R125, PT ;  /* 0x0000007da900720c */ /* 0x000fe20003f26270 */
[----:B------:R-:W-:Y:S01]  /*22a0*/  IMAD.WIDE.U32 R92, R174, R88, R164 ;  /* 0x00000058ae5c7225 */ /* 0x000fe200078e00a4 */
[----:B------:R-:W-:-:S02]  /*22b0*/  SEL R3, R125, RZ, P3 ;  /* 0x000000ff7d037207 */ /* 0x000fc40001800000 */
[----:B------:R-:W-:Y:S01]  /*22c0*/  SEL R5, RZ, 0x1, P2 ;  /* 0x00000001ff057807 */ /* 0x000fe20001000000 */
[----:B------:R-:W-:Y:S01]  /*22d0*/  IMAD.IADD R91, R11, 0x1, R91 ;  /* 0x000000010b5b7824 */ /* 0x000fe200078e025b */
[----:B------:R-:W-:Y:S01]  /*22e0*/  ISETP.GE.AND P2, PT, R168, R125, PT ;  /* 0x0000007da800720c */ /* 0x000fe20003f46270 */
[----:B------:R-:W-:Y:S01]  /*22f0*/  IMAD.IADD R3, R16, 0x1, R3 ;  /* 0x0000000110037824 */ /* 0x000fe200078e0203 */
[----:B------:R-:W-:Y:S01]  /*2300*/  SEL R0, R125, RZ, P1 ;  /* 0x000000ff7d007207 */ /* 0x000fe20000800000 */
[----:B-----5:R-:W-:Y:S01]  /*2310*/  IMAD.WIDE.U32 R90, R141, R88, R90 ;  /* 0x000000588d5a7225 */ /* 0x020fe200078e005a */
[----:B------:R-:W-:Y:S02]  /*2320*/  SEL R7, R125, RZ, P2 ;  /* 0x000000ff7d077207 */ /* 0x000fe40001000000 */
[----:B------:R-:W-:Y:S01]  /*2330*/  LOP3.LUT R5, R6, 0x2, R5, 0xe2, !PT ;  /* 0x0000000206057812 */ /* 0x000fe200078ee205 */
[----:B------:R-:W-:Y:S01]  /*2340*/  IMAD.IADD R10, R169, 0x1, R0 ;  /* 0x00000001a90a7824 */ /* 0x000fe200078e0200 */
[----:B------:R-:W-:Y:S01]  /*2350*/  SHF.R.S32.HI R0, RZ, 0x1f, R3 ;  /* 0x0000001fff007819 */ /* 0x000fe20000011403 */
[----:B------:R-:W-:Y:S01]  /*2360*/  IMAD.IADD R7, R168, 0x1, R7 ;  /* 0x00000001a8077824 */ /* 0x000fe200078e0207 */
[----:B------:R-:W-:Y:S01]  /*2370*/  LOP3.LUT R5, R5, R4, RZ, 0xfc, !PT ;  /* 0x0000000405057212 */ /* 0x000fe200078efcff */
[----:B------:R-:W-:Y:S01]  /*2380*/  IMAD.WIDE.U32 R98, R141, R94, R98 ;  /* 0x0000005e8d627225 */ /* 0x000fe200078e0062 */
[----:B------:R-:W-:-:S02]  /*2390*/  LEA.HI R6, R0, R3, RZ, 0x3 ;  /* 0x0000000300067211 */ /* 0x000fc400078f18ff */
[----:B------:R-:W-:Y:S01]  /*23a0*/  LEA.HI R0, R0, R3, RZ, 0x6 ;  /* 0x0000000300007211 */ /* 0x000fe200078f30ff */
[----:B------:R-:W-:Y:S01]  /*23b0*/  IMAD.WIDE.U32 R96, R141, R94, R96 ;  /* 0x0000005e8d607225 */ /* 0x000fe200078e0060 */
[----:B------:R-:W-:Y:S02]  /*23c0*/  SHF.R.S32.HI R4, RZ, 0x1f, R7 ;  /* 0x0000001fff047819 */ /* 0x000fe40000011407 */
[----:B------:R-:W-:Y:S01]  /*23d0*/  SHF.R.S32.HI R3, RZ, 0x6, R0 ;  /* 0x00000006ff037819 */ /* 0x000fe20000011400 */
[----:B------:R-:W-:Y:S01]  /*23e0*/  IMAD.SHL.U32 R125, R125, 0x2, RZ ;  /* 0x000000027d7d7824 */ /* 0x000fe200078e00ff */
[CC--:B------:R-:W-:Y:S02]  /*23f0*/  LEA.HI R8, R4.reuse, R7.reuse, RZ, 0x6 ;  /* 0x0000000704087211 */ /* 0x0c0fe400078f30ff */
[----:B------:R-:W-:Y:S01]  /*2400*/  LEA.HI R7, R4, R7, RZ, 0x3 ;  /* 0x0000000704077211 */ /* 0x000fe200078f18ff */
[C---:B------:R-:W-:Y:S01]  /*2410*/  IMAD R140, R3.reuse, 0x1800, R186 ;  /* 0x00001800038c7824 */ /* 0x040fe200078e02ba */
[----:B------:R-:W-:Y:S01]  /*2420*/  LOP3.LUT R0, R184, 0x38, R6, 0xf8, !PT ;  /* 0x00000038b8007812 */ /* 0x000fe200078ef806 */
[----:B------:R-:W-:Y:S01]  /*2430*/  IMAD R138, R3, 0x1800, R188 ;  /* 0x00001800038a7824 */ /* 0x000fe200078e02bc */
[----:B------:R-:W-:-:S02]  /*2440*/  SHF.R.S32.HI R15, RZ, 0x1f, R10 ;  /* 0x0000001fff0f7819 */ /* 0x000fc4000001140a */
[----:B------:R-:W-:Y:S02]  /*2450*/  IADD3 R93, R93, R11, RZ ;  /* 0x0000000b5d5d7210 */ /* 0x000fe40007ffe0ff */
[----:B------:R-:W-:Y:S02]  /*2460*/  SHF.R.S32.HI R11, RZ, 0x6, R8 ;  /* 0x00000006ff0b7819 */ /* 0x000fe40000011408 */
[----:B------:R-:W-:Y:S01]  /*2470*/  LOP3.LUT R4, R184, 0x38, R7, 0xf8, !PT ;  /* 0x00000038b8047812 */ /* 0x000fe200078ef807 */
[----:B------:R-:W-:Y:S01]  /*2480*/  IMAD.WIDE.U32 R92, R141, R88, R92 ;  /* 0x000000588d5c7225 */ /* 0x000fe200078e005c */
[-C--:B------:R-:W-:Y:S02]  /*2490*/  LOP3.LUT R3, R0, R185.reuse, RZ, 0x3c, !PT ;  /* 0x000000b900037212 */ /* 0x080fe400078e3cff */
[-C--:B------:R-:W-:Y:S01]  /*24a0*/  LEA.HI R12, R15, R10.reuse, RZ, 0x3 ;  /* 0x0000000a0f0c7211 */ /* 0x080fe200078f18ff */
[----:B------:R-:W-:Y:S01]  /*24b0*/  IMAD R139, R11, 0x1800, R186 ;  /* 0x000018000b8b7824 */ /* 0x000fe200078e02ba */
[----:B------:R-:W-:Y:S01]  /*24c0*/  LEA.HI R10, R15, R10, RZ, 0x6 ;  /* 0x0000000a0f0a7211 */ /* 0x000fe200078f30ff */
[----:B------:R-:W-:Y:S01]  /*24d0*/  IMAD.IADD R140, R140, 0x1, R3 ;  /* 0x000000018c8c7824 */ /* 0x000fe200078e0203 */
[----:B------:R-:W-:Y:S01]  /*24e0*/  LOP3.LUT R4, R4, R185, RZ, 0x3c, !PT ;  /* 0x000000b904047212 */ /* 0x000fe200078e3cff */
[----:B------:R-:W-:Y:S01]  /*24f0*/  IMAD R136, R11, 0x1800, R188 ;  /* 0x000018000b887824 */ /* 0x000fe200078e02bc */
[----:B------:R-:W-:Y:S01]  /*2500*/  SHF.R.S32.HI R3, RZ, 0x6, R10 ;  /* 0x00000006ff037819 */ /* 0x000fe2000001140a */
[----:B------:R-:W-:Y:S01]  /*2510*/  IMAD R11, R95, 0x60, RZ ;  /* 0x000000605f0b7824 */ /* 0x000fe200078e02ff */
[----:B------:R-:W-:Y:S01]  /*2520*/  LOP3.LUT R15, R181, 0x38, R12, 0xf8, !PT ;  /* 0x00000038b50f7812 */ /* 0x000fe200078ef80c */
[----:B------:R-:W-:Y:S01]  /*2530*/  IMAD.IADD R139, R139, 0x1, R4 ;  /* 0x000000018b8b7824 */ /* 0x000fe200078e0204 */
[----:B------:R-:W-:Y:S01]  /*2540*/  LOP3.LUT R13, R181, 0x38, R6, 0xf8, !PT ;  /* 0x00000038b50d7812 */ /* 0x000fe200078ef806 */
[----:B------:R-:W-:Y:S01]  /*2550*/  IMAD R135, R3, 0x1800, R188 ;  /* 0x0000180003877824 */ /* 0x000fe200078e02bc */
[-C--:B------:R-:W-:Y:S01]  /*2560*/  LOP3.LUT R4, R15, R218.reuse, RZ, 0x3c, !PT ;  /* 0x000000da0f047212 */ /* 0x080fe200078e3cff */
[----:B------:R-:W-:Y:S01]  /*2570*/  IMAD R137, R3, 0x1800, R186 ;  /* 0x0000180003897824 */ /* 0x000fe200078e02ba */
[----:B------:R-:W-:-:S02]  /*2580*/  LOP3.LUT R13, R13, R218, RZ, 0x3c, !PT ;  /* 0x000000da0d0d7212 */ /* 0x000fc400078e3cff */
[----:B------:R-:W-:Y:S01]  /*2590*/  LOP3.LUT R0, R184, 0x38, R12, 0xf8, !PT ;  /* 0x00000038b8007812 */ /* 0x000fe200078ef80c */
[----:B------:R-:W-:Y:S01]  /*25a0*/  IMAD.IADD R135, R135, 0x1, R4 ;  /* 0x0000000187877824 */ /* 0x000fe200078e0204 */
[----:B------:R-:W-:Y:S02]  /*25b0*/  SHF.R.S32.HI R21, RZ, 0x1f, R141 ;  /* 0x0000001fff157819 */ /* 0x000fe4000001148d */
[----:B------:R-:W-:Y:S02]  /*25c0*/  IADD3 R138, R138, R13, RZ ;  /* 0x0000000d8a8a7210 */ /* 0x000fe40007ffe0ff */
[----:B------:R-:W-:Y:S01]  /*25d0*/  LOP3.LUT R4, R184, 0x18, R16, 0xf8, !PT ;  /* 0x00000018b8047812 */ /* 0x000fe200078ef810 */
[----:B------:R-:W-:Y:S01]  /*25e0*/  IMAD R8, R21, R94, RZ ;  /* 0x0000005e15087224 */ /* 0x000fe200078e02ff */
[----:B------:R-:W-:Y:S02]  /*25f0*/  LOP3.LUT R13, R181, 0x38, R7, 0xf8, !PT ;  /* 0x00000038b50d7812 */ /* 0x000fe400078ef807 */
[----:B------:R-:W-:Y:S01]  /*2600*/  LOP3.LUT R0, R0, R185, RZ, 0x3c, !PT ;  /* 0x000000b900007212 */ /* 0x000fe200078e3cff */
[----:B------:R-:W-:Y:S01]  /*2610*/  IMAD R103, R141, R95, R8 ;  /* 0x0000005f8d677224 */ /* 0x000fe200078e0208 */
[----:B------:R-:W-:-:S02]  /*2620*/  ISETP.GE.AND P4, PT, R23, UR5, PT ;  /* 0x0000000517007c0c */ /* 0x000fc4000bf86270 */
[----:B------:R-:W-:Y:S01]  /*2630*/  ISETP.GE.AND P0, PT, R162, UR4, PT ;  /* 0x00000004a2007c0c */ /* 0x000fe2000bf06270 */
[----:B------:R-:W-:Y:S01]  /*2640*/  IMAD.IADD R137, R137, 0x1, R0 ;  /* 0x0000000189897824 */ /* 0x000fe200078e0200 */
[----:B------:R-:W-:Y:S01]  /*2650*/  LOP3.LUT R3, R4, R185, RZ, 0x3c, !PT ;  /* 0x000000b904037212 */ /* 0x000fe200078e3cff */
[----:B------:R-:W-:Y:S01]  /*2660*/  IMAD R0, R21, R88, RZ ;  /* 0x0000005815007224 */ /* 0x000fe200078e02ff */
[----:B------:R-:W-:Y:S01]  /*2670*/  LOP3.LUT R13, R13, R218, RZ, 0x3c, !PT ;  /* 0x000000da0d0d7212 */ /* 0x000fe200078e3cff */
[----:B------:R-:W-:Y:S01]  /*2680*/  IMAD.IADD R105, R99, 0x1, R103 ;  /* 0x0000000163697824 */ /* 0x000fe200078e0267 */
[----:B------:R-:W-:Y:S01]  /*2690*/  SEL R4, RZ, 0x8, P4 ;  /* 0x00000008ff047807 */ /* 0x000fe20002000000 */
[----:B------:R-:W-:Y:S01]  /*26a0*/  IMAD.IADD R3, R186, 0x1, R3 ;  /* 0x00000001ba037824 */ /* 0x000fe200078e0203 */
[----:B------:R-:W-:Y:S01]  /*26b0*/  LOP3.LUT P5, RZ, R207, 0x4, RZ, 0xc0, !PT ;  /* 0x00000004cfff7812 */ /* 0x000fe200078ac0ff */
[----:B------:R-:W-:Y:S01]  /*26c0*/  IMAD.IADD R136, R136, 0x1, R13 ;  /* 0x0000000188887824 */ /* 0x000fe200078e020d */
[----:B------:R-:W-:Y:S01]  /*26d0*/  SEL R8, RZ, 0x20, P0 ;  /* 0x00000020ff087807 */ /* 0x000fe20000000000 */
[----:B------:R-:W-:Y:S01]  /*26e0*/  IMAD R13, R141, R89, R0 ;  /* 0x000000598d0d7224 */ /* 0x000fe200078e0200 */
[----:B------:R-:W-:Y:S01]  /*26f0*/  LOP3.LUT R20, R5, R4, RZ, 0xfc, !PT ;  /* 0x0000000405147212 */ /* 0x000fe200078efcff */
[----:B------:R-:W-:Y:S01]  /*2700*/  IMAD.IADD R103, R103, 0x1, R97 ;  /* 0x0000000167677824 */ /* 0x000fe200078e0261 */
[----:B------:R-:W-:Y:S01]  /*2710*/  LOP3.LUT R4, R5, 0x1, RZ, 0xc0, !PT ;  /* 0x0000000105047812 */ /* 0x000fe200078ec0ff */
[----:B------:R-:W-:Y:S01]  /*2720*/  IMAD.IADD R104, R93, 0x1, R13 ;  /* 0x000000015d687824 */ /* 0x000fe200078e020d */
[C---:B------:R-:W-:Y:S01]  /*2730*/  SHF.L.U64.HI R108, R88.reuse, 0x6, R89 ;  /* 0x00000006586c7819 */ /* 0x040fe20000010259 */
[----:B------:R-:W-:Y:S01]  /*2740*/  IMAD.IADD R102, R13, 0x1, R91 ;  /* 0x000000010d667824 */ /* 0x000fe200078e025b */
[C---:B------:R-:W-:Y:S01]  /*2750*/  SHF.L.U32 R109, R88.reuse, 0x6, RZ ;  /* 0x00000006586d7819 */ /* 0x040fe200000006ff */
[----:B------:R-:W-:Y:S01]  /*2760*/  IMAD.WIDE.U32 R88, R88, 0x60, RZ ;  /* 0x0000006058587825 */ /* 0x000fe200078e00ff */
[----:B------:R-:W-:-:S02]  /*2770*/  SHF.R.S32.HI R118, RZ, 0x3, R6 ;  /* 0x00000003ff767819 */ /* 0x000fc40000011406 */
[----:B------:R-:W-:Y:S02]  /*2780*/  LOP3.LUT R5, R6, 0xfffffff8, RZ, 0xc0, !PT ;  /* 0xfffffff806057812 */ /* 0x000fe400078ec0ff */
[C---:B------:R-:W-:Y:S01]  /*2790*/  SHF.L.U64.HI R106, R94.reuse, 0x6, R95 ;  /* 0x000000065e6a7819 */ /* 0x040fe2000001025f */
[----:B------:R-:W-:Y:S01]  /*27a0*/  IMAD.WIDE.U32 R94, R94, 0x60, RZ ;  /* 0x000000605e5e7825 */ /* 0x000fe200078e00ff */
[----:B------:R-:W-:Y:S02]  /*27b0*/  SEL R127, R127, 0xffffffe0, !P5 ;  /* 0xffffffe07f7f7807 */ /* 0x000fe40006800000 */
[----:B------:R-:W-:Y:S01]  /*27c0*/  SHF.R.S32.HI R117, RZ, 0x3, R7 ;  /* 0x00000003ff757819 */ /* 0x000fe20000011407 */
[----:B------:R-:W-:Y:S01]  /*27d0*/  IMAD.IADD R132, R95, 0x1, R11 ;  /* 0x000000015f847824 */ /* 0x000fe200078e020b */
[----:B------:R-:W-:Y:S01]  /*27e0*/  LOP3.LUT R6, R7, 0xfffffff8, RZ, 0xc0, !PT ;  /* 0xfffffff807067812 */ /* 0x000fe200078ec0ff */
[----:B------:R-:W-:Y:S01]  /*27f0*/  IMAD.IADD R134, R127, 0x1, R3 ;  /* 0x000000017f867824 */ /* 0x000fe200078e0203 */
[----:B------:R-:W-:-:S02]  /*2800*/  LOP3.LUT R27, R9, R8, RZ, 0xfc, !PT ;  /* 0x00000008091b7212 */ /* 0x000fc400078efcff */
[----:B------:R-:W-:Y:S02]  /*2810*/  LOP3.LUT R7, R12, 0xfffffff8, RZ, 0xc0, !PT ;  /* 0xfffffff80c077812 */ /* 0x000fe400078ec0ff */
[----:B------:R-:W-:Y:S02]  /*2820*/  LOP3.LUT R8, R9, 0x1, RZ, 0xc0, !PT ;  /* 0x0000000109087812 */ /* 0x000fe400078ec0ff */
[C---:B------:R-:W-:Y:S02]  /*2830*/  LOP3.LUT R9, R20.reuse, 0x2, RZ, 0xc0, !PT ;  /* 0x0000000214097812 */ /* 0x040fe400078ec0ff */
[----:B------:R-:W-:Y:S02]  /*2840*/  LOP3.LUT R10, R20, 0x4, RZ, 0xc0, !PT ;  /* 0x00000004140a7812 */ /* 0x000fe400078ec0ff */
[C---:B------:R-:W-:Y:S02]  /*2850*/  LOP3.LUT R21, R27.reuse, 0x2, RZ, 0xc0, !PT ;  /* 0x000000021b157812 */ /* 0x040fe400078ec0ff */
[----:B------:R-:W-:-:S02]  /*2860*/  LOP3.LUT R25, R27, 0x4, RZ, 0xc0, !PT ;  /* 0x000000041b197812 */ /* 0x000fc400078ec0ff */
[C---:B------:R-:W-:Y:S02]  /*2870*/  LOP3.LUT R100, R27.reuse, 0x8, RZ, 0xc0, !PT ;  /* 0x000000081b647812 */ /* 0x040fe400078ec0ff */
[----:B------:R-:W-:Y:S02]  /*2880*/  LOP3.LUT R26, R27, 0x10, RZ, 0xc0, !PT ;  /* 0x000000101b1a7812 */ /* 0x000fe400078ec0ff */
[----:B------:R-:W-:Y:S02]  /*2890*/  SHF.R.S32.HI R0, RZ, 0x1f, R30 ;  /* 0x0000001fff007819 */ /* 0x000fe4000001141e */
[----:B0-----:R-:W-:Y:S02]  /*28a0*/  LEA.HI R144, R144, 0x8, RZ, 0x19 ;  /* 0x0000000890907811 */ /* 0x001fe400078fc8ff */
[----:B------:R-:W-:Y:S02]  /*28b0*/  IADD3 R133, R89, R133, RZ ;  /* 0x0000008559857210 */ /* 0x000fe40007ffe0ff */
[----:B------:R-:W-:-:S02]  /*28c0*/  SHF.R.S32.HI R114, RZ, 0x3, R12 ;  /* 0x00000003ff727819 */ /* 0x000fc4000001140c */
[----:B------:R-:W-:Y:S02]  /*28d0*/  LOP3.LUT R20, R20, 0x8, RZ, 0xc0, !PT ;  /* 0x0000000814147812 */ /* 0x000fe400078ec0ff */
[----:B------:R-:W-:Y:S02]  /*28e0*/  SHF.R.S32.HI R112, RZ, 0x1f, R5 ;  /* 0x0000001fff707819 */ /* 0x000fe40000011405 */
[----:B------:R-:W-:Y:S02]  /*28f0*/  SHF.R.S32.HI R111, RZ, 0x1f, R6 ;  /* 0x0000001fff6f7819 */ /* 0x000fe40000011406 */
[----:B------:R-:W-:Y:S02]  /*2900*/  SHF.R.S32.HI R110, RZ, 0x1f, R7 ;  /* 0x0000001fff6e7819 */ /* 0x000fe40000011407 */
[----:B------:R-:W-:Y:S02]  /*2910*/  LOP3.LUT R27, R27, 0x20, RZ, 0xc0, !PT ;  /* 0x000000201b1b7812 */ /* 0x000fe400078ec0ff */
[----:B----4-:R-:W-:-:S07]  /*2920*/  SHF.R.S32.HI R129, RZ, 0x1f, R101 ;  /* 0x0000001fff817819 */ /* 0x010fce0000011465 */
.L_x_1688:
[----:B0-----:R-:W0:Y:S01]  /*2930*/  LDC R32, c[0x0][0x430] ;  /* 0x00010c00ff207b82 */ /* 0x001e220000000800 */
[----:B------:R-:W-:-:S05]  /*2940*/  IADD3 R2, R2, -0x1, RZ ;  /* 0xffffffff02027810 */ /* 0x000fca0007ffe0ff */
[----:B------:R-:W-:Y:S02]  /*2950*/  IMAD R11, R2, 0x60, R113 ;  /* 0x00000060020b7824 */ /* 0x000fe400078e0271 */
[----:B------:R-:W1:Y:S02]  /*2960*/  LDC R124, c[0x0][0x3f4] ;  /* 0x0000fd00ff7c7b82 */ /* 0x000e640000000800 */
[----:B------:R-:W-:Y:S01]  /*2970*/  IMAD.IADD R33, R130, 0x1, R11 ;  /* 0x0000000182217824 */ /* 0x000fe200078e020b */
[----:B------:R-:W-:-:S03]  /*2980*/  ISETP.GE.AND P0, PT, R11, R24, PT ;  /* 0x000000180b00720c */ /* 0x000fc60003f06270 */
[----:B------:R-:W-:Y:S01]  /*2990*/  IMAD.MOV.U32 R11, RZ, RZ, R33 ;  /* 0x000000ffff0b7224 */ /* 0x000fe200078e0021 */
[----:B------:R-:W-:Y:S02]  /*29a0*/  ISETP.GT.OR P0, PT, R113, 0x5f, P0 ;  /* 0x0000005f7100780c */ /* 0x000fe40000704670 */
[----:B0-----:R-:W-:-:S11]  /*29b0*/  ISETP.NE.AND P4, PT, R32, 0x1, PT ;  /* 0x000000012000780c */ /* 0x001fd60003f85270 */
        /* <DEDUP_REMOVED lines=8> */
[----:B------:R-:W-:Y:S02]  /*2a40*/  @!P0 IMAD R31, R101, R15, R28 ;  /* 0x0000000f651f8224 */ /* 0x000fe400078e021c */
[----:B------:R-:W-:-:S04]  /*2a50*/  @!P0 IMAD.MOV.U32 R28, RZ, RZ, R11 ;  /* 0x000000ffff1c8224 */ /* 0x000fc800078e000b */
[----:B------:R-:W-:-:S04]  /*2a60*/  @!P0 IMAD.WIDE.U32 R14, R101, R14, R28 ;  /* 0x0000000e650e8225 */ /* 0x000fc800078e001c */
[----:B------:R-:W-:Y:S01]  /*2a70*/  @!P0 IMAD.IADD R15, R15, 0x1, R31 ;  /* 0x000000010f0f8824 */ /* 0x000fe200078e021f */
[----:B--2---:R-:W-:Y:S01]  /*2a80*/  @!P0 LEA R12, P4, R14, R12, 0x2 ;  /* 0x0000000c0e0c8211 */ /* 0x004fe200078810ff */
[----:B------:R-:W-:-:S03]  /*2a90*/  IMAD.MOV.U32 R28, RZ, RZ, RZ ;  /* 0x000000ffff1c7224 */ /* 0x000fc600078e00ff */
[----:B------:R-:W-:-:S05]  /*2aa0*/  @!P0 LEA.HI.X R13, R14, R13, R15, 0x2, P4 ;  /* 0x0000000d0e0d8211 */ /* 0x000fca00020f140f */
[----:B------:R0:W5:Y:S01]  /*2ab0*/  @!P0 LDG.E R28, desc[UR60][R12.64] ;  /* 0x0000003c0c1c8981 */ /* 0x000162000c1e1900 */
[----:B-1----:R-:W-:Y:S01]  /*2ac0*/  ISETP.GE.AND P0, PT, R124, 0x1, PT ;  /* 0x000000017c00780c */ /* 0x002fe20003f06270 */
[----:B------:R-:W-:Y:S05]  /*2ad0*/  YIELD ;  /* 0x0000000000007946 */ /* 0x000fea0003800000 */
[----:B------:R-:W-:Y:S01]  /*2ae0*/  IADD3 R29, -R11, RZ, RZ ;  /* 0x000000ff0b1d7210 */ /* 0x000fe20007ffe1ff */
[C---:B------:R-:W-:Y:S01]  /*2af0*/  IMAD R11, R19.reuse, 0x4800, R134 ;  /* 0x00004800130b7824 */ /* 0x040fe200078e0286 */
[----:B------:R-:W-:Y:S01]  /*2b00*/  ISETP.GT.AND P4, PT, R2, R126, PT ;  /* 0x0000007e0200720c */ /* 0x000fe20003f84270 */
[----:B------:R-:W-:Y:S02]  /*2b10*/  BSSY B0, `(.L_x_1583) ;  /* 0x00007a1000007945 */ /* 0x000fe40003800000 */
[----:B------:R-:W-:Y:S01]  /*2b20*/  IMAD R29, R32, R29, R33 ;  /* 0x0000001d201d7224 */ /* 0x000fe200078e0221 */
[----:B------:R-:W-:Y:S01]  /*2b30*/  P2R R123, PR, RZ, 0x10 ;  /* 0x00000010ff7b7803 */ /* 0x000fe20000000000 */
[----:B------:R-:W-:-:S02]  /*2b40*/  IMAD R33, R19, 0x4800, R3 ;  /* 0x0000480013217824 */ /* 0x000fc400078e0203 */
[--C-:B------:R-:W-:Y:S02]  /*2b50*/  IMAD R32, R11, 0x2, R122.reuse ;  /* 0x000000020b207824 */ /* 0x100fe400078e027a */
[----:B------:R-:W-:Y:S01]  /*2b60*/  IMAD R33, R33, 0x2, R122 ;  /* 0x0000000221217824 */ /* 0x000fe200078e027a */
        /* <DEDUP_REMOVED lines=8> */
[-C--:B------:R-:W-:Y:S02]  /*2bf0*/  IMAD R34, R133, R2.reuse, RZ ;  /* 0x0000000285227224 */ /* 0x080fe400078e02ff */
[----:B------:R-:W-:Y:S01]  /*2c00*/  IMAD R11, R29, UR5, R14 ;  /* 0x000000051d0b7c24 */ /* 0x000fe2000f8e020e */
[----:B------:R-:W-:Y:S01]  /*2c10*/  ULDC.64 UR4, c[0x0][0x310] ;  /* 0x0000c40000047ab9 */ /* 0x000fe20000000a00 */
[----:B------:R-:W-:-:S02]  /*2c20*/  IMAD R14, R132, R2, RZ ;  /* 0x00000002840e7224 */ /* 0x000fc400078e02ff */
[----:B------:R-:W-:Y:S02]  /*2c30*/  IMAD R15, R84, UR4, RZ ;  /* 0x00000004540f7c24 */ /* 0x000fe4000f8e02ff */
[----:B------:R-:W-:Y:S01]  /*2c40*/  IMAD.IADD R13, R13, 0x1, R11 ;  /* 0x000000010d0d7824 */ /* 0x000fe200078e020b */
[----:B------:R-:W-:Y:S01]  /*2c50*/  SHF.R.S32.HI R11, RZ, 0x1f, R2 ;  /* 0x0000001fff0b7819 */ /* 0x000fe20000011402 */
[C---:B------:R-:W-:Y:S02]  /*2c60*/  IMAD R15, R28.reuse, UR5, R15 ;  /* 0x000000051c0f7c24 */ /* 0x040fe4000f8e020f */
[----:B------:R-:W-:Y:S01]  /*2c70*/  IMAD.WIDE.U32 R12, R28, UR4, R12 ;  /* 0x000000041c0c7c25 */ /* 0x000fe2000f8e000c */
[----:B------:R-:W-:-:S03]  /*2c80*/  ULDC.64 UR4, c[0x0][0x308] ;  /* 0x0000c20000047ab9 */ /* 0x000fc60000000a00 */
[----:B------:R-:W-:Y:S02]  /*2c90*/  IMAD.IADD R13, R13, 0x1, R15 ;  /* 0x000000010d0d7824 */ /* 0x000fe400078e020f */
[----:B------:R-:W-:Y:S02]  /*2ca0*/  IMAD R15, R0, UR4, RZ ;  /* 0x00000004000f7c24 */ /* 0x000fe4000f8e02ff */
[----:B------:R-:W-:Y:S02]  /*2cb0*/  IMAD R39, R11, R88, R34 ;  /* 0x000000580b277224 */ /* 0x000fe400078e0222 */
[C---:B------:R-:W-:Y:S02]  /*2cc0*/  IMAD R115, R30.reuse, UR5, R15 ;  /* 0x000000051e737c24 */ /* 0x040fe4000f8e020f */
[----:B------:R-:W-:Y:S01]  /*2cd0*/  IMAD.WIDE.U32 R34, R30, UR4, R12 ;  /* 0x000000041e227c25 */ /* 0x000fe2000f8e000c */
[----:B------:R-:W-:-:S03]  /*2ce0*/  ULDC.64 UR4, c[0x0][0x2e8] ;  /* 0x0000ba0000047ab9 */ /* 0x000fc60000000a00 */
[----:B------:R-:W-:Y:S01]  /*2cf0*/  IMAD.IADD R115, R35, 0x1, R115 ;  /* 0x0000000123737824 */ /* 0x000fe200078e0273 */
[----:B------:R-:W-:Y:S01]  /*2d00*/  LEA R116, P4, R34, UR4, 0x1 ;  /* 0x0000000422747c11 */ /* 0x000fe2000f8808ff */
[----:B------:R-:W-:Y:S02]  /*2d10*/  IMAD R37, R11, R94, R14 ;  /* 0x0000005e0b257224 */ /* 0x000fe400078e020e */
[----:B------:R-:W-:Y:S01]  /*2d20*/  IMAD R85, R2, -0x60, R24 ;  /* 0xffffffa002557824 */ /* 0x000fe200078e0218 */
[----:B------:R-:W-:Y:S01]  /*2d30*/  LEA.HI.X R115, R34, UR5, R115, 0x1, P4 ;  /* 0x0000000522737c11 */ /* 0x000fe2000a0f0c73 */
[----:B------:R-:W-:-:S03]  /*2d40*/  IMAD.WIDE.U32 R14, R94, R2, RZ ;  /* 0x000000025e0e7225 */ /* 0x000fc600078e00ff */
[----:B------:R-:W-:Y:S01]  /*2d50*/  VIMNMX R85, R85, 0x60, PT ;  /* 0x0000006055557848 */ /* 0x000fe20003fe0100 */
[----:B------:R-:W-:Y:S01]  /*2d60*/  IMAD.WIDE.U32 R12, R88, R2, RZ ;  /* 0x00000002580c7225 */ /* 0x000fe200078e00ff */
[----:B------:R-:W-:-:S03]  /*2d70*/  IADD3 R11, R15, R37, RZ ;  /* 0x000000250f0b7210 */ /* 0x000fc60007ffe0ff */
        /* <DEDUP_REMOVED lines=22> */
[----:B------:R-:W-:Y:S01]  /*2ee0*/  CS2R R78, SRZ ;  /* 0x00000000004e7805 */ /* 0x000fe2000001ff00 */
[----:B------:R-:W-:Y:S01]  /*2ef0*/  IMAD.X R38, R11, 0x1, R105, P5 ;  /* 0x000000010b267824 */ /* 0x000fe200028e0669 */
[----:B------:R-:W-:Y:S01]  /*2f00*/  LEA R36, P5, R37, UR4, 0x1 ;  /* 0x0000000425247c11 */ /* 0x000fe2000f8a08ff */
[----:B------:R-:W-:Y:S01]  /*2f10*/  IMAD.X R40, R82, 0x1, R104, P0 ;  /* 0x0000000152287824 */ /* 0x000fe200000e0668 */
[----:B------:R-:W-:Y:S02]  /*2f20*/  ISETP.GE.AND P0, PT, R164, R124, PT ;  /* 0x0000007ca400720c */ /* 0x000fe40003f06270 */
[----:B------:R-:W-:-:S02]  /*2f30*/  CS2R R74, SRZ ;  /* 0x00000000004a7805 */ /* 0x000fc4000001ff00 */
[----:B------:R-:W-:Y:S02]  /*2f40*/  LEA.HI.X R37, R37, UR5, R38, 0x1, P5 ;  /* 0x0000000525257c11 */ /* 0x000fe4000a8f0c26 */
[----:B------:R-:W-:Y:S02]  /*2f50*/  CS2R R80, SRZ ;  /* 0x0000000000507805 */ /* 0x000fe4000001ff00 */
[C---:B------:R-:W-:Y:S02]  /*2f60*/  LEA R38, P5, R39.reuse, UR6, 0x1 ;  /* 0x0000000627267c11 */ /* 0x040fe4000f8a08ff */
[----:B------:R-:W-:Y:S02]  /*2f70*/  CS2R R76, SRZ ;  /* 0x00000000004c7805 */ /* 0x000fe4000001ff00 */
[----:B------:R-:W-:Y:S02]  /*2f80*/  LEA.HI.X R39, R39, UR7, R40, 0x1, P5 ;  /* 0x0000000727277c11 */ /* 0x000fe4000a8f0c28 */
        /* <DEDUP_REMOVED lines=25> */
.L_x_1587:
[----:B------:R-:W-:Y:S05]  /*3120*/  BSYNC B1 ;  /* 0x0000000000017941 */ /* 0x000fea0003800000 */
.L_x_1586:
        /* <DEDUP_REMOVED lines=13> */
[----:B------:R-:W-:Y:S01]  /*3200*/  CS2R R56, SRZ ;  /* 0x0000000000387805 */ /* 0x000fe2000001ff00 */
[----:B------:R-:W-:Y:S01]  /*3210*/  IMAD.MOV.U32 R86, RZ, RZ, R59 ;  /* 0x000000ffff567224 */ /* 0x000fe200078e003b */
        /* <DEDUP_REMOVED lines=41> */
.L_x_1589:
[----:B------:R-:W-:Y:S05]  /*34b0*/  BSYNC B1 ;  /* 0x0000000000017941 */ /* 0x000fea0003800000 */
.L_x_1588:
[----:B------:R-:W2:Y:S01]  /*34c0*/  LDL R11, [R1+0x30] ;  /* 0x00003000010b7983 */ /* 0x000ea20000100800 */
[----:B0-----:R-:W-:Y:S01]  /*34d0*/  IMAD.MOV.U32 R12, RZ, RZ, R63 ;  /* 0x000000ffff0c7224 */ /* 0x001fe200078e003f */
[----:B------:R-:W-:Y:S01]  /*34e0*/  PRMT R155, R83, 0x5410, R86 ;  /* 0x00005410539b7816 */ /* 0x000fe20000000056 */
[----:B------:R-:W-:Y:S02]  /*34f0*/  IMAD.MOV.U32 R14, RZ, RZ, R67 ;  /* 0x000000ffff0e7224 */ /* 0x000fe400078e0043 */
[----:B------:R-:W-:-:S03]  /*3500*/  IMAD.MOV.U32 R13, RZ, RZ, R66 ;  /* 0x000000ffff0d7224 */ /* 0x000fc600078e0042 */
[----:B------:R-:W-:Y:S01]  /*3510*/  PRMT R159, R14, 0x7610, R159 ;  /* 0x000076100e9f7816 */ /* 0x000fe2000000009f */
[----:B------:R-:W-:Y:S01]  /*3520*/  IMAD.MOV.U32 R14, RZ, RZ, R75 ;  /* 0x000000ffff0e7224 */ /* 0x000fe200078e004b */
[----:B------:R-:W-:Y:S02]  /*3530*/  PRMT R189, R189, 0x5410, R13 ;  /* 0x00005410bdbd7816 */ /* 0x000fe4000000000d */
[----:B------:R-:W-:-:S04]  /*3540*/  MOV R13, R74 ;  /* 0x0000004a000d7202 */ /* 0x000fc80000000f00 */
[----:B------:R-:W-:Y:S01]  /*3550*/  PRMT R204, R13, 0x5410, R14 ;  /* 0x000054100dcc7816 */ /* 0x000fe2000000000e */
[----:B------:R-:W-:Y:S02]  /*3560*/  IMAD.MOV.U32 R13, RZ, RZ, R60 ;  /* 0x000000ffff0d7224 */ /* 0x000fe400078e003c */
[----:B------:R-:W-:-:S05]  /*3570*/  IMAD.MOV.U32 R14, RZ, RZ, R61 ;  /* 0x000000ffff0e7224 */ /* 0x000fca00078e003d */
        /* <DEDUP_REMOVED lines=8> */
[----:B-----5:R-:W-:Y:S02]  /*3600*/  IMAD.MOV.U32 R14, RZ, RZ, R34 ;  /* 0x000000ffff0e7224 */ /* 0x020fe400078e0022 */
[----:B------:R-:W-:Y:S01]  /*3610*/  IMAD.MOV.U32 R13, RZ, RZ, R81 ;  /* 0x000000ffff0d7224 */ /* 0x000fe200078e0051 */
[----:B--2---:R-:W-:Y:S02]  /*3620*/  R2UR UR4, R11 ;  /* 0x000000000b0472ca */ /* 0x004fe400000e0000 */
[----:B------:R-:W-:-:S04]  /*3630*/  MOV R11, R62 ;  /* 0x0000003e000b7202 */ /* 0x000fc80000000f00 */
[----:B------:R-:W-:Y:S01]  /*3640*/  PRMT R157, R12, 0x5410, R11 ;  /* 0x000054100c9d7816 */ /* 0x000fe2000000000b */
[----:B------:R-:W-:Y:S02]  /*3650*/  IMAD.MOV.U32 R11, RZ, RZ, R70 ;  /* 0x000000ffff0b7224 */ /* 0x000fe400078e0046 */
[----:B------:R-:W-:-:S04]  /*3660*/  IMAD.MOV.U32 R12, RZ, RZ, R71 ;  /* 0x000000ffff0c7224 */ /* 0x000fc800078e0047 */
[----:B------:R-:W-:Y:S01]  /*3670*/  UISETP.NE.AND UP0, UPT, UR4, 0x3, UPT ;  /* 0x000000030400788c */ /* 0x000fe2000bf05270 */
[----:B------:R-:W-:Y:S01]  /*3680*/  PRMT R200, R11, 0x5410, R12 ;  /* 0x000054100bc87816 */ /* 0x000fe2000000000c */
[----:B------:R-:W-:Y:S02]  /*3690*/  IMAD.MOV.U32 R12, RZ, RZ, R79 ;  /* 0x000000ffff0c7224 */ /* 0x000fe400078e004f */
[----:B------:R-:W-:Y:S02]  /*36a0*/  IMAD.MOV.U32 R11, RZ, RZ, R78 ;  /* 0x000000ffff0b7224 */ /* 0x000fe400078e004e */
[----:B------:R-:W-:Y:S02]  /*36b0*/  PLOP3.LUT P0, PT, PT, PT, UP0, 0x80, 0x0 ;  /* 0x000000000000781c */ /* 0x000fe40003f0f008 */
[----:B------:R-:W-:Y:S01]  /*36c0*/  PRMT R209, R12, 0x7610, R209 ;  /* 0x000076100cd17816 */ /* 0x000fe200000000d1 */
[----:B------:R-:W-:Y:S01]  /*36d0*/  IMAD.MOV.U32 R12, RZ, RZ, R65 ;  /* 0x000000ffff0c7224 */ /* 0x000fe200078e0041 */
[----:B------:R-:W-:-:S02]  /*36e0*/  PRMT R152, R11, 0x7610, R152 ;  /* 0x000076100b987816 */ /* 0x000fc40000000098 */
[----:B------:R-:W-:-:S04]  /*36f0*/  MOV R11, R64 ;  /* 0x00000040000b7202 */ /* 0x000fc80000000f00 */
[----:B------:R-:W-:Y:S01]  /*3700*/  PRMT R158, R12, 0x5410, R11 ;  /* 0x000054100c9e7816 */ /* 0x000fe2000000000b */
[----:B------:R-:W-:Y:S02]  /*3710*/  IMAD.MOV.U32 R12, RZ, RZ, R72 ;  /* 0x000000ffff0c7224 */ /* 0x000fe400078e0048 */
[----:B------:R-:W-:-:S03]  /*3720*/  IMAD.MOV.U32 R11, RZ, RZ, R77 ;  /* 0x000000ffff0b7224 */ /* 0x000fc600078e004d */
[----:B------:R-:W-:Y:S01]  /*3730*/  PRMT R209, R209, 0x5410, R12 ;  /* 0x00005410d1d17816 */ /* 0x000fe2000000000c */
[----:B------:R-:W-:Y:S01]  /*3740*/  IMAD.MOV.U32 R12, RZ, RZ, R80 ;  /* 0x000000ffff0c7224 */ /* 0x000fe200078e0050 */
[----:B------:R-:W-:Y:S01]  /*3750*/  PRMT R211, R11, 0x7610, R211 ;  /* 0x000076100bd37816 */ /* 0x000fe200000000d3 */
[----:B------:R-:W-:-:S03]  /*3760*/  IMAD.MOV.U32 R11, RZ, RZ, R35 ;  /* 0x000000ffff0b7224 */ /* 0x000fc600078e0023 */
[----:B------:R-:W-:Y:S01]  /*3770*/  PRMT R152, R152, 0x5410, R12 ;  /* 0x0000541098987816 */ /* 0x000fe2000000000c */
[----:B------:R-:W-:Y:S01]  /*3780*/  IMAD.MOV.U32 R12, RZ, RZ, R42 ;  /* 0x000000ffff0c7224 */ /* 0x000fe200078e002a */
[----:B------:R-:W-:Y:S01]  /*3790*/  PRMT R83, R14, 0x5410, R11 ;  /* 0x000054100e537816 */ /* 0x000fe2000000000b */
[----:B------:R-:W-:Y:S01]  /*37a0*/  IMAD.MOV.U32 R11, RZ, RZ, R43 ;  /* 0x000000ffff0b7224 */ /* 0x000fe200078e002b */
[----:B------:R-:W-:Y:S01]  /*37b0*/  PRMT R211, R211, 0x5410, R13 ;  /* 0x00005410d3d37816 */ /* 0x000fe2000000000d */
[----:B------:R-:W-:Y:S01]  /*37c0*/  IMAD.MOV.U32 R13, RZ, RZ, R39 ;  /* 0x000000ffff0d7224 */ /* 0x000fe200078e0027 */
[----:B------:R-:W-:Y:S02]  /*37d0*/  MOV R14, R38 ;  /* 0x00000026000e7202 */ /* 0x000fe40000000f00 */
[----:B------:R-:W-:Y:S01]  /*37e0*/  PRMT R131, R12, 0x5410, R11 ;  /* 0x000054100c837816 */ /* 0x000fe2000000000b */
[----:B------:R-:W-:Y:S01]  /*37f0*/  IMAD.MOV.U32 R11, RZ, RZ, R51 ;  /* 0x000000ffff0b7224 */ /* 0x000fe200078e0033 */
[----:B------:R-:W-:-:S02]  /*3800*/  MOV R12, R50 ;  /* 0x00000032000c7202 */ /* 0x000fc40000000f00 */
[----:B------:R-:W-:Y:S01]  /*3810*/  PRMT R121, R14, 0x5410, R13 ;  /* 0x000054100e797816 */ /* 0x000fe2000000000d */
[----:B------:R-:W-:Y:S01]  /*3820*/  IMAD.MOV.U32 R14, RZ, RZ, R46 ;  /* 0x000000ffff0e7224 */ /* 0x000fe200078e002e */
[----:B------:R-:W-:Y:S01]  /*3830*/  PRMT R148, R12, 0x5410, R11 ;  /* 0x000054100c947816 */ /* 0x000fe2000000000b */
[----:B------:R-:W-:Y:S02]  /*3840*/  IMAD.MOV.U32 R13, RZ, RZ, R47 ;  /* 0x000000ffff0d7224 */ /* 0x000fe400078e002f */
[----:B------:R-:W-:Y:S02]  /*3850*/  IMAD.MOV.U32 R12, RZ, RZ, R36 ;  /* 0x000000ffff0c7224 */ /* 0x000fe400078e0024 */
[----:B------:R-:W-:Y:S01]  /*3860*/  IMAD.MOV.U32 R11, RZ, RZ, R37 ;  /* 0x000000ffff0b7224 */ /* 0x000fe200078e0025 */
[----:B------:R-:W-:Y:S01]  /*3870*/  PRMT R146, R14, 0x5410, R13 ;  /* 0x000054100e927816 */ /* 0x000fe2000000000d */
[----:B------:R-:W-:Y:S02]  /*3880*/  IMAD.MOV.U32 R14, RZ, RZ, R54 ;  /* 0x000000ffff0e7224 */ /* 0x000fe400078e0036 */
[----:B------:R-:W-:Y:S01]  /*3890*/  IMAD.MOV.U32 R13, RZ, RZ, R55 ;  /* 0x000000ffff0d7224 */ /* 0x000fe200078e0037 */
[----:B------:R-:W-:Y:S01]  /*38a0*/  PRMT R120, R12, 0x5410, R11 ;  /* 0x000054100c787816 */ /* 0x000fe2000000000b */
[----:B------:R-:W-:-:S02]  /*38b0*/  IMAD.MOV.U32 R12, RZ, RZ, R44 ;  /* 0x000000ffff0c7224 */ /* 0x000fc400078e002c */
[----:B------:R-:W-:Y:S01]  /*38c0*/  IMAD.MOV.U32 R11, RZ, RZ, R45 ;  /* 0x000000ffff0b7224 */ /* 0x000fe200078e002d */
[----:B------:R-:W-:Y:S01]  /*38d0*/  PRMT R153, R14, 0x5410, R13 ;  /* 0x000054100e997816 */ /* 0x000fe2000000000d */
[----:B------:R-:W-:Y:S01]  /*38e0*/  IMAD.MOV.U32 R13, RZ, RZ, R41 ;  /* 0x000000ffff0d7224 */ /* 0x000fe200078e0029 */
[----:B------:R-:W-:Y:S02]  /*38f0*/  MOV R14, R40 ;  /* 0x00000028000e7202 */ /* 0x000fe40000000f00 */
[----:B------:R-:W-:Y:S01]  /*3900*/  PRMT R145, R12, 0x5410, R11 ;  /* 0x000054100c917816 */ /* 0x000fe2000000000b */
[----:B------:R-:W-:Y:S01]  /*3910*/  IMAD.MOV.U32 R11, RZ, RZ, R53 ;  /* 0x000000ffff0b7224 */ /* 0x000fe200078e0035 */
[----:B------:R-:W-:Y:S02]  /*3920*/  MOV R12, R52 ;  /* 0x00000034000c7202 */ /* 0x000fe40000000f00 */
[----:B------:R-:W-:Y:S01]  /*3930*/  PRMT R128, R14, 0x5410, R13 ;  /* 0x000054100e807816 */ /* 0x000fe2000000000d */
[----:B------:R-:W-:Y:S01]  /*3940*/  IMAD.MOV.U32 R14, RZ, RZ, R48 ;  /* 0x000000ffff0e7224 */ /* 0x000fe200078e0030 */
[----:B------:R-:W-:Y:S01]  /*3950*/  PRMT R151, R12, 0x5410, R11 ;  /* 0x000054100c977816 */ /* 0x000fe2000000000b */
[----:B------:R-:W-:-:S02]  /*3960*/  IMAD.MOV.U32 R13, RZ, RZ, R49 ;  /* 0x000000ffff0d7224 */ /* 0x000fc400078e0031 */
[----:B------:R-:W-:Y:S02]  /*3970*/  IMAD.MOV.U32 R12, RZ, RZ, R56 ;  /* 0x000000ffff0c7224 */ /* 0x000fe400078e0038 */
[----:B------:R-:W-:Y:S01]  /*3980*/  IMAD.MOV.U32 R11, RZ, RZ, R57 ;  /* 0x000000ffff0b7224 */ /* 0x000fe200078e0039 */
[----:B------:R-:W-:-:S04]  /*3990*/  PRMT R147, R14, 0x5410, R13 ;  /* 0x000054100e937816 */ /* 0x000fc8000000000d */
[----:B------:R-:W-:Y:S01]  /*39a0*/  PRMT R154, R12, 0x5410, R11 ;  /* 0x000054100c9a7816 */ /* 0x000fe2000000000b */
[----:B------:R-:W-:Y:S06]  /*39b0*/  @!P0 BRA `(.L_x_1590) ;  /* 0x0000000000048947 */ /* 0x000fec0003800000 */
[----:B------:R-:W-:Y:S01]  /*39c0*/  BPT.TRAP 0x1 ;  /* 0x000000040000795c */ /* 0x000fe20000300000 */
.L_x_1590:
[----:B------:R-:W-:Y:S01]  /*39d0*/  IMAD R86, R19, 0x8, R18 ;  /* 0x0000000813567824 */ /* 0x000fe200078e0212 */
[----:B------:R-:W-:Y:S01]  /*39e0*/  SHF.L.U32 R87, R175, 0x1f, RZ ;  /* 0x0000001faf577819 */ /* 0x000fe200000006ff */
[----:B------:R-:W-:Y:S03]  /*39f0*/  BSSY B1, `(.L_x_1591) ;  /* 0x0000003000017945 */ /* 0x000fe60003800000 */
[----:B------:R-:W0:Y:S02]  /*3a00*/  SYNCS.PHASECHK.TRANS64.TRYWAIT P6, [R86+URZ+0x2a890], R87 ;  /* 0x02a89057560075a7 */ /* 0x000e2400080c017f */
[----:B0-----:R-:W-:Y:S05]  /*3a10*/  @!P6 BRA `(.L_x_1592) ;  /* 0x00000240008ce947 */ /* 0x001fea0003800000 */
.L_x_2005:
[----:B------:R-:W-:Y:S05]  /*3a20*/  BSYNC B1 ;  /* 0x0000000000017941 */ /* 0x000fea0003800000 */
.L_x_1591:
[----:B------:R-:W-:-:S03]  /*3a30*/  UMOV UR4, 0xffffffff ;  /* 0xffffffff00047882 */ /* 0x000fc60000000000 */
[----:B------:R-:W-:Y:S05]  /*3a40*/  BRA.DIV UR4, `(.L_x_1593) ;  /* 0x0000024204947947 */ /* 0x000fea000b800000 */
[----:B------:R1:W2:Y:S04]  /*3a50*/  SHFL.IDX PT, R82, R115, RZ, 0x1c1f ;  /* 0x001c1fff73527589 */ /* 0x0002a800000e0000 */
[----:B------:R1:W3:Y:S02]  /*3a60*/  SHFL.IDX PT, R11, R116, RZ, 0x1c1f ;  /* 0x001c1fff740b7589 */ /* 0x0002e400000e0000 */
.L_x_2009:
        /* <DEDUP_REMOVED lines=9> */
[----:B------:R-:W-:Y:S01]  /*3b00*/  SHF.R.U64 R150, R80, 0x10, R81 ;  /* 0x0000001050967819 */ /* 0x000fe20000001251 */
[----:B0-----:R-:W-:Y:S01]  /*3b10*/  IMAD.MOV.U32 R80, RZ, RZ, R13 ;  /* 0x000000ffff507224 */ /* 0x001fe200078e000d */
[----:B------:R-:W-:-:S03]  /*3b20*/  SHF.R.U64 R78, R78, 0x10, R79 ;  /* 0x000000104e4e7819 */ /* 0x000fc6000000124f */
[----:B------:R-:W-:Y:S02]  /*3b30*/  HADD2.F32 R150, -RZ, R150.H0_H0 ;  /* 0x20000096ff967230 */ /* 0x000fe40000004100 */
[--C-:B------:R-:W-:Y:S02]  /*3b40*/  HADD2.F32 R13, -RZ, R80.reuse.H1_H1 ;  /* 0x30000050ff0d7230 */ /* 0x100fe40000004100 */
[----:B------:R-:W-:Y:S02]  /*3b50*/  HADD2.F32 R80, -RZ, R80.H0_H0 ;  /* 0x20000050ff507230 */ /* 0x000fe40000004100 */
[----:B------:R-:W-:Y:S02]  /*3b60*/  HADD2.F32 R78, -RZ, R78.H0_H0 ;  /* 0x2000004eff4e7230 */ /* 0x000fe40000004100 */
        /* <DEDUP_REMOVED lines=16> */
[----:B------:R-:W-:Y:S02]  /*3c70*/  HADD2.F32 R80, -RZ, R152.H1_H1 ;  /* 0x30000098ff507230 */ /* 0x000fe40000004100 */
[----:B------:R-:W-:Y:S01]  /*3c80*/  FFMA.FTZ R13, R13, R78, R15 ;  /* 0x0000004e0d0d7223 */ /* 0x000fe2000001000f */
[----:B------:R-:W-:Y:S02]  /*3c90*/  IMAD.MOV.U32 R78, RZ, RZ, R14 ;  /* 0x000000ffff4e7224 */ /* 0x000fe400078e000e */
[----:B------:R-:W-:-:S02]  /*3ca0*/  HADD2.F32 R14, -RZ, R79.H1_H1 ;  /* 0x3000004fff0e7230 */ /* 0x000fc40000004100 */
[----:B------:R-:W-:Y:S02]  /*3cb0*/  HADD2.F32 R15, -RZ, R79.H0_H0 ;  /* 0x2000004fff0f7230 */ /* 0x000fe40000004100 */
[----:B------:R-:W-:Y:S02]  /*3cc0*/  HADD2.F32 R79, -RZ, R152.H0_H0 ;  /* 0x20000098ff4f7230 */ /* 0x000fe40000004100 */
[-C--:B------:R-:W-:Y:S01]  /*3cd0*/  FMUL.FTZ R81, R14, R80.reuse ;  /* 0x000000500e517220 */ /* 0x080fe20000410000 */
[----:B------:R-:W-:Y:S02]  /*3ce0*/  HADD2.F32 R152, -RZ, R211.H1_H1 ;  /* 0x300000d3ff987230 */ /* 0x000fe40000004100 */
[C---:B------:R-:W-:Y:S01]  /*3cf0*/  FMUL.FTZ R80, R15.reuse, R80 ;  /* 0x000000500f507220 */ /* 0x040fe20000410000 */
[----:B------:R-:W-:-:S03]  /*3d00*/  FFMA.FTZ R15, R15, R79, -R81 ;  /* 0x0000004f0f0f7223 */ /* 0x000fc60000010851 */
[----:B------:R-:W-:Y:S01]  /*3d10*/  FFMA.FTZ R14, R14, R79, R80 ;  /* 0x0000004f0e0e7223 */ /* 0x000fe20000010050 */
[--C-:B------:R-:W-:Y:S02]  /*3d20*/  HADD2.F32 R80, -RZ, R78.reuse.H0_H0 ;  /* 0x2000004eff507230 */ /* 0x100fe40000004100 */
[----:B------:R-:W-:Y:S02]  /*3d30*/  HADD2.F32 R78, -RZ, R78.H1_H1 ;  /* 0x3000004eff4e7230 */ /* 0x000fe40000004100 */
[----:B------:R-:W-:Y:S01]  /*3d40*/  HADD2.F32 R79, -RZ, R209.H0_H0 ;  /* 0x200000d1ff4f7230 */ /* 0x000fe20000004100 */
[----:B------:R-:W-:Y:S02]  /*3d50*/  F2FP.F16.F32.PACK_AB R14, R14, R15 ;  /* 0x0000000f0e0e723e */ /* 0x000fe400000000ff */
        /* <DEDUP_REMOVED lines=10> */
.L_x_1599:
[----:B------:R-:W-:Y:S05]  /*3e00*/  BSYNC B3 ;  /* 0x0000000000037941 */ /* 0x000fea0003800000 */
.L_x_1598:
[----:B---3--:R-:W-:-:S04]  /*3e10*/  LEA R78, P4, R16, R11, 0x1 ;  /* 0x0000000b104e7211 */ /* 0x008fc800078808ff */
[----:B--2---:R-:W-:-:S05]  /*3e20*/  LEA.HI.X R79, R16, R82, R17, 0x1, P4 ;  /* 0x00000052104f7211 */ /* 0x004fca00020f0c11 */
[----:B0-----:R4:W-:Y:S04]  /*3e30*/  ST.E.128 desc[UR60][R78.64], R12 ;  /* 0x0000000c4e007985 */ /* 0x0019e8000c101d3c */
.L_x_1597:
[----:B------:R-:W-:Y:S05]  /*3e40*/  BSYNC B2 ;  /* 0x0000000000027941 */ /* 0x000fea0003800000 */
.L_x_1596:
        /* <DEDUP_REMOVED lines=8> */
[----:B0-----:R-:W-:Y:S01]  /*3ed0*/  IMAD.MOV.U32 R76, RZ, RZ, R13 ;  /* 0x000000ffff4c7224 */ /* 0x001fe200078e000d */
[----:B------:R-:W-:Y:S01]  /*3ee0*/  SHF.R.U64 R74, R74, 0x10, R75 ;  /* 0x000000104a4a7819 */ /* 0x000fe2000000124b */
[----:B------:R-:W-:Y:S02]  /*3ef0*/  HADD2.F32 R80, -RZ, R211.H0_H0 ;  /* 0x200000d3ff507230 */ /* 0x000fe40000004100 */
        /* <DEDUP_REMOVED lines=9> */
[----:B------:R-:W-:Y:S01]  /*3f90*/  SHF.R.U32.HI R74, RZ, 0x10, R75 ;  /* 0x00000010ff4a7819 */ /* 0x000fe2000001164b */
[----:B------:R-:W-:Y:S02]  /*3fa0*/  IMAD.MOV.U32 R75, RZ, RZ, R12 ;  /* 0x000000ffff4b7224 */ /* 0x000fe400078e000c */
        /* <DEDUP_REMOVED lines=30> */
[----:B------:R-:W-:Y:S01]  /*4190*/  F2FP.F16.F32.PACK_AB R77, R80, R77 ;  /* 0x0000004d504d723e */ /* 0x000fe200000000ff */
[----:B------:R-:W-:-:S04]  /*41a0*/  IMAD.MOV.U32 R15, RZ, RZ, R74 ;  /* 0x000000ffff0f7224 */ /* 0x000fc800078e004a */
[----:B------:R-:W-:-:S07]  /*41b0*/  IMAD.MOV.U32 R14, RZ, RZ, R77 ;  /* 0x000000ffff0e7224 */ /* 0x000fce00078e004d */
.L_x_1603:
[----:B------:R-:W-:Y:S05]  /*41c0*/  BSYNC B3 ;  /* 0x0000000000037941 */ /* 0x000fea0003800000 */
.L_x_1602:
[----:B------:R-:W-:Y:S02]  /*41d0*/  IMAD.SHL.U32 R76, R170, 0x8, RZ ;  /* 0x00000008aa4c7824 */ /* 0x000fe400078e00ff */
[----:B---3--:R-:W-:Y:S02]  /*41e0*/  IMAD.MOV.U32 R74, RZ, RZ, R11 ;  /* 0x000000ffff4a7224 */ /* 0x008fe400078e000b */
[----:B--2---:R-:W-:Y:S02]  /*41f0*/  IMAD.MOV.U32 R75, RZ, RZ, R82 ;  /* 0x000000ffff4b7224 */ /* 0x004fe400078e0052 */
[----:B------:R-:W-:-:S05]  /*4200*/  IMAD.WIDE R74, R76, 0x2, R74 ;  /* 0x000000024c4a7825 */ /* 0x000fca00078e024a */
[----:B0-----:R0:W-:Y:S02]  /*4210*/  ST.E.128 desc[UR60][R74.64], R12 ;  /* 0x0000000c4a007985 */ /* 0x0011e4000c101d3c */
.L_x_1601:
[----:B------:R-:W-:Y:S05]  /*4220*/  BSYNC B2 ;  /* 0x0000000000027941 */ /* 0x000fea0003800000 */
.L_x_1600:
[----:B------:R-:W-:Y:S01]  /*4230*/  ISETP.NE.AND P4, PT, R25, RZ, PT ;  /* 0x000000ff1900720c */ /* 0x000fe20003f85270 */
[----:B------:R-:W-:-:S12]  /*4240*/  BSSY B2, `(.L_x_1604) ;  /* 0x000003a000027945 */ /* 0x000fd80003800000 */
[----:B------:R-:W-:Y:S05]  /*4250*/  @!P4 BRA `(.L_x_1605) ;  /* 0x0000000000e0c947 */ /* 0x000fea0003800000 */
[----:B0---4-:R0:W4:Y:S01]  /*4260*/  LDS.128 R12, [R33+0x3000] ;  /* 0x00300000210c7984 */ /* 0x0111220000000c00 */
[----:B------:R-:W-:Y:S01]  /*4270*/  ISETP.GE.AND P4, PT, R177, R124, PT ;  /* 0x0000007cb100720c */ /* 0x000fe20003f86270 */
[----:B---3--:R-:W-:Y:S01]  /*4280*/  IMAD.MOV.U32 R74, RZ, RZ, R11 ;  /* 0x000000ffff4a7224 */ /* 0x008fe200078e000b */
[----:B------:R-:W-:Y:S01]  /*4290*/  SHF.L.U32 R76, R171, 0x3, RZ ;  /* 0x00000003ab4c7819 */ /* 0x000fe200000006ff */
[----:B--2---:R-:W-:Y:S01]  /*42a0*/  IMAD.MOV.U32 R75, RZ, RZ, R82 ;  /* 0x000000ffff4b7224 */ /* 0x004fe200078e0052 */
[----:B------:R-:W-:Y:S03]  /*42b0*/  BSSY B3, `(.L_x_1606) ;  /* 0x0000031000037945 */ /* 0x000fe60003800000 */
[----:B------:R-:W-:-:S06]  /*42c0*/  IMAD.WIDE R74, R76, 0x2, R74 ;  /* 0x000000024c4a7825 */ /* 0x000fcc00078e024a */
        /* <DEDUP_REMOVED lines=9> */
[CC--:B------:R-:W-:Y:S01]  /*4360*/  FMUL.FTZ R77, R13.reuse, R72.reuse ;  /* 0x000000480d4d7220 */ /* 0x0c0fe20000410000 */
[----:B------:R-:W-:Y:S02]  /*4370*/  HADD2.F32 R78, -RZ, R200.H0_H0 ;  /* 0x200000c8ff4e7230 */ /* 0x000fe40000004100 */
[C---:B------:R-:W-:Y:S01]  /*4380*/  FMUL.FTZ R72, R76.reuse, R72 ;  /* 0x000000484c487220 */ /* 0x040fe20000410000 */
[----:B------:R-:W-:Y:S02]  /*4390*/  HADD2.F32 R80, -RZ, R210.H0_H0 ;  /* 0x200000d2ff507230 */ /* 0x000fe40000004100 */
[-C--:B------:R-:W-:Y:S01]  /*43a0*/  FFMA.FTZ R76, R76, R70.reuse, -R77 ;  /* 0x000000464c4c7223 */ /* 0x080fe2000001084d */
[----:B------:R-:W-:Y:S01]  /*43b0*/  FFMA.FTZ R72, R13, R70, R72 ;  /* 0x000000460d487223 */ /* 0x000fe20000010048 */
[----:B------:R-:W-:Y:S01]  /*43c0*/  SHF.R.U32.HI R13, RZ, 0x10, R73 ;  /* 0x00000010ff0d7819 */ /* 0x000fe20000011649 */
[----:B------:R-:W-:Y:S01]  /*43d0*/  IMAD.MOV.U32 R70, RZ, RZ, R15 ;  /* 0x000000ffff467224 */ /* 0x000fe200078e000f */
[----:B------:R-:W-:-:S02]  /*43e0*/  SHF.R.U32.HI R73, RZ, 0x10, R71 ;  /* 0x00000010ff497819 */ /* 0x000fc40000011647 */
[----:B------:R-:W-:Y:S01]  /*43f0*/  F2FP.F16.F32.PACK_AB R72, R72, R76 ;  /* 0x0000004c4848723e */ /* 0x000fe200000000ff */
[----:B------:R-:W-:Y:S02]  /*4400*/  HADD2.F32 R15, -RZ, R13.H0_H0 ;  /* 0x2000000dff0f7230 */ /* 0x000fe40000004100 */
[--C-:B------:R-:W-:Y:S02]  /*4410*/  HADD2.F32 R13, -RZ, R70.reuse.H1_H1 ;  /* 0x30000046ff0d7230 */ /* 0x100fe40000004100 */
[----:B------:R-:W-:Y:S02]  /*4420*/  HADD2.F32 R71, -RZ, R70.H0_H0 ;  /* 0x20000046ff477230 */ /* 0x000fe40000004100 */
[----:B------:R-:W-:Y:S02]  /*4430*/  HADD2.F32 R70, -RZ, R73.H0_H0 ;  /* 0x20000049ff467230 */ /* 0x000fe40000004100 */
[----:B------:R-:W-:Y:S01]  /*4440*/  FMUL.FTZ R77, R13, R15 ;  /* 0x0000000f0d4d7220 */ /* 0x000fe20000410000 */
[----:B------:R-:W-:-:S02]  /*4450*/  IMAD.MOV.U32 R73, RZ, RZ, R14 ;  /* 0x000000ffff497224 */ /* 0x000fc400078e000e */
[C---:B------:R-:W-:Y:S01]  /*4460*/  FMUL.FTZ R14, R71.reuse, R15 ;  /* 0x0000000f470e7220 */ /* 0x040fe20000410000 */
[-C--:B------:R-:W-:Y:S01]  /*4470*/  FFMA.FTZ R15, R71, R70.reuse, -R77 ;  /* 0x00000046470f7223 */ /* 0x080fe2000001084d */
[--C-:B------:R-:W-:Y:S02]  /*4480*/  HADD2.F32 R77, -RZ, R12.reuse.H1_H1 ;  /* 0x3000000cff4d7230 */ /* 0x100fe40000004100 */
[----:B------:R-:W-:Y:S01]  /*4490*/  FFMA.FTZ R13, R13, R70, R14 ;  /* 0x000000460d0d7223 */ /* 0x000fe2000001000e */
[----:B------:R-:W-:Y:S02]  /*44a0*/  HADD2.F32 R14, -RZ, R12.H0_H0 ;  /* 0x2000000cff0e7230 */ /* 0x000fe40000004100 */
[--C-:B------:R-:W-:Y:S02]  /*44b0*/  HADD2.F32 R70, -RZ, R73.reuse.H1_H1 ;  /* 0x30000049ff467230 */ /* 0x100fe40000004100 */
[----:B------:R-:W-:Y:S01]  /*44c0*/  FMUL.FTZ R12, R77, R79 ;  /* 0x0000004f4d0c7220 */ /* 0x000fe20000410000 */
[----:B------:R-:W-:-:S02]  /*44d0*/  HADD2.F32 R73, -RZ, R73.H0_H0 ;  /* 0x20000049ff497230 */ /* 0x000fc40000004100 */
[C---:B------:R-:W-:Y:S01]  /*44e0*/  FMUL.FTZ R79, R14.reuse, R79 ;  /* 0x0000004f0e4f7220 */ /* 0x040fe20000410000 */
[----:B------:R-:W-:Y:S02]  /*44f0*/  HADD2.F32 R71, -RZ, R200.H1_H1 ;  /* 0x300000c8ff477230 */ /* 0x000fe40000004100 */
[----:B------:R-:W-:Y:S01]  /*4500*/  FFMA.FTZ R14, R14, R78, -R12 ;  /* 0x0000004e0e0e7223 */ /* 0x000fe2000001080c */
[CC--:B------:R-:W-:Y:S01]  /*4510*/  FMUL.FTZ R12, R70.reuse, R80.reuse ;  /* 0x00000050460c7220 */ /* 0x0c0fe20000410000 */
[----:B------:R-:W-:Y:S01]  /*4520*/  FMUL.FTZ R80, R73, R80 ;  /* 0x0000005049507220 */ /* 0x000fe20000410000 */
[----:B------:R-:W-:Y:S01]  /*4530*/  FFMA.FTZ R79, R77, R78, R79 ;  /* 0x0000004e4d4f7223 */ /* 0x000fe2000001004f */
[----:B------:R-:W-:Y:S01]  /*4540*/  F2FP.F16.F32.PACK_AB R15, R13, R15 ;  /* 0x0000000f0d0f723e */ /* 0x000fe200000000ff */
[-C--:B------:R-:W-:Y:S01]  /*4550*/  FFMA.FTZ R12, R73, R71.reuse, -R12 ;  /* 0x00000047490c7223 */ /* 0x080fe2000001080c */
[----:B------:R-:W-:Y:S01]  /*4560*/  FFMA.FTZ R80, R70, R71, R80 ;  /* 0x0000004746507223 */ /* 0x000fe20000010050 */
[----:B------:R-:W-:Y:S01]  /*4570*/  IMAD.MOV.U32 R13, RZ, RZ, R72 ;  /* 0x000000ffff0d7224 */ /* 0x000fe200078e0048 */
[----:B------:R-:W-:-:S03]  /*4580*/  F2FP.F16.F32.PACK_AB R14, R79, R14 ;  /* 0x0000000e4f0e723e */ /* 0x000fc600000000ff */
[----:B------:R-:W-:Y:S02]  /*4590*/  F2FP.F16.F32.PACK_AB R80, R80, R12 ;  /* 0x0000000c5050723e */ /* 0x000fe400000000ff */
[----:B------:R-:W-:-:S03]  /*45a0*/  MOV R12, R14 ;  /* 0x0000000e000c7202 */ /* 0x000fc60000000f00 */
[----:B------:R-:W-:-:S07]  /*45b0*/  IMAD.MOV.U32 R14, RZ, RZ, R80 ;  /* 0x000000ffff0e7224 */ /* 0x000fce00078e0050 */
.L_x_1607:
[----:B------:R-:W-:Y:S05]  /*45c0*/  BSYNC B3 ;  /* 0x0000000000037941 */ /* 0x000fea0003800000 */
.L_x_1606:
[----:B----4-:R0:W-:Y:S02]  /*45d0*/  ST.E.128 desc[UR60][R74.64], R12 ;  /* 0x0000000c4a007985 */ /* 0x0101e4000c101d3c */
.L_x_1605:
[----:B------:R-:W-:Y:S05]  /*45e0*/  BSYNC B2 ;  /* 0x0000000000027941 */ /* 0x000fea0003800000 */
.L_x_1604:
        /* <DEDUP_REMOVED lines=10> */
[----:B----4-:R-:W-:Y:S01]  /*4690*/  HADD2.F32 R73, -RZ, R15.H0_H0 ;  /* 0x2000000fff497230 */ /* 0x010fe20000004100 */
[----:B------:R-:W-:Y:S02]  /*46a0*/  SHF.R.U64 R68, R68, 0x10, R69 ;  /* 0x0000001044447819 */ /* 0x000fe40000001245 */
[----:B------:R-:W-:Y:S01]  /*46b0*/  SHF.R.U32.HI R66, RZ, 0x10, R67 ;  /* 0x00000010ff427819 */ /* 0x000fe20000011643 */
[----:B------:R-:W-:Y:S01]  /*46c0*/  IMAD.MOV.U32 R67, RZ, RZ, R13 ;  /* 0x000000ffff437224 */ /* 0x000fe200078e000d */
[----:B------:R-:W-:Y:S01]  /*46d0*/  SHF.R.U32.HI R69, RZ, 0x10, R69 ;  /* 0x00000010ff457819 */ /* 0x000fe20000011645 */
[----:B------:R-:W-:Y:S02]  /*46e0*/  IMAD.MOV.U32 R13, RZ, RZ, R14 ;  /* 0x000000ffff0d7224 */ /* 0x000fe400078e000e */
[----:B------:R-:W-:Y:S02]  /*46f0*/  HADD2.F32 R75, -RZ, R68.H0_H0 ;  /* 0x20000044ff4b7230 */ /* 0x000fe40000004100 */
[----:B------:R-:W-:-:S02]  /*4700*/  HADD2.F32 R14, -RZ, R69.H0_H0 ;  /* 0x20000045ff0e7230 */ /* 0x000fc40000004100 */
[--C-:B------:R-:W-:Y:S02]  /*4710*/  HADD2.F32 R69, -RZ, R67.reuse.H1_H1 ;  /* 0x30000043ff457230 */ /* 0x100fe40000004100 */
[----:B------:R-:W-:Y:S02]  /*4720*/  HADD2.F32 R74, -RZ, R67.H0_H0 ;  /* 0x20000043ff4a7230 */ /* 0x000fe40000004100 */
[----:B------:R-:W-:Y:S02]  /*4730*/  HADD2.F32 R68, -RZ, R15.H1_H1 ;  /* 0x3000000fff447230 */ /* 0x000fe40000004100 */
[-C--:B------:R-:W-:Y:S01]  /*4740*/  FMUL.FTZ R15, R69, R75.reuse ;  /* 0x0000004b450f7220 */ /* 0x080fe20000410000 */
[----:B------:R-:W-:Y:S02]  /*4750*/  HADD2.F32 R72, -RZ, R72.H0_H0 ;  /* 0x20000048ff487230 */ /* 0x000fe40000004100 */
[----:B------:R-:W-:Y:S01]  /*4760*/  FMUL.FTZ R76, R74, R75 ;  /* 0x0000004b4a4c7220 */ /* 0x000fe20000410000 */
[----:B------:R-:W-:-:S02]  /*4770*/  HADD2.F32 R67, -RZ, R66.H0_H0 ;  /* 0x20000042ff437230 */ /* 0x000fc40000004100 */
[-C--:B------:R-:W-:Y:S01]  /*4780*/  FMUL.FTZ R66, R68, R14.reuse ;  /* 0x0000000e44427220 */ /* 0x080fe20000410000 */
[----:B------:R-:W-:Y:S01]  /*4790*/  FMUL.FTZ R75, R73, R14 ;  /* 0x0000000e494b7220 */ /* 0x000fe20000410000 */
[-C--:B------:R-:W-:Y:S01]  /*47a0*/  FFMA.FTZ R14, R74, R72.reuse, -R15 ;  /* 0x000000484a0e7223 */ /* 0x080fe2000001080f */
[----:B------:R-:W-:Y:S01]  /*47b0*/  FFMA.FTZ R15, R69, R72, R76 ;  /* 0x00000048450f7223 */ /* 0x000fe2000001004c */
[-C--:B------:R-:W-:Y:S01]  /*47c0*/  FFMA.FTZ R66, R73, R67.reuse, -R66 ;  /* 0x0000004349427223 */ /* 0x080fe20000010842 */
[----:B------:R-:W-:Y:S01]  /*47d0*/  FFMA.FTZ R68, R68, R67, R75 ;  /* 0x0000004344447223 */ /* 0x000fe2000001004b */
[----:B------:R-:W-:Y:S02]  /*47e0*/  HADD2.F32 R69, -RZ, R189.H0_H0 ;  /* 0x200000bdff457230 */ /* 0x000fe40000004100 */
[--C-:B------:R-:W-:Y:S01]  /*47f0*/  HADD2.F32 R73, -RZ, R12.reuse.H1_H1 ;  /* 0x3000000cff497230 */ /* 0x100fe20000004100 */
[----:B------:R-:W-:Y:S01]  /*4800*/  F2FP.F16.F32.PACK_AB R14, R15, R14 ;  /* 0x0000000e0f0e723e */ /* 0x000fe200000000ff */
[----:B------:R-:W-:Y:S01]  /*4810*/  HADD2.F32 R74, -RZ, R12.H0_H0 ;  /* 0x2000000cff4a7230 */ /* 0x000fe20000004100 */
[----:B------:R-:W-:Y:S01]  /*4820*/  F2FP.F16.F32.PACK_AB R66, R68, R66 ;  /* 0x000000424442723e */ /* 0x000fe200000000ff */
[----:B------:R-:W-:-:S02]  /*4830*/  HADD2.F32 R67, -RZ, R159.H1_H1 ;  /* 0x3000009fff437230 */ /* 0x000fc40000004100 */
[--C-:B------:R-:W-:Y:S02]  /*4840*/  HADD2.F32 R12, -RZ, R13.reuse.H1_H1 ;  /* 0x3000000dff0c7230 */ /* 0x100fe40000004100 */
[-C--:B------:R-:W-:Y:S01]  /*4850*/  FMUL.FTZ R77, R74, R69.reuse ;  /* 0x000000454a4d7220 */ /* 0x080fe20000410000 */
[----:B------:R-:W-:Y:S02]  /*4860*/  HADD2.F32 R76, -RZ, R13.H0_H0 ;  /* 0x2000000dff4c7230 */ /* 0x000fe40000004100 */
[----:B------:R-:W-:Y:S01]  /*4870*/  FMUL.FTZ R13, R73, R69 ;  /* 0x00000045490d7220 */ /* 0x000fe20000410000 */
[----:B------:R-:W-:Y:S02]  /*4880*/  HADD2.F32 R72, -RZ, R189.H1_H1 ;  /* 0x300000bdff487230 */ /* 0x000fe40000004100 */
[-C--:B------:R-:W-:Y:S01]  /*4890*/  FMUL.FTZ R69, R12, R67.reuse ;  /* 0x000000430c457220 */ /* 0x080fe20000410000 */
[----:B------:R-:W-:Y:S02]  /*48a0*/  HADD2.F32 R75, -RZ, R159.H0_H0 ;  /* 0x2000009fff4b7230 */ /* 0x000fe40000004100 */
[----:B------:R-:W-:Y:S01]  /*48b0*/  FMUL.FTZ R67, R76, R67 ;  /* 0x000000434c437220 */ /* 0x000fe20000410000 */
[----:B------:R-:W-:-:S02]  /*48c0*/  IMAD.MOV.U32 R15, RZ, RZ, R66 ;  /* 0x000000ffff0f7224 */ /* 0x000fc400078e0042 */
[-C--:B------:R-:W-:Y:S01]  /*48d0*/  FFMA.FTZ R13, R74, R72.reuse, -R13 ;  /* 0x000000484a0d7223 */ /* 0x080fe2000001080d */
[----:B------:R-:W-:Y:S01]  /*48e0*/  FFMA.FTZ R77, R73, R72, R77 ;  /* 0x00000048494d7223 */ /* 0x000fe2000001004d */
[-C--:B------:R-:W-:Y:S01]  /*48f0*/  FFMA.FTZ R69, R76, R75.reuse, -R69 ;  /* 0x0000004b4c457223 */ /* 0x080fe20000010845 */
[----:B------:R-:W-:-:S03]  /*4900*/  FFMA.FTZ R67, R12, R75, R67 ;  /* 0x0000004b0c437223 */ /* 0x000fc60000010043 */
[----:B------:R-:W-:Y:S02]  /*4910*/  F2FP.F16.F32.PACK_AB R13, R77, R13 ;  /* 0x0000000d4d0d723e */ /* 0x000fe400000000ff */
[----:B------:R-:W-:-:S03]  /*4920*/  F2FP.F16.F32.PACK_AB R67, R67, R69 ;  /* 0x000000454343723e */ /* 0x000fc600000000ff */
[----:B------:R-:W-:Y:S01]  /*4930*/  IMAD.MOV.U32 R12, RZ, RZ, R13 ;  /* 0x000000ffff0c7224 */ /* 0x000fe200078e000d */
[----:B------:R-:W-:Y:S01]  /*4940*/  MOV R13, R14 ;  /* 0x0000000e000d7202 */ /* 0x000fe20000000f00 */
[----:B------:R-:W-:-:S07]  /*4950*/  IMAD.MOV.U32 R14, RZ, RZ, R67 ;  /* 0x000000ffff0e7224 */ /* 0x000fce00078e0043 */
.L_x_1611:
[----:B------:R-:W-:Y:S05]  /*4960*/  BSYNC B3 ;  /* 0x0000000000037941 */ /* 0x000fea0003800000 */
.L_x_1610:
[----:B----4-:R0:W-:Y:S02]  /*4970*/  ST.E.128 desc[UR60][R70.64], R12 ;  /* 0x0000000c46007985 */ /* 0x0101e4000c101d3c */
.L_x_1609:
[----:B------:R-:W-:Y:S05]  /*4980*/  BSYNC B2 ;  /* 0x0000000000027941 */ /* 0x000fea0003800000 */
.L_x_1608:
        /* <DEDUP_REMOVED lines=26> */
[----:B------:R-:W-:Y:S02]  /*4b30*/  HADD2.F32 R62, -RZ, R12.H1_H1 ;  /* 0x3000000cff3e7230 */ /* 0x000fe40000004100 */
[C---:B------:R-:W-:Y:S01]  /*4b40*/  FMUL.FTZ R65, R15.reuse, R65 ;  /* 0x000000410f417220 */ /* 0x040fe20000410000 */
[----:B------:R-:W-:Y:S01]  /*4b50*/  FFMA.FTZ R64, R15, R70, -R64 ;  /* 0x000000460f407223 */ /* 0x000fe20000010840 */
[----:B------:R-:W-:-:S02]  /*4b60*/  HADD2.F32 R15, -RZ, R158.H1_H1 ;  /* 0x3000009eff0f7230 */ /* 0x000fc40000004100 */
[----:B------:R-:W-:Y:S02]  /*4b70*/  HADD2.F32 R12, -RZ, R12.H0_H0 ;  /* 0x2000000cff0c7230 */ /* 0x000fe40000004100 */
[----:B------:R-:W-:Y:S01]  /*4b80*/  FFMA.FTZ R65, R69, R70, R65 ;  /* 0x0000004645417223 */ /* 0x000fe20000010041 */
[----:B------:R-:W-:Y:S02]  /*4b90*/  HADD2.F32 R158, -RZ, R158.H0_H0 ;  /* 0x2000009eff9e7230 */ /* 0x000fe40000004100 */
[-C--:B------:R-:W-:Y:S01]  /*4ba0*/  FMUL.FTZ R69, R62, R15.reuse ;  /* 0x0000000f3e457220 */ /* 0x080fe20000410000 */
[--C-:B------:R-:W-:Y:S02]  /*4bb0*/  HADD2.F32 R68, -RZ, R14.reuse.H1_H1 ;  /* 0x3000000eff447230 */ /* 0x100fe40000004100 */
[----:B------:R-:W-:Y:S01]  /*4bc0*/  FMUL.FTZ R70, R12, R15 ;  /* 0x0000000f0c467220 */ /* 0x000fe20000410000 */
[----:B------:R-:W-:Y:S01]  /*4bd0*/  HADD2.F32 R14, -RZ, R14.H0_H0 ;  /* 0x2000000eff0e7230 */ /* 0x000fe20000004100 */
[----:B------:R-:W-:Y:S01]  /*4be0*/  F2FP.F16.F32.PACK_AB R64, R65, R64 ;  /* 0x000000404140723e */ /* 0x000fe200000000ff */
[----:B------:R-:W-:-:S02]  /*4bf0*/  HADD2.F32 R13, -RZ, R157.H1_H1 ;  /* 0x3000009dff0d7230 */ /* 0x000fc40000004100 */
[-C--:B------:R-:W-:Y:S01]  /*4c00*/  FMUL.FTZ R15, R68, R158.reuse ;  /* 0x0000009e440f7220 */ /* 0x080fe20000410000 */
[----:B------:R-:W-:Y:S02]  /*4c10*/  HADD2.F32 R157, -RZ, R157.H0_H0 ;  /* 0x2000009dff9d7230 */ /* 0x000fe40000004100 */
[----:B------:R-:W-:Y:S01]  /*4c20*/  FMUL.FTZ R158, R14, R158 ;  /* 0x0000009e0e9e7220 */ /* 0x000fe20000410000 */
[-C--:B------:R-:W-:Y:S01]  /*4c30*/  FFMA.FTZ R69, R12, R13.reuse, -R69 ;  /* 0x0000000d0c457223 */ /* 0x080fe20000010845 */
[----:B------:R-:W-:Y:S01]  /*4c40*/  FFMA.FTZ R70, R62, R13, R70 ;  /* 0x0000000d3e467223 */ /* 0x000fe20000010046 */
[-C--:B------:R-:W-:Y:S01]  /*4c50*/  FFMA.FTZ R15, R14, R157.reuse, -R15 ;  /* 0x0000009d0e0f7223 */ /* 0x080fe2000001080f */
[----:B------:R-:W-:Y:S01]  /*4c60*/  FFMA.FTZ R158, R68, R157, R158 ;  /* 0x0000009d449e7223 */ /* 0x000fe2000001009e */
[----:B------:R-:W-:Y:S02]  /*4c70*/  F2FP.F16.F32.PACK_AB R13, R71, R63 ;  /* 0x0000003f470d723e */ /* 0x000fe400000000ff */
[----:B------:R-:W-:-:S02]  /*4c80*/  F2FP.F16.F32.PACK_AB R12, R70, R69 ;  /* 0x00000045460c723e */ /* 0x000fc400000000ff */
[----:B------:R-:W-:Y:S01]  /*4c90*/  F2FP.F16.F32.PACK_AB R14, R158, R15 ;  /* 0x0000000f9e0e723e */ /* 0x000fe200000000ff */
[----:B------:R-:W-:-:S07]  /*4ca0*/  IMAD.MOV.U32 R15, RZ, RZ, R64 ;  /* 0x000000ffff0f7224 */ /* 0x000fce00078e0040 */
.L_x_1615:
[----:B------:R-:W-:Y:S05]  /*4cb0*/  BSYNC B3 ;  /* 0x0000000000037941 */ /* 0x000fea0003800000 */
.L_x_1614:
[----:B----4-:R0:W-:Y:S02]  /*4cc0*/  ST.E.128 desc[UR60][R66.64], R12 ;  /* 0x0000000c42007985 */ /* 0x0101e4000c101d3c */
.L_x_1613:
[----:B------:R-:W-:Y:S05]  /*4cd0*/  BSYNC B2 ;  /* 0x0000000000027941 */ /* 0x000fea0003800000 */
.L_x_1612:
        /* <DEDUP_REMOVED lines=51> */
.L_x_1617:
[----:B------:R-:W-:Y:S05]  /*5010*/  BSYNC B2 ;  /* 0x0000000000027941 */ /* 0x000fea0003800000 */
.L_x_1616:
[----:B----4-:R0:W-:Y:S02]  /*5020*/  ST.E.128 desc[UR60][R62.64], R12 ;  /* 0x0000000c3e007985 */ /* 0x0101e4000c101d3c */
.L_x_1595:
[----:B------:R-:W-:Y:S05]  /*5030*/  BSYNC B1 ;  /* 0x0000000000017941 */ /* 0x000fea0003800000 */
.L_x_1594:
[----:B------:R-:W-:-:S03]  /*5040*/  UMOV UR4, 0xffffffff ;  /* 0xffffffff00047882 */ /* 0x000fc60000000000 */
[----:B------:R-:W-:Y:S05]  /*5050*/  BRA.DIV UR4, `(.L_x_1618) ;  /* 0x0000022e045c7947 */ /* 0x000fea000b800000 */
[----:B-1----:R-:W1:Y:S04]  /*5060*/  SHFL.IDX PT, R115, R115, 0x1, 0x1c1f ;  /* 0x003c1f0073737f89 */ /* 0x002e6800000e0000 */
[----:B------:R-:W0:Y:S02]  /*5070*/  SHFL.IDX PT, R116, R116, 0x1, 0x1c1f ;  /* 0x003c1f0074747f89 */ /* 0x000e2400000e0000 */
.L_x_2013:
        /* <DEDUP_REMOVED lines=10> */
[--C-:B---3--:R-:W-:Y:S02]  /*5120*/  SHF.R.U64 R11, R56, 0x10, R57.reuse ;  /* 0x00000010380b7819 */ /* 0x108fe40000001239 */
[----:B------:R-:W-:Y:S02]  /*5130*/  SHF.R.U32.HI R62, RZ, 0x10, R57 ;  /* 0x00000010ff3e7819 */ /* 0x000fe40000011639 */
[--C-:B------:R-:W-:Y:S01]  /*5140*/  SHF.R.U64 R61, R54, 0x10, R55.reuse ;  /* 0x00000010363d7819 */ /* 0x100fe20000001237 */
[----:B----4-:R-:W-:Y:S01]  /*5150*/  IMAD.MOV.U32 R54, RZ, RZ, R12 ;  /* 0x000000ffff367224 */ /* 0x010fe200078e000c */
[----:B------:R-:W-:Y:S01]  /*5160*/  SHF.R.U32.HI R60, RZ, 0x10, R55 ;  /* 0x00000010ff3c7819 */ /* 0x000fe20000011637 */
[----:B------:R-:W-:Y:S02]  /*5170*/  HADD2.F32 R57, -RZ, R11.H0_H0 ;  /* 0x2000000bff397230 */ /* 0x000fe40000004100 */
[----:B------:R-:W-:Y:S02]  /*5180*/  HADD2.F32 R12, -RZ, R13.H1_H1 ;  /* 0x3000000dff0c7230 */ /* 0x000fe40000004100 */
[----:B------:R-:W-:-:S02]  /*5190*/  HADD2.F32 R62, -RZ, R62.H0_H0 ;  /* 0x2000003eff3e7230 */ /* 0x000fc40000004100 */
[----:B------:R-:W-:Y:S02]  /*51a0*/  HADD2.F32 R11, -RZ, R13.H0_H0 ;  /* 0x2000000dff0b7230 */ /* 0x000fe40000004100 */
[-C--:B------:R-:W-:Y:S01]  /*51b0*/  FMUL.FTZ R64, R12, R57.reuse ;  /* 0x000000390c407220 */ /* 0x080fe20000410000 */
[--C-:B------:R-:W-:Y:S02]  /*51c0*/  HADD2.F32 R55, -RZ, R15.reuse.H1_H1 ;  /* 0x3000000fff377230 */ /* 0x100fe40000004100 */
[----:B------:R-:W-:Y:S02]  /*51d0*/  HADD2.F32 R13, -RZ, R15.H0_H0 ;  /* 0x2000000fff0d7230 */ /* 0x000fe40000004100 */
[----:B------:R-:W-:Y:S01]  /*51e0*/  FMUL.FTZ R57, R11, R57 ;  /* 0x000000390b397220 */ /* 0x000fe20000410000 */
[----:B------:R-:W-:Y:S02]  /*51f0*/  HADD2.F32 R56, -RZ, R61.H0_H0 ;  /* 0x2000003dff387230 */ /* 0x000fe40000004100 */
[----:B------:R-:W-:Y:S01]  /*5200*/  FMUL.FTZ R66, R55, R62 ;  /* 0x0000003e37427220 */ /* 0x000fe20000410000 */
[----:B------:R-:W-:-:S02]  /*5210*/  HADD2.F32 R60, -RZ, R60.H0_H0 ;  /* 0x2000003cff3c7230 */ /* 0x000fc40000004100 */
[----:B------:R-:W-:Y:S01]  /*5220*/  FMUL.FTZ R62, R13, R62 ;  /* 0x0000003e0d3e7220 */ /* 0x000fe20000410000 */
[----:B------:R-:W-:Y:S02]  /*5230*/  HADD2.F32 R15, -RZ, R54.H1_H1 ;  /* 0x30000036ff0f7230 */ /* 0x000fe40000004100 */
[----:B------:R-:W-:Y:S01]  /*5240*/  FFMA.FTZ R12, R12, R56, R57 ;  /* 0x000000380c0c7223 */ /* 0x000fe20000010039 */
[----:B------:R-:W-:Y:S02]  /*5250*/  HADD2.F32 R57, -RZ, R154.H0_H0 ;  /* 0x2000009aff397230 */ /* 0x000fe40000004100 */
[----:B------:R-:W-:Y:S01]  /*5260*/  FFMA.FTZ R62, R55, R60, R62 ;  /* 0x0000003c373e7223 */ /* 0x000fe2000001003e */
[----:B------:R-:W-:Y:S02]  /*5270*/  HADD2.F32 R54, -RZ, R54.H0_H0 ;  /* 0x20000036ff367230 */ /* 0x000fe40000004100 */
[----:B------:R-:W-:Y:S01]  /*5280*/  FFMA.FTZ R11, R11, R56, -R64 ;  /* 0x000000380b0b7223 */ /* 0x000fe20000010840 */
[----:B------:R-:W-:-:S02]  /*5290*/  HADD2.F32 R154, -RZ, R154.H1_H1 ;  /* 0x3000009aff9a7230 */ /* 0x000fc40000004100 */
[----:B------:R-:W-:Y:S01]  /*52a0*/  FFMA.FTZ R13, R13, R60, -R66 ;  /* 0x0000003c0d0d7223 */ /* 0x000fe20000010842 */
[--C-:B------:R-:W-:Y:S02]  /*52b0*/  HADD2.F32 R55, -RZ, R14.reuse.H1_H1 ;  /* 0x3000000eff377230 */ /* 0x100fe40000004100 */
[-C--:B------:R-:W-:Y:S01]  /*52c0*/  FMUL.FTZ R61, R15, R57.reuse ;  /* 0x000000390f3d7220 */ /* 0x080fe20000410000 */
[----:B------:R-:W-:Y:S02]  /*52d0*/  HADD2.F32 R14, -RZ, R14.H0_H0 ;  /* 0x2000000eff0e7230 */ /* 0x000fe40000004100 */
[----:B------:R-:W-:Y:S01]  /*52e0*/  FMUL.FTZ R60, R54, R57 ;  /* 0x00000039363c7220 */ /* 0x000fe20000410000 */
[--C-:B------:R-:W-:Y:S02]  /*52f0*/  HADD2.F32 R56, -RZ, R153.reuse.H0_H0 ;  /* 0x20000099ff387230 */ /* 0x100fe40000004100 */
[----:B------:R-:W-:Y:S01]  /*5300*/  FMUL.FTZ R57, R55, R154 ;  /* 0x0000009a37397220 */ /* 0x000fe20000410000 */
[----:B------:R-:W-:-:S02]  /*5310*/  HADD2.F32 R153, -RZ, R153.H1_H1 ;  /* 0x30000099ff997230 */ /* 0x000fc40000004100 */
        /* <DEDUP_REMOVED lines=8> */
[----:B------:R-:W-:Y:S02]  /*53a0*/  F2FP.F16.F32.PACK_AB R12, R60, R61 ;  /* 0x0000003d3c0c723e */ /* 0x000fe400000000ff */
[----:B------:R-:W-:-:S07]  /*53b0*/  F2FP.F16.F32.PACK_AB R14, R154, R57 ;  /* 0x000000399a0e723e */ /* 0x000fce00000000ff */
.L_x_1623:
[----:B------:R-:W-:Y:S05]  /*53c0*/  BSYNC B2 ;  /* 0x0000000000027941 */ /* 0x000fea0003800000 */
.L_x_1622:
[----:B----4-:R0:W-:Y:S02]  /*53d0*/  ST.E.128 desc[UR60][R58.64], R12 ;  /* 0x0000000c3a007985 */ /* 0x0101e4000c101d3c */
.L_x_1621:
[----:B------:R-:W-:Y:S05]  /*53e0*/  BSYNC B1 ;  /* 0x0000000000017941 */ /* 0x000fea0003800000 */
.L_x_1620:
[----:B------:R-:W-:Y:S01]  /*53f0*/  ISETP.NE.AND P4, PT, R21, RZ, PT ;  /* 0x000000ff1500720c */ /* 0x000fe20003f85270 */
[----:B------:R-:W-:-:S12]  /*5400*/  BSSY B1, `(.L_x_1624) ;  /* 0x0000034000017945 */ /* 0x000fd80003800000 */
[----:B------:R-:W-:Y:S05]  /*5410*/  @!P4 BRA `(.L_x_1625) ;  /* 0x0000000000c8c947 */ /* 0x000fea0003800000 */
[----:B0---4-:R0:W4:Y:S01]  /*5420*/  LDS.128 R12, [R32+0x2000] ;  /* 0x00200000200c7984 */ /* 0x0111220000000c00 */
[----:B------:R-:W-:Y:S01]  /*5430*/  ISETP.GE.AND P4, PT, R179, R124, PT ;  /* 0x0000007cb300720c */ /* 0x000fe20003f86270 */
[----:B---3--:R-:W-:Y:S01]  /*5440*/  IMAD.SHL.U32 R11, R170, 0x8, RZ ;  /* 0x00000008aa0b7824 */ /* 0x008fe200078e00ff */
[----:B------:R-:W-:Y:S01]  /*5450*/  BSSY B2, `(.L_x_1626) ;  /* 0x000002d000027945 */ /* 0x000fe20003800000 */
[----:B------:R-:W-:Y:S02]  /*5460*/  IMAD.MOV.U32 R54, RZ, RZ, R116 ;  /* 0x000000ffff367224 */ /* 0x000fe400078e0074 */
[----:B-1----:R-:W-:Y:S02]  /*5470*/  IMAD.MOV.U32 R55, RZ, RZ, R115 ;  /* 0x000000ffff377224 */ /* 0x002fe400078e0073 */
        /* <DEDUP_REMOVED lines=42> */
.L_x_1627:
[----:B------:R-:W-:Y:S05]  /*5720*/  BSYNC B2 ;  /* 0x0000000000027941 */ /* 0x000fea0003800000 */
.L_x_1626:
[----:B----4-:R0:W-:Y:S02]  /*5730*/  ST.E.128 desc[UR60][R54.64], R12 ;  /* 0x0000000c36007985 */ /* 0x0101e4000c101d3c */
.L_x_1625:
[----:B------:R-:W-:Y:S05]  /*5740*/  BSYNC B1 ;  /* 0x0000000000017941 */ /* 0x000fea0003800000 */
.L_x_1624:
        /* <DEDUP_REMOVED lines=51> */
.L_x_1631:
[----:B------:R-:W-:Y:S05]  /*5a80*/  BSYNC B2 ;  /* 0x0000000000027941 */ /* 0x000fea0003800000 */
.L_x_1630:
[----:B----4-:R0:W-:Y:S02]  /*5a90*/  ST.E.128 desc[UR60][R50.64], R12 ;  /* 0x0000000c32007985 */ /* 0x0101e4000c101d3c */
.L_x_1629:
[----:B------:R-:W-:Y:S05]  /*5aa0*/  BSYNC B1 ;  /* 0x0000000000017941 */ /* 0x000fea0003800000 */
.L_x_1628:
        /* <DEDUP_REMOVED lines=49> */
.L_x_1635:
[----:B------:R-:W-:Y:S05]  /*5dc0*/  BSYNC B2 ;  /* 0x0000000000027941 */ /* 0x000fea0003800000 */
.L_x_1634:
[----:B----4-:R0:W-:Y:S02]  /*5dd0*/  ST.E.128 desc[UR60][R46.64], R12 ;  /* 0x0000000c2e007985 */ /* 0x0101e4000c101d3c */
.L_x_1633:
[----:B------:R-:W-:Y:S05]  /*5de0*/  BSYNC B1 ;  /* 0x0000000000017941 */ /* 0x000fea0003800000 */
.L_x_1632:
        /* <DEDUP_REMOVED lines=25> */
[----:B------:R-:W-:Y:S01]  /*5f80*/  FFMA.FTZ R41, R11, R38, R44 ;  /* 0x000000260b297223 */ /* 0x000fe2000001002c */
[----:B------:R-:W-:Y:S02]  /*5f90*/  HADD2.F32 R11, -RZ, R12.H1_H1 ;  /* 0x3000000cff0b7230 */ /* 0x000fe40000004100 */
[----:B------:R-:W-:Y:S01]  /*5fa0*/  FFMA.FTZ R45, R33, R40, R46 ;  /* 0x00000028212d7223 */ /* 0x000fe2000001002e */
[----:B------:R-:W-:Y:S01]  /*5fb0*/  FFMA.FTZ R48, R13, R38, -R48 ;  /* 0x000000260d307223 */ /* 0x000fe20000010830 */
[----:B------:R-:W-:-:S02]  /*5fc0*/  HADD2.F32 R33, -RZ, R128.H0_H0 ;  /* 0x20000080ff217230 */ /* 0x000fc40000004100 */
[----:B------:R-:W-:Y:S01]  /*5fd0*/  FFMA.FTZ R50, R15, R40, -R50 ;  /* 0x000000280f327223 */ /* 0x000fe20000010832 */
[----:B------:R-:W-:Y:S02]  /*5fe0*/  HADD2.F32 R12, -RZ, R12.H0_H0 ;  /* 0x2000000cff0c7230 */ /* 0x000fe40000004100 */
[----:B------:R-:W-:Y:S02]  /*5ff0*/  HADD2.F32 R128, -RZ, R128.H1_H1 ;  /* 0x30000080ff807230 */ /* 0x000fe40000004100 */
[-C--:B------:R-:W-:Y:S01]  /*6000*/  FMUL.FTZ R39, R11, R33.reuse ;  /* 0x000000210b277220 */ /* 0x080fe20000410000 */
[--C-:B------:R-:W-:Y:S02]  /*6010*/  HADD2.F32 R13, -RZ, R14.reuse.H1_H1 ;  /* 0x3000000eff0d7230 */ /* 0x100fe40000004100 */
[----:B------:R-:W-:Y:S01]  /*6020*/  FMUL.FTZ R38, R12, R33 ;  /* 0x000000210c267220 */ /* 0x000fe20000410000 */
[----:B------:R-:W-:Y:S02]  /*6030*/  HADD2.F32 R14, -RZ, R14.H0_H0 ;  /* 0x2000000eff0e7230 */ /* 0x000fe40000004100 */
[----:B------:R-:W-:-:S02]  /*6040*/  HADD2.F32 R15, -RZ, R121.H0_H0 ;  /* 0x20000079ff0f7230 */ /* 0x000fc40000004100 */
[-C--:B------:R-:W-:Y:S01]  /*6050*/  FMUL.FTZ R33, R13, R128.reuse ;  /* 0x000000800d217220 */ /* 0x080fe20000410000 */
[----:B------:R-:W-:Y:S02]  /*6060*/  HADD2.F32 R121, -RZ, R121.H1_H1 ;  /* 0x30000079ff797230 */ /* 0x000fe40000004100 */
[----:B------:R-:W-:Y:S01]  /*6070*/  FMUL.FTZ R128, R14, R128 ;  /* 0x000000800e807220 */ /* 0x000fe20000410000 */
[-C--:B------:R-:W-:Y:S01]  /*6080*/  FFMA.FTZ R39, R12, R15.reuse, -R39 ;  /* 0x0000000f0c277223 */ /* 0x080fe20000010827 */
[----:B------:R-:W-:Y:S01]  /*6090*/  FFMA.FTZ R38, R11, R15, R38 ;  /* 0x0000000f0b267223 */ /* 0x000fe20000010026 */
[-C--:B------:R-:W-:Y:S01]  /*60a0*/  FFMA.FTZ R33, R14, R121.reuse, -R33 ;  /* 0x000000790e217223 */ /* 0x080fe20000010821 */
[----:B------:R-:W-:Y:S01]  /*60b0*/  FFMA.FTZ R128, R13, R121, R128 ;  /* 0x000000790d807223 */ /* 0x000fe20000010080 */
[----:B------:R-:W-:Y:S02]  /*60c0*/  F2FP.F16.F32.PACK_AB R13, R41, R48 ;  /* 0x00000030290d723e */ /* 0x000fe400000000ff */
[----:B------:R-:W-:-:S02]  /*60d0*/  F2FP.F16.F32.PACK_AB R15, R45, R50 ;  /* 0x000000322d0f723e */ /* 0x000fc400000000ff */
[----:B------:R-:W-:Y:S02]  /*60e0*/  F2FP.F16.F32.PACK_AB R12, R38, R39 ;  /* 0x00000027260c723e */ /* 0x000fe400000000ff */
[----:B------:R-:W-:-:S07]  /*60f0*/  F2FP.F16.F32.PACK_AB R14, R128, R33 ;  /* 0x00000021800e723e */ /* 0x000fce00000000ff */
.L_x_1639:
[----:B------:R-:W-:Y:S05]  /*6100*/  BSYNC B2 ;  /* 0x0000000000027941 */ /* 0x000fea0003800000 */
.L_x_1638:
[----:B----4-:R0:W-:Y:S02]  /*6110*/  ST.E.128 desc[UR60][R42.64], R12 ;  /* 0x0000000c2a007985 */ /* 0x0101e4000c101d3c */
.L_x_1637:
[----:B------:R-:W-:Y:S05]  /*6120*/  BSYNC B1 ;  /* 0x0000000000017941 */ /* 0x000fea0003800000 */
.L_x_1636:
        /* <DEDUP_REMOVED lines=48> */
.L_x_1641:
[----:B------:R-:W-:Y:S05]  /*6430*/  BSYNC B1 ;  /* 0x0000000000017941 */ /* 0x000fea0003800000 */
.L_x_1640:
[----:B----4-:R0:W-:Y:S01]  /*6440*/  ST.E.128 desc[UR60][R38.64], R12 ;  /* 0x0000000c26007985 */ /* 0x0101e2000c101d3c */
[----:B------:R-:W-:Y:S05]  /*6450*/  BRA `(.L_x_1619) ;  /* 0x0000004000307947 */ /* 0x000fea0003800000 */
.L_x_1585:
        /* <DEDUP_REMOVED lines=20> */
[----:B------:R-:W-:Y:S01]  /*65a0*/  CS2R R40, SRZ ;  /* 0x0000000000287805 */ /* 0x000fe2000001ff00 */
[----:B------:R-:W-:Y:S01]  /*65b0*/  IMAD.X R34, R11, 0x1, R103, P0 ;  /* 0x000000010b227824 */ /* 0x000fe200000e0667 */
[----:B------:R-:W-:Y:S02]  /*65c0*/  LEA R56, P0, R33, UR4, 0x1 ;  /* 0x0000000421387c11 */ /* 0x000fe4000f8008ff */
[----:B------:R-:W-:-:S02]  /*65d0*/  CS2R R54, SRZ ;  /* 0x0000000000367805 */ /* 0x000fc4000001ff00 */
        /* <DEDUP_REMOVED lines=23> */
.L_x_1643:
[----:B------:R-:W-:Y:S05]  /*6750*/  BSYNC B1 ;  /* 0x0000000000017941 */ /* 0x000fea0003800000 */
.L_x_1642:
        /* <DEDUP_REMOVED lines=47> */
.L_x_1645:
[----:B------:R-:W-:Y:S05]  /*6a50*/  BSYNC B1 ;  /* 0x0000000000017941 */ /* 0x000fea0003800000 */
.L_x_1644:
[----:B------:R-:W2:Y:S01]  /*6a60*/  LDL R11, [R1+0x30] ;  /* 0x00003000010b7983 */ /* 0x000ea20000100800 */
[----:B0-----:R-:W-:Y:S01]  /*6a70*/  IMAD.MOV.U32 R12, RZ, RZ, R33 ;  /* 0x000000ffff0c7224 */ /* 0x001fe200078e0021 */
[----:B------:R-:W-:Y:S01]  /*6a80*/  PRMT R209, R80, 0x5410, R81 ;  /* 0x0000541050d17816 */ /* 0x000fe20000000051 */
[----:B------:R-:W-:Y:S02]  /*6a90*/  IMAD.MOV.U32 R13, RZ, RZ, R38 ;  /* 0x000000ffff0d7224 */ /* 0x000fe400078e0026 */
[----:B------:R-:W-:-:S03]  /*6aa0*/  IMAD.MOV.U32 R14, RZ, RZ, R42 ;  /* 0x000000ffff0e7224 */ /* 0x000fc600078e002a */
[----:B------:R-:W-:Y:S02]  /*6ab0*/  PRMT R223, R13, 0x7610, R223 ;  /* 0x000076100ddf7816 */ /* 0x000fe400000000df */
[----:B------:R-:W-:Y:S02]  /*6ac0*/  MOV R13, R37 ;  /* 0x00000025000d7202 */ /* 0x000fe40000000f00 */
[----:B------:R-:W-:Y:S01]  /*6ad0*/  PRMT R228, R14, 0x7610, R228 ;  /* 0x000076100ee47816 */ /* 0x000fe200000000e4 */
[----:B------:R-:W-:-:S05]  /*6ae0*/  IMAD.MOV.U32 R14, RZ, RZ, R46 ;  /* 0x000000ffff0e7224 */ /* 0x000fca00078e002e */
[----:B------:R-:W-:Y:S01]  /*6af0*/  PRMT R211, R14, 0x7610, R211 ;  /* 0x000076100ed37816 */ /* 0x000fe200000000d3 */
[----:B------:R-:W-:-:S05]  /*6b00*/  IMAD.MOV.U32 R14, RZ, RZ, R50 ;  /* 0x000000ffff0e7224 */ /* 0x000fca00078e0032 */
[----:B------:R-:W-:Y:S01]  /*6b10*/  PRMT R223, R223, 0x5410, R14 ;  /* 0x00005410dfdf7816 */ /* 0x000fe2000000000e */
[----:B------:R-:W-:Y:S01]  /*6b20*/  IMAD.MOV.U32 R14, RZ, RZ, R54 ;  /* 0x000000ffff0e7224 */ /* 0x000fe200078e0036 */
[----:B--2---:R-:W-:Y:S01]  /*6b30*/  R2UR UR4, R11 ;  /* 0x000000000b0472ca */ /* 0x004fe200000e0000 */
[----:B------:R-:W-:-:S05]  /*6b40*/  IMAD.MOV.U32 R11, RZ, RZ, R32 ;  /* 0x000000ffff0b7224 */ /* 0x000fca00078e0020 */
[----:B------:R-:W-:Y:S01]  /*6b50*/  PRMT R210, R11, 0x5410, R12 ;  /* 0x000054100bd27816 */ /* 0x000fe2000000000c */
[----:B------:R-:W-:Y:S02]  /*6b60*/  IMAD.MOV.U32 R11, RZ, RZ, R39 ;  /* 0x000000ffff0b7224 */ /* 0x000fe400078e0027 */
[----:B------:R-:W-:-:S03]  /*6b70*/  IMAD.MOV.U32 R12, RZ, RZ, R36 ;  /* 0x000000ffff0c7224 */ /* 0x000fc600078e0024 */
[----:B------:R-:W-:Y:S01]  /*6b80*/  PRMT R227, R11, 0x5410, R13 ;  /* 0x000054100be37816 */ /* 0x000fe2000000000d */
[----:B------:R-:W-:Y:S01]  /*6b90*/  IMAD.MOV.U32 R13, RZ, RZ, R41 ;  /* 0x000000ffff0d7224 */ /* 0x000fe200078e0029 */
[----:B------:R-:W-:Y:S01]  /*6ba0*/  PRMT R226, R12, 0x7610, R226 ;  /* 0x000076100ce27816 */ /* 0x000fe200000000e2 */
[----:B------:R-:W-:Y:S01]  /*6bb0*/  IMAD.MOV.U32 R12, RZ, RZ, R40 ;  /* 0x000000ffff0c7224 */ /* 0x000fe200078e0028 */
[----:B------:R-:W-:Y:S01]  /*6bc0*/  UISETP.NE.AND UP0, UPT, UR4, 0x3, UPT ;  /* 0x000000030400788c */ /* 0x000fe2000bf05270 */
[----:B------:R-:W-:Y:S01]  /*6bd0*/  IMAD.MOV.U32 R11, RZ, RZ, R43 ;  /* 0x000000ffff0b7224 */ /* 0x000fe200078e002b */
[----:B------:R-:W-:Y:S01]  /*6be0*/  PRMT R157, R13, 0x7610, R157 ;  /* 0x000076100d9d7816 */ /* 0x000fe2000000009d */
[----:B------:R-:W-:Y:S01]  /*6bf0*/  IMAD.MOV.U32 R13, RZ, RZ, R45 ;  /* 0x000000ffff0d7224 */ /* 0x000fe200078e002d */
[----:B------:R-:W-:Y:S01]  /*6c00*/  PRMT R229, R12, 0x7610, R229 ;  /* 0x000076100ce57816 */ /* 0x000fe200000000e5 */
[----:B------:R-:W-:Y:S01]  /*6c10*/  IMAD.MOV.U32 R12, RZ, RZ, R44 ;  /* 0x000000ffff0c7224 */ /* 0x000fe200078e002c */
[----:B------:R-:W-:-:S02]  /*6c20*/  PRMT R228, R228, 0x5410, R11 ;  /* 0x00005410e4e47816 */ /* 0x000fc4000000000b */
[----:B------:R-:W-:Y:S02]  /*6c30*/  MOV R11, R47 ;  /* 0x0000002f000b7202 */ /* 0x000fe40000000f00 */
[----:B------:R-:W-:Y:S01]  /*6c40*/  PRMT R212, R12, 0x5410, R13 ;  /* 0x000054100cd47816 */ /* 0x000fe2000000000d */
[----:B------:R-:W-:Y:S01]  /*6c50*/  IMAD.MOV.U32 R12, RZ, RZ, R48 ;  /* 0x000000ffff0c7224 */ /* 0x000fe200078e0030 */
[----:B------:R-:W-:Y:S01]  /*6c60*/  PRMT R211, R211, 0x5410, R11 ;  /* 0x00005410d3d37816 */ /* 0x000fe2000000000b */
[----:B------:R-:W-:Y:S01]  /*6c70*/  IMAD.MOV.U32 R11, RZ, RZ, R51 ;  /* 0x000000ffff0b7224 */ /* 0x000fe200078e0033 */
[----:B------:R-:W-:Y:S02]  /*6c80*/  MOV R13, R49 ;  /* 0x00000031000d7202 */ /* 0x000fe40000000f00 */
[----:B------:R-:W-:Y:S01]  /*6c90*/  PRMT R226, R226, 0x5410, R12 ;  /* 0x00005410e2e27816 */ /* 0x000fe2000000000c */
[----:B------:R-:W-:Y:S01]  /*6ca0*/  IMAD.MOV.U32 R12, RZ, RZ, R53 ;  /* 0x000000ffff0c7224 */ /* 0x000fe200078e0035 */
[----:B------:R-:W-:Y:S01]  /*6cb0*/  PRMT R229, R229, 0x5410, R11 ;  /* 0x00005410e5e57816 */ /* 0x000fe2000000000b */
[----:B------:R0:W-:Y:S01]  /*6cc0*/  STL.S16 [R1+0x38], R13 ;  /* 0x0000380d01007387 */ /* 0x0001e20000100600 */
[----:B-----5:R-:W-:Y:S01]  /*6cd0*/  IMAD.MOV.U32 R11, RZ, RZ, R58 ;  /* 0x000000ffff0b7224 */ /* 0x020fe200078e003a */
[----:B------:R-:W-:-:S02]  /*6ce0*/  PLOP3.LUT P0, PT, PT, PT, UP0, 0x80, 0x0 ;  /* 0x000000000000781c */ /* 0x000fc40003f0f008 */
[----:B------:R1:W-:Y:S01]  /*6cf0*/  STL.S16 [R1+0x3a], R14 ;  /* 0x00003a0e01007387 */ /* 0x0003e20000100600 */
[----:B------:R-:W-:Y:S01]  /*6d00*/  PRMT R156, R12, 0x7610, R156 ;  /* 0x000076100c9c7816 */ /* 0x000fe2000000009c */
[----:B------:R-:W-:Y:S01]  /*6d10*/  IMAD.MOV.U32 R12, RZ, RZ, R57 ;  /* 0x000000ffff0c7224 */ /* 0x000fe200078e0039 */
[----:B------:R-:W-:Y:S01]  /*6d20*/  PRMT R145, R11, 0x7610, R145 ;  /* 0x000076100b917816 */ /* 0x000fe20000000091 */
[----:B------:R-:W-:Y:S02]  /*6d30*/  IMAD.MOV.U32 R11, RZ, RZ, R62 ;  /* 0x000000ffff0b7224 */ /* 0x000fe400078e003e */
[----:B0-----:R-:W-:-:S03]  /*6d40*/  IMAD.MOV.U32 R13, RZ, RZ, R55 ;  /* 0x000000ffff0d7224 */ /* 0x001fc600078e0037 */
[----:B------:R-:W-:Y:S01]  /*6d50*/  PRMT R149, R11, 0x7610, R149 ;  /* 0x000076100b957816 */ /* 0x000fe20000000095 */
[----:B-1----:R-:W-:Y:S01]  /*6d60*/  IMAD.MOV.U32 R14, RZ, RZ, R52 ;  /* 0x000000ffff0e7224 */ /* 0x002fe200078e0034 */
[----:B------:R0:W-:Y:S01]  /*6d70*/  STL.S16 [R1+0x3c], R13 ;  /* 0x00003c0d01007387 */ /* 0x0001e20000100600 */
[----:B------:R-:W-:-:S03]  /*6d80*/  IMAD.MOV.U32 R11, RZ, RZ, R66 ;  /* 0x000000ffff0b7224 */ /* 0x000fc600078e0042 */
[----:B------:R1:W-:Y:S02]  /*6d90*/  STL.S16 [R1+0x3e], R14 ;  /* 0x00003e0e01007387 */ /* 0x0003e40000100600 */
[----:B------:R-:W-:Y:S01]  /*6da0*/  PRMT R159, R11, 0x7610, R159 ;  /* 0x000076100b9f7816 */ /* 0x000fe2000000009f */
[----:B------:R-:W-:Y:S02]  /*6db0*/  IMAD.MOV.U32 R11, RZ, RZ, R70 ;  /* 0x000000ffff0b7224 */ /* 0x000fe400078e0046 */
[----:B0-----:R-:W-:-:S03]  /*6dc0*/  IMAD.MOV.U32 R13, RZ, RZ, R56 ;  /* 0x000000ffff0d7224 */ /* 0x001fc600078e0038 */
[----:B------:R-:W-:Y:S01]  /*6dd0*/  PRMT R147, R11, 0x7610, R147 ;  /* 0x000076100b937816 */ /* 0x000fe20000000093 */
[----:B------:R-:W-:Y:S01]  /*6de0*/  IMAD.MOV.U32 R11, RZ, RZ, R74 ;  /* 0x000000ffff0b7224 */ /* 0x000fe200078e004a */
[----:B-1----:R-:W-:Y:S02]  /*6df0*/  MOV R14, R59 ;  /* 0x0000003b000e7202 */ /* 0x002fe40000000f00 */
[----:B------:R-:W-:Y:S01]  /*6e00*/  PRMT R146, R13, 0x5410, R12 ;  /* 0x000054100d927816 */ /* 0x000fe2000000000c */
[----:B------:R-:W-:Y:S01]  /*6e10*/  IMAD.MOV.U32 R13, RZ, RZ, R60 ;  /* 0x000000ffff0d7224 */ /* 0x000fe200078e003c */
[----:B------:R-:W-:Y:S02]  /*6e20*/  MOV R12, R61 ;  /* 0x0000003d000c7202 */ /* 0x000fe40000000f00 */
[----:B------:R-:W-:Y:S01]  /*6e30*/  PRMT R145, R145, 0x5410, R14 ;  /* 0x0000541091917816 */ /* 0x000fe2000000000e */
[----:B------:R-:W-:Y:S01]  /*6e40*/  IMAD.MOV.U32 R14, RZ, RZ, R63 ;  /* 0x000000ffff0e7224 */ /* 0x000fe200078e003f */
[----:B------:R-:W-:Y:S01]  /*6e50*/  PRMT R150, R13, 0x5410, R12 ;  /* 0x000054100d967816 */ /* 0x000fe2000000000c */
[----:B------:R-:W-:Y:S01]  /*6e60*/  IMAD.MOV.U32 R13, RZ, RZ, R64 ;  /* 0x000000ffff0d7224 */ /* 0x000fe200078e0040 */
[----:B------:R-:W-:Y:S01]  /*6e70*/  PRMT R151, R11, 0x7610, R151 ;  /* 0x000076100b977816 */ /* 0x000fe20000000097 */
[----:B------:R-:W-:Y:S01]  /*6e80*/  IMAD.MOV.U32 R12, RZ, RZ, R65 ;  /* 0x000000ffff0c7224 */ /* 0x000fe200078e0041 */
[----:B------:R-:W-:Y:S01]  /*6e90*/  PRMT R149, R149, 0x5410, R14 ;  /* 0x0000541095957816 */ /* 0x000fe2000000000e */
[----:B------:R-:W-:Y:S01]  /*6ea0*/  IMAD.MOV.U32 R14, RZ, RZ, R67 ;  /* 0x000000ffff0e7224 */ /* 0x000fe200078e0043 */
[----:B------:R-:W-:-:S02]  /*6eb0*/  MOV R11, R73 ;  /* 0x00000049000b7202 */ /* 0x000fc40000000f00 */
[----:B------:R-:W-:Y:S01]  /*6ec0*/  PRMT R189, R13, 0x5410, R12 ;  /* 0x000054100dbd7816 */ /* 0x000fe2000000000c */
[----:B------:R-:W-:Y:S01]  /*6ed0*/  IMAD.MOV.U32 R13, RZ, RZ, R68 ;  /* 0x000000ffff0d7224 */ /* 0x000fe200078e0044 */
[----:B------:R-:W-:Y:S01]  /*6ee0*/  PRMT R159, R159, 0x5410, R14 ;  /* 0x000054109f9f7816 */ /* 0x000fe2000000000e */
[----:B------:R-:W-:Y:S01]  /*6ef0*/  IMAD.MOV.U32 R12, RZ, RZ, R69 ;  /* 0x000000ffff0c7224 */ /* 0x000fe200078e0045 */
[----:B------:R-:W-:-:S04]  /*6f00*/  MOV R14, R71 ;  /* 0x00000047000e7202 */ /* 0x000fc80000000f00 */
[----:B------:R-:W-:Y:S01]  /*6f10*/  PRMT R148, R13, 0x5410, R12 ;  /* 0x000054100d947816 */ /* 0x000fe2000000000c */
[----:B------:R-:W-:Y:S01]  /*6f20*/  IMAD.MOV.U32 R13, RZ, RZ, R75 ;  /* 0x000000ffff0d7224 */ /* 0x000fe200078e004b */
[----:B------:R-:W-:Y:S01]  /*6f30*/  PRMT R147, R147, 0x5410, R14 ;  /* 0x0000541093937816 */ /* 0x000fe2000000000e */
[----:B------:R-:W-:Y:S02]  /*6f40*/  IMAD.MOV.U32 R12, RZ, RZ, R72 ;  /* 0x000000ffff0c7224 */ /* 0x000fe400078e0048 */
[----:B------:R-:W-:Y:S01]  /*6f50*/  IMAD.MOV.U32 R14, RZ, RZ, R78 ;  /* 0x000000ffff0e7224 */ /* 0x000fe200078e004e */
[----:B------:R-:W-:Y:S01]  /*6f60*/  PRMT R151, R151, 0x5410, R13 ;  /* 0x0000541097977816 */ /* 0x000fe2000000000d */
[----:B------:R-:W-:Y:S01]  /*6f70*/  IMAD.MOV.U32 R13, RZ, RZ, R79 ;  /* 0x000000ffff0d7224 */ /* 0x000fe200078e004f */
[----:B------:R-:W-:Y:S01]  /*6f80*/  PRMT R152, R12, 0x5410, R11 ;  /* 0x000054100c987816 */ /* 0x000fe2000000000b */
[----:B------:R-:W-:Y:S02]  /*6f90*/  IMAD.MOV.U32 R12, RZ, RZ, R76 ;  /* 0x000000ffff0c7224 */ /* 0x000fe400078e004c */
[----:B------:R-:W-:Y:S01]  /*6fa0*/  IMAD.MOV.U32 R11, RZ, RZ, R77 ;  /* 0x000000ffff0b7224 */ /* 0x000fe200078e004d */
[----:B------:R-:W-:-:S04]  /*6fb0*/  PRMT R200, R14, 0x5410, R13 ;  /* 0x000054100ec87816 */ /* 0x000fc8000000000d */
[----:B------:R-:W-:Y:S01]  /*6fc0*/  PRMT R204, R12, 0x5410, R11 ;  /* 0x000054100ccc7816 */ /* 0x000fe2000000000b */
[----:B------:R-:W-:Y:S06]  /*6fd0*/  @!P0 BRA `(.L_x_1646) ;  /* 0x0000000000048947 */ /* 0x000fec0003800000 */
[----:B------:R-:W-:Y:S01]  /*6fe0*/  BPT.TRAP 0x1 ;  /* 0x000000040000795c */ /* 0x000fe20000300000 */
.L_x_1646:
[----:B------:R-:W-:Y:S01]  /*6ff0*/  IMAD R86, R19, 0x8, R18 ;  /* 0x0000000813567824 */ /* 0x000fe200078e0212 */
[----:B------:R-:W-:Y:S01]  /*7000*/  SHF.L.U32 R87, R175, 0x1f, RZ ;  /* 0x0000001faf577819 */ /* 0x000fe200000006ff */
[----:B------:R-:W0:Y:S01]  /*7010*/  LDC R128, c[0x0][0x2f4] ;  /* 0x0000bd00ff807b82 */ /* 0x000e220000000800 */
[----:B------:R-:W-:Y:S02]  /*7020*/  BSSY B1, `(.L_x_1647) ;  /* 0x0000003000017945 */ /* 0x000fe40003800000 */
[----:B------:R-:W1:Y:S02]  /*7030*/  SYNCS.PHASECHK.TRANS64.TRYWAIT P6, [R86+URZ+0x2a890], R87 ;  /* 0x02a89057560075a7 */ /* 0x000e6400080c017f */
[----:B-1----:R-:W-:Y:S05]  /*7040*/  @!P6 BRA `(.L_x_1648) ;  /* 0x0000020c00ace947 */ /* 0x002fea0003800000 */
.L_x_2014:
[----:B------:R-:W-:Y:S05]  /*7050*/  BSYNC B1 ;  /* 0x0000000000017941 */ /* 0x000fea0003800000 */
.L_x_1647:
[----:B------:R-:W-:Y:S01]  /*7060*/  UMOV UR4, 0xffffffff ;  /* 0xffffffff00047882 */ /* 0x000fe20000000000 */
[----:B0-----:R-:W-:Y:S02]  /*7070*/  IADD3 R131, -R125, R128, RZ ;  /* 0x000000807d837210 */ /* 0x001fe40007ffe1ff */
[----:B------:R-:W-:Y:S05]  /*7080*/  BRA.DIV UR4, `(.L_x_1649) ;  /* 0x0000020e04b07947 */ /* 0x000fea000b800000 */
[----:B------:R0:W2:Y:S04]  /*7090*/  SHFL.IDX PT, R121, R115, RZ, 0x1c1f ;  /* 0x001c1fff73797589 */ /* 0x0000a800000e0000 */
[----:B------:R0:W3:Y:S02]  /*70a0*/  SHFL.IDX PT, R11, R116, RZ, 0x1c1f ;  /* 0x001c1fff740b7589 */ /* 0x0000e400000e0000 */
.L_x_2018:
        /* <DEDUP_REMOVED lines=18> */
[----:B------:R-:W-:-:S05]  /*71d0*/  LOP3.LUT R12, R12, R185, RZ, 0x3c, !PT ;  /* 0x000000b90c0c7212 */ /* 0x000fca00078e3cff */
[----:B------:R-:W-:-:S04]  /*71e0*/  IMAD.IADD R12, R13, 0x1, R12 ;  /* 0x000000010d0c7824 */ /* 0x000fc800078e020c */
        /* <DEDUP_REMOVED lines=13> */
[----:B------:R-:W-:-:S04]  /*72c0*/  FMUL.FTZ R81, R13, R156 ;  /* 0x0000009c0d517220 */ /* 0x000fc80000410000 */
[CC--:B------:R-:W-:Y:S01]  /*72d0*/  FFMA.FTZ R81, R158.reuse, R157.reuse, -R81 ;  /* 0x0000009d9e517223 */ /* 0x0c0fe20000010851 */
[----:B------:R-:W-:Y:S02]  /*72e0*/  FMUL.FTZ R156, R158, R156 ;  /* 0x0000009c9e9c7220 */ /* 0x000fe40000410000 */
[----:B------:R-:W3:Y:S01]  /*72f0*/  LDL.S16 R158, [R1+0x3c] ;  /* 0x00003c00019e7983 */ /* 0x000ee20000100600 */
[----:B------:R-:W-:Y:S01]  /*7300*/  SHF.R.U64 R40, R40, 0x10, R41 ;  /* 0x0000001028287819 */ /* 0x000fe20000001229 */
[----:B------:R-:W-:Y:S01]  /*7310*/  FFMA.FTZ R13, R13, R157, R156 ;  /* 0x0000009d0d0d7223 */ /* 0x000fe2000001009c */
[----:B------:R-:W-:Y:S01]  /*7320*/  SHF.R.U32.HI R156, RZ, 0x10, R53 ;  /* 0x00000010ff9c7819 */ /* 0x000fe20000011635 */
[----:B------:R-:W-:Y:S01]  /*7330*/  HADD2.F32 R155, -RZ, R155.H1_H1 ;  /* 0x3000009bff9b7230 */ /* 0x000fe20000004100 */
[----:B------:R-:W-:Y:S02]  /*7340*/  SHF.R.U32.HI R41, RZ, 0x10, R41 ;  /* 0x00000010ff297819 */ /* 0x000fe40000011629 */
[----:B------:R-:W-:Y:S01]  /*7350*/  SHF.R.U64 R53, R52, 0x10, R53 ;  /* 0x0000001034357819 */ /* 0x000fe20000001235 */
[----:B------:R-:W-:-:S02]  /*7360*/  HADD2.F32 R156, -RZ, R156.H0_H0 ;  /* 0x2000009cff9c7230 */ /* 0x000fc40000004100 */
[----:B------:R-:W-:Y:S02]  /*7370*/  HADD2.F32 R52, -RZ, R154.H1_H1 ;  /* 0x3000009aff347230 */ /* 0x000fe40000004100 */
[----:B------:R-:W-:Y:S02]  /*7380*/  HADD2.F32 R41, -RZ, R41.H0_H0 ;  /* 0x20000029ff297230 */ /* 0x000fe40000004100 */
[-C--:B------:R-:W-:Y:S01]  /*7390*/  FMUL.FTZ R154, R155, R156.reuse ;  /* 0x0000009c9b9a7220 */ /* 0x080fe20000410000 */
[----:B------:R-:W-:-:S03]  /*73a0*/  FMUL.FTZ R156, R52, R156 ;  /* 0x0000009c349c7220 */ /* 0x000fc60000410000 */
[-C--:B------:R-:W-:Y:S01]  /*73b0*/  FFMA.FTZ R52, R52, R41.reuse, -R154 ;  /* 0x0000002934347223 */ /* 0x080fe2000001089a */
[----:B------:R-:W-:Y:S02]  /*73c0*/  HADD2.F32 R154, -RZ, R83.H0_H0 ;  /* 0x20000053ff9a7230 */ /* 0x000fe40000004100 */
[----:B------:R-:W-:Y:S01]  /*73d0*/  FFMA.FTZ R41, R155, R41, R156 ;  /* 0x000000299b297223 */ /* 0x000fe2000001009c */
[----:B------:R-:W-:Y:S02]  /*73e0*/  HADD2.F32 R155, -RZ, R228.H1_H1 ;  /* 0x300000e4ff9b7230 */ /* 0x000fe40000004100 */
[----:B------:R-:W-:Y:S02]  /*73f0*/  HADD2.F32 R156, -RZ, R15.H0_H0 ;  /* 0x2000000fff9c7230 */ /* 0x000fe40000004100 */
[----:B---3--:R-:W-:-:S05]  /*7400*/  HADD2.F32 R157, -RZ, R158.H0_H0 ;  /* 0x2000009eff9d7230 */ /* 0x008fca0000004100 */
[----:B------:R-:W-:-:S04]  /*7410*/  FMUL.FTZ R158, R154, R157 ;  /* 0x0000009d9a9e7220 */ /* 0x000fc80000410000 */
[C---:B------:R-:W-:Y:S01]  /*7420*/  FFMA.FTZ R158, R156.reuse, R155, -R158 ;  /* 0x0000009b9c9e7223 */ /* 0x040fe2000001089e */
[----:B------:R-:W-:Y:S02]  /*7430*/  FMUL.FTZ R156, R156, R157 ;  /* 0x0000009d9c9c7220 */ /* 0x000fe40000410000 */
[----:B------:R-:W3:Y:S01]  /*7440*/  LDL.LU.S16 R157, [R1+0x3e] ;  /* 0x00003e00019d7983 */ /* 0x000ee20000300600 */
[--C-:B------:R-:W-:Y:S01]  /*7450*/  SHF.R.U64 R42, R42, 0x10, R43.reuse ;  /* 0x000000102a2a7819 */ /* 0x100fe2000000122b */
[----:B------:R-:W-:Y:S01]  /*7460*/  FFMA.FTZ R156, R154, R155, R156 ;  /* 0x0000009b9a9c7223 */ /* 0x000fe2000001009c */
[----:B------:R-:W-:Y:S01]  /*7470*/  SHF.R.U32.HI R154, RZ, 0x10, R43 ;  /* 0x00000010ff9a7819 */ /* 0x000fe2000001162b */
[----:B------:R-:W-:Y:S01]  /*7480*/  HADD2.F32 R15, -RZ, R15.H1_H1 ;  /* 0x3000000fff0f7230 */ /* 0x000fe20000004100 */
[--C-:B------:R-:W-:Y:S01]  /*7490*/  SHF.R.U64 R43, R54, 0x10, R55.reuse ;  /* 0x00000010362b7819 */ /* 0x100fe20000001237 */
[----:B------:R-:W-:Y:S01]  /*74a0*/  HADD2.F32 R54, -RZ, R83.H1_H1 ;  /* 0x30000053ff367230 */ /* 0x000fe20000004100 */
[----:B------:R-:W-:Y:S01]  /*74b0*/  SHF.R.U32.HI R55, RZ, 0x10, R55 ;  /* 0x00000010ff377819 */ /* 0x000fe20000011637 */
[----:B------:R-:W-:-:S04]  /*74c0*/  HADD2.F32 R154, -RZ, R154.H0_H0 ;  /* 0x2000009aff9a7230 */ /* 0x000fc80000004100 */
[----:B------:R-:W-:-:S05]  /*74d0*/  HADD2.F32 R55, -RZ, R55.H0_H0 ;  /* 0x20000037ff377230 */ /* 0x000fca0000004100 */
[----:B------:R-:W-:-:S04]  /*74e0*/  FMUL.FTZ R83, R54, R55 ;  /* 0x0000003736537220 */ /* 0x000fc80000410000 */
[C---:B------:R-:W-:Y:S01]  /*74f0*/  FFMA.FTZ R83, R15.reuse, R154, -R83 ;  /* 0x0000009a0f537223 */ /* 0x040fe20000010853 */
[----:B------:R-:W-:Y:S01]  /*7500*/  FMUL.FTZ R15, R15, R55 ;  /* 0x000000370f0f7220 */ /* 0x000fe20000410000 */
[----:B------:R-:W-:-:S03]  /*7510*/  HADD2.F32 R55, -RZ, R229.H0_H0 ;  /* 0x200000e5ff377230 */ /* 0x000fc60000004100 */
[----:B------:R-:W-:Y:S01]  /*7520*/  FFMA.FTZ R15, R54, R154, R15 ;  /* 0x0000009a360f7223 */ /* 0x000fe2000001000f */
[----:B------:R-:W-:Y:S02]  /*7530*/  HADD2.F32 R54, -RZ, R80.H0_H0 ;  /* 0x20000050ff367230 */ /* 0x000fe40000004100 */
[----:B------:R-:W-:Y:S02]  /*7540*/  HADD2.F32 R154, -RZ, R12.H0_H0 ;  /* 0x2000000cff9a7230 */ /* 0x000fe40000004100 */
[----:B---3--:R-:W-:-:S05]  /*7550*/  HADD2.F32 R157, -RZ, R157.H0_H0 ;  /* 0x2000009dff9d7230 */ /* 0x008fca0000004100 */
[-C--:B------:R-:W-:Y:S01]  /*7560*/  FMUL.FTZ R155, R54, R157.reuse ;  /* 0x0000009d369b7220 */ /* 0x080fe20000410000 */
[----:B------:R-:W-:-:S03]  /*7570*/  FMUL.FTZ R157, R154, R157 ;  /* 0x0000009d9a9d7220 */ /* 0x000fc60000410000 */
[-C--:B------:R-:W-:Y:S02]  /*7580*/  FFMA.FTZ R155, R154, R55.reuse, -R155 ;  /* 0x000000379a9b7223 */ /* 0x080fe4000001089b */
[----:B------:R-:W3:Y:S01]  /*7590*/  LDL.S16 R154, [R1+0x3a] ;  /* 0x00003a00019a7983 */ /* 0x000ee20000100600 */
[----:B------:R-:W-:Y:S02]  /*75a0*/  HADD2.F32 R53, -RZ, R53.H0_H0 ;  /* 0x20000035ff357230 */ /* 0x000fe40000004100 */
[----:B------:R-:W-:Y:S01]  /*75b0*/  FFMA.FTZ R157, R54, R55, R157 ;  /* 0x00000037369d7223 */ /* 0x000fe2000001009d */
[----:B------:R-:W-:Y:S01]  /*75c0*/  HADD2.F32 R80, -RZ, R80.H1_H1 ;  /* 0x30000050ff507230 */ /* 0x000fe20000004100 */
[----:B------:R-:W-:Y:S01]  /*75d0*/  F2FP.F16.F32.PACK_AB R52, R52, R81 ;  /* 0x000000513434723e */ /* 0x000fe200000000ff */
[----:B------:R-:W-:Y:S01]  /*75e0*/  HADD2.F32 R12, -RZ, R12.H1_H1 ;  /* 0x3000000cff0c7230 */ /* 0x000fe20000004100 */
[----:B------:R-:W-:Y:S01]  /*75f0*/  F2FP.F16.F32.PACK_AB R83, R83, R158 ;  /* 0x0000009e5353723e */ /* 0x000fe200000000ff */
[----:B------:R-:W-:-:S02]  /*7600*/  HADD2.F32 R40, -RZ, R40.H0_H0 ;  /* 0x20000028ff287230 */ /* 0x000fc40000004100 */
[-C--:B------:R-:W-:Y:S01]  /*7610*/  FMUL.FTZ R54, R80, R53.reuse ;  /* 0x0000003550367220 */ /* 0x080fe20000410000 */
[----:B------:R-:W-:Y:S02]  /*7620*/  HADD2.F32 R55, -RZ, R14.H0_H0 ;  /* 0x2000000eff377230 */ /* 0x000fe40000004100 */
[C---:B------:R-:W-:Y:S01]  /*7630*/  FMUL.FTZ R53, R12.reuse, R53 ;  /* 0x000000350c357220 */ /* 0x040fe20000410000 */
[----:B------:R-:W-:Y:S02]  /*7640*/  HADD2.F32 R43, -RZ, R43.H0_H0 ;  /* 0x2000002bff2b7230 */ /* 0x000fe40000004100 */
[-C--:B------:R-:W-:Y:S01]  /*7650*/  FFMA.FTZ R12, R12, R40.reuse, -R54 ;  /* 0x000000280c0c7223 */ /* 0x080fe20000010836 */
[----:B------:R-:W-:Y:S02]  /*7660*/  HADD2.F32 R54, -RZ, R228.H0_H0 ;  /* 0x200000e4ff367230 */ /* 0x000fe40000004100 */
[----:B------:R-:W-:Y:S01]  /*7670*/  FFMA.FTZ R40, R80, R40, R53 ;  /* 0x0000002850287223 */ /* 0x000fe20000010035 */
[--C-:B------:R-:W-:Y:S01]  /*7680*/  HADD2.F32 R53, -RZ, R82.reuse.H0_H0 ;  /* 0x20000052ff357230 */ /* 0x100fe20000004100 */
        /* <DEDUP_REMOVED lines=11> */
[----:B---3--:R-:W-:-:S05]  /*7740*/  HADD2.F32 R154, -RZ, R154.H0_H0 ;  /* 0x2000009aff9a7230 */ /* 0x008fca0000004100 */
        /* <DEDUP_REMOVED lines=8> */
[----:B------:R-:W-:Y:S01]  /*77d0*/  F2FP.F16.F32.PACK_AB R53, R53, R80 ;  /* 0x000000503535723e */ /* 0x000fe200000000ff */
[----:B------:R-:W-:Y:S01]  /*77e0*/  IMAD.MOV.U32 R80, RZ, RZ, R40 ;  /* 0x000000ffff507224 */ /* 0x000fe200078e0028 */
[----:B------:R-:W-:-:S03]  /*77f0*/  F2FP.F16.F32.PACK_AB R43, R43, R154 ;  /* 0x0000009a2b2b723e */ /* 0x000fc600000000ff */
[----:B------:R-:W-:Y:S02]  /*7800*/  IMAD.MOV.U32 R14, RZ, RZ, R53 ;  /* 0x000000ffff0e7224 */ /* 0x000fe400078e0035 */
[----:B------:R-:W-:-:S07]  /*7810*/  IMAD.MOV.U32 R82, RZ, RZ, R43 ;  /* 0x000000ffff527224 */ /* 0x000fce00078e002b */
.L_x_1655:
[----:B------:R-:W-:Y:S05]  /*7820*/  BSYNC B3 ;  /* 0x0000000000037941 */ /* 0x000fea0003800000 */
.L_x_1654:
[----:B------:R-:W-:-:S04]  /*7830*/  LEA R40, P4, R5, R11, 0x1 ;  /* 0x0000000b05287211 */ /* 0x000fc800078808ff */
[----:B--2---:R-:W-:Y:S02]  /*7840*/  LEA.HI.X R41, R5, R121, R112, 0x1, P4 ;  /* 0x0000007905297211 */ /* 0x004fe400020f0c70 */
[----:B------:R-:W-:-:S03]  /*7850*/  ISETP.GE.AND P4, PT, R153, R128, PT ;  /* 0x000000809900720c */ /* 0x000fc60003f86270 */
[----:B----4-:R2:W-:Y:S10]  /*7860*/  ST.E.128 desc[UR60][R40.64], R12 ;  /* 0x0000000c28007985 */ /* 0x0105f4000c101d3c */
[----:B--2---:R-:W-:-:S05]  /*7870*/  @!P4 IMAD.WIDE R12, R153, 0x2, R120 ;  /* 0x00000002990cc825 */ /* 0x004fca00078e0278 */
[----:B---3--:R3:W-:Y:S02]  /*7880*/  @!P4 ST.E.128 desc[UR60][R12.64], R80 ;  /* 0x000000500c00c985 */ /* 0x0087e4000c101d3c */
.L_x_1653:
[----:B------:R-:W-:Y:S05]  /*7890*/  BSYNC B2 ;  /* 0x0000000000027941 */ /* 0x000fea0003800000 */
.L_x_1652:
[----:B------:R-:W-:Y:S01]  /*78a0*/  ISETP.NE.AND P4, PT, R21, RZ, PT ;  /* 0x000000ff1500720c */ /* 0x000fe20003f85270 */
[----:B------:R-:W-:-:S12]  /*78b0*/  BSSY B2, `(.L_x_1656) ;  /* 0x0000079000027945 */ /* 0x000fd80003800000 */
[----:B------:R-:W-:Y:S05]  /*78c0*/  @!P4 BRA `(.L_x_1657) ;  /* 0x0000000400dcc947 */ /* 0x000fea0003800000 */
[----:B---3--:R-:W-:Y:S01]  /*78d0*/  SEL R12, R125, R131, !P2 ;  /* 0x000000837d0c7207 */ /* 0x008fe20005000000 */
[----:B------:R-:W-:Y:S01]  /*78e0*/  BSSY B3, `(.L_x_1658) ;  /* 0x0000072000037945 */ /* 0x000fe20003800000 */
[----:B------:R-:W-:Y:S02]  /*78f0*/  ISETP.GE.AND P6, PT, R168, R124, PT ;  /* 0x0000007ca800720c */ /* 0x000fe40003fc6270 */
[----:B------:R-:W-:Y:S02]  /*7900*/  SHF.R.S32.HI R13, RZ, 0x1f, R12 ;  /* 0x0000001fff0d7819 */ /* 0x000fe4000001140c */
[C---:B------:R-:W-:Y:S02]  /*7910*/  LEA R52, P4, R6.reuse, R11, 0x1 ;  /* 0x0000000b06347211 */ /* 0x040fe400078808ff */
[----:B------:R-:W-:Y:S02]  /*7920*/  LEA.HI R13, R13, R12, RZ, 0x4 ;  /* 0x0000000c0d0d7211 */ /* 0x000fe400078f20ff */
[----:B--2---:R-:W-:-:S02]  /*7930*/  LEA.HI.X R53, R6, R121, R111, 0x1, P4 ;  /* 0x0000007906357211 */ /* 0x004fc400020f0c6f */
        /* <DEDUP_REMOVED lines=12> */
[----:B------:R-:W-:-:S03]  /*7a00*/  IMAD R12, R12, 0x2, R18 ;  /* 0x000000020c0c7824 */ /* 0x000fc600078e0212 */
[----:B------:R-:W-:-:S03]  /*7a10*/  LEA R40, R40, R18, 0x1 ;  /* 0x0000001228287211 */ /* 0x000fc600078e08ff */
[----:B------:R-:W2:Y:S04]  /*7a20*/  LDS.128 R12, [R12+0x18400] ;  /* 0x018400000c0c7984 */ /* 0x000ea80000000c00 */
[----:B------:R-:W3:Y:S01]  /*7a30*/  LDS.128 R40, [R40+0x18400] ;  /* 0x0184000028287984 */ /* 0x000ee20000000c00 */
[----:B------:R-:W-:Y:S05]  /*7a40*/  @P6 BRA `(.L_x_1659) ;  /* 0x00000004006c6947 */ /* 0x000fea0003800000 */
[----:B------:R-:W4:Y:S01]  /*7a50*/  LDL.LU.S16 R55, [R1+0x38] ;  /* 0x0000380001377983 */ /* 0x000f220000300600 */
[----:B---3--:R-:W-:Y:S01]  /*7a60*/  IMAD.MOV.U32 R81, RZ, RZ, R41 ;  /* 0x000000ffff517224 */ /* 0x008fe200078e0029 */
[----:B------:R-:W-:Y:S01]  /*7a70*/  SHF.R.U64 R48, R48, 0x10, R49 ;  /* 0x0000001030307819 */ /* 0x000fe20000001231 */
[----:B--2---:R-:W-:Y:S01]  /*7a80*/  IMAD.MOV.U32 R41, RZ, RZ, R13 ;  /* 0x000000ffff297224 */ /* 0x004fe200078e000d */
[----:B------:R-:W-:Y:S01]  /*7a90*/  SHF.R.U64 R36, R36, 0x10, R37 ;  /* 0x0000001024247819 */ /* 0x000fe20000001225 */
[----:B------:R-:W-:Y:S01]  /*7aa0*/  HADD2.F32 R13, -RZ, R227.H1_H1 ;  /* 0x300000e3ff0d7230 */ /* 0x000fe20000004100 */
[----:B------:R-:W-:Y:S01]  /*7ab0*/  SHF.R.U64 R50, R50, 0x10, R51 ;  /* 0x0000001032327819 */ /* 0x000fe20000001233 */
[----:B------:R-:W-:Y:S01]  /*7ac0*/  HADD2.F32 R153, -RZ, R229.H1_H1 ;  /* 0x300000e5ff997230 */ /* 0x000fe20000004100 */
[----:B------:R-:W-:Y:S01]  /*7ad0*/  SHF.R.U64 R38, R38, 0x10, R39 ;  /* 0x0000001026267819 */ /* 0x000fe20000001227 */
[--C-:B------:R-:W-:Y:S02]  /*7ae0*/  HADD2.F32 R80, -RZ, R41.reuse.H0_H0 ;  /* 0x20000029ff507230 */ /* 0x100fe40000004100 */
[----:B------:R-:W-:-:S02]  /*7af0*/  HADD2.F32 R41, -RZ, R41.H1_H1 ;  /* 0x30000029ff297230 */ /* 0x000fc40000004100 */
[----:B------:R-:W-:Y:S02]  /*7b00*/  HADD2.F32 R155, -RZ, R226.H1_H1 ;  /* 0x300000e2ff9b7230 */ /* 0x000fe40000004100 */
[----:B------:R-:W-:Y:S02]  /*7b10*/  HADD2.F32 R48, -RZ, R48.H0_H0 ;  /* 0x20000030ff307230 */ /* 0x000fe40000004100 */
[----:B------:R-:W-:Y:S02]  /*7b20*/  HADD2.F32 R36, -RZ, R36.H0_H0 ;  /* 0x20000024ff247230 */ /* 0x000fe40000004100 */
[----:B------:R-:W-:Y:S02]  /*7b30*/  HADD2.F32 R50, -RZ, R50.H0_H0 ;  /* 0x20000032ff327230 */ /* 0x000fe40000004100 */
[----:B------:R-:W-:Y:S02]  /*7b40*/  HADD2.F32 R38, -RZ, R38.H0_H0 ;  /* 0x20000026ff267230 */ /* 0x000fe40000004100 */
[----:B----4-:R-:W-:-:S02]  /*7b50*/  HADD2.F32 R82, -RZ, R55.H0_H0 ;  /* 0x20000037ff527230 */ /* 0x010fc40000004100 */
[----:B------:R-:W-:-:S05]  /*7b60*/  HADD2.F32 R55, -RZ, R81.H0_H0 ;  /* 0x20000051ff377230 */ /* 0x000fca0000004100 */
[-C--:B------:R-:W-:Y:S01]  /*7b70*/  FMUL.FTZ R83, R55, R82.reuse ;  /* 0x0000005237537220 */ /* 0x080fe20000410000 */
[----:B------:R-:W-:-:S03]  /*7b80*/  FMUL.FTZ R82, R80, R82 ;  /* 0x0000005250527220 */ /* 0x000fc60000410000 */
[-C--:B------:R-:W-:Y:S01]  /*7b90*/  FFMA.FTZ R80, R80, R13.reuse, -R83 ;  /* 0x0000000d50507223 */ /* 0x080fe20000010853 */
[----:B------:R-:W-:Y:S01]  /*7ba0*/  FFMA.FTZ R55, R55, R13, R82 ;  /* 0x0000000d37377223 */ /* 0x000fe20000010052 */
[----:B------:R-:W-:Y:S01]  /*7bb0*/  SHF.R.U32.HI R82, RZ, 0x10, R49 ;  /* 0x00000010ff527819 */ /* 0x000fe20000011631 */
[----:B------:R-:W-:Y:S01]  /*7bc0*/  HADD2.F32 R13, -RZ, R81.H1_H1 ;  /* 0x30000051ff0d7230 */ /* 0x000fe20000004100 */
[----:B------:R-:W-:Y:S01]  /*7bd0*/  SHF.R.U32.HI R81, RZ, 0x10, R37 ;  /* 0x00000010ff517819 */ /* 0x000fe20000011625 */
[----:B------:R-:W-:Y:S02]  /*7be0*/  HADD2.F32 R49, -RZ, R226.H0_H0 ;  /* 0x200000e2ff317230 */ /* 0x000fe40000004100 */
[----:B------:R-:W-:Y:S02]  /*7bf0*/  HADD2.F32 R82, -RZ, R82.H0_H0 ;  /* 0x20000052ff527230 */ /* 0x000fe40000004100 */
[----:B------:R-:W-:Y:S02]  /*7c00*/  HADD2.F32 R81, -RZ, R81.H0_H0 ;  /* 0x20000051ff517230 */ /* 0x000fe40000004100 */
[----:B------:R-:W-:-:S02]  /*7c10*/  HADD2.F32 R37, -RZ, R14.H0_H0 ;  /* 0x2000000eff257230 */ /* 0x000fc40000004100 */
[-C--:B------:R-:W-:Y:S01]  /*7c20*/  FMUL.FTZ R83, R13, R82.reuse ;  /* 0x000000520d537220 */ /* 0x080fe20000410000 */
[C---:B------:R-:W-:Y:S01]  /*7c30*/  FMUL.FTZ R82, R41.reuse, R82 ;  /* 0x0000005229527220 */ /* 0x040fe20000410000 */
[----:B------:R-:W-:Y:S02]  /*7c40*/  HADD2.F32 R14, -RZ, R14.H1_H1 ;  /* 0x3000000eff0e7230 */ /* 0x000fe40000004100 */
[-C--:B------:R-:W-:Y:S01]  /*7c50*/  FFMA.FTZ R41, R41, R81.reuse, -R83 ;  /* 0x0000005129297223 */ /* 0x080fe20000010853 */
[----:B------:R-:W-:Y:S01]  /*7c60*/  FFMA.FTZ R13, R13, R81, R82 ;  /* 0x000000510d0d7223 */ /* 0x000fe20000010052 */
[----:B------:R-:W-:Y:S02]  /*7c70*/  IMAD.MOV.U32 R81, RZ, RZ, R43 ;  /* 0x000000ffff517224 */ /* 0x000fe400078e002b */
[----:B------:R-:W-:Y:S01]  /*7c80*/  HADD2.F32 R43, -RZ, R15.H0_H0 ;  /* 0x2000000fff2b7230 */ /* 0x000fe20000004100 */
[----:B------:R-:W-:Y:S01]  /*7c90*/  F2FP.F16.F32.PACK_AB R41, R41, R80 ;  /* 0x000000502929723e */ /* 0x000fe200000000ff */
[----:B------:R-:W-:Y:S01]  /*7ca0*/  HADD2.F32 R83, -RZ, R227.H0_H0 ;  /* 0x200000e3ff537230 */ /* 0x000fe20000004100 */
[----:B------:R-:W-:Y:S01]  /*7cb0*/  F2FP.F16.F32.PACK_AB R55, R13, R55 ;  /* 0x000000370d37723e */ /* 0x000fe200000000ff */
[----:B------:R-:W-:-:S02]  /*7cc0*/  HADD2.F32 R82, -RZ, R81.H0_H0 ;  /* 0x20000051ff527230 */ /* 0x000fc40000004100 */
[----:B------:R-:W-:Y:S02]  /*7cd0*/  HADD2.F32 R81, -RZ, R81.H1_H1 ;  /* 0x30000051ff517230 */ /* 0x000fe40000004100 */
[----:B------:R-:W-:Y:S02]  /*7ce0*/  HADD2.F32 R15, -RZ, R15.H1_H1 ;  /* 0x3000000fff0f7230 */ /* 0x000fe40000004100 */
[CC--:B------:R-:W-:Y:S01]  /*7cf0*/  FMUL.FTZ R154, R82.reuse, R153.reuse ;  /* 0x00000099529a7220 */ /* 0x0c0fe20000410000 */
[C---:B------:R-:W-:Y:S01]  /*7d00*/  FMUL.FTZ R153, R43.reuse, R153 ;  /* 0x000000992b997220 */ /* 0x040fe20000410000 */
[----:B------:R-:W-:Y:S02]  /*7d10*/  IMAD.MOV.U32 R13, RZ, RZ, R41 ;  /* 0x000000ffff0d7224 */ /* 0x000fe400078e0029 */
[-C--:B------:R-:W-:Y:S01]  /*7d20*/  FFMA.FTZ R43, R43, R83.reuse, -R154 ;  /* 0x000000532b2b7223 */ /* 0x080fe2000001089a */
[----:B------:R-:W-:Y:S01]  /*7d30*/  FFMA.FTZ R153, R82, R83, R153 ;  /* 0x0000005352997223 */ /* 0x000fe20000010099 */
[----:B------:R-:W-:Y:S01]  /*7d40*/  SHF.R.U32.HI R82, RZ, 0x10, R51 ;  /* 0x00000010ff527819 */ /* 0x000fe20000011633 */
[----:B------:R-:W-:Y:S01]  /*7d50*/  IMAD.MOV.U32 R41, RZ, RZ, R55 ;  /* 0x000000ffff297224 */ /* 0x000fe200078e0037 */
[----:B------:R-:W-:-:S03]  /*7d60*/  SHF.R.U32.HI R83, RZ, 0x10, R39 ;  /* 0x00000010ff537819 */ /* 0x000fc60000011627 */
[----:B------:R-:W-:Y:S02]  /*7d70*/  HADD2.F32 R82, -RZ, R82.H0_H0 ;  /* 0x20000052ff527230 */ /* 0x000fe40000004100 */
[----:B------:R-:W-:-:S03]  /*7d80*/  HADD2.F32 R83, -RZ, R83.H0_H0 ;  /* 0x20000053ff537230 */ /* 0x000fc60000004100 */
        /* <DEDUP_REMOVED lines=10> */
[C---:B------:R-:W-:Y:S01]  /*7e30*/  FMUL.FTZ R155, R81.reuse, R155 ;  /* 0x0000009b519b7220 */ /* 0x040fe20000410000 */
[----:B------:R-:W-:Y:S01]  /*7e40*/  F2FP.F16.F32.PACK_AB R82, R82, R153 ;  /* 0x000000995252723e */ /* 0x000fe200000000ff */
[----:B------:R-:W-:-:S02]  /*7e50*/  FFMA.FTZ R83, R81, R49, -R83 ;  /* 0x0000003151537223 */ /* 0x000fc40000010853 */
[----:B------:R-:W-:Y:S01]  /*7e60*/  FFMA.FTZ R155, R15, R49, R155 ;  /* 0x000000310f9b7223 */ /* 0x000fe2000001009b */
[-C--:B------:R-:W-:Y:S01]  /*7e70*/  FMUL.FTZ R15, R40, R48.reuse ;  /* 0x00000030280f7220 */ /* 0x080fe20000410000 */
[C---:B------:R-:W-:Y:S01]  /*7e80*/  FMUL.FTZ R48, R12.reuse, R48 ;  /* 0x000000300c307220 */ /* 0x040fe20000410000 */
[--C-:B------:R-:W-:Y:S02]  /*7e90*/  HADD2.F32 R49, -RZ, R223.reuse.H1_H1 ;  /* 0x300000dfff317230 */ /* 0x100fe40000004100 */
[-C--:B------:R-:W-:Y:S01]  /*7ea0*/  FFMA.FTZ R15, R12, R36.reuse, -R15 ;  /* 0x000000240c0f7223 */ /* 0x080fe2000001080f */
[--C-:B------:R-:W-:Y:S02]  /*7eb0*/  HADD2.F32 R12, -RZ, R42.reuse.H0_H0 ;  /* 0x2000002aff0c7230 */ /* 0x100fe40000004100 */
[----:B------:R-:W-:Y:S01]  /*7ec0*/  FFMA.FTZ R48, R40, R36, R48 ;  /* 0x0000002428307223 */ /* 0x000fe20000010030 */
[----:B------:R-:W-:Y:S02]  /*7ed0*/  HADD2.F32 R36, -RZ, R223.H0_H0 ;  /* 0x200000dfff247230 */ /* 0x000fe40000004100 */
[----:B------:R-:W-:-:S02]  /*7ee0*/  HADD2.F32 R42, -RZ, R42.H1_H1 ;  /* 0x3000002aff2a7230 */ /* 0x000fc40000004100 */
[CC--:B------:R-:W-:Y:S01]  /*7ef0*/  FMUL.FTZ R40, R12.reuse, R49.reuse ;  /* 0x000000310c287220 */ /* 0x0c0fe20000410000 */
[----:B------:R-:W-:Y:S01]  /*7f00*/  FMUL.FTZ R49, R37, R49 ;  /* 0x0000003125317220 */ /* 0x000fe20000410000 */
[----:B------:R-:W-:Y:S02]  /*7f10*/  F2FP.F16.F32.PACK_AB R15, R15, R83 ;  /* 0x000000530f0f723e */ /* 0x000fe400000000ff */
[-C--:B------:R-:W-:Y:S01]  /*7f20*/  FFMA.FTZ R40, R37, R36.reuse, -R40 ;  /* 0x0000002425287223 */ /* 0x080fe20000010828 */
[----:B------:R-:W-:Y:S01]  /*7f30*/  FFMA.FTZ R49, R12, R36, R49 ;  /* 0x000000240c317223 */ /* 0x000fe20000010031 */
[-C--:B------:R-:W-:Y:S01]  /*7f40*/  FMUL.FTZ R12, R42, R50.reuse ;  /* 0x000000322a0c7220 */ /* 0x080fe20000410000 */
[----:B------:R-:W-:Y:S01]  /*7f50*/  FMUL.FTZ R50, R14, R50 ;  /* 0x000000320e327220 */ /* 0x000fe20000410000 */
[----:B------:R-:W-:Y:S02]  /*7f60*/  F2FP.F16.F32.PACK_AB R48, R48, R155 ;  /* 0x0000009b3030723e */ /* 0x000fe400000000ff */
[-C--:B------:R-:W-:Y:S01]  /*7f70*/  FFMA.FTZ R12, R14, R38.reuse, -R12 ;  /* 0x000000260e0c7223 */ /* 0x080fe2000001080c */
[----:B------:R-:W-:-:S04]  /*7f80*/  FFMA.FTZ R50, R42, R38, R50 ;  /* 0x000000262a327223 */ /* 0x000fc80000010032 */
[----:B------:R-:W-:Y:S01]  /*7f90*/  F2FP.F16.F32.PACK_AB R14, R12, R40 ;  /* 0x000000280c0e723e */ /* 0x000fe200000000ff */
[----:B------:R-:W-:Y:S01]  /*7fa0*/  IMAD.MOV.U32 R12, RZ, RZ, R15 ;  /* 0x000000ffff0c7224 */ /* 0x000fe200078e000f */
[----:B------:R-:W-:Y:S01]  /*7fb0*/  F2FP.F16.F32.PACK_AB R49, R50, R49 ;  /* 0x000000313231723e */ /* 0x000fe200000000ff */
[----:B------:R-:W-:Y:S01]  /*7fc0*/  IMAD.MOV.U32 R15, RZ, RZ, R43 ;  /* 0x000000ffff0f7224 */ /* 0x000fe200078e002b */
[----:B------:R-:W-:Y:S01]  /*7fd0*/  MOV R40, R48 ;  /* 0x0000003000287202 */ /* 0x000fe20000000f00 */
[----:B------:R-:W-:Y:S02]  /*7fe0*/  IMAD.MOV.U32 R43, RZ, RZ, R82 ;  /* 0x000000ffff2b7224 */ /* 0x000fe400078e0052 */
[----:B------:R-:W-:-:S07]  /*7ff0*/  IMAD.MOV.U32 R42, RZ, RZ, R49 ;  /* 0x000000ffff2a7224 */ /* 0x000fce00078e0031 */
.L_x_1659:
[----:B------:R-:W-:Y:S05]  /*8000*/  BSYNC B3 ;  /* 0x0000000000037941 */ /* 0x000fea0003800000 */
.L_x_1658:
[----:B------:R-:W-:Y:S01]  /*8010*/  @!P4 IMAD.WIDE R36, R54, 0x2, R120 ;  /* 0x000000023624c825 */ /* 0x000fe200078e0278 */
[----:B--2---:R4:W-:Y:S04]  /*8020*/  ST.E.128 desc[UR60][R52.64], R12 ;  /* 0x0000000c34007985 */ /* 0x0049e8000c101d3c */
[----:B---3--:R4:W-:Y:S02]  /*8030*/  @!P4 ST.E.128 desc[UR60][R36.64], R40 ;  /* 0x000000282400c985 */ /* 0x0089e4000c101d3c */
.L_x_1657:
[----:B------:R-:W-:Y:S05]  /*8040*/  BSYNC B2 ;  /* 0x0000000000027941 */ /* 0x000fea0003800000 */
.L_x_1656:
        /* <DEDUP_REMOVED lines=17> */
[----:B------:R-:W-:-:S04]  /*8160*/  LOP3.LUT R14, R14, R185, RZ, 0x3c, !PT ;  /* 0x000000b90e0e7212 */ /* 0x000fc800078e3cff */
[----:B------:R-:W-:Y:S01]  /*8170*/  IADD3 R14, R13, R14, RZ ;  /* 0x0000000e0d0e7210 */ /* 0x000fe20007ffe0ff */
[----:B------:R-:W-:-:S04]  /*8180*/  IMAD R13, R19, 0x4800, R137 ;  /* 0x00004800130d7824 */ /* 0x000fc800078e0289 */
[----:B------:R-:W-:Y:S02]  /*8190*/  IMAD R36, R19, 0x4800, R14 ;  /* 0x0000480013247824 */ /* 0x000fe400078e020e */
[--C-:B------:R-:W-:Y:S02]  /*81a0*/  IMAD R13, R13, 0x2, R18.reuse ;  /* 0x000000020d0d7824 */ /* 0x100fe400078e0212 */
[----:B------:R-:W-:Y:S02]  /*81b0*/  IMAD R36, R36, 0x2, R18 ;  /* 0x0000000224247824 */ /* 0x000fe400078e0212 */
[----:B------:R-:W-:Y:S02]  /*81c0*/  @!P4 IMAD.WIDE R120, R12, 0x2, R120 ;  /* 0x000000020c78c825 */ /* 0x000fe400078e0278 */
[----:B------:R-:W2:Y:S04]  /*81d0*/  LDS.128 R12, [R13+0x18400] ;  /* 0x018400000d0c7984 */ /* 0x000ea80000000c00 */
[----:B------:R-:W3:Y:S01]  /*81e0*/  LDS.128 R36, [R36+0x18400] ;  /* 0x0184000024247984 */ /* 0x000ee20000000c00 */
[----:B------:R-:W-:Y:S05]  /*81f0*/  @P6 BRA `(.L_x_1661) ;  /* 0x0000000400486947 */ /* 0x000fea0003800000 */
[----:B------:R-:W-:Y:S01]  /*8200*/  SHF.R.U64 R11, R32, 0x10, R33 ;  /* 0x00000010200b7819 */ /* 0x000fe20000001221 */
[--C-:B---3--:R-:W-:Y:S01]  /*8210*/  HADD2.F32 R48, -RZ, R37.reuse.H1_H1 ;  /* 0x30000025ff307230 */ /* 0x108fe20000004100 */
[----:B------:R-:W-:Y:S01]  /*8220*/  SHF.R.U64 R42, R46, 0x10, R47 ;  /* 0x000000102e2a7819 */ /* 0x000fe2000000122f */
[--C-:B------:R-:W-:Y:S01]  /*8230*/  HADD2.F32 R43, -RZ, R210.reuse.H1_H1 ;  /* 0x300000d2ff2b7230 */ /* 0x100fe20000004100 */
[----:B------:R-:W-:Y:S01]  /*8240*/  SHF.R.U64 R32, R44, 0x10, R45 ;  /* 0x000000102c207819 */ /* 0x000fe2000000122d */
[----:B------:R-:W-:Y:S01]  /*8250*/  HADD2.F32 R210, -RZ, R210.H0_H0 ;  /* 0x200000d2ffd27230 */ /* 0x000fe20000004100 */
[----:B------:R-:W-:Y:S01]  /*8260*/  SHF.R.U32.HI R46, RZ, 0x10, R47 ;  /* 0x00000010ff2e7819 */ /* 0x000fe2000001162f */
[----:B------:R-:W-:Y:S01]  /*8270*/  HADD2.F32 R47, -RZ, R37.H0_H0 ;  /* 0x20000025ff2f7230 */ /* 0x000fe20000004100 */
[----:B------:R-:W-:Y:S01]  /*8280*/  SHF.R.U32.HI R33, RZ, 0x10, R33 ;  /* 0x00000010ff217819 */ /* 0x000fe20000011621 */
[----:B--2---:R-:W-:Y:S01]  /*8290*/  HADD2.F32 R37, -RZ, R13.H0_H0 ;  /* 0x2000000dff257230 */ /* 0x004fe20000004100 */
[----:B------:R-:W-:Y:S01]  /*82a0*/  SHF.R.U32.HI R44, RZ, 0x10, R45 ;  /* 0x00000010ff2c7819 */ /* 0x000fe2000001162d */
[----:B------:R-:W-:Y:S01]  /*82b0*/  HADD2.F32 R45, -RZ, R212.H1_H1 ;  /* 0x300000d4ff2d7230 */ /* 0x000fe20000004100 */
[--C-:B------:R-:W-:Y:S01]  /*82c0*/  SHF.R.U64 R34, R34, 0x10, R35.reuse ;  /* 0x0000001022227819 */ /* 0x100fe20000001223 */
[----:B------:R-:W-:Y:S01]  /*82d0*/  HADD2.F32 R49, -RZ, R33.H0_H0 ;  /* 0x20000021ff317230 */ /* 0x000fe20000004100 */
[----:B------:R-:W-:Y:S01]  /*82e0*/  SHF.R.U32.HI R35, RZ, 0x10, R35 ;  /* 0x00000010ff237819 */ /* 0x000fe20000011623 */
[----:B------:R-:W-:-:S02]  /*82f0*/  HADD2.F32 R44, -RZ, R44.H0_H0 ;  /* 0x2000002cff2c7230 */ /* 0x000fc40000004100 */
[-C--:B------:R-:W-:Y:S01]  /*8300*/  FMUL.FTZ R33, R47, R45.reuse ;  /* 0x0000002d2f217220 */ /* 0x080fe20000410000 */
[----:B------:R-:W-:Y:S02]  /*8310*/  HADD2.F32 R13, -RZ, R13.H1_H1 ;  /* 0x3000000dff0d7230 */ /* 0x000fe40000004100 */
        /* <DEDUP_REMOVED lines=10> */
[----:B------:R-:W-:Y:S02]  /*83c0*/  HADD2.F32 R37, -RZ, R211.H1_H1 ;  /* 0x300000d3ff257230 */ /* 0x000fe40000004100 */
[----:B------:R-:W-:Y:S02]  /*83d0*/  HADD2.F32 R39, -RZ, R15.H0_H0 ;  /* 0x2000000fff277230 */ /* 0x000fe40000004100 */
[----:B------:R-:W-:Y:S02]  /*83e0*/  HADD2.F32 R48, -RZ, R35.H0_H0 ;  /* 0x20000023ff307230 */ /* 0x000fe40000004100 */
[----:B------:R-:W-:Y:S01]  /*83f0*/  FMUL.FTZ R35, R43, R37 ;  /* 0x000000252b237220 */ /* 0x000fe20000410000 */
[----:B------:R-:W-:-:S02]  /*8400*/  HADD2.F32 R15, -RZ, R15.H1_H1 ;  /* 0x3000000fff0f7230 */ /* 0x000fc40000004100 */
[----:B------:R-:W-:Y:S01]  /*8410*/  FMUL.FTZ R49, R39, R37 ;  /* 0x0000002527317220 */ /* 0x000fe20000410000 */
[-C--:B------:R-:W-:Y:S01]  /*8420*/  FMUL.FTZ R37, R47, R46.reuse ;  /* 0x0000002e2f257220 */ /* 0x080fe20000410000 */
[----:B------:R-:W-:Y:S02]  /*8430*/  HADD2.F32 R13, -RZ, R209.H1_H1 ;  /* 0x300000d1ff0d7230 */ /* 0x000fe40000004100 */
[C---:B------:R-:W-:Y:S01]  /*8440*/  FMUL.FTZ R46, R15.reuse, R46 ;  /* 0x0000002e0f2e7220 */ /* 0x040fe20000410000 */
[----:B------:R-:W-:Y:S01]  /*8450*/  FFMA.FTZ R37, R15, R48, -R37 ;  /* 0x000000300f257223 */ /* 0x000fe20000010825 */
[----:B------:R-:W-:Y:S02]  /*8460*/  HADD2.F32 R212, -RZ, R212.H0_H0 ;  /* 0x200000d4ffd47230 */ /* 0x000fe40000004100 */
[-C--:B------:R-:W-:Y:S01]  /*8470*/  FFMA.FTZ R35, R39, R13.reuse, -R35 ;  /* 0x0000000d27237223 */ /* 0x080fe20000010823 */
[----:B------:R-:W-:Y:S02]  /*8480*/  HADD2.F32 R15, -RZ, R36.H0_H0 ;  /* 0x20000024ff0f7230 */ /* 0x000fe40000004100 */
[----:B------:R-:W-:Y:S01]  /*8490*/  FFMA.FTZ R49, R43, R13, R49 ;  /* 0x0000000d2b317223 */ /* 0x000fe20000010031 */
[----:B------:R-:W-:-:S02]  /*84a0*/  HADD2.F32 R32, -RZ, R32.H0_H0 ;  /* 0x20000020ff207230 */ /* 0x000fc40000004100 */
[----:B------:R-:W-:Y:S01]  /*84b0*/  FFMA.FTZ R46, R47, R48, R46 ;  /* 0x000000302f2e7223 */ /* 0x000fe2000001002e */
[----:B------:R-:W-:Y:S01]  /*84c0*/  HADD2.F32 R36, -RZ, R36.H1_H1 ;  /* 0x30000024ff247230 */ /* 0x000fe20000004100 */
[----:B------:R-:W-:Y:S01]  /*84d0*/  F2FP.F16.F32.PACK_AB R35, R37, R35 ;  /* 0x000000232523723e */ /* 0x000fe200000000ff */
[--C-:B------:R-:W-:Y:S01]  /*84e0*/  HADD2.F32 R13, -RZ, R12.reuse.H0_H0 ;  /* 0x2000000cff0d7230 */ /* 0x100fe20000004100 */
[----:B------:R-:W-:Y:S01]  /*84f0*/  F2FP.F16.F32.PACK_AB R37, R44, R50 ;  /* 0x000000322c25723e */ /* 0x000fe200000000ff */
[----:B------:R-:W-:Y:S02]  /*8500*/  HADD2.F32 R39, -RZ, R11.H0_H0 ;  /* 0x2000000bff277230 */ /* 0x000fe40000004100 */
[----:B------:R-:W-:Y:S01]  /*8510*/  FMUL.FTZ R11, R15, R212 ;  /* 0x000000d40f0b7220 */ /* 0x000fe20000410000 */
[----:B------:R-:W-:Y:S02]  /*8520*/  HADD2.F32 R12, -RZ, R12.H1_H1 ;  /* 0x3000000cff0c7230 */ /* 0x000fe40000004100 */
[----:B------:R-:W-:Y:S01]  /*8530*/  FMUL.FTZ R43, R36, R32 ;  /* 0x00000020242b7220 */ /* 0x000fe20000410000 */
[C---:B------:R-:W-:Y:S01]  /*8540*/  FMUL.FTZ R212, R13.reuse, R212 ;  /* 0x000000d40dd47220 */ /* 0x040fe20000410000 */
[----:B------:R-:W-:Y:S01]  /*8550*/  FFMA.FTZ R11, R13, R210, -R11 ;  /* 0x000000d20d0b7223 */ /* 0x000fe2000001080b */
[----:B------:R-:W-:-:S02]  /*8560*/  HADD2.F32 R13, -RZ, R38.H0_H0 ;  /* 0x20000026ff0d7230 */ /* 0x000fc40000004100 */
[C---:B------:R-:W-:Y:S01]  /*8570*/  FMUL.FTZ R32, R12.reuse, R32 ;  /* 0x000000200c207220 */ /* 0x040fe20000410000 */
[-C--:B------:R-:W-:Y:S01]  /*8580*/  FFMA.FTZ R43, R12, R39.reuse, -R43 ;  /* 0x000000270c2b7223 */ /* 0x080fe2000001082b */
[----:B------:R-:W-:Y:S02]  /*8590*/  HADD2.F32 R211, -RZ, R211.H0_H0 ;  /* 0x200000d3ffd37230 */ /* 0x000fe40000004100 */
[----:B------:R-:W-:Y:S01]  /*85a0*/  FFMA.FTZ R212, R15, R210, R212 ;  /* 0x000000d20fd47223 */ /* 0x000fe200000100d4 */
[----:B------:R-:W-:Y:S02]  /*85b0*/  HADD2.F32 R42, -RZ, R42.H0_H0 ;  /* 0x2000002aff2a7230 */ /* 0x000fe40000004100 */
[----:B------:R-:W-:Y:S01]  /*85c0*/  FFMA.FTZ R32, R36, R39, R32 ;  /* 0x0000002724207223 */ /* 0x000fe20000010020 */
[----:B------:R-:W-:Y:S02]  /*85d0*/  HADD2.F32 R12, -RZ, R14.H0_H0 ;  /* 0x2000000eff0c7230 */ /* 0x000fe40000004100 */
[----:B------:R-:W-:Y:S01]  /*85e0*/  FMUL.FTZ R15, R13, R211 ;  /* 0x000000d30d0f7220 */ /* 0x000fe20000410000 */
[----:B------:R-:W-:Y:S01]  /*85f0*/  HADD2.F32 R38, -RZ, R38.H1_H1 ;  /* 0x30000026ff267230 */ /* 0x000fe20000004100 */
[----:B------:R-:W-:Y:S01]  /*8600*/  F2FP.F16.F32.PACK_AB R39, R46, R49 ;  /* 0x000000312e27723e */ /* 0x000fe200000000ff */
[----:B------:R-:W-:-:S02]  /*8610*/  HADD2.F32 R14, -RZ, R14.H1_H1 ;  /* 0x3000000eff0e7230 */ /* 0x000fc40000004100 */
[----:B------:R-:W-:Y:S01]  /*8620*/  FMUL.FTZ R211, R12, R211 ;  /* 0x000000d30cd37220 */ /* 0x000fe20000410000 */
[----:B------:R-:W-:Y:S02]  /*8630*/  HADD2.F32 R209, -RZ, R209.H0_H0 ;  /* 0x200000d1ffd17230 */ /* 0x000fe40000004100 */
        /* <DEDUP_REMOVED lines=8> */
[----:B------:R-:W-:-:S02]  /*86c0*/  F2FP.F16.F32.PACK_AB R13, R45, R33 ;  /* 0x000000212d0d723e */ /* 0x000fc400000000ff */
[----:B------:R-:W-:Y:S02]  /*86d0*/  F2FP.F16.F32.PACK_AB R12, R43, R11 ;  /* 0x0000000b2b0c723e */ /* 0x000fe400000000ff */
[----:B------:R-:W-:Y:S01]  /*86e0*/  F2FP.F16.F32.PACK_AB R14, R36, R15 ;  /* 0x0000000f240e723e */ /* 0x000fe200000000ff */
[----:B------:R-:W-:Y:S01]  /*86f0*/  IMAD.MOV.U32 R36, RZ, RZ, R32 ;  /* 0x000000ffff247224 */ /* 0x000fe200078e0020 */
[----:B------:R-:W-:Y:S01]  /*8700*/  F2FP.F16.F32.PACK_AB R38, R42, R211 ;  /* 0x000000d32a26723e */ /* 0x000fe200000000ff */
[----:B------:R-:W-:-:S07]  /*8710*/  IMAD.MOV.U32 R15, RZ, RZ, R35 ;  /* 0x000000ffff0f7224 */ /* 0x000fce00078e0023 */
.L_x_1661:
[----:B------:R-:W-:Y:S05]  /*8720*/  BSYNC B2 ;  /* 0x0000000000027941 */ /* 0x000fea0003800000 */
.L_x_1660:
[----:B--2---:R2:W-:Y:S04]  /*8730*/  ST.E.128 desc[UR60][R40.64], R12 ;  /* 0x0000000c28007985 */ /* 0x0045e8000c101d3c */
[----:B---3--:R2:W-:Y:S02]  /*8740*/  @!P4 ST.E.128 desc[UR60][R120.64], R36 ;  /* 0x000000247800c985 */ /* 0x0085e4000c101d3c */
.L_x_1651:
[----:B------:R-:W-:Y:S05]  /*8750*/  BSYNC B1 ;  /* 0x0000000000017941 */ /* 0x000fea0003800000 */
.L_x_1650:
[----:B------:R-:W-:-:S03]  /*8760*/  UMOV UR4, 0xffffffff ;  /* 0xffffffff00047882 */ /* 0x000fc60000000000 */
[----:B------:R-:W-:Y:S05]  /*8770*/  BRA.DIV UR4, `(.L_x_1662) ;  /* 0x000001fa04407947 */ /* 0x000fea000b800000 */
[----:B0-----:R-:W0:Y:S04]  /*8780*/  SHFL.IDX PT, R115, R115, 0x1, 0x1c1f ;  /* 0x003c1f0073737f89 */ /* 0x001e2800000e0000 */
[----:B------:R-:W0:Y:S02]  /*8790*/  SHFL.IDX PT, R116, R116, 0x1, 0x1c1f ;  /* 0x003c1f0074747f89 */ /* 0x000e2400000e0000 */
.L_x_2022:
[----:B------:R-:W-:Y:S05]  /*87a0*/  @P5 BRA `(.L_x_1619) ;  /* 0x0000001c005c5947 */ /* 0x000fea0003800000 */
[----:B------:R-:W-:Y:S01]  /*87b0*/  ISETP.NE.AND P4, PT, R8, RZ, PT ;  /* 0x000000ff0800720c */ /* 0x000fe20003f85270 */
[----:B------:R-:W-:Y:S01]  /*87c0*/  BSSY B1, `(.L_x_1663) ;  /* 0x0000072000017945 */ /* 0x000fe20003800000 */
[----:B0-2-4-:R-:W-:Y:S01]  /*87d0*/  IMAD.MOV.U32 R36, RZ, RZ, R116 ;  /* 0x000000ffff247224 */ /* 0x015fe200078e0074 */
[----:B------:R-:W-:-:S10]  /*87e0*/  MOV R37, R115 ;  /* 0x0000007300257202 */ /* 0x000fd40000000f00 */
[----:B------:R-:W-:Y:S05]  /*87f0*/  @!P4 BRA `(.L_x_1664) ;  /* 0x0000000400b8c947 */ /* 0x000fea0003800000 */
[----:B---3--:R-:W-:Y:S01]  /*8800*/  SEL R11, R125, R131, !P3 ;  /* 0x000000837d0b7207 */ /* 0x008fe20005800000 */
[----:B------:R-:W-:Y:S01]  /*8810*/  BSSY B2, `(.L_x_1665) ;  /* 0x000006a000027945 */ /* 0x000fe20003800000 */
[C---:B------:R-:W-:Y:S02]  /*8820*/  LEA R38, P5, R5.reuse, R116, 0x1 ;  /* 0x0000007405267211 */ /* 0x040fe400078a08ff */
[----:B------:R-:W-:Y:S02]  /*8830*/  SHF.R.S32.HI R12, RZ, 0x1f, R11 ;  /* 0x0000001fff0c7819 */ /* 0x000fe4000001140b */
        /* <DEDUP_REMOVED lines=14> */
[----:B------:R-:W-:Y:S02]  /*8920*/  IMAD R13, R19, 0x4800, R12 ;  /* 0x00004800130d7824 */ /* 0x000fe400078e020c */
[--C-:B------:R-:W-:Y:S02]  /*8930*/  IMAD R11, R11, 0x2, R18.reuse ;  /* 0x000000020b0b7824 */ /* 0x100fe400078e0212 */
[----:B------:R-:W-:Y:S02]  /*8940*/  IMAD R32, R13, 0x2, R18 ;  /* 0x000000020d207824 */ /* 0x000fe400078e0212 */
[----:B------:R-:W-:Y:S01]  /*8950*/  @!P4 IMAD.WIDE R40, R41, 0x2, R36 ;  /* 0x000000022928c825 */ /* 0x000fe200078e0224 */
[----:B------:R0:W2:Y:S04]  /*8960*/  LDS.128 R12, [R11+0x18400] ;  /* 0x018400000b0c7984 */ /* 0x0000a80000000c00 */
[----:B------:R-:W3:Y:S01]  /*8970*/  LDS.128 R32, [R32+0x18400] ;  /* 0x0184000020207984 */ /* 0x000ee20000000c00 */
[----:B------:R-:W-:Y:S05]  /*8980*/  @P5 BRA `(.L_x_1666) ;  /* 0x0000000400485947 */ /* 0x000fea0003800000 */
[--C-:B------:R-:W-:Y:S01]  /*8990*/  SHF.R.U64 R42, R76, 0x10, R77.reuse ;  /* 0x000000104c2a7819 */ /* 0x100fe2000000124d */
[----:B------:R-:W-:Y:S01]  /*89a0*/  HADD2.F32 R49, -RZ, R204.H1_H1 ;  /* 0x300000ccff317230 */ /* 0x000fe20000004100 */
[----:B------:R-:W-:Y:S01]  /*89b0*/  SHF.R.U32.HI R76, RZ, 0x10, R77 ;  /* 0x00000010ff4c7819 */ /* 0x000fe2000001164d */
[--C-:B---3--:R-:W-:Y:S01]  /*89c0*/  HADD2.F32 R46, -RZ, R33.reuse.H0_H0 ;  /* 0x20000021ff2e7230 */ /* 0x108fe20000004100 */
[--C-:B0-----:R-:W-:Y:S01]  /*89d0*/  SHF.R.U64 R11, R64, 0x10, R65.reuse ;  /* 0x00000010400b7819 */ /* 0x101fe20000001241 */
[----:B------:R-:W-:Y:S01]  /*89e0*/  HADD2.F32 R48, -RZ, R33.H1_H1 ;  /* 0x30000021ff307230 */ /* 0x000fe20000004100 */
[----:B------:R-:W-:Y:S01]  /*89f0*/  SHF.R.U32.HI R64, RZ, 0x10, R65 ;  /* 0x00000010ff407819 */ /* 0x000fe20000011641 */
[--C-:B--2---:R-:W-:Y:S01]  /*8a00*/  HADD2.F32 R52, -RZ, R13.reuse.H0_H0 ;  /* 0x2000000dff347230 */ /* 0x104fe20000004100 */
[--C-:B------:R-:W-:Y:S01]  /*8a10*/  SHF.R.U64 R44, R78, 0x10, R79.reuse ;  /* 0x000000104e2c7819 */ /* 0x100fe2000000124f */
[----:B------:R-:W-:Y:S01]  /*8a20*/  HADD2.F32 R33, -RZ, R76.H0_H0 ;  /* 0x2000004cff217230 */ /* 0x000fe20000004100 */
[----:B------:R-:W-:Y:S01]  /*8a30*/  SHF.R.U32.HI R78, RZ, 0x10, R79 ;  /* 0x00000010ff4e7819 */ /* 0x000fe2000001164f */
[----:B------:R-:W-:-:S02]  /*8a40*/  HADD2.F32 R50, -RZ, R13.H1_H1 ;  /* 0x3000000dff327230 */ /* 0x000fc40000004100 */
[-C--:B------:R-:W-:Y:S01]  /*8a50*/  FMUL.FTZ R13, R46, R49.reuse ;  /* 0x000000312e0d7220 */ /* 0x080fe20000410000 */
[----:B------:R-:W-:Y:S02]  /*8a60*/  HADD2.F32 R45, -RZ, R189.H1_H1 ;  /* 0x300000bdff2d7230 */ /* 0x000fe40000004100 */
[----:B------:R-:W-:Y:S01]  /*8a70*/  FMUL.FTZ R49, R52, R49 ;  /* 0x0000003134317220 */ /* 0x000fe20000410000 */
[----:B------:R-:W-:Y:S02]  /*8a80*/  HADD2.F32 R47, -RZ, R64.H0_H0 ;  /* 0x20000040ff2f7230 */ /* 0x000fe40000004100 */
[-C--:B------:R-:W-:Y:S01]  /*8a90*/  FMUL.FTZ R51, R48, R33.reuse ;  /* 0x0000002130337220 */ /* 0x080fe20000410000 */
[----:B------:R-:W-:Y:S01]  /*8aa0*/  FMUL.FTZ R53, R50, R33 ;  /* 0x0000002132357220 */ /* 0x000fe20000410000 */
[----:B------:R-:W-:Y:S01]  /*8ab0*/  SHF.R.U64 R43, R66, 0x10, R67 ;  /* 0x00000010422b7819 */ /* 0x000fe20000001243 */
[-C--:B------:R-:W-:Y:S01]  /*8ac0*/  FFMA.FTZ R33, R46, R45.reuse, R49 ;  /* 0x0000002d2e217223 */ /* 0x080fe20000010031 */
[----:B------:R-:W-:Y:S01]  /*8ad0*/  SHF.R.U32.HI R66, RZ, 0x10, R67 ;  /* 0x00000010ff427819 */ /* 0x000fe20000011643 */
[----:B------:R-:W-:Y:S01]  /*8ae0*/  FFMA.FTZ R13, R52, R45, -R13 ;  /* 0x0000002d340d7223 */ /* 0x000fe2000001080d */
[----:B------:R-:W-:Y:S01]  /*8af0*/  FFMA.FTZ R46, R50, R47, -R51 ;  /* 0x0000002f322e7223 */ /* 0x000fe20000010833 */
[----:B------:R-:W-:-:S02]  /*8b00*/  HADD2.F32 R49, -RZ, R200.H1_H1 ;  /* 0x300000c8ff317230 */ /* 0x000fc40000004100 */
[----:B------:R-:W-:Y:S01]  /*8b10*/  FFMA.FTZ R48, R48, R47, R53 ;  /* 0x0000002f30307223 */ /* 0x000fe20000010035 */
[----:B------:R-:W-:Y:S02]  /*8b20*/  HADD2.F32 R54, -RZ, R15.H0_H0 ;  /* 0x2000000fff367230 */ /* 0x000fe40000004100 */
[--C-:B------:R-:W-:Y:S01]  /*8b30*/  HADD2.F32 R50, -RZ, R35.reuse.H0_H0 ;  /* 0x20000023ff327230 */ /* 0x100fe20000004100 */
[----:B------:R-:W-:Y:S01]  /*8b40*/  F2FP.F16.F32.PACK_AB R13, R46, R13 ;  /* 0x0000000d2e0d723e */ /* 0x000fe200000000ff */
[----:B------:R-:W-:Y:S02]  /*8b50*/  HADD2.F32 R52, -RZ, R35.H1_H1 ;  /* 0x30000023ff347230 */ /* 0x000fe40000004100 */
[----:B------:R-:W-:Y:S01]  /*8b60*/  FMUL.FTZ R35, R54, R49 ;  /* 0x0000003136237220 */ /* 0x000fe20000410000 */
[----:B------:R-:W-:Y:S01]  /*8b70*/  HADD2.F32 R78, -RZ, R78.H0_H0 ;  /* 0x2000004eff4e7230 */ /* 0x000fe20000004100 */
[----:B------:R-:W-:Y:S01]  /*8b80*/  F2FP.F16.F32.PACK_AB R33, R48, R33 ;  /* 0x000000213021723e */ /* 0x000fe200000000ff */
[----:B------:R-:W-:-:S02]  /*8b90*/  HADD2.F32 R45, -RZ, R159.H1_H1 ;  /* 0x3000009fff2d7230 */ /* 0x000fc40000004100 */
[----:B------:R-:W-:Y:S02]  /*8ba0*/  HADD2.F32 R47, -RZ, R15.H1_H1 ;  /* 0x3000000fff2f7230 */ /* 0x000fe40000004100 */
[----:B------:R-:W-:Y:S01]  /*8bb0*/  FMUL.FTZ R15, R50, R49 ;  /* 0x00000031320f7220 */ /* 0x000fe20000410000 */
[----:B------:R-:W-:Y:S02]  /*8bc0*/  HADD2.F32 R66, -RZ, R66.H0_H0 ;  /* 0x20000042ff427230 */ /* 0x000fe40000004100 */
[-C--:B------:R-:W-:Y:S01]  /*8bd0*/  FMUL.FTZ R64, R52, R78.reuse ;  /* 0x0000004e34407220 */ /* 0x080fe20000410000 */
[-C--:B------:R-:W-:Y:S01]  /*8be0*/  FFMA.FTZ R35, R50, R45.reuse, R35 ;  /* 0x0000002d32237223 */ /* 0x080fe20000010023 */
[C---:B------:R-:W-:Y:S01]  /*8bf0*/  FMUL.FTZ R49, R47.reuse, R78 ;  /* 0x0000004e2f317220 */ /* 0x040fe20000410000 */
[----:B------:R-:W-:Y:S01]  /*8c00*/  FFMA.FTZ R15, R54, R45, -R15 ;  /* 0x0000002d360f7223 */ /* 0x000fe2000001080f */
[----:B------:R-:W-:Y:S01]  /*8c10*/  FFMA.FTZ R50, R47, R66, -R64 ;  /* 0x000000422f327223 */ /* 0x000fe20000010840 */
[----:B------:R-:W-:-:S02]  /*8c20*/  HADD2.F32 R51, -RZ, R42.H0_H0 ;  /* 0x2000002aff337230 */ /* 0x000fc40000004100 */
[----:B------:R-:W-:Y:S01]  /*8c30*/  FFMA.FTZ R52, R52, R66, R49 ;  /* 0x0000004234347223 */ /* 0x000fe20000010031 */
[----:B------:R-:W-:Y:S02]  /*8c40*/  HADD2.F32 R204, -RZ, R204.H0_H0 ;  /* 0x200000ccffcc7230 */ /* 0x000fe40000004100 */
[----:B------:R-:W-:Y:S01]  /*8c50*/  HADD2.F32 R45, -RZ, R32.H0_H0 ;  /* 0x20000020ff2d7230 */ /* 0x000fe20000004100 */
[----:B------:R-:W-:Y:S01]  /*8c60*/  F2FP.F16.F32.PACK_AB R15, R50, R15 ;  /* 0x0000000f320f723e */ /* 0x000fe200000000ff */
[----:B------:R-:W-:Y:S01]  /*8c70*/  HADD2.F32 R42, -RZ, R12.H0_H0 ;  /* 0x2000000cff2a7230 */ /* 0x000fe20000004100 */
[----:B------:R-:W-:Y:S01]  /*8c80*/  F2FP.F16.F32.PACK_AB R35, R52, R35 ;  /* 0x000000233423723e */ /* 0x000fe200000000ff */
[----:B------:R-:W-:Y:S02]  /*8c90*/  HADD2.F32 R47, -RZ, R32.H1_H1 ;  /* 0x30000020ff2f7230 */ /* 0x000fe40000004100 */
[----:B------:R-:W-:Y:S02]  /*8ca0*/  HADD2.F32 R32, -RZ, R12.H1_H1 ;  /* 0x3000000cff207230 */ /* 0x000fe40000004100 */
[----:B------:R-:W-:Y:S01]  /*8cb0*/  FMUL.FTZ R12, R42, R204 ;  /* 0x000000cc2a0c7220 */ /* 0x000fe20000410000 */
[----:B------:R-:W-:-:S02]  /*8cc0*/  HADD2.F32 R189, -RZ, R189.H0_H0 ;  /* 0x200000bdffbd7230 */ /* 0x000fc40000004100 */
[-C--:B------:R-:W-:Y:S01]  /*8cd0*/  FMUL.FTZ R53, R47, R51.reuse ;  /* 0x000000332f357220 */ /* 0x080fe20000410000 */
[----:B------:R-:W-:Y:S02]  /*8ce0*/  HADD2.F32 R49, -RZ, R11.H0_H0 ;  /* 0x2000000bff317230 */ /* 0x000fe40000004100 */
[C---:B------:R-:W-:Y:S01]  /*8cf0*/  FMUL.FTZ R54, R32.reuse, R51 ;  /* 0x0000003320367220 */ /* 0x040fe20000410000 */
[C---:B------:R-:W-:Y:S01]  /*8d00*/  FMUL.FTZ R11, R45.reuse, R204 ;  /* 0x000000cc2d0b7220 */ /* 0x040fe20000410000 */
[----:B------:R-:W-:Y:S01]  /*8d10*/  FFMA.FTZ R12, R45, R189, R12 ;  /* 0x000000bd2d0c7223 */ /* 0x000fe2000001000c */
[----:B------:R-:W-:Y:S02]  /*8d20*/  HADD2.F32 R159, -RZ, R159.H0_H0 ;  /* 0x2000009fff9f7230 */ /* 0x000fe40000004100 */
[-C--:B------:R-:W-:Y:S01]  /*8d30*/  FFMA.FTZ R32, R32, R49.reuse, -R53 ;  /* 0x0000003120207223 */ /* 0x080fe20000010835 */
[----:B------:R-:W-:Y:S01]  /*8d40*/  FFMA.FTZ R45, R47, R49, R54 ;  /* 0x000000312f2d7223 */ /* 0x000fe20000010036 */
[----:B------:R-:W-:-:S02]  /*8d50*/  HADD2.F32 R49, -RZ, R44.H0_H0 ;  /* 0x2000002cff317230 */ /* 0x000fc40000004100 */
[----:B------:R-:W-:Y:S01]  /*8d60*/  FFMA.FTZ R11, R42, R189, -R11 ;  /* 0x000000bd2a0b7223 */ /* 0x000fe2000001080b */
[----:B------:R-:W-:Y:S02]  /*8d70*/  HADD2.F32 R44, -RZ, R34.H0_H0 ;  /* 0x20000022ff2c7230 */ /* 0x000fe40000004100 */
[----:B------:R-:W-:Y:S02]  /*8d80*/  HADD2.F32 R47, -RZ, R200.H0_H0 ;  /* 0x200000c8ff2f7230 */ /* 0x000fe40000004100 */
[----:B------:R-:W-:Y:S01]  /*8d90*/  HADD2.F32 R42, -RZ, R14.H0_H0 ;  /* 0x2000000eff2a7230 */ /* 0x000fe20000004100 */
[----:B------:R-:W-:Y:S01]  /*8da0*/  F2FP.F16.F32.PACK_AB R32, R32, R11 ;  /* 0x0000000b2020723e */ /* 0x000fe200000000ff */
[----:B------:R-:W-:Y:S02]  /*8db0*/  HADD2.F32 R34, -RZ, R34.H1_H1 ;  /* 0x30000022ff227230 */ /* 0x000fe40000004100 */
[----:B------:R-:W-:Y:S01]  /*8dc0*/  FMUL.FTZ R51, R44, R47 ;  /* 0x0000002f2c337220 */ /* 0x000fe20000410000 */
[----:B------:R-:W-:-:S02]  /*8dd0*/  HADD2.F32 R14, -RZ, R14.H1_H1 ;  /* 0x3000000eff0e7230 */ /* 0x000fc40000004100 */
[----:B------:R-:W-:Y:S01]  /*8de0*/  FMUL.FTZ R47, R42, R47 ;  /* 0x0000002f2a2f7220 */ /* 0x000fe20000410000 */
[----:B------:R-:W-:Y:S02]  /*8df0*/  HADD2.F32 R43, -RZ, R43.H0_H0 ;  /* 0x2000002bff2b7230 */ /* 0x000fe40000004100 */
[----:B------:R-:W-:Y:S01]  /*8e00*/  FMUL.FTZ R53, R34, R49 ;  /* 0x0000003122357220 */ /* 0x000fe20000410000 */
[----:B------:R-:W-:Y:S01]  /*8e10*/  FFMA.FTZ R51, R42, R159, -R51 ;  /* 0x0000009f2a337223 */ /* 0x000fe20000010833 */
[----:B------:R-:W-:Y:S01]  /*8e20*/  FMUL.FTZ R49, R14, R49 ;  /* 0x000000310e317220 */ /* 0x000fe20000410000 */
[----:B------:R-:W-:Y:S01]  /*8e30*/  FFMA.FTZ R47, R44, R159, R47 ;  /* 0x0000009f2c2f7223 */ /* 0x000fe2000001002f */
[-C--:B------:R-:W-:Y:S01]  /*8e40*/  FFMA.FTZ R14, R14, R43.reuse, -R53 ;  /* 0x0000002b0e0e7223 */ /* 0x080fe20000010835 */
[----:B------:R-:W-:Y:S01]  /*8e50*/  F2FP.F16.F32.PACK_AB R42, R45, R12 ;  /* 0x0000000c2d2a723e */ /* 0x000fe200000000ff */
[----:B------:R-:W-:Y:S01]  /*8e60*/  FFMA.FTZ R34, R34, R43, R49 ;  /* 0x0000002b22227223 */ /* 0x000fe20000010031 */
[----:B------:R-:W-:-:S02]  /*8e70*/  IMAD.MOV.U32 R12, RZ, RZ, R32 ;  /* 0x000000ffff0c7224 */ /* 0x000fc400078e0020 */
[----:B------:R-:W-:Y:S02]  /*8e80*/  F2FP.F16.F32.PACK_AB R14, R14, R51 ;  /* 0x000000330e0e723e */ /* 0x000fe400000000ff */
[----:B------:R-:W-:Y:S02]  /*8e90*/  F2FP.F16.F32.PACK_AB R34, R34, R47 ;  /* 0x0000002f2222723e */ /* 0x000fe400000000ff */
[----:B------:R-:W-:-:S07]  /*8ea0*/  MOV R32, R42 ;  /* 0x0000002a00207202 */ /* 0x000fce0000000f00 */
.L_x_1666:
[----:B------:R-:W-:Y:S05]  /*8eb0*/  BSYNC B2 ;  /* 0x0000000000027941 */ /* 0x000fea0003800000 */
.L_x_1665:
[----:B--2---:R2:W-:Y:S04]  /*8ec0*/  ST.E.128 desc[UR60][R38.64], R12 ;  /* 0x0000000c26007985 */ /* 0x0045e8000c101d3c */
[----:B---3--:R2:W-:Y:S02]  /*8ed0*/  @!P4 ST.E.128 desc[UR60][R40.64], R32 ;  /* 0x000000202800c985 */ /* 0x0085e4000c101d3c */
.L_x_1664:
[----:B------:R-:W-:Y:S05]  /*8ee0*/  BSYNC B1 ;  /* 0x0000000000017941 */ /* 0x000fea0003800000 */
.L_x_1663:
[----:B------:R-:W-:Y:S01]  /*8ef0*/  ISETP.NE.AND P4, PT, R21, RZ, PT ;  /* 0x000000ff1500720c */ /* 0x000fe20003f85270 */
[----:B------:R-:W-:-:S12]  /*8f00*/  BSSY B1, `(.L_x_1667) ;  /* 0x0000073000017945 */ /* 0x000fd80003800000 */
[----:B------:R-:W-:Y:S05]  /*8f10*/  @!P4 BRA `(.L_x_1668) ;  /* 0x0000000400c4c947 */ /* 0x000fea0003800000 */
[----:B0--3--:R-:W-:Y:S01]  /*8f20*/  SEL R11, R125, R131, !P2 ;  /* 0x000000837d0b7207 */ /* 0x009fe20005000000 */
[----:B------:R-:W-:Y:S01]  /*8f30*/  BSSY B2, `(.L_x_1669) ;  /* 0x000006d000027945 */ /* 0x000fe20003800000 */
[C---:B--2---:R-:W-:Y:S02]  /*8f40*/  LEA R38, P5, R6.reuse, R116, 0x1 ;  /* 0x0000007406267211 */ /* 0x044fe400078a08ff */
        /* <DEDUP_REMOVED lines=22> */
[----:B---3--:R-:W-:Y:S01]  /*90b0*/  IMAD.MOV.U32 R45, RZ, RZ, R33 ;  /* 0x000000ffff2d7224 */ /* 0x008fe200078e0021 */
[----:B------:R-:W-:Y:S01]  /*90c0*/  SHF.R.U32.HI R51, RZ, 0x10, R73 ;  /* 0x00000010ff337819 */ /* 0x000fe20000011649 */
[----:B------:R-:W-:Y:S01]  /*90d0*/  IMAD.MOV.U32 R47, RZ, RZ, R35 ;  /* 0x000000ffff2f7224 */ /* 0x000fe200078e0023 */
[----:B--2---:R-:W-:Y:S01]  /*90e0*/  MOV R33, R15 ;  /* 0x0000000f00217202 */ /* 0x004fe20000000f00 */
[----:B------:R-:W-:Y:S01]  /*90f0*/  HADD2.F32 R50, -RZ, R152.H1_H1 ;  /* 0x30000098ff327230 */ /* 0x000fe20000004100 */
[----:B------:R-:W-:Y:S01]  /*9100*/  SHF.R.U32.HI R49, RZ, 0x10, R61 ;  /* 0x00000010ff317819 */ /* 0x000fe2000001163d */
[----:B------:R-:W-:Y:S01]  /*9110*/  HADD2.F32 R35, -RZ, R45.H0_H0 ;  /* 0x2000002dff237230 */ /* 0x000fe20000004100 */
[--C-:B------:R-:W-:Y:S01]  /*9120*/  SHF.R.U64 R44, R74, 0x10, R75.reuse ;  /* 0x000000104a2c7819 */ /* 0x100fe2000000124b */
[----:B------:R-:W-:Y:S01]  /*9130*/  HADD2.F32 R15, -RZ, R13.H0_H0 ;  /* 0x2000000dff0f7230 */ /* 0x000fe20000004100 */
[----:B------:R-:W-:Y:S01]  /*9140*/  SHF.R.U32.HI R74, RZ, 0x10, R75 ;  /* 0x00000010ff4a7819 */ /* 0x000fe2000001164b */
[----:B------:R-:W-:-:S02]  /*9150*/  HADD2.F32 R51, -RZ, R51.H0_H0 ;  /* 0x20000033ff337230 */ /* 0x000fc40000004100 */
[-C--:B------:R-:W-:Y:S01]  /*9160*/  FMUL.FTZ R52, R35, R50.reuse ;  /* 0x0000003223347220 */ /* 0x080fe20000410000 */
[----:B------:R-:W-:Y:S02]  /*9170*/  HADD2.F32 R46, -RZ, R13.H1_H1 ;  /* 0x3000000dff2e7230 */ /* 0x000fe40000004100 */
[C---:B------:R-:W-:Y:S01]  /*9180*/  FMUL.FTZ R50, R15.reuse, R50 ;  /* 0x000000320f327220 */ /* 0x040fe20000410000 */
[----:B------:R-:W-:Y:S01]  /*9190*/  HADD2.F32 R48, -RZ, R150.H1_H1 ;  /* 0x30000096ff307230 */ /* 0x000fe20000004100 */
[--C-:B------:R-:W-:Y:S01]  /*91a0*/  SHF.R.U64 R42, R62, 0x10, R63.reuse ;  /* 0x000000103e2a7819 */ /* 0x100fe2000000123f */
[----:B------:R-:W-:Y:S02]  /*91b0*/  HADD2.F32 R45, -RZ, R45.H1_H1 ;  /* 0x3000002dff2d7230 */ /* 0x000fe40000004100 */
[-C--:B------:R-:W-:Y:S01]  /*91c0*/  FMUL.FTZ R54, R46, R51.reuse ;  /* 0x000000332e367220 */ /* 0x080fe20000410000 */
[----:B------:R-:W-:Y:S02]  /*91d0*/  HADD2.F32 R49, -RZ, R49.H0_H0 ;  /* 0x20000031ff317230 */ /* 0x000fe40000004100 */
[-C--:B------:R-:W-:Y:S01]  /*91e0*/  FFMA.FTZ R13, R15, R48.reuse, -R52 ;  /* 0x000000300f0d7223 */ /* 0x080fe20000010834 */
[----:B------:R-:W-:Y:S01]  /*91f0*/  FFMA.FTZ R15, R35, R48, R50 ;  /* 0x00000030230f7223 */ /* 0x000fe20000010032 */
[C---:B------:R-:W-:Y:S01]  /*9200*/  FMUL.FTZ R53, R45.reuse, R51 ;  /* 0x000000332d357220 */ /* 0x040fe20000410000 */
[----:B------:R-:W-:Y:S01]  /*9210*/  SHF.R.U32.HI R62, RZ, 0x10, R63 ;  /* 0x00000010ff3e7819 */ /* 0x000fe2000001163f */
[----:B------:R-:W-:Y:S01]  /*9220*/  FFMA.FTZ R48, R45, R49, R54 ;  /* 0x000000312d307223 */ /* 0x000fe20000010036 */
[----:B------:R-:W-:Y:S01]  /*9230*/  HADD2.F32 R54, -RZ, R151.H1_H1 ;  /* 0x30000097ff367230 */ /* 0x000fe20000004100 */
[----:B0-----:R-:W-:Y:S01]  /*9240*/  SHF.R.U64 R11, R60, 0x10, R61 ;  /* 0x000000103c0b7819 */ /* 0x001fe2000000123d */
[----:B------:R-:W-:-:S02]  /*9250*/  HADD2.F32 R45, -RZ, R47.H0_H0 ;  /* 0x2000002fff2d7230 */ /* 0x000fc40000004100 */
[----:B------:R-:W-:Y:S01]  /*9260*/  FFMA.FTZ R46, R46, R49, -R53 ;  /* 0x000000312e2e7223 */ /* 0x000fe20000010835 */
[----:B------:R-:W-:Y:S01]  /*9270*/  HADD2.F32 R47, -RZ, R47.H1_H1 ;  /* 0x3000002fff2f7230 */ /* 0x000fe20000004100 */
[----:B------:R-:W-:Y:S01]  /*9280*/  SHF.R.U64 R43, R72, 0x10, R73 ;  /* 0x00000010482b7819 */ /* 0x000fe20000001249 */
[--C-:B------:R-:W-:Y:S02]  /*9290*/  HADD2.F32 R35, -RZ, R33.reuse.H0_H0 ;  /* 0x20000021ff237230 */ /* 0x100fe40000004100 */
[-C--:B------:R-:W-:Y:S01]  /*92a0*/  FMUL.FTZ R60, R45, R54.reuse ;  /* 0x000000362d3c7220 */ /* 0x080fe20000410000 */
[----:B------:R-:W-:Y:S01]  /*92b0*/  HADD2.F32 R74, -RZ, R74.H0_H0 ;  /* 0x2000004aff4a7230 */ /* 0x000fe20000004100 */
[----:B------:R-:W-:Y:S01]  /*92c0*/  F2FP.F16.F32.PACK_AB R13, R46, R13 ;  /* 0x0000000d2e0d723e */ /* 0x000fe200000000ff */
[----:B------:R-:W-:Y:S02]  /*92d0*/  HADD2.F32 R50, -RZ, R33.H1_H1 ;  /* 0x30000021ff327230 */ /* 0x000fe40000004100 */
[----:B------:R-:W-:Y:S01]  /*92e0*/  FMUL.FTZ R54, R35, R54 ;  /* 0x0000003623367220 */ /* 0x000fe20000410000 */
[----:B------:R-:W-:-:S02]  /*92f0*/  HADD2.F32 R52, -RZ, R149.H1_H1 ;  /* 0x30000095ff347230 */ /* 0x000fc40000004100 */
[-C--:B------:R-:W-:Y:S01]  /*9300*/  FMUL.FTZ R49, R47, R74.reuse ;  /* 0x0000004a2f317220 */ /* 0x080fe20000410000 */
[----:B------:R-:W-:Y:S02]  /*9310*/  HADD2.F32 R62, -RZ, R62.H0_H0 ;  /* 0x2000003eff3e7230 */ /* 0x000fe40000004100 */
[C---:B------:R-:W-:Y:S01]  /*9320*/  FMUL.FTZ R74, R50.reuse, R74 ;  /* 0x0000004a324a7220 */ /* 0x040fe20000410000 */
[----:B------:R-:W-:Y:S02]  /*9330*/  HADD2.F32 R152, -RZ, R152.H0_H0 ;  /* 0x20000098ff987230 */ /* 0x000fe40000004100 */
[-C--:B------:R-:W-:Y:S01]  /*9340*/  FFMA.FTZ R33, R35, R52.reuse, -R60 ;  /* 0x0000003423217223 */ /* 0x080fe2000001083c */
[----:B------:R-:W-:Y:S01]  /*9350*/  FFMA.FTZ R35, R45, R52, R54 ;  /* 0x000000342d237223 */ /* 0x000fe20000010036 */
[-C--:B------:R-:W-:Y:S01]  /*9360*/  FFMA.FTZ R52, R47, R62.reuse, R74 ;  /* 0x0000003e2f347223 */ /* 0x080fe2000001004a */
[----:B------:R-:W-:Y:S02]  /*9370*/  HADD2.F32 R47, -RZ, R43.H0_H0 ;  /* 0x2000002bff2f7230 */ /* 0x000fe40000004100 */
[----:B------:R-:W-:Y:S01]  /*9380*/  FFMA.FTZ R50, R50, R62, -R49 ;  /* 0x0000003e32327223 */ /* 0x000fe20000010831 */
[----:B------:R-:W-:-:S02]  /*9390*/  HADD2.F32 R45, -RZ, R32.H0_H0 ;  /* 0x20000020ff2d7230 */ /* 0x000fc40000004100 */
[----:B------:R-:W-:Y:S01]  /*93a0*/  HADD2.F32 R43, -RZ, R12.H0_H0 ;  /* 0x2000000cff2b7230 */ /* 0x000fe20000004100 */
[----:B------:R-:W-:Y:S01]  /*93b0*/  F2FP.F16.F32.PACK_AB R35, R52, R35 ;  /* 0x000000233423723e */ /* 0x000fe200000000ff */
[----:B------:R-:W-:Y:S02]  /*93c0*/  HADD2.F32 R32, -RZ, R32.H1_H1 ;  /* 0x30000020ff207230 */ /* 0x000fe40000004100 */
[-C--:B------:R-:W-:Y:S01]  /*93d0*/  FMUL.FTZ R54, R45, R152.reuse ;  /* 0x000000982d367220 */ /* 0x080fe20000410000 */
[----:B------:R-:W-:Y:S02]  /*93e0*/  HADD2.F32 R12, -RZ, R12.H1_H1 ;  /* 0x3000000cff0c7230 */ /* 0x000fe40000004100 */
[----:B------:R-:W-:Y:S01]  /*93f0*/  FMUL.FTZ R152, R43, R152 ;  /* 0x000000982b987220 */ /* 0x000fe20000410000 */
[----:B------:R-:W-:Y:S02]  /*9400*/  HADD2.F32 R11, -RZ, R11.H0_H0 ;  /* 0x2000000bff0b7230 */ /* 0x000fe40000004100 */
[----:B------:R-:W-:Y:S01]  /*9410*/  FMUL.FTZ R49, R32, R47 ;  /* 0x0000002f20317220 */ /* 0x000fe20000410000 */
[----:B------:R-:W-:-:S02]  /*9420*/  HADD2.F32 R150, -RZ, R150.H0_H0 ;  /* 0x20000096ff967230 */ /* 0x000fc40000004100 */
[C---:B------:R-:W-:Y:S01]  /*9430*/  FMUL.FTZ R47, R12.reuse, R47 ;  /* 0x0000002f0c2f7220 */ /* 0x040fe20000410000 */
[----:B------:R-:W-:Y:S02]  /*9440*/  HADD2.F32 R151, -RZ, R151.H0_H0 ;  /* 0x20000097ff977230 */ /* 0x000fe40000004100 */
[-C--:B------:R-:W-:Y:S01]  /*9450*/  FFMA.FTZ R49, R12, R11.reuse, -R49 ;  /* 0x0000000b0c317223 */ /* 0x080fe20000010831 */
[----:B------:R-:W-:Y:S02]  /*9460*/  HADD2.F32 R12, -RZ, R34.H0_H0 ;  /* 0x20000022ff0c7230 */ /* 0x000fe40000004100 */
[-C--:B------:R-:W-:Y:S01]  /*9470*/  FFMA.FTZ R152, R45, R150.reuse, R152 ;  /* 0x000000962d987223 */ /* 0x080fe20000010098 */
[----:B------:R-:W-:Y:S01]  /*9480*/  FFMA.FTZ R47, R32, R11, R47 ;  /* 0x0000000b202f7223 */ /* 0x000fe2000001002f */
[----:B------:R-:W-:Y:S02]  /*9490*/  HADD2.F32 R45, -RZ, R44.H0_H0 ;  /* 0x2000002cff2d7230 */ /* 0x000fe40000004100 */
[----:B------:R-:W-:Y:S01]  /*94a0*/  FFMA.FTZ R54, R43, R150, -R54 ;  /* 0x000000962b367223 */ /* 0x000fe20000010836 */
[----:B------:R-:W-:-:S02]  /*94b0*/  HADD2.F32 R11, -RZ, R14.H0_H0 ;  /* 0x2000000eff0b7230 */ /* 0x000fc40000004100 */
[----:B------:R-:W-:Y:S01]  /*94c0*/  FMUL.FTZ R32, R12, R151 ;  /* 0x000000970c207220 */ /* 0x000fe20000410000 */
[----:B------:R-:W-:Y:S01]  /*94d0*/  HADD2.F32 R34, -RZ, R34.H1_H1 ;  /* 0x30000022ff227230 */ /* 0x000fe20000004100 */
[----:B------:R-:W-:Y:S01]  /*94e0*/  F2FP.F16.F32.PACK_AB R50, R50, R33 ;  /* 0x000000213232723e */ /* 0x000fe200000000ff */
[----:B------:R-:W-:Y:S02]  /*94f0*/  HADD2.F32 R14, -RZ, R14.H1_H1 ;  /* 0x3000000eff0e7230 */ /* 0x000fe40000004100 */
        /* <DEDUP_REMOVED lines=12> */
[----:B------:R-:W-:-:S02]  /*95c0*/  F2FP.F16.F32.PACK_AB R12, R49, R54 ;  /* 0x00000036310c723e */ /* 0x000fc400000000ff */
[----:B------:R-:W-:Y:S01]  /*95d0*/  F2FP.F16.F32.PACK_AB R14, R51, R32 ;  /* 0x00000020330e723e */ /* 0x000fe200000000ff */
[----:B------:R-:W-:Y:S01]  /*95e0*/  IMAD.MOV.U32 R32, RZ, RZ, R152 ;  /* 0x000000ffff207224 */ /* 0x000fe200078e0098 */
[----:B------:R-:W-:-:S07]  /*95f0*/  F2FP.F16.F32.PACK_AB R34, R34, R151 ;  /* 0x000000972222723e */ /* 0x000fce00000000ff */
.L_x_1670:
[----:B------:R-:W-:Y:S05]  /*9600*/  BSYNC B2 ;  /* 0x0000000000027941 */ /* 0x000fea0003800000 */
.L_x_1669:
[----:B--2---:R4:W-:Y:S04]  /*9610*/  ST.E.128 desc[UR60][R38.64], R12 ;  /* 0x0000000c26007985 */ /* 0x0049e8000c101d3c */
[----:B---3--:R4:W-:Y:S02]  /*9620*/  @!P4 ST.E.128 desc[UR60][R40.64], R32 ;  /* 0x000000202800c985 */ /* 0x0089e4000c101d3c */
.L_x_1668:
[----:B------:R-:W-:Y:S05]  /*9630*/  BSYNC B1 ;  /* 0x0000000000017941 */ /* 0x000fea0003800000 */
.L_x_1667:
        /* <DEDUP_REMOVED lines=11> */
[----:B0-----:R-:W-:-:S03]  /*96f0*/  IMAD.SHL.U32 R11, R131, 0x8, RZ ;  /* 0x00000008830b7824 */ /* 0x001fc600078e00ff */
[----:B------:R-:W-:Y:S02]  /*9700*/  LEA.HI R12, R12, R131, RZ, 0x3 ;  /* 0x000000830c0c7211 */ /* 0x000fe400078f18ff */
[----:B------:R-:W-:Y:S02]  /*9710*/  LOP3.LUT R13, R181, 0x38, R11, 0xf8, !PT ;  /* 0x00000038b50d7812 */ /* 0x000fe400078ef80b */
[----:B------:R-:W-:Y:S02]  /*9720*/  SHF.R.S32.HI R15, RZ, 0x3, R12 ;  /* 0x00000003ff0f7819 */ /* 0x000fe4000001140c */
[----:B------:R-:W-:-:S03]  /*9730*/  LOP3.LUT R13, R13, R218, RZ, 0x3c, !PT ;  /* 0x000000da0d0d7212 */ /* 0x000fc600078e3cff */
[----:B------:R-:W-:-:S04]  /*9740*/  IMAD R12, R15, 0x1800, R188 ;  /* 0x000018000f0c7824 */ /* 0x000fc800078e02bc */
[----:B------:R-:W-:Y:S02]  /*9750*/  IMAD.IADD R12, R12, 0x1, R13 ;  /* 0x000000010c0c7824 */ /* 0x000fe400078e020d */
[C---:B------:R-:W-:Y:S02]  /*9760*/  IMAD R13, R19.reuse, 0x4800, R135 ;  /* 0x00004800130d7824 */ /* 0x040fe400078e0287 */
[----:B------:R-:W-:-:S03]  /*9770*/  IMAD R15, R19, 0x4800, R12 ;  /* 0x00004800130f7824 */ /* 0x000fc600078e020c */
[----:B------:R-:W-:Y:S01]  /*9780*/  LEA R13, R13, R18, 0x1 ;  /* 0x000000120d0d7211 */ /* 0x000fe200078e08ff */
[----:B------:R-:W-:-:S05]  /*9790*/  IMAD R32, R15, 0x2, R18 ;  /* 0x000000020f207824 */ /* 0x000fca00078e0212 */
[----:B------:R-:W0:Y:S04]  /*97a0*/  LDS.128 R12, [R13+0x18400] ;  /* 0x018400000d0c7984 */ /* 0x000e280000000c00 */
[----:B------:R-:W2:Y:S01]  /*97b0*/  LDS.128 R32, [R32+0x18400] ;  /* 0x0184000020207984 */ /* 0x000ea20000000c00 */
[----:B------:R-:W-:Y:S05]  /*97c0*/  @P5 BRA `(.L_x_1672) ;  /* 0x00000004005c5947 */ /* 0x000fea0003800000 */
[----:B0-----:R-:W-:Y:S01]  /*97d0*/  IMAD.MOV.U32 R44, RZ, RZ, R12 ;  /* 0x000000ffff2c7224 */ /* 0x001fe200078e000c */
[----:B------:R-:W-:Y:S01]  /*97e0*/  SHF.R.U32.HI R50, RZ, 0x10, R69 ;  /* 0x00000010ff327819 */ /* 0x000fe20000011645 */
[----:B--2---:R-:W-:Y:S01]  /*97f0*/  IMAD.MOV.U32 R12, RZ, RZ, R33 ;  /* 0x000000ffff0c7224 */ /* 0x004fe200078e0021 */
[----:B------:R-:W-:Y:S01]  /*9800*/  MOV R46, R35 ;  /* 0x00000023002e7202 */ /* 0x000fe20000000f00 */
[----:B------:R-:W-:Y:S01]  /*9810*/  IMAD.MOV.U32 R45, RZ, RZ, R32 ;  /* 0x000000ffff2d7224 */ /* 0x000fe200078e0020 */
[----:B------:R-:W-:Y:S01]  /*9820*/  SHF.R.U32.HI R48, RZ, 0x10, R57 ;  /* 0x00000010ff307819 */ /* 0x000fe20000011639 */
[----:B------:R-:W-:Y:S01]  /*9830*/  HADD2.F32 R49, -RZ, R148.H1_H1 ;  /* 0x30000094ff317230 */ /* 0x000fe20000004100 */
[----:B------:R-:W-:Y:S01]  /*9840*/  SHF.R.U32.HI R51, RZ, 0x10, R71 ;  /* 0x00000010ff337819 */ /* 0x000fe20000011647 */
[--C-:B------:R-:W-:Y:S01]  /*9850*/  HADD2.F32 R32, -RZ, R12.reuse.H0_H0 ;  /* 0x2000000cff207230 */ /* 0x100fe20000004100 */
[--C-:B------:R-:W-:Y:S01]  /*9860*/  SHF.R.U64 R40, R58, 0x10, R59.reuse ;  /* 0x000000103a287819 */ /* 0x100fe2000000123b */
[----:B------:R-:W-:Y:S01]  /*9870*/  HADD2.F32 R35, -RZ, R12.H1_H1 ;  /* 0x3000000cff237230 */ /* 0x000fe20000004100 */
[----:B------:R-:W-:Y:S01]  /*9880*/  SHF.R.U32.HI R58, RZ, 0x10, R59 ;  /* 0x00000010ff3a7819 */ /* 0x000fe2000001163b */
[----:B------:R-:W-:Y:S01]  /*9890*/  IMAD.MOV.U32 R33, RZ, RZ, R15 ;  /* 0x000000ffff217224 */ /* 0x000fe200078e000f */
[----:B------:R-:W-:Y:S01]  /*98a0*/  SHF.R.U64 R43, R68, 0x10, R69 ;  /* 0x00000010442b7819 */ /* 0x000fe20000001245 */
[--C-:B------:R-:W-:Y:S01]  /*98b0*/  HADD2.F32 R12, -RZ, R13.reuse.H0_H0 ;  /* 0x2000000dff0c7230 */ /* 0x100fe20000004100 */
[----:B------:R-:W-:Y:S01]  /*98c0*/  SHF.R.U64 R42, R56, 0x10, R57 ;  /* 0x00000010382a7819 */ /* 0x000fe20000001239 */
        /* <DEDUP_REMOVED lines=15> */
[----:B------:R-:W-:Y:S02]  /*99c0*/  HADD2.F32 R46, -RZ, R46.H1_H1 ;  /* 0x3000002eff2e7230 */ /* 0x000fe40000004100 */
[----:B------:R-:W-:Y:S02]  /*99d0*/  HADD2.F32 R51, -RZ, R51.H0_H0 ;  /* 0x20000033ff337230 */ /* 0x000fe40000004100 */
[----:B------:R-:W-:Y:S01]  /*99e0*/  FMUL.FTZ R52, R47, R50 ;  /* 0x000000322f347220 */ /* 0x000fe20000410000 */
[----:B------:R-:W-:Y:S01]  /*99f0*/  HADD2.F32 R35, -RZ, R33.H0_H0 ;  /* 0x20000021ff237230 */ /* 0x000fe20000004100 */
[----:B------:R-:W-:Y:S01]  /*9a00*/  F2FP.F16.F32.PACK_AB R15, R15, R12 ;  /* 0x0000000c0f0f723e */ /* 0x000fe200000000ff */
[----:B------:R-:W-:-:S02]  /*9a10*/  HADD2.F32 R48, -RZ, R145.H1_H1 ;  /* 0x30000091ff307230 */ /* 0x000fc40000004100 */
[-C--:B------:R-:W-:Y:S01]  /*9a20*/  FMUL.FTZ R54, R46, R51.reuse ;  /* 0x000000332e367220 */ /* 0x080fe20000410000 */
[----:B------:R-:W-:Y:S02]  /*9a30*/  HADD2.F32 R33, -RZ, R33.H1_H1 ;  /* 0x30000021ff217230 */ /* 0x000fe40000004100 */
[C---:B------:R-:W-:Y:S01]  /*9a40*/  FMUL.FTZ R50, R35.reuse, R50 ;  /* 0x0000003223327220 */ /* 0x040fe20000410000 */
        /* <DEDUP_REMOVED lines=8> */
[----:B------:R-:W-:Y:S02]  /*9ad0*/  HADD2.F32 R43, -RZ, R43.H0_H0 ;  /* 0x2000002bff2b7230 */ /* 0x000fe40000004100 */
[----:B------:R-:W-:Y:S01]  /*9ae0*/  FMUL.FTZ R46, R35, R148 ;  /* 0x00000094232e7220 */ /* 0x000fe20000410000 */
[----:B------:R-:W-:Y:S02]  /*9af0*/  HADD2.F32 R45, -RZ, R45.H1_H1 ;  /* 0x3000002dff2d7230 */ /* 0x000fe40000004100 */
[----:B------:R-:W-:Y:S01]  /*9b00*/  FFMA.FTZ R50, R47, R48, R50 ;  /* 0x000000302f327223 */ /* 0x000fe20000010032 */
[----:B------:R-:W-:-:S02]  /*9b10*/  HADD2.F32 R146, -RZ, R146.H0_H0 ;  /* 0x20000092ff927230 */ /* 0x000fc40000004100 */
[----:B------:R-:W-:Y:S01]  /*9b20*/  FMUL.FTZ R148, R33, R148 ;  /* 0x0000009421947220 */ /* 0x000fe20000410000 */
[----:B------:R-:W-:Y:S02]  /*9b30*/  HADD2.F32 R44, -RZ, R44.H1_H1 ;  /* 0x3000002cff2c7230 */ /* 0x000fe40000004100 */
[-C--:B------:R-:W-:Y:S01]  /*9b40*/  FMUL.FTZ R47, R45, R43.reuse ;  /* 0x0000002b2d2f7220 */ /* 0x080fe20000410000 */
[----:B------:R-:W-:Y:S02]  /*9b50*/  HADD2.F32 R42, -RZ, R42.H0_H0 ;  /* 0x2000002aff2a7230 */ /* 0x000fe40000004100 */
[-C--:B------:R-:W-:Y:S01]  /*9b60*/  FFMA.FTZ R148, R35, R146.reuse, R148 ;  /* 0x0000009223947223 */ /* 0x080fe20000010094 */
[----:B------:R-:W-:Y:S01]  /*9b70*/  FFMA.FTZ R46, R33, R146, -R46 ;  /* 0x00000092212e7223 */ /* 0x000fe2000001082e */
[C---:B------:R-:W-:Y:S01]  /*9b80*/  FMUL.FTZ R48, R44.reuse, R43 ;  /* 0x0000002b2c307220 */ /* 0x040fe20000410000 */
[----:B------:R-:W-:Y:S02]  /*9b90*/  HADD2.F32 R35, -RZ, R34.H0_H0 ;  /* 0x20000022ff237230 */ /* 0x000fe40000004100 */
[----:B------:R-:W-:Y:S01]  /*9ba0*/  FFMA.FTZ R47, R44, R42, -R47 ;  /* 0x0000002a2c2f7223 */ /* 0x000fe2000001082f */
[----:B------:R-:W-:-:S02]  /*9bb0*/  HADD2.F32 R44, -RZ, R147.H0_H0 ;  /* 0x20000093ff2c7230 */ /* 0x000fc40000004100 */
[----:B------:R-:W-:Y:S01]  /*9bc0*/  FFMA.FTZ R45, R45, R42, R48 ;  /* 0x0000002a2d2d7223 */ /* 0x000fe20000010030 */
[----:B------:R-:W-:Y:S01]  /*9bd0*/  HADD2.F32 R43, -RZ, R41.H0_H0 ;  /* 0x20000029ff2b7230 */ /* 0x000fe20000004100 */
[----:B------:R-:W-:Y:S01]  /*9be0*/  F2FP.F16.F32.PACK_AB R51, R51, R52 ;  /* 0x000000343333723e */ /* 0x000fe200000000ff */
[----:B------:R-:W-:Y:S01]  /*9bf0*/  HADD2.F32 R33, -RZ, R14.H0_H0 ;  /* 0x2000000eff217230 */ /* 0x000fe20000004100 */
[----:B------:R-:W-:Y:S01]  /*9c00*/  F2FP.F16.F32.PACK_AB R12, R47, R46 ;  /* 0x0000002e2f0c723e */ /* 0x000fe200000000ff */
[----:B------:R-:W-:Y:S02]  /*9c10*/  HADD2.F32 R34, -RZ, R34.H1_H1 ;  /* 0x30000022ff227230 */ /* 0x000fe40000004100 */
[----:B------:R-:W-:Y:S02]  /*9c20*/  HADD2.F32 R14, -RZ, R14.H1_H1 ;  /* 0x3000000eff0e7230 */ /* 0x000fe40000004100 */
[----:B------:R-:W-:Y:S02]  /*9c30*/  HADD2.F32 R41, -RZ, R40.H0_H0 ;  /* 0x20000028ff297230 */ /* 0x000fe40000004100 */
[----:B------:R-:W-:Y:S01]  /*9c40*/  FMUL.FTZ R40, R35, R44 ;  /* 0x0000002c23287220 */ /* 0x000fe20000410000 */
[----:B------:R-:W-:-:S02]  /*9c50*/  HADD2.F32 R42, -RZ, R145.H0_H0 ;  /* 0x20000091ff2a7230 */ /* 0x000fc40000004100 */
[-C--:B------:R-:W-:Y:S01]  /*9c60*/  FMUL.FTZ R49, R34, R43.reuse ;  /* 0x0000002b22317220 */ /* 0x080fe20000410000 */
[C---:B------:R-:W-:Y:S01]  /*9c70*/  FMUL.FTZ R44, R33.reuse, R44 ;  /* 0x0000002c212c7220 */ /* 0x040fe20000410000 */
[C---:B------:R-:W-:Y:S01]  /*9c80*/  FMUL.FTZ R43, R14.reuse, R43 ;  /* 0x0000002b0e2b7220 */ /* 0x040fe20000410000 */
[-C--:B------:R-:W-:Y:S02]  /*9c90*/  FFMA.FTZ R40, R33, R42.reuse, -R40 ;  /* 0x0000002a21287223 */ /* 0x080fe40000010828 */
        /* <DEDUP_REMOVED lines=10> */
.L_x_1672:
[----:B------:R-:W-:Y:S05]  /*9d40*/  BSYNC B1 ;  /* 0x0000000000017941 */ /* 0x000fea0003800000 */
.L_x_1671:
[----:B0-----:R0:W-:Y:S01]  /*9d50*/  ST.E.128 desc[UR60][R38.64], R12 ;  /* 0x0000000c26007985 */ /* 0x0011e2000c101d3c */
[----:B------:R-:W-:-:S13]  /*9d60*/  ISETP.GE.AND P4, PT, R11, R128, PT ;  /* 0x000000800b00720c */ /* 0x000fda0003f86270 */
[----:B------:R-:W-:Y:S05]  /*9d70*/  @P4 BRA `(.L_x_1619) ;  /* 0x0000000400e84947 */ /* 0x000fea0003800000 */
[----:B------:R-:W-:-:S05]  /*9d80*/  IMAD.WIDE R36, R11, 0x2, R36 ;  /* 0x000000020b247825 */ /* 0x000fca00078e0224 */
[----:B--2---:R2:W-:Y:S01]  /*9d90*/  ST.E.128 desc[UR60][R36.64], R32 ;  /* 0x0000002024007985 */ /* 0x0045e2000c101d3c */
[----:B------:R-:W-:Y:S05]  /*9da0*/  BRA `(.L_x_1619) ;  /* 0x0000000400dc7947 */ /* 0x000fea0003800000 */
.L_x_1584:
[----:B------:R-:W2:Y:S02]  /*9db0*/  LDL R11, [R1+0x30] ;  /* 0x00003000010b7983 */ /* 0x000ea40000100800 */
[----:B--2---:R-:W-:-:S13]  /*9dc0*/  R2UR UR4, R11 ;  /* 0x000000000b0472ca */ /* 0x004fda00000e0000 */
[----:B------:R-:W-:-:S06]  /*9dd0*/  UISETP.NE.AND UP0, UPT, UR4, 0x3, UPT ;  /* 0x000000030400788c */ /* 0x000fcc000bf05270 */
[----:B------:R-:W-:-:S13]  /*9de0*/  PLOP3.LUT P0, PT, PT, PT, UP0, 0x80, 0x0 ;  /* 0x000000000000781c */ /* 0x000fda0003f0f008 */
[----:B------:R-:W-:Y:S05]  /*9df0*/  @!P0 BRA `(.L_x_1673) ;  /* 0x0000000000048947 */ /* 0x000fea0003800000 */
[----:B------:R-:W-:Y:S01]  /*9e00*/  BPT.TRAP 0x1 ;  /* 0x000000040000795c */ /* 0x000fe20000300000 */
.L_x_1673:
[----:B------:R-:W-:Y:S01]  /*9e10*/  IMAD R86, R19, 0x8, R18 ;  /* 0x0000000813567824 */ /* 0x000fe200078e0212 */
[----:B------:R-:W-:Y:S01]  /*9e20*/  SHF.L.U32 R87, R175, 0x1f, RZ ;  /* 0x0000001faf577819 */ /* 0x000fe200000006ff */
[----:B------:R-:W-:Y:S01]  /*9e30*/  BSSY B1, `(.L_x_1674) ;  /* 0x0000004000017945 */ /* 0x000fe20003800000 */
[----:B------:R-:W-:Y:S02]  /*9e40*/  SHF.R.S32.HI R31, RZ, 0x1f, R29 ;  /* 0x0000001fff1f7819 */ /* 0x000fe4000001141d */
[----:B------:R-:W0:Y:S02]  /*9e50*/  SYNCS.PHASECHK.TRANS64.TRYWAIT P4, [R86+URZ+0x2a890], R87 ;  /* 0x02a89057560075a7 */ /* 0x000e24000808017f */
[----:B0-----:R-:W-:Y:S05]  /*9e60*/  @!P4 BRA `(.L_x_1675) ;  /* 0x000001e000d0c947 */ /* 0x001fea0003800000 */
.L_x_2023:
[----:B------:R-:W-:Y:S05]  /*9e70*/  BSYNC B1 ;  /* 0x0000000000017941 */ /* 0x000fea0003800000 */
.L_x_1674:
        /* <DEDUP_REMOVED lines=27> */
.L_x_2027:
        /* <DEDUP_REMOVED lines=12> */
[----:B--2---:R-:W-:Y:S02]  /*a0f0*/  @!P5 IMAD.MOV.U32 R34, RZ, RZ, R37 ;  /* 0x000000ffff22d224 */ /* 0x004fe400078e0025 */
[----:B------:R-:W-:Y:S02]  /*a100*/  @!P5 IMAD.MOV.U32 R35, RZ, RZ, R36 ;  /* 0x000000ffff23d224 */ /* 0x000fe400078e0024 */
[----:B------:R-:W-:-:S05]  /*a110*/  @!P5 IMAD.WIDE R34, R11, 0x2, R34 ;  /* 0x000000020b22d825 */ /* 0x000fca00078e0222 */
        /* <DEDUP_REMOVED lines=22> */
.L_x_1678:
[----:B------:R-:W-:Y:S05]  /*a280*/  BSYNC B1 ;  /* 0x0000000000017941 */ /* 0x000fea0003800000 */
.L_x_1677:
[----:B------:R-:W-:-:S03]  /*a290*/  UMOV UR4, 0xffffffff ;  /* 0xffffffff00047882 */ /* 0x000fc60000000000 */
[----:B------:R-:W-:Y:S05]  /*a2a0*/  BRA.DIV UR4, `(.L_x_1679) ;  /* 0x000001e204207947 */ /* 0x000fea000b800000 */
[----:B--2---:R2:W0:Y:S04]  /*a2b0*/  SHFL.IDX PT, R36, R39, 0x1, 0x1c1f ;  /* 0x003c1f0027247f89 */ /* 0x00442800000e0000 */
[----:B---3--:R2:W3:Y:S02]  /*a2c0*/  SHFL.IDX PT, R37, R38, 0x1, 0x1c1f ;  /* 0x003c1f0026257f89 */ /* 0x0084e400000e0000 */
.L_x_2031:
        /* <DEDUP_REMOVED lines=12> */
[----:B0-----:R-:W-:Y:S02]  /*a390*/  @!P5 IMAD.MOV.U32 R34, RZ, RZ, R37 ;  /* 0x000000ffff22d224 */ /* 0x001fe400078e0025 */
[----:B------:R-:W-:Y:S02]  /*a3a0*/  @!P5 IMAD.MOV.U32 R35, RZ, RZ, R36 ;  /* 0x000000ffff23d224 */ /* 0x000fe400078e0024 */
[----:B------:R-:W-:-:S05]  /*a3b0*/  @!P5 IMAD.WIDE R34, R11, 0x2, R34 ;  /* 0x000000020b22d825 */ /* 0x000fca00078e0222 */
        /* <DEDUP_REMOVED lines=22> */
.L_x_1619:
[----:B------:R-:W-:Y:S05]  /*a520*/  BSYNC B0 ;  /* 0x0000000000007941 */ /* 0x000fea0003800000 */
.L_x_1583:
        /* <DEDUP_REMOVED lines=17> */
.L_x_1681:
[----:B------:R-:W-:Y:S05]  /*a640*/  BSYNC B0 ;  /* 0x0000000000007941 */ /* 0x000fea0003800000 */
.L_x_1680:
[----:B------:R-:W3:Y:S01]  /*a650*/  SYNCS.PHASECHK.TRANS64.TRYWAIT P0, [R86+URZ+0x2a8b0], R87 ;  /* 0x02a8b057560075a7 */ /* 0x000ee2000800017f */
[----:B------:R-:W-:Y:S04]  /*a660*/  BSSY B0, `(.L_x_1682) ;  /* 0x0000002000007945 */ /* 0x000fe80003800000 */
[----:B---3--:R-:W-:Y:S05]  /*a670*/  @!P0 BRA `(.L_x_1683) ;  /* 0x000001dc00788947 */ /* 0x008fea0003800000 */
.L_x_2032:
[----:B------:R-:W-:Y:S05]  /*a680*/  BSYNC B0 ;  /* 0x0000000000007941 */ /* 0x000fea0003800000 */
.L_x_1682:
[----:B------:R-:W-:Y:S01]  /*a690*/  ULDC.64 UR4, c[0x0][0x328] ;  /* 0x0000ca0000047ab9 */ /* 0x000fe20000000a00 */
[----:B------:R-:W-:Y:S01]  /*a6a0*/  IMAD.IADD R85, R85, 0x1, -R174 ;  /* 0x0000000155557824 */ /* 0x000fe200078e0aae */
[----:B------:R-:W-:Y:S01]  /*a6b0*/  BSSY B0, `(.L_x_1684) ;  /* 0x000002e000007945 */ /* 0x000fe20003800000 */
[----:B--2-4-:R-:W-:Y:S02]  /*a6c0*/  IMAD R14, R31, UR4, RZ ;  /* 0x000000041f0e7c24 */ /* 0x014fe4000f8e02ff */
[----:B------:R-:W-:Y:S01]  /*a6d0*/  IMAD.WIDE.U32 R12, R29, UR4, RZ ;  /* 0x000000041d0c7c25 */ /* 0x000fe2000f8e00ff */
[----:B------:R-:W-:-:S03]  /*a6e0*/  ISETP.GE.AND P0, PT, R85, 0x1, PT ;  /* 0x000000015500780c */ /* 0x000fc60003f06270 */
[----:B------:R-:W-:Y:S01]  /*a6f0*/  IMAD R29, R29, UR5, R14 ;  /* 0x000000051d1d7c24 */ /* 0x000fe2000f8e020e */
[----:B------:R-:W-:Y:S01]  /*a700*/  ULDC.64 UR4, c[0x0][0x338] ;  /* 0x0000ce0000047ab9 */ /* 0x000fe20000000a00 */
[----:B------:R-:W-:Y:S02]  /*a710*/  IMAD R14, R19, 0x3000, R3 ;  /* 0x00003000130e7824 */ /* 0x000fe400078e0203 */
[----:B0-----:R-:W-:Y:S02]  /*a720*/  IMAD R11, R84, UR4, RZ ;  /* 0x00000004540b7c24 */ /* 0x001fe4000f8e02ff */
[----:B------:R-:W-:Y:S02]  /*a730*/  IMAD.IADD R13, R13, 0x1, R29 ;  /* 0x000000010d0d7824 */ /* 0x000fe400078e021d */
        /* <DEDUP_REMOVED lines=8> */
[----:B------:R-:W-:Y:S01]  /*a7c0*/  IMAD.IADD R28, R127, 0x1, R14 ;  /* 0x000000017f1c7824 */ /* 0x000fe200078e020e */
[----:B------:R-:W-:Y:S01]  /*a7d0*/  IADD3 R11, R13, R11, RZ ;  /* 0x0000000b0d0b7210 */ /* 0x000fe20007ffe0ff */
[--C-:B------:R-:W-:Y:S01]  /*a7e0*/  IMAD R34, R14, 0x2, R119.reuse ;  /* 0x000000020e227824 */ /* 0x100fe200078e0277 */
[----:B------:R-:W-:Y:S01]  /*a7f0*/  LEA R31, P5, R12, UR4, 0x1 ;  /* 0x000000040c1f7c11 */ /* 0x000fe2000f8a08ff */
[----:B------:R-:W-:-:S03]  /*a800*/  IMAD R35, R28, 0x2, R119 ;  /* 0x000000021c237824 */ /* 0x000fc600078e0277 */
        /* <DEDUP_REMOVED lines=9> */
[----:B------:R-:W-:Y:S01]  /*a8a0*/  @P0 IMAD.SHL.U32 R37, R170, 0x8, RZ ;  /* 0x00000008aa250824 */ /* 0x000fe200078e00ff */
[----:B-----5:R2:W-:Y:S01]  /*a8b0*/  @P5 ST.E.128 desc[UR60][R32.64], R12 ;  /* 0x0000000c20005985 */ /* 0x0205e2000c101d3c */
[----:B------:R-:W-:-:S03]  /*a8c0*/  ISETP.NE.AND P5, PT, R10, RZ, PT ;  /* 0x000000ff0a00720c */ /* 0x000fc60003fa5270 */
[----:B------:R-:W4:Y:S01]  /*a8d0*/  @P0 LDS.128 R12, [R35] ;  /* 0x00000000230c0984 */ /* 0x000f220000000c00 */
[----:B--2---:R-:W-:-:S09]  /*a8e0*/  @P0 IMAD.WIDE R32, R37, 0x2, R28 ;  /* 0x0000000225200825 */ /* 0x004fd200078e021c */
[----:B------:R-:W-:Y:S01]  /*a8f0*/  @P5 IMAD.SHL.U32 R37, R171, 0x8, RZ ;  /* 0x00000008ab255824 */ /* 0x000fe200078e00ff */
[----:B----4-:R2:W-:Y:S01]  /*a900*/  @P0 ST.E.128 desc[UR60][R32.64], R12 ;  /* 0x0000000c20000985 */ /* 0x0105e2000c101d3c */
[----:B------:R-:W-:-:S03]  /*a910*/  ISETP.NE.AND P0, PT, R20, RZ, PT ;  /* 0x000000ff1400720c */ /* 0x000fc60003f05270 */
[----:B------:R-:W4:Y:S01]  /*a920*/  @P5 LDS.128 R12, [R34+0x3000] ;  /* 0x00300000220c5984 */ /* 0x000f220000000c00 */
[----:B--2---:R-:W-:-:S05]  /*a930*/  @P5 IMAD.WIDE R32, R37, 0x2, R28 ;  /* 0x0000000225205825 */ /* 0x004fca00078e021c */
[----:B----4-:R-:W-:Y:S04]  /*a940*/  @P5 ST.E.128 desc[UR60][R32.64], R12 ;  /* 0x0000000c20005985 */ /* 0x010fe8000c101d3c */
[C---:B------:R-:W-:Y:S01]  /*a950*/  @P0 LEA R28, P5, R23.reuse, R28, 0x1 ;  /* 0x0000001c171c0211 */ /* 0x040fe200078a08ff */
[----:B------:R-:W2:Y:S03]  /*a960*/  @P0 LDS.128 R12, [R35+0x3000] ;  /* 0x00300000230c0984 */ /* 0x000ea60000000c00 */
[----:B------:R-:W-:-:S05]  /*a970*/  @P0 LEA.HI.X R29, R23, R29, R173, 0x1, P5 ;  /* 0x0000001d171d0211 */ /* 0x000fca00028f0cad */
[----:B--2---:R2:W-:Y:S04]  /*a980*/  @P0 ST.E.128 desc[UR60][R28.64], R12 ;  /* 0x0000000c1c000985 */ /* 0x0045e8000c101d3c */
.L_x_1685:
[----:B------:R-:W-:Y:S05]  /*a990*/  BSYNC B0 ;  /* 0x0000000000007941 */ /* 0x000fea0003800000 */
.L_x_1684:
[----:B------:R-:W-:Y:S01]  /*a9a0*/  ISETP.GE.AND P0, PT, R85, 0x41, PT ;  /* 0x000000415500780c */ /* 0x000fe20003f06270 */
[----:B--2-4-:R2:W4:Y:S01]  /*a9b0*/  SHFL.IDX PT, R29, R11, 0x1, 0x1c1f ;  /* 0x003c1f000b1d7f89 */ /* 0x01452200000e0000 */
[----:B------:R-:W-:Y:S03]  /*a9c0*/  BSSY B0, `(.L_x_1686) ;  /* 0x0000017000007945 */ /* 0x000fe60003800000 */
[----:B------:R2:W0:Y:S08]  /*a9d0*/  SHFL.IDX PT, R28, R31, 0x1, 0x1c1f ;  /* 0x003c1f001f1c7f89 */ /* 0x00043000000e0000 */
[----:B--2---:R-:W-:Y:S05]  /*a9e0*/  @!P0 BRA `(.L_x_1687) ;  /* 0x0000000000508947 */ /* 0x004fea0003800000 */
[----:B------:R-:W-:-:S13]  /*a9f0*/  ISETP.NE.AND P5, PT, R4, RZ, PT ;  /* 0x000000ff0400720c */ /* 0x000fda0003fa5270 */
[----:B------:R-:W2:Y:S01]  /*aa00*/  @P5 LDS.128 R12, [R34+0x2000] ;  /* 0x00200000220c5984 */ /* 0x000ea20000000c00 */
[----:B0-----:R-:W-:-:S04]  /*aa10*/  @P5 LEA R32, P0, R16, R28, 0x1 ;  /* 0x0000001c10205211 */ /* 0x001fc800078008ff */
[----:B----4-:R-:W-:Y:S02]  /*aa20*/  @P5 LEA.HI.X R33, R16, R29, R17, 0x1, P0 ;  /* 0x0000001d10215211 */ /* 0x010fe400000f0c11 */
[----:B------:R-:W-:-:S13]  /*aa30*/  ISETP.NE.AND P0, PT, R9, RZ, PT ;  /* 0x000000ff0900720c */ /* 0x000fda0003f05270 */
[----:B------:R-:W-:Y:S01]  /*aa40*/  @P0 SHF.L.U32 R11, R170, 0x3, RZ ;  /* 0x00000003aa0b0819 */ /* 0x000fe200000006ff */
[----:B--2---:R0:W-:Y:S01]  /*aa50*/  @P5 ST.E.128 desc[UR60][R32.64], R12 ;  /* 0x0000000c20005985 */ /* 0x0041e2000c101d3c */
[----:B------:R-:W-:-:S03]  /*aa60*/  ISETP.NE.AND P5, PT, R10, RZ, PT ;  /* 0x000000ff0a00720c */ /* 0x000fc60003fa5270 */
[----:B------:R-:W2:Y:S01]  /*aa70*/  @P0 LDS.128 R12, [R35+0x2000] ;  /* 0x00200000230c0984 */ /* 0x000ea20000000c00 */
[----:B0-----:R-:W-:-:S09]  /*aa80*/  @P0 IMAD.WIDE R32, R11, 0x2, R28 ;  /* 0x000000020b200825 */ /* 0x001fd200078e021c */
[----:B------:R-:W-:Y:S01]  /*aa90*/  @P5 IMAD.SHL.U32 R11, R171, 0x8, RZ ;  /* 0x00000008ab0b5824 */ /* 0x000fe200078e00ff */
[----:B--2---:R0:W-:Y:S01]  /*aaa0*/  @P0 ST.E.128 desc[UR60][R32.64], R12 ;  /* 0x0000000c20000985 */ /* 0x0041e2000c101d3c */
[----:B------:R-:W-:-:S03]  /*aab0*/  ISETP.NE.AND P0, PT, R20, RZ, PT ;  /* 0x000000ff1400720c */ /* 0x000fc60003f05270 */
[----:B------:R-:W2:Y:S01]  /*aac0*/  @P5 LDS.128 R12, [R34+0x5000] ;  /* 0x00500000220c5984 */ /* 0x000ea20000000c00 */
[----:B0-----:R-:W-:-:S05]  /*aad0*/  @P5 IMAD.WIDE R32, R11, 0x2, R28 ;  /* 0x000000020b205825 */ /* 0x001fca00078e021c */
[----:B--2---:R-:W-:Y:S04]  /*aae0*/  @P5 ST.E.128 desc[UR60][R32.64], R12 ;  /* 0x0000000c20005985 */ /* 0x004fe8000c101d3c */
[C---:B------:R-:W-:Y:S01]  /*aaf0*/  @P0 LEA R28, P5, R23.reuse, R28, 0x1 ;  /* 0x0000001c171c0211 */ /* 0x040fe200078a08ff */
[----:B------:R-:W0:Y:S03]  /*ab00*/  @P0 LDS.128 R12, [R35+0x5000] ;  /* 0x00500000230c0984 */ /* 0x000e260000000c00 */
[----:B------:R-:W-:-:S05]  /*ab10*/  @P0 LEA.HI.X R29, R23, R29, R173, 0x1, P5 ;  /* 0x0000001d171d0211 */ /* 0x000fca00028f0cad */
[----:B0-----:R2:W-:Y:S04]  /*ab20*/  @P0 ST.E.128 desc[UR60][R28.64], R12 ;  /* 0x0000000c1c000985 */ /* 0x0015e8000c101d3c */
.L_x_1687:
[----:B------:R-:W-:Y:S05]  /*ab30*/  BSYNC B0 ;  /* 0x0000000000007941 */ /* 0x000fea0003800000 */
.L_x_1686:
[----:B------:R-:W-:Y:S01]  /*ab40*/  @!PT LDS RZ, [RZ] ;  /* 0x00000000fffff984 */ /* 0x000fe20000000800 */
[----:B------:R-:W-:Y:S01]  /*ab50*/  @!PT LDS RZ, [RZ] ;  /* 0x00000000fffff984 */ /* 0x000fe20000000800 */
[----:B------:R-:W-:Y:S01]  /*ab60*/  @!PT LDS RZ, [RZ] ;  /* 0x00000000fffff984 */ /* 0x000fe20000000800 */
[----:B------:R-:W-:Y:S01]  /*ab70*/  @!PT LDS RZ, [RZ] ;  /* 0x00000000fffff984 */ /* 0x000fe20000000800 */
[----:B------:R5:W-:Y:S06]  /*ab80*/  MEMBAR.ALL.CTA ;  /* 0x0000000000007992 */ /* 0x000bec0000008000 */
[----:B-----5:R-:W5:Y:S01]  /*ab90*/  FENCE.VIEW.ASYNC.S ;  /* 0x00000000000073c6 */ /* 0x020f620000000000 */
[----:B-1-3--:R-:W-:Y:S01]  /*aba0*/  @!P4 VIADD R86, R86, 0x2a8c0 ;  /* 0x0002a8c05656c836 */ /* 0x00afe20000000000 */
[----:B-----5:R1:W-:Y:S01]  /*abb0*/  BAR.SYNC.DEFER_BLOCKING R144, 0x80 ;  /* 0x000200900000751d */ /* 0x0203e20000010000 */
[----:B------:R-:W-:Y:S01]  /*abc0*/  ISETP.NE.AND P5, PT, R123, RZ, PT ;  /* 0x000000ff7b00720c */ /* 0x000fe20003fa5270 */
[----:B------:R-:W-:-:S02]  /*abd0*/  VIADD R19, R19, 0x1 ;  /* 0x0000000113137836 */ /* 0x000fc40000000000 */
[----:B------:R-:W-:Y:S02]  /*abe0*/  @!P4 PRMT R86, RZ, 0x654, R86 ;  /* 0x00000654ff56c816 */ /* 0x000fe40000000056 */
[----:B------:R-:W-:Y:S02]  /*abf0*/  PLOP3.LUT P0, PT, PT, PT, PT, 0x8, 0x0 ;  /* 0x000000000000781c */ /* 0x000fe40003f0e170 */
[----:B------:R1:W-:Y:S01]  /*ac00*/  @!P4 SYNCS.ARRIVE.TRANS64.RED.A1T0 RZ, [R86+URZ], RZ ;  /* 0x000000ff56ffc9a7 */ /* 0x0003e2000810043f */
[----:B------:R-:W-:-:S04]  /*ac10*/  ISETP.NE.AND P4, PT, R19, 0x2, PT ;  /* 0x000000021300780c */ /* 0x000fc80003f85270 */
[----:B--2---:R-:W-:Y:S02]  /*ac20*/  SEL R12, RZ, 0x1, P4 ;  /* 0x00000001ff0c7807 */ /* 0x004fe40002000000 */
[----:B------:R-:W-:Y:S02]  /*ac30*/  SEL R19, R19, RZ, P4 ;  /* 0x000000ff13137207 */ /* 0x000fe40002000000 */
[----:B------:R-:W-:Y:S01]  /*ac40*/  LOP3.LUT R175, R175, R12, RZ, 0x3c, !PT ;  /* 0x0000000cafaf7212 */ /* 0x000fe200078e3cff */
[----:B-1----:R-:W-:Y:S06]  /*ac50*/  @P5 BRA `(.L_x_1688) ;  /* 0xffffff7c00345947 */ /* 0x002fec000383ffff */
.L_x_1578:
[----:B------:R-:W1:Y:S01]  /*ac60*/  LDC R0, c[0x0][0x448] ;  /* 0x00011200ff007b82 */ /* 0x000e620000000800 */
[----:B------:R-:W-:Y:S01]  /*ac70*/  IADD3 R5, R167, 0x1, -R166 ;  /* 0x00000001a7057810 */ /* 0x000fe20007ffe8a6 */
[----:B------:R-:W-:Y:S06]  /*ac80*/  BSSY B0, `(.L_x_1689) ;  /* 0x000000d000007945 */ /* 0x000fec0003800000 */
[----:B------:R-:W2:Y:S01]  /*ac90*/  LDC.64 R6, c[0x0][0x9e0] ;  /* 0x00027800ff067b82 */ /* 0x000ea20000000a00 */
[----:B-1----:R-:W-:Y:S01]  /*aca0*/  ISETP.NE.AND P1, PT, R0, 0x1, PT ;  /* 0x000000010000780c */ /* 0x002fe20003f25270 */
[----:B------:R-:W-:Y:S01]  /*acb0*/  VIADD R0, R187, 0x7f ;  /* 0x0000007fbb007836 */ /* 0x000fe20000000000 */
[----:B--2---:R-:W-:-:S11]  /*acc0*/  ISETP.GE.AND P2, PT, R7, 0x1, PT ;  /* 0x000000010700780c */ /* 0x004fd60003f46270 */
[----:B------:R-:W1:Y:S08]  /*acd0*/  @P1 LDC R3, c[0x0][0x44c] ;  /* 0x00011300ff031b82 */ /* 0x000e700000000800 */
[----:B------:R-:W2:Y:S01]  /*ace0*/  @P1 LDC R2, c[0x0][0x450] ;  /* 0x00011400ff021b82 */ /* 0x000ea20000000800 */
[----:B-1----:R-:W-:-:S05]  /*acf0*/  @P1 IMAD.HI.U32 R3, R0, R3, RZ ;  /* 0x0000000300031227 */ /* 0x002fca00078e00ff */
[----:B--2---:R-:W-:-:S05]  /*ad00*/  @P1 SHF.R.U32.HI R0, RZ, R2, R3 ;  /* 0x00000002ff001219 */ /* 0x004fca0000011603 */
[----:B------:R-:W-:Y:S01]  /*ad10*/  IMAD.IADD R3, R5, 0x1, R0 ;  /* 0x0000000105037824 */ /* 0x000fe200078e0200 */
[----:B------:R-:W-:Y:S06]  /*ad20*/  @P0 BRA `(.L_x_1690) ;  /* 0x0000000000080947 */ /* 0x000fec0003800000 */
[----:B------:R-:W1:Y:S02]  /*ad30*/  FENCE.VIEW.ASYNC.G ;  /* 0x00000000000073c6 */ /* 0x000e640000000100 */
[----:B-1----:R-:W-:Y:S06]  /*ad40*/  BAR.ARV 0xc, 0x180 ;  /* 0x0306000000007b1d */ /* 0x002fec0000002000 */
.L_x_1690:
[----:B------:R-:W-:Y:S05]  /*ad50*/  BSYNC B0 ;  /* 0x0000000000007941 */ /* 0x000fea0003800000 */
.L_x_1689:
[----:B------:R-:W-:Y:S01]  /*ad60*/  IADD3 R0, R3, R6, RZ ;  /* 0x0000000603007210 */ /* 0x000fe20007ffe0ff */
[----:B------:R-:W-:Y:S06]  /*ad70*/  @!P2 BRA `(.L_x_1691) ;  /* 0x000000000048a947 */ /* 0x000fec0003800000 */
[C---:B------:R-:W-:Y:S01]  /*ad80*/  ISETP.GT.AND P0, PT, R3.reuse, RZ, PT ;  /* 0x000000ff0300720c */ /* 0x040fe20003f04270 */
[----:B------:R-:W-:Y:S01]  /*ad90*/  BSSY B0, `(.L_x_1692) ;  /* 0x000000e000007945 */ /* 0x000fe20003800000 */
[----:B------:R-:W-:-:S11]  /*ada0*/  VIADD R2, R3, 0xffffffff ;  /* 0xffffffff03027836 */ /* 0x000fd60000000000 */
[----:B------:R-:W-:Y:S05]  /*adb0*/  @P0 BRA `(.L_x_1693) ;  /* 0x00000000001c0947 */ /* 0x000fea0003800000 */
[----:B------:R-:W-:Y:S01]  /*adc0*/  ISETP.NE.AND P0, PT, R7, 0x1, PT ;  /* 0x000000010700780c */ /* 0x000fe20003f05270 */
[----:B------:R-:W-:-:S12]  /*add0*/  IMAD.MOV R3, RZ, RZ, -R3 ;  /* 0x000000ffff037224 */ /* 0x000fd800078e0a03 */
[----:B------:R-:W1:Y:S02]  /*ade0*/  @P0 LDC.64 R4, c[0x0][0x9e8] ;  /* 0x00027a00ff040b82 */ /* 0x000e640000000a00 */
[----:B-1----:R-:W-:-:S05]  /*adf0*/  @P0 IMAD.HI.U32 R2, R3, R4, RZ ;  /* 0x0000000403020227 */ /* 0x002fca00078e00ff */
[----:B------:R-:W-:-:S04]  /*ae00*/  @P0 SHF.R.U32.HI R3, RZ, R5, R2 ;  /* 0x00000005ff030219 */ /* 0x000fc80000011602 */
[----:B------:R-:W-:Y:S01]  /*ae10*/  LOP3.LUT R2, RZ, R3, RZ, 0x33, !PT ;  /* 0x00000003ff027212 */ /* 0x000fe200078e33ff */
[----:B------:R-:W-:Y:S06]  /*ae20*/  BRA `(.L_x_1694) ;  /* 0x0000000000107947 */ /* 0x000fec0003800000 */
.L_x_1693:
[----:B------:R-:W-:-:S13]  /*ae30*/  ISETP.NE.AND P0, PT, R7, 0x1, PT ;  /* 0x000000010700780c */ /* 0x000fda0003f05270 */
[----:B------:R-:W1:Y:S02]  /*ae40*/  @P0 LDC.64 R4, c[0x0][0x9e8] ;  /* 0x00027a00ff040b82 */ /* 0x000e640000000a00 */
[----:B-1----:R-:W-:-:S05]  /*ae50*/  @P0 IMAD.HI.U32 R4, R2, R4, RZ ;  /* 0x0000000402040227 */ /* 0x002fca00078e00ff */
[----:B------:R-:W-:-:S07]  /*ae60*/  @P0 SHF.R.U32.HI R2, RZ, R5, R4 ;  /* 0x00000005ff020219 */ /* 0x000fce0000011604 */
.L_x_1694:
[----:B------:R-:W-:Y:S05]  /*ae70*/  BSYNC B0 ;  /* 0x0000000000007941 */ /* 0x000fea0003800000 */
.L_x_1692:
[----:B------:R-:W-:-:S05]  /*ae80*/  IMAD R3, R2, R7, R7 ;  /* 0x0000000702037224 */ /* 0x000fca00078e0207 */
[----:B------:R-:W-:-:S07]  /*ae90*/  VIMNMX R0, R0, R3, PT ;  /* 0x0000000300007248 */ /* 0x000fce0003fe0100 */
.L_x_1691:
[----:B------:R-:W1:Y:S01]  /*aea0*/  @P1 LDC R2, c[0x0][0x44c] ;  /* 0x00011300ff021b82 */ /* 0x000e620000000800 */
[----:B------:R-:W-:Y:S01]  /*aeb0*/  VIADD R0, R0, 0x5f ;  /* 0x0000005f00007836 */ /* 0x000fe20000000000 */
[----:B------:R-:W-:Y:S01]  /*aec0*/  ULDC UR4, c[0x0][0x9dc] ;  /* 0x0002770000047ab9 */ /* 0x000fe20000000800 */
[----:B------:R-:W-:Y:S02]  /*aed0*/  IMAD.MOV.U32 R5, RZ, RZ, R187 ;  /* 0x000000ffff057224 */ /* 0x000fe400078e00bb */
[----:B------:R-:W-:-:S03]  /*aee0*/  IMAD.HI R0, R0, 0x2aaaaaab, RZ ;  /* 0x2aaaaaab00007827 */ /* 0x000fc600078e02ff */
[----:B------:R-:W2:Y:S02]  /*aef0*/  @P1 LDC R9, c[0x0][0x450] ;  /* 0x00011400ff091b82 */ /* 0x000ea40000000800 */
[----:B------:R-:W-:Y:S01]  /*af00*/  SHF.R.U32.HI R3, RZ, 0x1f, R0 ;  /* 0x0000001fff037819 */ /* 0x000fe20000011600 */
[----:B-1----:R-:W-:-:S05]  /*af10*/  @P1 IMAD.HI.U32 R2, R187, R2, RZ ;  /* 0x00000002bb021227 */ /* 0x002fca00078e00ff */
[----:B--2---:R-:W-:Y:S02]  /*af20*/  @P1 SHF.R.U32.HI R5, RZ, R9, R2 ;  /* 0x00000009ff051219 */ /* 0x004fe40000011602 */
[----:B------:R-:W-:-:S03]  /*af30*/  LEA.HI.SX32 R2, R0, R3, 0x1c ;  /* 0x0000000300027211 */ /* 0x000fc600078fe2ff */
[----:B------:R-:W-:Y:S01]  /*af40*/  IMAD.IADD R0, R142, 0x1, R5 ;  /* 0x000000018e007824 */ /* 0x000fe200078e0205 */
[----:B------:R-:W-:-:S04]  /*af50*/  VIMNMX R2, R143, R2, PT ;  /* 0x000000028f027248 */ /* 0x000fc80003fe0100 */
[----:B------:R-:W-:Y:S01]  /*af60*/  IADD3 R3, R0, -UR4, RZ ;  /* 0x8000000400037c10 */ /* 0x000fe2000fffe0ff */
[----:B------:R-:W-:Y:S06]  /*af70*/  @!P2 BRA `(.L_x_1695) ;  /* 0x000000000044a947 */ /* 0x000fec0003800000 */
        /* <DEDUP_REMOVED lines=10> */
.L_x_1697:
[----:B------:R-:W-:-:S13]  /*b020*/  ISETP.NE.AND P0, PT, R7, 0x1, PT ;  /* 0x000000010700780c */ /* 0x000fda0003f05270 */
[----:B------:R-:W1:Y:S02]  /*b030*/  @P0 LDC.64 R4, c[0x0][0x9e8] ;  /* 0x00027a00ff040b82 */ /* 0x000e640000000a00 */
[----:B-1----:R-:W-:-:S05]  /*b040*/  @P0 IMAD.HI.U32 R4, R0, R4, RZ ;  /* 0x0000000400040227 */ /* 0x002fca00078e00ff */
[----:B------:R-:W-:-:S07]  /*b050*/  @P0 SHF.R.U32.HI R0, RZ, R5, R4 ;  /* 0x00000005ff000219 */ /* 0x000fce0000011604 */
.L_x_1698:
[----:B------:R-:W-:Y:S05]  /*b060*/  BSYNC B0 ;  /* 0x0000000000007941 */ /* 0x000fea0003800000 */
.L_x_1696:
[----:B------:R-:W-:-:S05]  /*b070*/  IMAD R0, R0, R7, RZ ;  /* 0x0000000700007224 */ /* 0x000fca00078e02ff */
[----:B------:R-:W-:-:S07]  /*b080*/  VIMNMX R3, R3, R0, !PT ;  /* 0x0000000003037248 */ /* 0x000fce0007fe0100 */
.L_x_1695:
[----:B------:R-:W-:Y:S01]  /*b090*/  IMAD.HI R3, R3, 0x2aaaaaab, RZ ;  /* 0x2aaaaaab03037827 */ /* 0x000fe200078e02ff */
[----:B------:R-:W-:Y:S02]  /*b0a0*/  PLOP3.LUT P0, PT, PT, PT, PT, 0x80, 0x0 ;  /* 0x000000000000781c */ /* 0x000fe40003f0f070 */
[----:B------:R-:W-:Y:S02]  /*b0b0*/  CS2R R20, SRZ ;  /* 0x0000000000147805 */ /* 0x000fe4000001ff00 */
[----:B------:R-:W-:Y:S02]  /*b0c0*/  CS2R R86, SRZ ;  /* 0x0000000000567805 */ /* 0x000fe4000001ff00 */
[----:B------:R-:W-:Y:S02]  /*b0d0*/  CS2R R84, SRZ ;  /* 0x0000000000547805 */ /* 0x000fe4000001ff00 */
[----:B------:R-:W-:Y:S02]  /*b0e0*/  SHF.R.U32.HI R0, RZ, 0x1f, R3 ;  /* 0x0000001fff007819 */ /* 0x000fe40000011603 */
[----:B------:R-:W-:-:S02]  /*b0f0*/  CS2R R82, SRZ ;  /* 0x0000000000527805 */ /* 0x000fc4000001ff00 */
[----:B------:R-:W-:Y:S02]  /*b100*/  CS2R R80, SRZ ;  /* 0x0000000000507805 */ /* 0x000fe4000001ff00 */
[----:B------:R-:W-:Y:S02]  /*b110*/  CS2R R42, SRZ ;  /* 0x00000000002a7805 */ /* 0x000fe4000001ff00 */
[----:B------:R-:W-:Y:S01]  /*b120*/  LEA.HI.SX32 R189, R3, R0, 0x1c ;  /* 0x0000000003bd7211 */ /* 0x000fe200078fe2ff */
[----:B------:R-:W-:Y:S01]  /*b130*/  IMAD.MOV.U32 R0, RZ, RZ, RZ ;  /* 0x000000ffff007224 */ /* 0x000fe200078e00ff */
[----:B------:R-:W-:Y:S02]  /*b140*/  CS2R R38, SRZ ;  /* 0x0000000000267805 */ /* 0x000fe4000001ff00 */
[----:B------:R-:W-:Y:S02]  /*b150*/  CS2R R76, SRZ ;  /* 0x00000000004c7805 */ /* 0x000fe4000001ff00 */
[----:B------:R-:W-:-:S02]  /*b160*/  VIMNMX R189, RZ, R189, !PT ;  /* 0x000000bdffbd7248 */ /* 0x000fc40007fe0100 */
[----:B------:R-:W-:Y:S02]  /*b170*/  CS2R R36, SRZ ;  /* 0x0000000000247805 */ /* 0x000fe4000001ff00 */
[----:B------:R-:W-:Y:S02]  /*b180*/  CS2R R72, SRZ ;  /* 0x0000000000487805 */ /* 0x000fe4000001ff00 */
[----:B------:R-:W-:Y:S02]  /*b190*/  CS2R R46, SRZ ;  /* 0x00000000002e7805 */ /* 0x000fe4000001ff00 */
[----:B------:R-:W-:Y:S02]  /*b1a0*/  ISETP.GT.AND P1, PT, R2, R189, PT ;  /* 0x000000bd0200720c */ /* 0x000fe40003f24270 */
        /* <DEDUP_REMOVED lines=22> */
[----:B------:R-:W-:-:S02]  /*b310*/  IMAD.MOV.U32 R32, RZ, RZ, RZ ;  /* 0x000000ffff207224 */ /* 0x000fc400078e00ff */
[----:B------:R-:W-:Y:S01]  /*b320*/  IMAD.MOV.U32 R99, RZ, RZ, RZ ;  /* 0x000000ffff637224 */ /* 0x000fe200078e00ff */
[----:B------:R-:W-:Y:S06]  /*b330*/  @!P1 BRA `(.L_x_1699) ;  /* 0x0000013400189947 */ /* 0x000fec0003800000 */
[----:B------:R-:W2:Y:S04]  /*b340*/  LDL R4, [R1+0x34] ;  /* 0x0000340001047983 */ /* 0x000ea80000100800 */
[----:B------:R-:W1:Y:S02]  /*b350*/  SHFL.IDX PT, R0, R220, RZ, 0x1f ;  /* 0x00001fffdc007589 */ /* 0x000e6400000e0000 */
[----:B-1----:R-:W-:-:S04]  /*b360*/  LEA.HI R3, R0, R0, RZ, 0x1 ;  /* 0x0000000000037211 */ /* 0x002fc800078f08ff */
        /* <DEDUP_REMOVED lines=12> */
[----:B------:R-:W-:Y:S01]  /*b430*/  IMAD.U32 R4, RZ, RZ, UR4 ;  /* 0x00000004ff047e24 */ /* 0x000fe2000f8e00ff */
[----:B------:R1:W2:Y:S01]  /*b440*/  LDC.64 R14, c[0x4][R0] ;  /* 0x01000000000e7b82 */ /* 0x0002a20000000a00 */
[----:B------:R-:W-:Y:S01]  /*b450*/  IMAD.U32 R5, RZ, RZ, UR5 ;  /* 0x00000005ff057e24 */ /* 0x000fe2000f8e00ff */
[----:B------:R-:W-:Y:S01]  /*b460*/  ULDC.64 UR4, c[0x4][0x30] ;  /* 0x01000c0000047ab9 */ /* 0x000fe20000000a00 */
[----:B------:R-:W-:Y:S01]  /*b470*/  IMAD.U32 R6, RZ, RZ, UR6 ;  /* 0x00000006ff067e24 */ /* 0x000fe2000f8e00ff */
[----:B------:R-:W-:Y:S01]  /*b480*/  MOV R10, UR4 ;  /* 0x00000004000a7c02 */ /* 0x000fe20008000f00 */
[----:B------:R-:W-:Y:S02]  /*b490*/  IMAD.U32 R7, RZ, RZ, UR7 ;  /* 0x00000007ff077e24 */ /* 0x000fe4000f8e00ff */
[----:B0-----:R-:W-:-:S02]  /*b4a0*/  IMAD.U32 R11, RZ, RZ, UR5 ;  /* 0x00000005ff0b7e24 */ /* 0x001fc4000f8e00ff */
[----:B------:R-:W-:Y:S02]  /*b4b0*/  IMAD.MOV.U32 R8, RZ, RZ, 0x70 ;  /* 0x00000070ff087424 */ /* 0x000fe400078e00ff */
[----:B------:R-:W-:Y:S02]  /*b4c0*/  IMAD.MOV.U32 R12, RZ, RZ, 0x1 ;  /* 0x00000001ff0c7424 */ /* 0x000fe400078e00ff */
[----:B-1----:R-:W-:-:S07]  /*b4d0*/  IMAD.MOV.U32 R13, RZ, RZ, RZ ;  /* 0x000000ffff0d7224 */ /* 0x002fce00078e00ff */
[----:B------:R-:W-:-:S07]  /*b4e0*/  LEPC R20, `(.L_x_1700) ;  /* 0x000000001014794e */ /* 0x000fce0000000000 */
[----:B--2-45:R-:W-:Y:S05]  /*b4f0*/  CALL.ABS.NOINC R14 ;  /* 0x000000000e007343 */ /* 0x034fea0003c00000 */
.L_x_1700:
[----:B------:R-:W-:Y:S02]  /*b500*/  ULDC UR4, c[0x0][0x3f4] ;  /* 0x0000fd0000047ab9 */ /* 0x000fe40000000800 */
[----:B------:R-:W-:-:S13]  /*b510*/  ISETP.LT.AND P0, PT, RZ, UR4, PT ;  /* 0x00000004ff007c0c */ /* 0x000fda000bf01270 */
[----:B------:R-:W-:Y:S05]  /*b520*/  @P0 BRA `(.L_x_1701) ;  /* 0x00000000003c0947 */ /* 0x000fea0003800000 */
[----:B------:R-:W-:-:S04]  /*b530*/  LEA.HI R0, R197, R197, RZ, 0x1 ;  /* 0x000000c5c5007211 */ /* 0x000fc800078f08ff */
[----:B------:R-:W-:-:S05]  /*b540*/  LOP3.LUT R0, R0, 0xfffffffe, RZ, 0xc0, !PT ;  /* 0xfffffffe00007812 */ /* 0x000fca00078ec0ff */
[----:B------:R-:W-:-:S05]  /*b550*/  IMAD.IADD R0, R197, 0x1, -R0 ;  /* 0x00000001c5007824 */ /* 0x000fca00078e0a00 */
[----:B------:R-:W-:-:S04]  /*b560*/  SHF.L.U32 R3, R0, 0x1f, RZ ;  /* 0x0000001f00037819 */ /* 0x000fc800000006ff */
[----:B------:R1:W2:Y:S03]  /*b570*/  SYNCS.PHASECHK.TRANS64.TRYWAIT P0, [R18+URZ+0x2a800], R3 ;  /* 0x02a80003120075a7 */ /* 0x0002a6000800017f */
[----:B--2---:R-:W-:Y:S05]  /*b580*/  @!P0 NANOSLEEP.SYNCS 0x989680 ;  /* 0x009896800000895d */ /* 0x004fea0003900000 */
[----:B------:R-:W2:Y:S01]  /*b590*/  @!P0 SYNCS.PHASECHK.TRANS64 P0, [R18+URZ+0x2a800], R3 ;  /* 0x02a80003120085a7 */ /* 0x000ea2000800007f */
[----:B------:R-:W-:Y:S04]  /*b5a0*/  BSSY B0, `(.L_x_1702) ;  /* 0x0000006000007945 */ /* 0x000fe80003800000 */
[----:B--2---:R-:W-:Y:S05]  /*b5b0*/  @P0 BRA `(.L_x_1703) ;  /* 0x0000000000100947 */ /* 0x004fea0003800000 */
.L_x_1704:
[----:B--2---:R2:W3:Y:S02]  /*b5c0*/  SYNCS.PHASECHK.TRANS64.TRYWAIT P0, [R18+URZ+0x2a800], R3 ;  /* 0x02a80003120075a7 */ /* 0x0044e4000800017f */
[----:B---3--:R-:W-:Y:S05]  /*b5d0*/  @!P0 NANOSLEEP.SYNCS 0x989680 ;  /* 0x009896800000895d */ /* 0x008fea0003900000 */
[----:B------:R-:W3:Y:S02]  /*b5e0*/  @!P0 SYNCS.PHASECHK.TRANS64 P0, [R18+URZ+0x2a800], R3 ;  /* 0x02a80003120085a7 */ /* 0x000ee4000800007f */
[----:B---3--:R-:W-:Y:S05]  /*b5f0*/  @!P0 BRA `(.L_x_1704) ;  /* 0xfffffffc00f08947 */ /* 0x008fea000383ffff */
.L_x_1703:
[----:B------:R-:W-:Y:S05]  /*b600*/  BSYNC B0 ;  /* 0x0000000000007941 */ /* 0x000fea0003800000 */
.L_x_1702:
[----:B------:R-:W-:Y:S05]  /*b610*/  BRA `(.L_x_1705) ;  /* 0x0000006c001c7947 */ /* 0x000fea0003800000 */
.L_x_1701:
[----:B------:R-:W2:Y:S01]  /*b620*/  LDL R0, [R1+0x34] ;  /* 0x0000340001007983 */ /* 0x000ea20000100800 */
[----:B------:R-:W-:Y:S02]  /*b630*/  ULDC.64 UR6, c[0x0][0x408] ;  /* 0x0001020000067ab9 */ /* 0x000fe40000000a00 */
[----:B-----5:R-:W-:Y:S01]  /*b640*/  IMAD.WIDE.U32 R24, R141, UR6, RZ ;  /* 0x000000068d187c25 */ /* 0x020fe2000f8e00ff */
[----:B--2---:R-:W-:Y:S02]  /*b650*/  R2UR UR4, R0 ;  /* 0x00000000000472ca */ /* 0x004fe400000e0000 */
[----:B------:R-:W-:-:S11]  /*b660*/  SHF.R.S32.HI R0, RZ, 0x1f, R141 ;  /* 0x0000001fff007819 */ /* 0x000fd6000001148d */
[----:B------:R-:W-:-:S03]  /*b670*/  ULOP3.LUT UP0, URZ, UR4, 0x3ff, URZ, 0xc0, !UPT ;  /* 0x000003ff043f7892 */ /* 0x000fc6000f80c03f */
[----:B------:R-:W-:Y:S02]  /*b680*/  ULDC.64 UR4, c[0x0][0x3f8] ;  /* 0x0000fe0000047ab9 */ /* 0x000fe40000000a00 */
[C---:B------:R-:W-:Y:S01]  /*b690*/  IMAD R4, R0.reuse, UR4, RZ ;  /* 0x0000000400047c24 */ /* 0x040fe2000f8e02ff */
[----:B------:R-:W-:Y:S01]  /*b6a0*/  PLOP3.LUT P0, PT, PT, PT, UP0, 0x80, 0x0 ;  /* 0x000000000000781c */ /* 0x000fe20003f0f008 */
[----:B------:R-:W-:Y:S02]  /*b6b0*/  IMAD R0, R0, UR6, RZ ;  /* 0x0000000600007c24 */ /* 0x000fe4000f8e02ff */
[----:B------:R-:W-:-:S04]  /*b6c0*/  IMAD.WIDE.U32 R26, R141, UR4, RZ ;  /* 0x000000048d1a7c25 */ /* 0x000fc8000f8e00ff */
[C---:B----4-:R-:W-:Y:S02]  /*b6d0*/  IMAD R29, R141.reuse, UR5, R4 ;  /* 0x000000058d1d7c24 */ /* 0x050fe4000f8e0204 */
[----:B0-----:R-:W-:-:S03]  /*b6e0*/  IMAD R31, R141, UR7, R0 ;  /* 0x000000078d1f7c24 */ /* 0x001fc6000f8e0200 */
[----:B------:R-:W-:Y:S01]  /*b6f0*/  IADD3 R29, R29, R27, RZ ;  /* 0x0000001b1d1d7210 */ /* 0x000fe20007ffe0ff */
[----:B------:R-:W-:Y:S01]  /*b700*/  IMAD.IADD R31, R31, 0x1, R25 ;  /* 0x000000011f1f7824 */ /* 0x000fe200078e0219 */
[----:B------:R-:W-:Y:S06]  /*b710*/  @!P0 BRA `(.L_x_1706) ;  /* 0x0000000000408947 */ /* 0x000fec0003800000 */
        /* <DEDUP_REMOVED lines=15> */
[----:B-1----:R-:W-:Y:S05]  /*b810*/  CALL.ABS.NOINC R14 ;  /* 0x000000000e007343 */ /* 0x002fea0003c00000 */
.L_x_1706:
[----:B------:R-:W-:Y:S01]  /*b820*/  ULDC.U8 UR4, c[0x0][0x410] ;  /* 0x0001040000047ab9 */ /* 0x000fe20000000000 */
[----:B------:R-:W-:Y:S01]  /*b830*/  BSSY B0, `(.L_x_1707) ;  /* 0x000069d000007945 */ /* 0x000fe20003800000 */
[----:B------:R-:W-:Y:S01]  /*b840*/  ISETP.NE.AND P0, PT, RZ, UR4, PT ;  /* 0x00000004ff007c0c */ /* 0x000fe2000bf05270 */
[----:B------:R-:W-:-:S12]  /*b850*/  IMAD.IADD R9, R174, 0x1, R187 ;  /* 0x00000001ae097824 */ /* 0x000fd800078e02bb */
[----:B------:R-:W-:Y:S05]  /*b860*/  @!P0 BRA `(.L_x_1708) ;  /* 0x0000003400648947 */ /* 0x000fea0003800000 */
[----:B------:R-:W0:Y:S01]  /*b870*/  LDC R21, c[0x0][0x448] ;  /* 0x00011200ff157b82 */ /* 0x000e220000000800 */
[----:B------:R-:W-:Y:S01]  /*b880*/  LEA R3, R198, R9, 0x6 ;  /* 0x00000009c6037211 */ /* 0x000fe200078e30ff */
[----:B------:R-:W-:Y:S01]  /*b890*/  ULDC.64 UR4, c[0x0][0x3f8] ;  /* 0x0000fe0000047ab9 */ /* 0x000fe20000000a00 */
[----:B------:R-:W-:Y:S01]  /*b8a0*/  ULDC.64 UR6, c[0x0][0x408] ;  /* 0x0001020000067ab9 */ /* 0x000fe20000000a00 */
[----:B------:R-:W-:Y:S02]  /*b8b0*/  IMAD.MOV.U32 R10, RZ, RZ, R26 ;  /* 0x000000ffff0a7224 */ /* 0x000fe400078e001a */
[----:B------:R-:W-:Y:S02]  /*b8c0*/  IMAD.MOV.U32 R11, RZ, RZ, R29 ;  /* 0x000000ffff0b7224 */ /* 0x000fe400078e001d */
[----:B------:R-:W-:Y:S02]  /*b8d0*/  IMAD.MOV.U32 R12, RZ, RZ, R24 ;  /* 0x000000ffff0c7224 */ /* 0x000fe400078e0018 */
[----:B------:R-:W-:Y:S01]  /*b8e0*/  IMAD.MOV.U32 R13, RZ, RZ, R31 ;  /* 0x000000ffff0d7224 */ /* 0x000fe200078e001f */
[----:B0-----:R-:W-:-:S13]  /*b8f0*/  ISETP.NE.AND P0, PT, R21, 0x1, PT ;  /* 0x000000011500780c */ /* 0x001fda0003f05270 */
[----:B------:R-:W0:Y:S08]  /*b900*/  @P0 LDC R0, c[0x0][0x44c] ;  /* 0x00011300ff000b82 */ /* 0x000e300000000800 */
[----:B------:R-:W1:Y:S01]  /*b910*/  @P0 LDC R5, c[0x0][0x450] ;  /* 0x00011400ff050b82 */ /* 0x000e620000000800 */
[----:B0-----:R-:W-:-:S05]  /*b920*/  @P0 IMAD.HI.U32 R0, R3, R0, RZ ;  /* 0x0000000003000227 */ /* 0x001fca00078e00ff */
[----:B-1----:R-:W-:-:S04]  /*b930*/  @P0 SHF.R.U32.HI R3, RZ, R5, R0 ;  /* 0x00000005ff030219 */ /* 0x002fc80000011600 */
[----:B------:R-:W-:Y:S01]  /*b940*/  SHF.R.S32.HI R0, RZ, 0x1f, R3 ;  /* 0x0000001fff007819 */ /* 0x000fe20000011403 */
[----:B------:R-:W-:-:S04]  /*b950*/  IMAD.WIDE.U32 R10, R3, UR4, R10 ;  /* 0x00000004030a7c25 */ /* 0x000fc8000f8e000a */
[C---:B------:R-:W-:Y:S02]  /*b960*/  IMAD R4, R0.reuse, UR4, RZ ;  /* 0x0000000400047c24 */ /* 0x040fe4000f8e02ff */
[----:B------:R-:W-:Y:S02]  /*b970*/  IMAD R0, R0, UR6, RZ ;  /* 0x0000000600007c24 */ /* 0x000fe4000f8e02ff */
[C---:B------:R-:W-:Y:S01]  /*b980*/  IMAD R7, R3.reuse, UR5, R4 ;  /* 0x0000000503077c24 */ /* 0x040fe2000f8e0204 */
[----:B------:R-:W-:Y:S01]  /*b990*/  ULDC.64 UR4, c[0x0][0x3e8] ;  /* 0x0000fa0000047ab9 */ /* 0x000fe20000000a00 */
[C---:B------:R-:W-:Y:S01]  /*b9a0*/  IMAD.WIDE.U32 R12, R3.reuse, UR6, R12 ;  /* 0x00000006030c7c25 */ /* 0x040fe2000f8e000c */
[----:B------:R-:W-:Y:S01]  /*b9b0*/  LEA R6, P0, R10, UR4, 0x1 ;  /* 0x000000040a067c11 */ /* 0x000fe2000f8008ff */
[----:B------:R-:W-:Y:S02]  /*b9c0*/  UMOV UR4, 0xffffffff ;  /* 0xffffffff00047882 */ /* 0x000fe40000000000 */
[----:B------:R-:W-:Y:S01]  /*b9d0*/  IMAD R3, R3, UR7, R0 ;  /* 0x0000000703037c24 */ /* 0x000fe2000f8e0200 */
[----:B------:R-:W-:Y:S01]  /*b9e0*/  ULDC.64 UR6, c[0x0][0x400] ;  /* 0x0001000000067ab9 */ /* 0x000fe20000000a00 */
[----:B------:R-:W-:Y:S01]  /*b9f0*/  IMAD.IADD R7, R11, 0x1, R7 ;  /* 0x000000010b077824 */ /* 0x000fe200078e0207 */
[----:B------:R-:W-:-:S02]  /*ba00*/  LEA R4, P1, R12, UR6, 0x1 ;  /* 0x000000060c047c11 */ /* 0x000fc4000f8208ff */
[----:B------:R-:W-:Y:S02]  /*ba10*/  IADD3 R3, R13, R3, RZ ;  /* 0x000000030d037210 */ /* 0x000fe40007ffe0ff */
[----:B------:R-:W-:Y:S02]  /*ba20*/  LEA.HI.X R7, R10, UR5, R7, 0x1, P0 ;  /* 0x000000050a077c11 */ /* 0x000fe400080f0c07 */
[----:B------:R-:W-:Y:S01]  /*ba30*/  LEA.HI.X R8, R12, UR7, R3, 0x1, P1 ;  /* 0x000000070c087c11 */ /* 0x000fe200088f0c03 */
[----:B------:R-:W-:Y:S06]  /*ba40*/  BRA.DIV UR4, `(.L_x_1709) ;  /* 0x000001ca04987947 */ /* 0x000fec000b800000 */
[----:B------:R0:W1:Y:S04]  /*ba50*/  SHFL.IDX PT, R3, R7, RZ, 0x1c1f ;  /* 0x001c1fff07037589 */ /* 0x00006800000e0000 */
[----:B------:R0:W2:Y:S04]  /*ba60*/  SHFL.IDX PT, R0, R6, RZ, 0x1c1f ;  /* 0x001c1fff06007589 */ /* 0x0000a800000e0000 */
[----:B------:R0:W3:Y:S04]  /*ba70*/  SHFL.IDX PT, R5, R8, RZ, 0x1c1f ;  /* 0x001c1fff08057589 */ /* 0x0000e800000e0000 */
[----:B------:R0:W4:Y:S02]  /*ba80*/  SHFL.IDX PT, R14, R4, RZ, 0x1c1f ;  /* 0x001c1fff040e7589 */ /* 0x00012400000e0000 */
.L_x_2038:
[----:B------:R-:W-:Y:S01]  /*ba90*/  IMAD R84, R166, R21, RZ ;  /* 0x00000015a6547224 */ /* 0x000fe200078e02ff */
[----:B------:R-:W-:Y:S01]  /*baa0*/  BSSY B1, `(.L_x_1710) ;  /* 0x0000051000017945 */ /* 0x000fe20003800000 */
[----:B------:R-:W-:Y:S02]  /*bab0*/  CS2R R60, SRZ ;  /* 0x00000000003c7805 */ /* 0x000fe4000001ff00 */
[----:B------:R-:W-:Y:S02]  /*bac0*/  CS2R R56, SRZ ;  /* 0x0000000000387805 */ /* 0x000fe4000001ff00 */
[----:B------:R-:W-:Y:S02]  /*bad0*/  CS2R R50, SRZ ;  /* 0x0000000000327805 */ /* 0x000fe4000001ff00 */
[----:B------:R-:W-:Y:S02]  /*bae0*/  ISETP.GE.AND P0, PT, R9, R84, PT ;  /* 0x000000540900720c */ /* 0x000fe40003f06270 */
        /* <DEDUP_REMOVED lines=10> */
[----:B------:R-:W-:Y:S01]  /*bb90*/  ULDC UR4, c[0x0][0x3f4] ;  /* 0x0000fd0000047ab9 */ /* 0x000fe20000000800 */
[----:B------:R-:W-:Y:S02]  /*bba0*/  CS2R R58, SRZ ;  /* 0x00000000003a7805 */ /* 0x000fe4000001ff00 */
[----:B------:R-:W-:Y:S02]  /*bbb0*/  ISETP.GE.AND P3, PT, R179, UR4, PT ;  /* 0x00000004b3007c0c */ /* 0x000fe4000bf66270 */
[----:B------:R-:W-:Y:S02]  /*bbc0*/  CS2R R60, SRZ ;  /* 0x00000000003c7805 */ /* 0x000fe4000001ff00 */
[----:B------:R-:W-:Y:S02]  /*bbd0*/  ISETP.GE.AND P2, PT, R177, UR4, PT ;  /* 0x00000004b1007c0c */ /* 0x000fe4000bf46270 */
[----:B------:R-:W-:Y:S02]  /*bbe0*/  ISETP.GE.AND P1, PT, R178, UR4, PT ;  /* 0x00000004b2007c0c */ /* 0x000fe4000bf26270 */
[----:B------:R-:W-:-:S02]  /*bbf0*/  ISETP.GE.AND P0, PT, R176, UR4, PT ;  /* 0x00000004b0007c0c */ /* 0x000fc4000bf06270 */
[----:B------:R-:W-:-:S03]  /*bc00*/  ISETP.GE.AND P4, PT, R164, UR4, PT ;  /* 0x00000004a4007c0c */ /* 0x000fc6000bf86270 */
[C---:B------:R-:W-:Y:S01]  /*bc10*/  @!P3 IMAD.SHL.U32 R29, R179.reuse, 0x2, RZ ;  /* 0x00000002b31db824 */ /* 0x040fe200078e00ff */
[----:B------:R-:W-:-:S03]  /*bc20*/  @!P3 SHF.L.U64.HI R10, R179, 0x1, R206 ;  /* 0x00000001b30ab819 */ /* 0x000fc600000102ce */
[C---:B------:R-:W-:Y:S01]  /*bc30*/  @!P2 IMAD.SHL.U32 R31, R177.reuse, 0x2, RZ ;  /* 0x00000002b11fa824 */ /* 0x040fe200078e00ff */
[----:B------:R-:W-:Y:S01]  /*bc40*/  @!P2 SHF.L.U64.HI R20, R177, 0x1, R205 ;  /* 0x00000001b114a819 */ /* 0x000fe200000102cd */
[----:B------:R-:W-:Y:S01]  /*bc50*/  @!P1 IMAD.SHL.U32 R33, R178, 0x2, RZ ;  /* 0x00000002b2219824 */ /* 0x000fe200078e00ff */
[-C--:B--2---:R-:W-:Y:S01]  /*bc60*/  @!P3 IADD3 R26, P6, R0, R29.reuse, RZ ;  /* 0x0000001d001ab210 */ /* 0x084fe20007fde0ff */
[----:B------:R-:W-:Y:S01]  /*bc70*/  @!P0 IMAD.SHL.U32 R41, R176, 0x2, RZ ;  /* 0x00000002b0298824 */ /* 0x000fe200078e00ff */
[----:B----4-:R-:W-:Y:S01]  /*bc80*/  @!P3 IADD3 R28, P5, R14, R29, RZ ;  /* 0x0000001d0e1cb210 */ /* 0x010fe20007fbe0ff */
[----:B---3--:R-:W-:Y:S01]  /*bc90*/  @!P4 IMAD.MOV.U32 R15, RZ, RZ, R5 ;  /* 0x000000ffff0fc224 */ /* 0x008fe200078e0005 */
[----:B------:R-:W-:Y:S01]  /*bca0*/  @!P1 SHF.L.U64.HI R24, R178, 0x1, R203 ;  /* 0x00000001b2189819 */ /* 0x000fe200000102cb */
[--C-:B-1----:R-:W-:Y:S01]  /*bcb0*/  @!P3 IMAD.X R27, R3, 0x1, R10.reuse, P6 ;  /* 0x00000001031bb824 */ /* 0x102fe200030e060a */
[-C--:B------:R-:W-:Y:S01]  /*bcc0*/  @!P2 IADD3 R12, P6, R0, R31.reuse, RZ ;  /* 0x0000001f000ca210 */ /* 0x080fe20007fde0ff */
[----:B------:R-:W-:Y:S01]  /*bcd0*/  @!P3 IMAD.X R29, R5, 0x1, R10, P5 ;  /* 0x00000001051db824 */ /* 0x000fe200028e060a */
[----:B------:R-:W-:-:S02]  /*bce0*/  @!P2 IADD3 R30, P5, R14, R31, RZ ;  /* 0x0000001f0e1ea210 */ /* 0x000fc40007fbe0ff */
[----:B------:R-:W-:Y:S02]  /*bcf0*/  @!P2 IADD3.X R13, R3, R20, RZ, P6, !PT ;  /* 0x00000014030da210 */ /* 0x000fe400037fe4ff */
[-C--:B------:R-:W-:Y:S01]  /*bd00*/  @!P1 IADD3 R10, P6, R0, R33.reuse, RZ ;  /* 0x00000021000a9210 */ /* 0x080fe20007fde0ff */
[----:B------:R-:W-:Y:S01]  /*bd10*/  @!P2 IMAD.X R31, R5, 0x1, R20, P5 ;  /* 0x00000001051fa824 */ /* 0x000fe200028e0614 */
[----:B------:R-:W-:Y:S01]  /*bd20*/  ISETP.GE.AND P5, PT, R180, UR4, PT ;  /* 0x00000004b4007c0c */ /* 0x000fe2000bfa6270 */
[----:B------:R-:W-:Y:S01]  /*bd30*/  @!P4 IMAD.MOV.U32 R20, RZ, RZ, R0 ;  /* 0x000000ffff14c224 */ /* 0x000fe200078e0000 */
[----:B------:R-:W-:Y:S01]  /*bd40*/  @!P0 SHF.L.U64.HI R38, R176, 0x1, R202 ;  /* 0x00000001b0268819 */ /* 0x000fe200000102ca */
[----:B------:R-:W-:Y:S01]  /*bd50*/  @!P1 IMAD.X R11, R3, 0x1, R24, P6 ;  /* 0x00000001030b9824 */ /* 0x000fe200030e0618 */
[----:B------:R-:W-:Y:S02]  /*bd60*/  @!P1 IADD3 R32, P6, R14, R33, RZ ;  /* 0x000000210e209210 */ /* 0x000fe40007fde0ff */
[----:B------:R-:W-:-:S03]  /*bd70*/  @!P4 MOV R21, R3 ;  /* 0x000000030015c202 */ /* 0x000fc60000000f00 */
[----:B------:R-:W-:Y:S01]  /*bd80*/  @!P1 IMAD.X R33, R5, 0x1, R24, P6 ;  /* 0x0000000105219824 */ /* 0x000fe200030e0618 */
[----:B------:R-:W-:Y:S01]  /*bd90*/  @!P0 IADD3 R34, P6, R0, R41, RZ ;  /* 0x0000002900228210 */ /* 0x000fe20007fde0ff */
[----:B------:R-:W-:-:S04]  /*bda0*/  @!P4 IMAD.WIDE R20, R164, 0x2, R20 ;  /* 0x00000002a414c825 */ /* 0x000fc800078e0214 */
[----:B------:R-:W-:Y:S01]  /*bdb0*/  @!P4 IMAD.WIDE R24, R164, 0x2, R14 ;  /* 0x00000002a418c825 */ /* 0x000fe200078e020e */
[----:B------:R1:W5:Y:S03]  /*bdc0*/  @!P4 LD.E.64 R58, desc[UR60][R20.64] ;  /* 0x0000003c143ac980 */ /* 0x000366000c101b00 */
[----:B------:R-:W-:Y:S01]  /*bdd0*/  @!P0 IMAD.X R35, R3, 0x1, R38, P6 ;  /* 0x0000000103238824 */ /* 0x000fe200030e0626 */
[----:B------:R-:W-:Y:S01]  /*bde0*/  @!P0 IADD3 R40, P6, R14, R41, RZ ;  /* 0x000000290e288210 */ /* 0x000fe20007fde0ff */
[C---:B------:R-:W-:Y:S01]  /*bdf0*/  @!P5 IMAD.SHL.U32 R15, R180.reuse, 0x2, RZ ;  /* 0x00000002b40fd824 */ /* 0x040fe200078e00ff */
[----:B------:R1:W5:Y:S01]  /*be00*/  @!P4 LD.E.64 R60, desc[UR60][R24.64] ;  /* 0x0000003c183cc980 */ /* 0x000362000c101b00 */
[----:B------:R-:W-:Y:S02]  /*be10*/  @!P5 SHF.L.U64.HI R36, R180, 0x1, R201 ;  /* 0x00000001b424d819 */ /* 0x000fe400000102c9 */
[----:B------:R-:W-:-:S02]  /*be20*/  CS2R R54, SRZ ;  /* 0x0000000000367805 */ /* 0x000fc4000001ff00 */
[----:B------:R-:W-:Y:S02]  /*be30*/  @!P0 IADD3.X R41, R5, R38, RZ, P6, !PT ;  /* 0x0000002605298210 */ /* 0x000fe400037fe4ff */
[----:B------:R-:W-:Y:S02]  /*be40*/  CS2R R56, SRZ ;  /* 0x0000000000387805 */ /* 0x000fe4000001ff00 */
[-C--:B------:R-:W-:Y:S02]  /*be50*/  @!P5 IADD3 R62, P4, R0, R15.reuse, RZ ;  /* 0x0000000f003ed210 */ /* 0x080fe40007f9e0ff */
[----:B------:R-:W-:Y:S02]  /*be60*/  @!P5 IADD3 R14, P6, R14, R15, RZ ;  /* 0x0000000f0e0ed210 */ /* 0x000fe40007fde0ff */
[----:B------:R-:W-:Y:S02]  /*be70*/  CS2R R52, SRZ ;  /* 0x0000000000347805 */ /* 0x000fe4000001ff00 */
[----:B------:R-:W-:Y:S01]  /*be80*/  CS2R R50, SRZ ;  /* 0x0000000000327805 */ /* 0x000fe2000001ff00 */
[--C-:B------:R-:W-:Y:S01]  /*be90*/  @!P5 IMAD.X R63, R3, 0x1, R36.reuse, P4 ;  /* 0x00000001033fd824 */ /* 0x100fe200020e0624 */
[----:B------:R-:W-:Y:S01]  /*bea0*/  CS2R R48, SRZ ;  /* 0x0000000000307805 */ /* 0x000fe2000001ff00 */
[----:B------:R-:W-:Y:S01]  /*beb0*/  @!P5 IMAD.X R15, R5, 0x1, R36, P6 ;  /* 0x00000001050fd824 */ /* 0x000fe200030e0624 */
[----:B------:R-:W-:-:S02]  /*bec0*/  CS2R R46, SRZ ;  /* 0x00000000002e7805 */ /* 0x000fc4000001ff00 */
[----:B------:R-:W-:Y:S02]  /*bed0*/  CS2R R44, SRZ ;  /* 0x00000000002c7805 */ /* 0x000fe4000001ff00 */
[----:B------:R-:W-:Y:S02]  /*bee0*/  CS2R R42, SRZ ;  /* 0x00000000002a7805 */ /* 0x000fe4000001ff00 */
[----:B------:R-:W-:Y:S02]  /*bef0*/  CS2R R36, SRZ ;  /* 0x0000000000247805 */ /* 0x000fe4000001ff00 */
[----:B------:R-:W-:Y:S01]  /*bf00*/  CS2R R38, SRZ ;  /* 0x0000000000267805 */ /* 0x000fe2000001ff00 */
[----:B------:R1:W5:Y:S04]  /*bf10*/  @!P3 LD.E.64 R54, desc[UR60][R26.64] ;  /* 0x0000003c1a36b980 */ /* 0x000368000c101b00 */
        /* <DEDUP_REMOVED lines=8> */
[----:B------:R1:W5:Y:S02]  /*bfa0*/  @!P5 LD.E.64 R38, desc[UR60][R14.64] ;  /* 0x0000003c0e26d980 */ /* 0x000364000c101b00 */
.L_x_1711:
[----:B------:R-:W-:Y:S05]  /*bfb0*/  BSYNC B1 ;  /* 0x0000000000017941 */ /* 0x000fea0003800000 */
.L_x_1710:
[----:B-1---5:R-:W-:Y:S01]  /*bfc0*/  IMAD.MOV.U32 R10, RZ, RZ, R57 ;  /* 0x000000ffff0a7224 */ /* 0x022fe200078e0039 */
[----:B---3--:R-:W-:Y:S01]  /*bfd0*/  MOV R5, R56 ;  /* 0x0000003800057202 */ /* 0x008fe20000000f00 */
[----:B--2---:R-:W-:Y:S01]  /*bfe0*/  IMAD.MOV.U32 R0, RZ, RZ, R60 ;  /* 0x000000ffff007224 */ /* 0x004fe200078e003c */
[----:B------:R-:W-:Y:S01]  /*bff0*/  UMOV UR4, 0xffffffff ;  /* 0xffffffff00047882 */ /* 0x000fe20000000000 */
        /* <DEDUP_REMOVED lines=8> */
[----:B------:R-:W-:Y:S02]  /*c080*/  CS2R R30, SRZ ;  /* 0x00000000001e7805 */ /* 0x000fe4000001ff00 */
[----:B------:R-:W-:Y:S01]  /*c090*/  PRMT R82, R10, 0x5410, R5 ;  /* 0x000054100a527816 */ /* 0x000fe20000000005 */
[----:B------:R-:W-:Y:S01]  /*c0a0*/  IMAD.MOV.U32 R5, RZ, RZ, R38 ;  /* 0x000000ffff057224 */ /* 0x000fe200078e0026 */
[----:B------:R-:W-:Y:S01]  /*c0b0*/  PRMT R83, R0, 0x5410, R3 ;  /* 0x0000541000537816 */ /* 0x000fe20000000003 */
[----:B------:R-:W-:Y:S02]  /*c0c0*/  IMAD.MOV.U32 R10, RZ, RZ, R39 ;  /* 0x000000ffff0a7224 */ /* 0x000fe400078e0027 */
        /* <DEDUP_REMOVED lines=23> */
[----:B------:R-:W-:Y:S06]  /*c240*/  BRA.DIV UR4, `(.L_x_1712) ;  /* 0x000001c604087947 */ /* 0x000fec000b800000 */
[----:B------:R1:W2:Y:S04]  /*c250*/  SHFL.IDX PT, R3, R7, 0x1, 0x1c1f ;  /* 0x003c1f0007037f89 */ /* 0x0002a800000e0000 */
[----:B------:R1:W3:Y:S04]  /*c260*/  SHFL.IDX PT, R0, R6, 0x1, 0x1c1f ;  /* 0x003c1f0006007f89 */ /* 0x0002e800000e0000 */
[----:B------:R1:W1:Y:S04]  /*c270*/  SHFL.IDX PT, R5, R8, 0x1, 0x1c1f ;  /* 0x003c1f0008057f89 */ /* 0x00026800000e0000 */
[----:B0-----:R-:W0:Y:S02]  /*c280*/  SHFL.IDX PT, R4, R4, 0x1, 0x1c1f ;  /* 0x003c1f0004047f89 */ /* 0x001e2400000e0000 */
.L_x_2044:
[----:B------:R-:W-:Y:S01]  /*c290*/  VIADD R9, R9, 0x40 ;  /* 0x0000004009097836 */ /* 0x000fe20000000000 */
[----:B-1----:R-:W-:Y:S01]  /*c2a0*/  LOP3.LUT R6, R184, 0x18, R16, 0xf8, !PT ;  /* 0x00000018b8067812 */ /* 0x002fe200078ef810 */
[----:B------:R-:W-:Y:S01]  /*c2b0*/  BSSY B1, `(.L_x_1713) ;  /* 0x0000053000017945 */ /* 0x000fe20003800000 */
[----:B------:R-:W-:Y:S02]  /*c2c0*/  LOP3.LUT P0, RZ, R207, 0x4, RZ, 0xc0, !PT ;  /* 0x00000004cfff7812 */ /* 0x000fe4000780c0ff */
[----:B------:R-:W-:Y:S02]  /*c2d0*/  CS2R R32, SRZ ;  /* 0x0000000000207805 */ /* 0x000fe4000001ff00 */
[----:B------:R-:W-:Y:S02]  /*c2e0*/  ISETP.GE.AND P1, PT, R9, R84, PT ;  /* 0x000000540900720c */ /* 0x000fe40003f26270 */
[----:B------:R-:W-:Y:S02]  /*c2f0*/  CS2R R26, SRZ ;  /* 0x00000000001a7805 */ /* 0x000fe4000001ff00 */
[----:B------:R-:W-:-:S02]  /*c300*/  LOP3.LUT R7, R6, R185, RZ, 0x3c, !PT ;  /* 0x000000b906077212 */ /* 0x000fc400078e3cff */
[----:B------:R-:W-:Y:S02]  /*c310*/  CS2R R20, SRZ ;  /* 0x0000000000147805 */ /* 0x000fe4000001ff00 */
[----:B------:R-:W-:Y:S02]  /*c320*/  CS2R R12, SRZ ;  /* 0x00000000000c7805 */ /* 0x000fe4000001ff00 */
[----:B------:R-:W-:Y:S02]  /*c330*/  CS2R R8, SRZ ;  /* 0x0000000000087805 */ /* 0x000fe4000001ff00 */
[----:B------:R-:W-:Y:S01]  /*c340*/  CS2R R40, SRZ ;  /* 0x0000000000287805 */ /* 0x000fe2000001ff00 */
[----:B------:R-:W-:Y:S01]  /*c350*/  IMAD.IADD R7, R186, 0x1, R7 ;  /* 0x00000001ba077824 */ /* 0x000fe200078e0207 */
[----:B------:R-:W-:Y:S02]  /*c360*/  CS2R R34, SRZ ;  /* 0x0000000000227805 */ /* 0x000fe4000001ff00 */
[----:B------:R-:W-:-:S02]  /*c370*/  CS2R R28, SRZ ;  /* 0x00000000001c7805 */ /* 0x000fc4000001ff00 */
[----:B------:R-:W-:Y:S02]  /*c380*/  CS2R R24, SRZ ;  /* 0x0000000000187805 */ /* 0x000fe4000001ff00 */
[----:B----4-:R-:W-:Y:S01]  /*c390*/  CS2R R14, SRZ ;  /* 0x00000000000e7805 */ /* 0x010fe2000001ff00 */
[----:B------:R-:W-:Y:S01]  /*c3a0*/  IMAD R62, R7, 0x2, R18 ;  /* 0x00000002073e7824 */ /* 0x000fe200078e0212 */
        /* <DEDUP_REMOVED lines=8> */
[----:B------:R-:W-:-:S05]  /*c430*/  ISETP.GE.AND P1, PT, R176, UR4, PT ;  /* 0x00000004b0007c0c */ /* 0x000fca000bf26270 */
[C---:B------:R-:W-:Y:S02]  /*c440*/  @!P4 SHF.L.U32 R9, R179.reuse, 0x1, RZ ;  /* 0x00000001b309c819 */ /* 0x040fe400000006ff */
[----:B------:R-:W-:Y:S02]  /*c450*/  @!P4 SHF.L.U64.HI R6, R179, 0x1, R206 ;  /* 0x00000001b306c819 */ /* 0x000fe400000102ce */
[C---:B------:R-:W-:Y:S01]  /*c460*/  @!P3 IMAD.SHL.U32 R73, R177.reuse, 0x2, RZ ;  /* 0x00000002b149b824 */ /* 0x040fe200078e00ff */
[-C--:B---3--:R-:W-:Y:S01]  /*c470*/  @!P4 IADD3 R10, P5, R0, R9.reuse, RZ ;  /* 0x00000009000ac210 */ /* 0x088fe20007fbe0ff */
[----:B------:R-:W-:Y:S01]  /*c480*/  @!P2 IMAD.SHL.U32 R67, R178, 0x2, RZ ;  /* 0x00000002b243a824 */ /* 0x000fe200078e00ff */
[----:B0-----:R-:W-:Y:S01]  /*c490*/  @!P4 IADD3 R8, P6, R4, R9, RZ ;  /* 0x000000090408c210 */ /* 0x001fe20007fde0ff */
[----:B------:R-:W-:Y:S01]  /*c4a0*/  @!P1 IMAD.SHL.U32 R7, R176, 0x2, RZ ;  /* 0x00000002b0079824 */ /* 0x000fe200078e00ff */
[----:B------:R-:W-:Y:S01]  /*c4b0*/  @!P3 SHF.L.U64.HI R12, R177, 0x1, R205 ;  /* 0x00000001b10cb819 */ /* 0x000fe200000102cd */
[--C-:B--2---:R-:W-:Y:S01]  /*c4c0*/  @!P4 IMAD.X R11, R3, 0x1, R6.reuse, P5 ;  /* 0x00000001030bc824 */ /* 0x104fe200028e0606 */
[----:B------:R-:W-:Y:S01]  /*c4d0*/  @!P3 IADD3 R76, P5, R0, R73, RZ ;  /* 0x00000049004cb210 */ /* 0x000fe20007fbe0ff */
[----:B------:R-:W-:Y:S01]  /*c4e0*/  @!P4 IMAD.X R9, R5, 0x1, R6, P6 ;  /* 0x000000010509c824 */ /* 0x000fe200030e0606 */
[----:B------:R-:W-:-:S02]  /*c4f0*/  @!P2 SHF.L.U64.HI R14, R178, 0x1, R203 ;  /* 0x00000001b20ea819 */ /* 0x000fc400000102cb */
[----:B------:R-:W-:Y:S02]  /*c500*/  @!P3 IADD3.X R77, R3, R12, RZ, P5, !PT ;  /* 0x0000000c034db210 */ /* 0x000fe40002ffe4ff */
[----:B------:R-:W-:Y:S02]  /*c510*/  @!P3 IADD3 R72, P6, R4, R73, RZ ;  /* 0x000000490448b210 */ /* 0x000fe40007fde0ff */
[-C--:B------:R-:W-:Y:S02]  /*c520*/  @!P2 IADD3 R70, P5, R0, R67.reuse, RZ ;  /* 0x000000430046a210 */ /* 0x080fe40007fbe0ff */
[----:B------:R-:W-:Y:S01]  /*c530*/  @!P1 SHF.L.U64.HI R20, R176, 0x1, R202 ;  /* 0x00000001b0149819 */ /* 0x000fe200000102ca */
[----:B------:R-:W-:Y:S01]  /*c540*/  @!P3 IMAD.X R73, R5, 0x1, R12, P6 ;  /* 0x000000010549b824 */ /* 0x000fe200030e060c */
[----:B------:R-:W-:Y:S01]  /*c550*/  @!P2 IADD3 R66, P6, R4, R67, RZ ;  /* 0x000000430442a210 */ /* 0x000fe20007fde0ff */
[----:B------:R-:W-:Y:S01]  /*c560*/  @!P2 IMAD.X R71, R3, 0x1, R14, P5 ;  /* 0x000000010347a824 */ /* 0x000fe200028e060e */
[----:B------:R-:W-:-:S03]  /*c570*/  @!P1 IADD3 R64, P5, R0, R7, RZ ;  /* 0x0000000700409210 */ /* 0x000fc60007fbe0ff */
[----:B------:R-:W-:Y:S01]  /*c580*/  @!P2 IMAD.X R67, R5, 0x1, R14, P6 ;  /* 0x000000010543a824 */ /* 0x000fe200030e060e */
[----:B------:R-:W-:Y:S02]  /*c590*/  @!P1 IADD3.X R65, R3, R20, RZ, P5, !PT ;  /* 0x0000001403419210 */ /* 0x000fe40002ffe4ff */
[----:B------:R-:W-:Y:S02]  /*c5a0*/  @!P1 IADD3 R6, P5, R4, R7, RZ ;  /* 0x0000000704069210 */ /* 0x000fe40007fbe0ff */
[----:B------:R-:W-:-:S03]  /*c5b0*/  ISETP.GE.AND P6, PT, R164, UR4, PT ;  /* 0x00000004a4007c0c */ /* 0x000fc6000bfc6270 */
[----:B------:R-:W-:Y:S01]  /*c5c0*/  @!P1 IMAD.X R7, R5, 0x1, R20, P5 ;  /* 0x0000000105079824 */ /* 0x000fe200028e0614 */
[----:B------:R-:W-:-:S09]  /*c5d0*/  ISETP.GE.AND P5, PT, R180, UR4, PT ;  /* 0x00000004b4007c0c */ /* 0x000fd2000bfa6270 */
[----:B------:R-:W-:Y:S02]  /*c5e0*/  @!P6 IMAD.MOV.U32 R12, RZ, RZ, R0 ;  /* 0x000000ffff0ce224 */ /* 0x000fe400078e0000 */
[----:B------:R-:W-:Y:S02]  /*c5f0*/  @!P6 IMAD.MOV.U32 R13, RZ, RZ, R3 ;  /* 0x000000ffff0de224 */ /* 0x000fe400078e0003 */
[----:B------:R-:W-:-:S04]  /*c600*/  @!P6 IMAD.WIDE R14, R164, 0x2, R4 ;  /* 0x00000002a40ee825 */ /* 0x000fc800078e0204 */
[----:B------:R-:W-:Y:S01]  /*c610*/  @!P6 IMAD.WIDE R12, R164, 0x2, R12 ;  /* 0x00000002a40ce825 */ /* 0x000fe200078e020c */
[----:B------:R0:W5:Y:S03]  /*c620*/  @!P6 LD.E.64 R30, desc[UR60][R14.64] ;  /* 0x0000003c0e1ee980 */ /* 0x000166000c101b00 */
[C---:B------:R-:W-:Y:S01]  /*c630*/  @!P5 IMAD.SHL.U32 R21, R180.reuse, 0x2, RZ ;  /* 0x00000002b415d824 */ /* 0x040fe200078e00ff */
[----:B------:R1:W5:Y:S01]  /*c640*/  @!P6 LD.E.64 R40, desc[UR60][R12.64] ;  /* 0x0000003c0c28e980 */ /* 0x000362000c101b00 */
[----:B------:R-:W-:-:S03]  /*c650*/  @!P5 SHF.L.U64.HI R20, R180, 0x1, R201 ;  /* 0x00000001b414d819 */ /* 0x000fc600000102c9 */
[-C--:B------:R-:W-:Y:S02]  /*c660*/  @!P5 IADD3 R74, P6, R0, R21.reuse, RZ ;  /* 0x00000015004ad210 */ /* 0x080fe40007fde0ff */
[----:B------:R-:W-:Y:S02]  /*c670*/  CS2R R34, SRZ ;  /* 0x0000000000227805 */ /* 0x000fe4000001ff00 */
[----:B------:R-:W-:Y:S02]  /*c680*/  CS2R R32, SRZ ;  /* 0x0000000000207805 */ /* 0x000fe4000001ff00 */
[----:B------:R-:W-:Y:S02]  /*c690*/  @!P5 IADD3.X R75, R3, R20, RZ, P6, !PT ;  /* 0x00000014034bd210 */ /* 0x000fe400037fe4ff */
[----:B------:R-:W-:Y:S01]  /*c6a0*/  @!P5 IADD3 R4, P6, R4, R21, RZ ;  /* 0x000000150404d210 */ /* 0x000fe20007fde0ff */
[----:B------:R2:W5:Y:S01]  /*c6b0*/  @!P4 LD.E.64 R34, desc[UR60][R10.64] ;  /* 0x0000003c0a22c980 */ /* 0x000562000c101b00 */
[----:B------:R-:W-:-:S02]  /*c6c0*/  CS2R R28, SRZ ;  /* 0x00000000001c7805 */ /* 0x000fc4000001ff00 */
[----:B------:R-:W-:Y:S02]  /*c6d0*/  CS2R R26, SRZ ;  /* 0x00000000001a7805 */ /* 0x000fe4000001ff00 */
[----:B------:R-:W-:Y:S01]  /*c6e0*/  CS2R R24, SRZ ;  /* 0x0000000000187805 */ /* 0x000fe2000001ff00 */
[----:B------:R-:W-:Y:S01]  /*c6f0*/  @!P5 IMAD.X R5, R5, 0x1, R20, P6 ;  /* 0x000000010505d824 */ /* 0x000fe200030e0614 */
[----:B------:R3:W5:Y:S01]  /*c700*/  @!P4 LD.E.64 R32, desc[UR60][R8.64] ;  /* 0x0000003c0820c980 */ /* 0x000762000c101b00 */
[----:B------:R-:W-:Y:S02]  /*c710*/  CS2R R20, SRZ ;  /* 0x0000000000147805 */ /* 0x000fe4000001ff00 */
[----:B0-----:R-:W-:Y:S02]  /*c720*/  CS2R R14, SRZ ;  /* 0x00000000000e7805 */ /* 0x001fe4000001ff00 */
[----:B-1----:R-:W-:Y:S01]  /*c730*/  CS2R R12, SRZ ;  /* 0x00000000000c7805 */ /* 0x002fe2000001ff00 */
[----:B------:R1:W5:Y:S01]  /*c740*/  @!P3 LD.E.64 R28, desc[UR60][R76.64] ;  /* 0x0000003c4c1cb980 */ /* 0x000362000c101b00 */
[----:B--2---:R-:W-:-:S03]  /*c750*/  CS2R R10, SRZ ;  /* 0x00000000000a7805 */ /* 0x004fc6000001ff00 */
[----:B------:R1:W5:Y:S01]  /*c760*/  @!P3 LD.E.64 R26, desc[UR60][R72.64] ;  /* 0x0000003c481ab980 */ /* 0x000362000c101b00 */
[----:B---3--:R-:W-:-:S03]  /*c770*/  CS2R R8, SRZ ;  /* 0x0000000000087805 */ /* 0x008fc6000001ff00 */
[----:B------:R1:W5:Y:S04]  /*c780*/  @!P2 LD.E.64 R24, desc[UR60][R70.64] ;  /* 0x0000003c4618a980 */ /* 0x000368000c101b00 */
[----:B------:R1:W5:Y:S04]  /*c790*/  @!P2 LD.E.64 R20, desc[UR60][R66.64] ;  /* 0x0000003c4214a980 */ /* 0x000368000c101b00 */
[----:B------:R1:W5:Y:S04]  /*c7a0*/  @!P1 LD.E.64 R14, desc[UR60][R64.64] ;  /* 0x0000003c400e9980 */ /* 0x000368000c101b00 */
[----:B------:R1:W5:Y:S04]  /*c7b0*/  @!P1 LD.E.64 R12, desc[UR60][R6.64] ;  /* 0x0000003c060c9980 */ /* 0x000368000c101b00 */
[----:B------:R1:W5:Y:S04]  /*c7c0*/  @!P5 LD.E.64 R10, desc[UR60][R74.64] ;  /* 0x0000003c4a0ad980 */ /* 0x000368000c101b00 */
[----:B------:R1:W5:Y:S02]  /*c7d0*/  @!P5 LD.E.64 R8, desc[UR60][R4.64] ;  /* 0x0000003c0408d980 */ /* 0x000364000c101b00 */
.L_x_1714:
[----:B------:R-:W-:Y:S05]  /*c7e0*/  BSYNC B1 ;  /* 0x0000000000017941 */ /* 0x000fea0003800000 */
.L_x_1713:
[----:B01---5:R-:W-:Y:S01]  /*c7f0*/  IMAD.MOV.U32 R4, RZ, RZ, R30 ;  /* 0x000000ffff047224 */ /* 0x023fe200078e001e */
[----:B--2---:R-:W-:Y:S01]  /*c800*/  LEA.HI R3, R197, R197, RZ, 0x1 ;  /* 0x000000c5c5037211 */ /* 0x004fe200078f08ff */
[C---:B------:R-:W-:Y:S01]  /*c810*/  VIADD R5, R62.reuse, 0xc400 ;  /* 0x0000c4003e057836 */ /* 0x040fe20000000000 */
[----:B------:R-:W-:Y:S01]  /*c820*/  MOV R63, R34 ;  /* 0x00000022003f7202 */ /* 0x000fe20000000f00 */
[----:B---3--:R-:W-:Y:S01]  /*c830*/  VIADD R0, R62, 0xc440 ;  /* 0x0000c4403e007836 */ /* 0x008fe20000000000 */
[----:B------:R-:W-:Y:S01]  /*c840*/  PRMT R75, R4, 0x7610, R75 ;  /* 0x00007610044b7816 */ /* 0x000fe2000000004b */
[----:B------:R-:W-:Y:S01]  /*c850*/  IMAD.MOV.U32 R6, RZ, RZ, R32 ;  /* 0x000000ffff067224 */ /* 0x000fe200078e0020 */
[----:B------:R-:W-:Y:S01]  /*c860*/  LOP3.LUT R4, R3, 0xfffffffe, RZ, 0xc0, !PT ;  /* 0xfffffffe03047812 */ /* 0x000fe200078ec0ff */
[----:B------:R-:W-:Y:S01]  /*c870*/  IMAD.MOV.U32 R7, RZ, RZ, R33 ;  /* 0x000000ffff077224 */ /* 0x000fe200078e0021 */
[----:B------:R-:W-:Y:S01]  /*c880*/  @P0 IADD3 R0, R5, -0x40, RZ ;  /* 0xffffffc005000810 */ /* 0x000fe20007ffe0ff */
[----:B------:R-:W-:Y:S01]  /*c890*/  IMAD.MOV.U32 R5, RZ, RZ, R31 ;  /* 0x000000ffff057224 */ /* 0x000fe200078e001f */
[----:B------:R-:W-:Y:S01]  /*c8a0*/  MOV R3, R26 ;  /* 0x0000001a00037202 */ /* 0x000fe20000000f00 */
[----:B------:R-:W-:Y:S01]  /*c8b0*/  IMAD.IADD R4, R197, 0x1, -R4 ;  /* 0x00000001c5047824 */ /* 0x000fe200078e0a04 */
[----:B------:R-:W-:Y:S01]  /*c8c0*/  PRMT R73, R6, 0x5410, R7 ;  /* 0x0000541006497816 */ /* 0x000fe20000000007 */
[----:B------:R-:W-:Y:S01]  /*c8d0*/  IMAD.MOV.U32 R6, RZ, RZ, R27 ;  /* 0x000000ffff067224 */ /* 0x000fe200078e001b */
[----:B------:R-:W-:Y:S01]  /*c8e0*/  PRMT R75, R75, 0x5410, R5 ;  /* 0x000054104b4b7816 */ /* 0x000fe20000000005 */
[----:B------:R-:W-:Y:S01]  /*c8f0*/  IMAD.MOV.U32 R7, RZ, RZ, R20 ;  /* 0x000000ffff077224 */ /* 0x000fe200078e0014 */
[----:B------:R-:W-:Y:S01]  /*c900*/  SHF.L.U32 R5, R4, 0x1f, RZ ;  /* 0x0000001f04057819 */ /* 0x000fe200000006ff */
[----:B------:R-:W-:Y:S01]  /*c910*/  IMAD.MOV.U32 R4, RZ, RZ, R12 ;  /* 0x000000ffff047224 */ /* 0x000fe200078e000c */
[----:B------:R-:W-:Y:S01]  /*c920*/  PRMT R70, R3, 0x5410, R6 ;  /* 0x0000541003467816 */ /* 0x000fe20000000006 */
[----:B------:R-:W-:Y:S01]  /*c930*/  IMAD.MOV.U32 R3, RZ, RZ, R21 ;  /* 0x000000ffff037224 */ /* 0x000fe200078e0015 */
[----:B------:R-:W0:Y:S01]  /*c940*/  SYNCS.PHASECHK.TRANS64.TRYWAIT P0, [R18+URZ+0x2a800], R5 ;  /* 0x02a80005120075a7 */ /* 0x000e22000800017f */
[----:B------:R-:W-:Y:S01]  /*c950*/  PRMT R66, R7, 0x7610, R66 ;  /* 0x0000761007427816 */ /* 0x000fe20000000042 */
[----:B------:R-:W-:Y:S01]  /*c960*/  IMAD.MOV.U32 R7, RZ, RZ, R8 ;  /* 0x000000ffff077224 */ /* 0x000fe200078e0008 */
[----:B------:R-:W-:Y:S01]  /*c970*/  MOV R6, R13 ;  /* 0x0000000d00067202 */ /* 0x000fe20000000f00 */
[----:B------:R-:W-:Y:S01]  /*c980*/  BSSY B1, `(.L_x_1715) ;  /* 0x000001a000017945 */ /* 0x000fe20003800000 */
[----:B------:R-:W-:-:S02]  /*c990*/  PRMT R66, R66, 0x5410, R3 ;  /* 0x0000541042427816 */ /* 0x000fc40000000003 */
        /* <DEDUP_REMOVED lines=8> */
[----:B------:R-:W-:Y:S01]  /*ca20*/  VIADDMNMX R72, R84, -R187, 0x80, PT ;  /* 0x0000008054487446 */ /* 0x000fe200038009bb */
[----:B------:R-:W-:Y:S01]  /*ca30*/  IMAD.MOV.U32 R63, RZ, RZ, R15 ;  /* 0x000000ffff3f7224 */ /* 0x000fe200078e000f */
[----:B------:R-:W-:Y:S01]  /*ca40*/  PRMT R76, R6, 0x5410, R7 ;  /* 0x00005410064c7816 */ /* 0x000fe20000000007 */
[----:B------:R-:W-:Y:S01]  /*ca50*/  IMAD.MOV.U32 R6, RZ, RZ, R28 ;  /* 0x000000ffff067224 */ /* 0x000fe200078e001c */
[----:B------:R-:W-:Y:S01]  /*ca60*/  PRMT R74, R74, 0x5410, R4 ;  /* 0x000054104a4a7816 */ /* 0x000fe20000000004 */
[----:B------:R-:W-:Y:S01]  /*ca70*/  IMAD.MOV.U32 R7, RZ, RZ, R29 ;  /* 0x000000ffff077224 */ /* 0x000fe200078e001d */
[----:B------:R-:W-:Y:S01]  /*ca80*/  ISETP.GE.AND P1, PT, R174, R72, PT ;  /* 0x00000048ae00720c */ /* 0x000fe20003f26270 */
[----:B------:R-:W-:-:S03]  /*ca90*/  IMAD.MOV.U32 R4, RZ, RZ, R24 ;  /* 0x000000ffff047224 */ /* 0x000fc600078e0018 */
[----:B------:R-:W-:Y:S01]  /*caa0*/  PRMT R71, R6, 0x5410, R7 ;  /* 0x0000541006477816 */ /* 0x000fe20000000007 */
[----:B------:R-:W-:Y:S01]  /*cab0*/  IMAD.MOV.U32 R7, RZ, RZ, R14 ;  /* 0x000000ffff077224 */ /* 0x000fe200078e000e */
[----:B------:R-:W-:-:S04]  /*cac0*/  MOV R6, R25 ;  /* 0x0000001900067202 */ /* 0x000fc80000000f00 */
[----:B------:R-:W-:Y:S01]  /*cad0*/  PRMT R67, R4, 0x5410, R6 ;  /* 0x0000541004437816 */ /* 0x000fe20000000006 */
[----:B------:R-:W-:Y:S01]  /*cae0*/  IMAD.MOV.U32 R4, RZ, RZ, R10 ;  /* 0x000000ffff047224 */ /* 0x000fe200078e000a */
[----:B------:R-:W-:Y:S01]  /*caf0*/  PRMT R65, R7, 0x5410, R63 ;  /* 0x0000541007417816 */ /* 0x000fe2000000003f */
[----:B------:R-:W-:Y:S01]  /*cb00*/  IMAD.MOV.U32 R6, RZ, RZ, R11 ;  /* 0x000000ffff067224 */ /* 0x000fe200078e000b */
[----:B0-----:R-:W-:Y:S06]  /*cb10*/  @!P0 BRA `(.L_x_1716) ;  /* 0x000001bc00488947 */ /* 0x001fec0003800000 */
.L_x_2045:
[----:B------:R-:W-:Y:S05]  /*cb20*/  BSYNC B1 ;  /* 0x0000000000017941 */ /* 0x000fea0003800000 */
.L_x_1715:
        /* <DEDUP_REMOVED lines=13> */
[----:B------:R-:W-:Y:S01]  /*cc00*/  SHF.R.U32.HI R90, RZ, 0x10, R61 ;  /* 0x00000010ff5a7819 */ /* 0x000fe2000001163d */
[--C-:B------:R-:W-:Y:S01]  /*cc10*/  HADD2.F32 R77, -RZ, R89.reuse.H1_H1 ;  /* 0x30000059ff4d7230 */ /* 0x100fe20000004100 */
[----:B------:R-:W-:Y:S01]  /*cc20*/  SHF.R.U32.HI R84, RZ, 0x10, R59 ;  /* 0x00000010ff547819 */ /* 0x000fe2000001163b */
[----:B------:R-:W-:Y:S01]  /*cc30*/  HADD2.F32 R89, -RZ, R89.H0_H0 ;  /* 0x20000059ff597230 */ /* 0x000fe20000004100 */
[----:B------:R-:W-:Y:S01]  /*cc40*/  SHF.R.U64 R93, R60, 0x10, R61 ;  /* 0x000000103c5d7819 */ /* 0x000fe2000000123d */
[----:B------:R-:W-:Y:S01]  /*cc50*/  HADD2.F32 R90, -RZ, R90.H0_H0 ;  /* 0x2000005aff5a7230 */ /* 0x000fe20000004100 */
[----:B------:R-:W-:Y:S01]  /*cc60*/  SHF.R.U64 R94, R58, 0x10, R59 ;  /* 0x000000103a5e7819 */ /* 0x000fe2000000123b */
[----:B------:R-:W-:Y:S02]  /*cc70*/  HADD2.F32 R84, -RZ, R84.H0_H0 ;  /* 0x20000054ff547230 */ /* 0x000fe40000004100 */
[----:B0-----:R-:W-:-:S02]  /*cc80*/  HADD2.F32 R61, -RZ, R7.H1_H1 ;  /* 0x30000007ff3d7230 */ /* 0x001fc40000004100 */
[----:B------:R-:W-:Y:S02]  /*cc90*/  HADD2.F32 R60, -RZ, R7.H0_H0 ;  /* 0x20000007ff3c7230 */ /* 0x000fe40000004100 */
[--C-:B------:R-:W-:Y:S02]  /*cca0*/  HADD2.F32 R7, -RZ, R4.reuse.H0_H0 ;  /* 0x20000004ff077230 */ /* 0x100fe40000004100 */
[C---:B------:R-:W-:Y:S01]  /*ccb0*/  FMUL.FTZ R91, R61.reuse, R90 ;  /* 0x0000005a3d5b7220 */ /* 0x040fe20000410000 */
[----:B------:R-:W-:Y:S01]  /*ccc0*/  FMUL.FTZ R61, R61, R84 ;  /* 0x000000543d3d7220 */ /* 0x000fe20000410000 */
[----:B------:R-:W-:Y:S02]  /*ccd0*/  HADD2.F32 R4, -RZ, R4.H1_H1 ;  /* 0x30000004ff047230 */ /* 0x000fe40000004100 */
[--C-:B------:R-:W-:Y:S02]  /*cce0*/  HADD2.F32 R58, -RZ, R6.reuse.H0_H0 ;  /* 0x20000006ff3a7230 */ /* 0x100fe40000004100 */
[----:B------:R-:W-:Y:S01]  /*ccf0*/  FFMA.FTZ R90, R60, R90, R61 ;  /* 0x0000005a3c5a7223 */ /* 0x000fe2000001003d */
[----:B------:R-:W-:-:S02]  /*cd00*/  HADD2.F32 R59, -RZ, R6.H1_H1 ;  /* 0x30000006ff3b7230 */ /* 0x000fc40000004100 */
[----:B------:R-:W-:Y:S01]  /*cd10*/  FFMA.FTZ R91, R60, R84, -R91 ;  /* 0x000000543c5b7223 */ /* 0x000fe2000001085b */
[--C-:B------:R-:W-:Y:S02]  /*cd20*/  HADD2.F32 R61, -RZ, R88.reuse.H1_H1 ;  /* 0x30000058ff3d7230 */ /* 0x100fe40000004100 */
[C---:B------:R-:W-:Y:S01]  /*cd30*/  FMUL.FTZ R92, R4.reuse, R89 ;  /* 0x00000059045c7220 */ /* 0x040fe20000410000 */
[--C-:B------:R-:W-:Y:S02]  /*cd40*/  HADD2.F32 R6, -RZ, R5.reuse.H0_H0 ;  /* 0x20000005ff067230 */ /* 0x100fe40000004100 */
[-C--:B------:R-:W-:Y:S01]  /*cd50*/  FMUL.FTZ R84, R4, R77.reuse ;  /* 0x0000004d04547220 */ /* 0x080fe20000410000 */
[----:B------:R-:W-:Y:S02]  /*cd60*/  HADD2.F32 R88, -RZ, R88.H0_H0 ;  /* 0x20000058ff587230 */ /* 0x000fe40000004100 */
[----:B------:R-:W-:Y:S01]  /*cd70*/  FFMA.FTZ R92, R7, R77, -R92 ;  /* 0x0000004d075c7223 */ /* 0x000fe2000001085c */
[----:B------:R-:W-:-:S02]  /*cd80*/  HADD2.F32 R5, -RZ, R5.H1_H1 ;  /* 0x30000005ff057230 */ /* 0x000fc40000004100 */
[----:B------:R-:W-:Y:S01]  /*cd90*/  FFMA.FTZ R89, R7, R89, R84 ;  /* 0x0000005907597223 */ /* 0x000fe20000010054 */
[----:B------:R-:W-:Y:S02]  /*cda0*/  HADD2.F32 R60, -RZ, R93.H0_H0 ;  /* 0x2000005dff3c7230 */ /* 0x000fe40000004100 */
[CC--:B------:R-:W-:Y:S01]  /*cdb0*/  FMUL.FTZ R77, R59.reuse, R61.reuse ;  /* 0x0000003d3b4d7220 */ /* 0x0c0fe20000410000 */
[----:B------:R-:W-:Y:S02]  /*cdc0*/  HADD2.F32 R4, -RZ, R94.H0_H0 ;  /* 0x2000005eff047230 */ /* 0x000fe40000004100 */
[----:B------:R-:W-:Y:S01]  /*cdd0*/  FMUL.FTZ R84, R59, R88 ;  /* 0x000000583b547220 */ /* 0x000fe20000410000 */
[C---:B------:R-:W-:Y:S01]  /*cde0*/  FMUL.FTZ R7, R5.reuse, R60 ;  /* 0x0000003c05077220 */ /* 0x040fe20000410000 */
[C---:B------:R-:W-:Y:S01]  /*cdf0*/  FFMA.FTZ R77, R58.reuse, R88, -R77 ;  /* 0x000000583a4d7223 */ /* 0x040fe2000001084d */
[-C--:B------:R-:W-:Y:S01]  /*ce00*/  FMUL.FTZ R59, R5, R4.reuse ;  /* 0x00000004053b7220 */ /* 0x080fe20000410000 */
[----:B------:R-:W-:Y:S01]  /*ce10*/  FFMA.FTZ R84, R58, R61, R84 ;  /* 0x0000003d3a547223 */ /* 0x000fe20000010054 */
[----:B------:R-:W-:Y:S01]  /*ce20*/  FFMA.FTZ R5, R6, R4, -R7 ;  /* 0x0000000406057223 */ /* 0x000fe20000010807 */
[----:B------:R-:W-:Y:S01]  /*ce30*/  F2FP.F16.F32.PACK_AB R7, R90, R91 ;  /* 0x0000005b5a07723e */ /* 0x000fe200000000ff */
[----:B------:R-:W-:Y:S01]  /*ce40*/  FFMA.FTZ R60, R6, R60, R59 ;  /* 0x0000003c063c7223 */ /* 0x000fe2000001003b */
[----:B------:R-:W-:-:S02]  /*ce50*/  F2FP.F16.F32.PACK_AB R4, R89, R92 ;  /* 0x0000005c5904723e */ /* 0x000fc400000000ff */
[----:B------:R-:W-:Y:S02]  /*ce60*/  F2FP.F16.F32.PACK_AB R6, R84, R77 ;  /* 0x0000004d5406723e */ /* 0x000fe400000000ff */
[----:B------:R-:W-:-:S05]  /*ce70*/  F2FP.F16.F32.PACK_AB R5, R60, R5 ;  /* 0x000000053c05723e */ /* 0x000fca00000000ff */
[----:B------:R0:W-:Y:S02]  /*ce80*/  STS.128 [R62+0xc400], R4 ;  /* 0x00c400043e007388 */ /* 0x0001e40000000c00 */
.L_x_1720:
[----:B------:R-:W-:Y:S05]  /*ce90*/  BSYNC B2 ;  /* 0x0000000000027941 */ /* 0x000fea0003800000 */
.L_x_1719:
[----:B------:R-:W-:Y:S04]  /*cea0*/  BSSY B2, `(.L_x_1721) ;  /* 0x000002c000027945 */ /* 0x000fe80003800000 */
[----:B------:R-:W-:Y:S05]  /*ceb0*/  @P1 BRA `(.L_x_1722) ;  /* 0x0000000000a81947 */ /* 0x000fea0003800000 */
[----:B0-----:R-:W0:Y:S01]  /*cec0*/  LDS.128 R4, [R0] ;  /* 0x0000000000047984 */ /* 0x001e220000000c00 */
[----:B------:R-:W-:Y:S01]  /*ced0*/  SHF.R.U32.HI R59, RZ, 0x10, R55 ;  /* 0x00000010ff3b7819 */ /* 0x000fe20000011637 */
[----:B------:R-:W-:Y:S01]  /*cee0*/  HADD2.F32 R58, -RZ, R87.H0_H0 ;  /* 0x20000057ff3a7230 */ /* 0x000fe20000004100 */
[--C-:B------:R-:W-:Y:S01]  /*cef0*/  SHF.R.U32.HI R61, RZ, 0x10, R57.reuse ;  /* 0x00000010ff3d7819 */ /* 0x100fe20000011639 */
[--C-:B------:R-:W-:Y:S01]  /*cf00*/  HADD2.F32 R60, -RZ, R86.reuse.H0_H0 ;  /* 0x20000056ff3c7230 */ /* 0x100fe20000004100 */
[----:B------:R-:W-:Y:S01]  /*cf10*/  SHF.R.U64 R89, R56, 0x10, R57 ;  /* 0x0000001038597819 */ /* 0x000fe20000001239 */
[----:B------:R-:W-:Y:S01]  /*cf20*/  HADD2.F32 R59, -RZ, R59.H0_H0 ;  /* 0x2000003bff3b7230 */ /* 0x000fe20000004100 */
[----:B------:R-:W-:Y:S01]  /*cf30*/  SHF.R.U64 R91, R54, 0x10, R55 ;  /* 0x00000010365b7819 */ /* 0x000fe20000001237 */
[----:B------:R-:W-:Y:S02]  /*cf40*/  HADD2.F32 R61, -RZ, R61.H0_H0 ;  /* 0x2000003dff3d7230 */ /* 0x000fe40000004100 */
[----:B------:R-:W-:-:S02]  /*cf50*/  HADD2.F32 R86, -RZ, R86.H1_H1 ;  /* 0x30000056ff567230 */ /* 0x000fc40000004100 */
[----:B------:R-:W-:Y:S02]  /*cf60*/  HADD2.F32 R87, -RZ, R87.H1_H1 ;  /* 0x30000057ff577230 */ /* 0x000fe40000004100 */
[--C-:B0-----:R-:W-:Y:S02]  /*cf70*/  HADD2.F32 R57, -RZ, R7.reuse.H1_H1 ;  /* 0x30000007ff397230 */ /* 0x101fe40000004100 */
[----:B------:R-:W-:Y:S02]  /*cf80*/  HADD2.F32 R56, -RZ, R7.H0_H0 ;  /* 0x20000007ff387230 */ /* 0x000fe40000004100 */
[--C-:B------:R-:W-:Y:S02]  /*cf90*/  HADD2.F32 R7, -RZ, R4.reuse.H0_H0 ;  /* 0x20000004ff077230 */ /* 0x100fe40000004100 */
[C---:B------:R-:W-:Y:S01]  /*cfa0*/  FMUL.FTZ R88, R57.reuse, R59 ;  /* 0x0000003b39587220 */ /* 0x040fe20000410000 */
[----:B------:R-:W-:Y:S02]  /*cfb0*/  HADD2.F32 R4, -RZ, R4.H1_H1 ;  /* 0x30000004ff047230 */ /* 0x000fe40000004100 */
[----:B------:R-:W-:Y:S01]  /*cfc0*/  FMUL.FTZ R77, R57, R61 ;  /* 0x0000003d394d7220 */ /* 0x000fe20000410000 */
[----:B------:R-:W-:-:S02]  /*cfd0*/  HADD2.F32 R54, -RZ, R6.H0_H0 ;  /* 0x20000006ff367230 */ /* 0x000fc40000004100 */
[----:B------:R-:W-:Y:S01]  /*cfe0*/  FFMA.FTZ R90, R56, R61, R88 ;  /* 0x0000003d385a7223 */ /* 0x000fe20000010058 */
[----:B------:R-:W-:Y:S02]  /*cff0*/  HADD2.F32 R55, -RZ, R6.H1_H1 ;  /* 0x30000006ff377230 */ /* 0x000fe40000004100 */
[----:B------:R-:W-:Y:S01]  /*d000*/  FMUL.FTZ R84, R4, R60 ;  /* 0x0000003c04547220 */ /* 0x000fe20000410000 */
[--C-:B------:R-:W-:Y:S02]  /*d010*/  HADD2.F32 R6, -RZ, R5.reuse.H0_H0 ;  /* 0x20000005ff067230 */ /* 0x100fe40000004100 */
[----:B------:R-:W-:Y:S01]  /*d020*/  FFMA.FTZ R77, R56, R59, -R77 ;  /* 0x0000003b384d7223 */ /* 0x000fe2000001084d */
[-C--:B------:R-:W-:Y:S01]  /*d030*/  FMUL.FTZ R88, R4, R58.reuse ;  /* 0x0000003a04587220 */ /* 0x080fe20000410000 */
[----:B------:R-:W-:Y:S02]  /*d040*/  HADD2.F32 R5, -RZ, R5.H1_H1 ;  /* 0x30000005ff057230 */ /* 0x000fe40000004100 */
[----:B------:R-:W-:Y:S01]  /*d050*/  FFMA.FTZ R84, R7, R58, -R84 ;  /* 0x0000003a07547223 */ /* 0x000fe20000010854 */
[----:B------:R-:W-:-:S02]  /*d060*/  HADD2.F32 R56, -RZ, R89.H0_H0 ;  /* 0x20000059ff387230 */ /* 0x000fc40000004100 */
[----:B------:R-:W-:Y:S01]  /*d070*/  FFMA.FTZ R57, R7, R60, R88 ;  /* 0x0000003c07397223 */ /* 0x000fe20000010058 */
[----:B------:R-:W-:Y:S02]  /*d080*/  HADD2.F32 R4, -RZ, R91.H0_H0 ;  /* 0x2000005bff047230 */ /* 0x000fe40000004100 */
[C---:B------:R-:W-:Y:S01]  /*d090*/  FMUL.FTZ R59, R55.reuse, R86 ;  /* 0x00000056373b7220 */ /* 0x040fe20000410000 */
[-C--:B------:R-:W-:Y:S01]  /*d0a0*/  FMUL.FTZ R61, R55, R87.reuse ;  /* 0x00000057373d7220 */ /* 0x080fe20000410000 */
[C---:B------:R-:W-:Y:S01]  /*d0b0*/  FMUL.FTZ R7, R5.reuse, R56 ;  /* 0x0000003805077220 */ /* 0x040fe20000410000 */
[----:B------:R-:W-:Y:S01]  /*d0c0*/  FMUL.FTZ R55, R5, R4 ;  /* 0x0000000405377220 */ /* 0x000fe20000410000 */
[C---:B------:R-:W-:Y:S01]  /*d0d0*/  FFMA.FTZ R59, R54.reuse, R87, -R59 ;  /* 0x00000057363b7223 */ /* 0x040fe2000001083b */
[----:B------:R-:W-:Y:S01]  /*d0e0*/  FFMA.FTZ R54, R54, R86, R61 ;  /* 0x0000005636367223 */ /* 0x000fe2000001003d */
[C---:B------:R-:W-:Y:S01]  /*d0f0*/  FFMA.FTZ R5, R6.reuse, R4, -R7 ;  /* 0x0000000406057223 */ /* 0x040fe20000010807 */
[----:B------:R-:W-:Y:S01]  /*d100*/  FFMA.FTZ R56, R6, R56, R55 ;  /* 0x0000003806387223 */ /* 0x000fe20000010037 */
[----:B------:R-:W-:-:S02]  /*d110*/  F2FP.F16.F32.PACK_AB R7, R90, R77 ;  /* 0x0000004d5a07723e */ /* 0x000fc400000000ff */
[----:B------:R-:W-:Y:S02]  /*d120*/  F2FP.F16.F32.PACK_AB R6, R54, R59 ;  /* 0x0000003b3606723e */ /* 0x000fe400000000ff */
[----:B------:R-:W-:Y:S02]  /*d130*/  F2FP.F16.F32.PACK_AB R4, R57, R84 ;  /* 0x000000543904723e */ /* 0x000fe400000000ff */
[----:B------:R-:W-:-:S05]  /*d140*/  F2FP.F16.F32.PACK_AB R5, R56, R5 ;  /* 0x000000053805723e */ /* 0x000fca00000000ff */
[----:B------:R1:W-:Y:S02]  /*d150*/  STS.128 [R0], R4 ;  /* 0x0000000400007388 */ /* 0x0003e40000000c00 */
.L_x_1722:
[----:B------:R-:W-:Y:S05]  /*d160*/  BSYNC B2 ;  /* 0x0000000000027941 */ /* 0x000fea0003800000 */
.L_x_1721:
[----:B------:R-:W-:Y:S04]  /*d170*/  BSSY B2, `(.L_x_1723) ;  /* 0x000002c000027945 */ /* 0x000fe80003800000 */
[----:B------:R-:W-:Y:S05]  /*d180*/  @P2 BRA `(.L_x_1724) ;  /* 0x0000000000a82947 */ /* 0x000fea0003800000 */
[----:B01----:R-:W0:Y:S01]  /*d190*/  LDS.128 R4, [R62+0x10400] ;  /* 0x010400003e047984 */ /* 0x003e220000000c00 */
[----:B------:R-:W-:Y:S01]  /*d1a0*/  SHF.R.U32.HI R55, RZ, 0x10, R53 ;  /* 0x00000010ff377819 */ /* 0x000fe20000011635 */
[----:B------:R-:W-:Y:S01]  /*d1b0*/  HADD2.F32 R54, -RZ, R85.H0_H0 ;  /* 0x20000055ff367230 */ /* 0x000fe20000004100 */
[----:B------:R-:W-:Y:S01]  /*d1c0*/  SHF.R.U32.HI R57, RZ, 0x10, R51 ;  /* 0x00000010ff397819 */ /* 0x000fe20000011633 */
[----:B------:R-:W-:Y:S01]  /*d1d0*/  HADD2.F32 R56, -RZ, R83.H0_H0 ;  /* 0x20000053ff387230 */ /* 0x000fe20000004100 */
        /* <DEDUP_REMOVED lines=27> */
[-C--:B------:R-:W-:Y:S01]  /*d390*/  FMUL.FTZ R51, R5, R4.reuse ;  /* 0x0000000405337220 */ /* 0x080fe20000410000 */
        /* <DEDUP_REMOVED lines=8> */
[----:B------:R2:W-:Y:S02]  /*d420*/  STS.128 [R62+0x10400], R4 ;  /* 0x010400043e007388 */ /* 0x0005e40000000c00 */
.L_x_1724:
[----:B------:R-:W-:Y:S05]  /*d430*/  BSYNC B2 ;  /* 0x0000000000027941 */ /* 0x000fea0003800000 */
.L_x_1723:
[----:B------:R-:W-:Y:S04]  /*d440*/  BSSY B2, `(.L_x_1725) ;  /* 0x000002c000027945 */ /* 0x000fe80003800000 */
[----:B------:R-:W-:Y:S05]  /*d450*/  @P3 BRA `(.L_x_1726) ;  /* 0x0000000000a83947 */ /* 0x000fea0003800000 */
[----:B012---:R-:W0:Y:S01]  /*d460*/  LDS.128 R4, [R0+0x4000] ;  /* 0x0040000000047984 */ /* 0x007e220000000c00 */
[----:B------:R-:W-:Y:S01]  /*d470*/  SHF.R.U32.HI R51, RZ, 0x10, R49 ;  /* 0x00000010ff337819 */ /* 0x000fe20000011631 */
[----:B------:R-:W-:Y:S01]  /*d480*/  HADD2.F32 R50, -RZ, R81.H1_H1 ;  /* 0x30000051ff327230 */ /* 0x000fe20000004100 */
[----:B------:R-:W-:Y:S01]  /*d490*/  SHF.R.U32.HI R53, RZ, 0x10, R47 ;  /* 0x00000010ff357819 */ /* 0x000fe2000001162f */
[--C-:B------:R-:W-:Y:S01]  /*d4a0*/  HADD2.F32 R52, -RZ, R82.reuse.H1_H1 ;  /* 0x30000052ff347230 */ /* 0x100fe20000004100 */
[----:B------:R-:W-:Y:S01]  /*d4b0*/  SHF.R.U64 R59, R48, 0x10, R49 ;  /* 0x00000010303b7819 */ /* 0x000fe20000001231 */
[----:B------:R-:W-:Y:S01]  /*d4c0*/  HADD2.F32 R51, -RZ, R51.H0_H0 ;  /* 0x20000033ff337230 */ /* 0x000fe20000004100 */
[----:B------:R-:W-:Y:S01]  /*d4d0*/  SHF.R.U64 R57, R46, 0x10, R47 ;  /* 0x000000102e397819 */ /* 0x000fe2000000122f */
[----:B------:R-:W-:Y:S02]  /*d4e0*/  HADD2.F32 R53, -RZ, R53.H0_H0 ;  /* 0x20000035ff357230 */ /* 0x000fe40000004100 */
[----:B------:R-:W-:-:S02]  /*d4f0*/  HADD2.F32 R82, -RZ, R82.H0_H0 ;  /* 0x20000052ff527230 */ /* 0x000fc40000004100 */
[----:B------:R-:W-:Y:S02]  /*d500*/  HADD2.F32 R81, -RZ, R81.H0_H0 ;  /* 0x20000051ff517230 */ /* 0x000fe40000004100 */
        /* <DEDUP_REMOVED lines=31> */
.L_x_1726:
[----:B------:R-:W-:Y:S05]  /*d700*/  BSYNC B2 ;  /* 0x0000000000027941 */ /* 0x000fea0003800000 */
.L_x_1725:
[----:B------:R-:W-:Y:S04]  /*d710*/  BSSY B2, `(.L_x_1727) ;  /* 0x000002c000027945 */ /* 0x000fe80003800000 */
[----:B------:R-:W-:Y:S05]  /*d720*/  @P4 BRA `(.L_x_1728) ;  /* 0x0000000000a84947 */ /* 0x000fea0003800000 */
[----:B0123--:R-:W0:Y:S01]  /*d730*/  LDS.128 R4, [R62+0x14400] ;  /* 0x014400003e047984 */ /* 0x00fe220000000c00 */
        /* <DEDUP_REMOVED lines=41> */
.L_x_1728:
[----:B------:R-:W-:Y:S05]  /*d9d0*/  BSYNC B2 ;  /* 0x0000000000027941 */ /* 0x000fea0003800000 */
.L_x_1727:
[----:B------:R-:W-:Y:S05]  /*d9e0*/  @P5 BRA `(.L_x_1718) ;  /* 0x0000000000a85947 */ /* 0x000fea0003800000 */
[----:B01234-:R-:W0:Y:S01]  /*d9f0*/  LDS.128 R4, [R0+0x8000] ;  /* 0x0080000000047984 */ /* 0x01fe220000000c00 */
[----:B------:R-:W-:Y:S01]  /*da00*/  SHF.R.U32.HI R43, RZ, 0x10, R37 ;  /* 0x00000010ff2b7819 */ /* 0x000fe20000011625 */
[----:B------:R-:W-:Y:S01]  /*da10*/  HADD2.F32 R42, -RZ, R78.H0_H0 ;  /* 0x2000004eff2a7230 */ /* 0x000fe20000004100 */
[--C-:B------:R-:W-:Y:S01]  /*da20*/  SHF.R.U32.HI R45, RZ, 0x10, R39.reuse ;  /* 0x00000010ff2d7819 */ /* 0x100fe20000011627 */
        /* <DEDUP_REMOVED lines=25> */
[CC--:B------:R-:W-:Y:S01]  /*dbc0*/  FMUL.FTZ R43, R37.reuse, R69.reuse ;  /* 0x00000045252b7220 */ /* 0x0c0fe20000410000 */
[----:B------:R-:W-:Y:S01]  /*dbd0*/  FMUL.FTZ R42, R37, R78 ;  /* 0x0000004e252a7220 */ /* 0x000fe20000410000 */
        /* <DEDUP_REMOVED lines=11> */
.L_x_1718:
[----:B------:R-:W-:Y:S05]  /*dc90*/  BSYNC B1 ;  /* 0x0000000000017941 */ /* 0x000fea0003800000 */
.L_x_1717:
        /* <DEDUP_REMOVED lines=12> */
[--C-:B------:R-:W-:Y:S01]  /*dd60*/  SHF.R.U64 R47, R40, 0x10, R41.reuse ;  /* 0x00000010282f7819 */ /* 0x100fe20000001229 */
[----:B------:R-:W-:Y:S01]  /*dd70*/  HADD2.F32 R38, -RZ, R76.H0_H0 ;  /* 0x2000004cff267230 */ /* 0x000fe20000004100 */
[----:B------:R-:W-:Y:S01]  /*dd80*/  SHF.R.U32.HI R39, RZ, 0x10, R41 ;  /* 0x00000010ff277819 */ /* 0x000fe20000011629 */
[--C-:B------:R-:W-:Y:S01]  /*dd90*/  HADD2.F32 R40, -RZ, R75.reuse.H0_H0 ;  /* 0x2000004bff287230 */ /* 0x100fe20000004100 */
[--C-:B------:R-:W-:Y:S01]  /*dda0*/  SHF.R.U32.HI R41, RZ, 0x10, R31.reuse ;  /* 0x00000010ff297819 */ /* 0x100fe2000001161f */
[----:B------:R-:W-:Y:S01]  /*ddb0*/  HADD2.F32 R75, -RZ, R75.H1_H1 ;  /* 0x3000004bff4b7230 */ /* 0x000fe20000004100 */
[----:B------:R-:W-:Y:S01]  /*ddc0*/  SHF.R.U64 R45, R30, 0x10, R31 ;  /* 0x000000101e2d7819 */ /* 0x000fe2000000121f */
[----:B------:R-:W-:Y:S02]  /*ddd0*/  HADD2.F32 R39, -RZ, R39.H0_H0 ;  /* 0x20000027ff277230 */ /* 0x000fe40000004100 */
[----:B------:R-:W-:-:S02]  /*dde0*/  HADD2.F32 R41, -RZ, R41.H0_H0 ;  /* 0x20000029ff297230 */ /* 0x000fc40000004100 */
        /* <DEDUP_REMOVED lines=32> */
.L_x_1731:
[----:B------:R-:W-:Y:S05]  /*dff0*/  BSYNC B1 ;  /* 0x0000000000017941 */ /* 0x000fea0003800000 */
.L_x_1730:
[----:B------:R-:W-:Y:S04]  /*e000*/  BSSY B1, `(.L_x_1732) ;  /* 0x000002c000017945 */ /* 0x000fe80003800000 */
[----:B------:R-:W-:Y:S05]  /*e010*/  @P1 BRA `(.L_x_1733) ;  /* 0x0000000000a81947 */ /* 0x000fea0003800000 */
[----:B0-----:R-:W0:Y:S01]  /*e020*/  LDS.128 R4, [R0+0x2000] ;  /* 0x0020000000047984 */ /* 0x001e220000000c00 */
        /* <DEDUP_REMOVED lines=41> */
.L_x_1733:
[----:B------:R-:W-:Y:S05]  /*e2c0*/  BSYNC B1 ;  /* 0x0000000000017941 */ /* 0x000fea0003800000 */
.L_x_1732:
[----:B------:R-:W-:Y:S04]  /*e2d0*/  BSSY B1, `(.L_x_1734) ;  /* 0x000002c000017945 */ /* 0x000fe80003800000 */
[----:B------:R-:W-:Y:S05]  /*e2e0*/  @P2 BRA `(.L_x_1735) ;  /* 0x0000000000a82947 */ /* 0x000fea0003800000 */
[----:B01----:R-:W0:Y:S01]  /*e2f0*/  LDS.128 R4, [R62+0x12400] ;  /* 0x012400003e047984 */ /* 0x003e220000000c00 */
[----:B------:R-:W-:Y:S01]  /*e300*/  SHF.R.U32.HI R31, RZ, 0x10, R29 ;  /* 0x00000010ff1f7819 */ /* 0x000fe2000001161d */
[----:B------:R-:W-:Y:S01]  /*e310*/  HADD2.F32 R30, -RZ, R71.H0_H0 ;  /* 0x20000047ff1e7230 */ /* 0x000fe20000004100 */
[----:B------:R-:W-:Y:S01]  /*e320*/  SHF.R.U32.HI R33, RZ, 0x10, R27 ;  /* 0x00000010ff217819 */ /* 0x000fe2000001161b */
        /* <DEDUP_REMOVED lines=38> */
.L_x_1735:
[----:B------:R-:W-:Y:S05]  /*e590*/  BSYNC B1 ;  /* 0x0000000000017941 */ /* 0x000fea0003800000 */
.L_x_1734:
[----:B------:R-:W-:Y:S04]  /*e5a0*/  BSSY B1, `(.L_x_1736) ;  /* 0x000002c000017945 */ /* 0x000fe80003800000 */
[----:B------:R-:W-:Y:S05]  /*e5b0*/  @P3 BRA `(.L_x_1737) ;  /* 0x0000000000a83947 */ /* 0x000fea0003800000 */
[----:B012---:R-:W0:Y:S01]  /*e5c0*/  LDS.128 R4, [R0+0x6000] ;  /* 0x0060000000047984 */ /* 0x007e220000000c00 */
        /* <DEDUP_REMOVED lines=41> */
.L_x_1737:
[----:B------:R-:W-:Y:S05]  /*e860*/  BSYNC B1 ;  /* 0x0000000000017941 */ /* 0x000fea0003800000 */
.L_x_1736:
[----:B------:R-:W-:Y:S04]  /*e870*/  BSSY B1, `(.L_x_1738) ;  /* 0x000002c000017945 */ /* 0x000fe80003800000 */
[----:B------:R-:W-:Y:S05]  /*e880*/  @P4 BRA `(.L_x_1739) ;  /* 0x0000000000a84947 */ /* 0x000fea0003800000 */
[----:B0123--:R-:W0:Y:S01]  /*e890*/  LDS.128 R4, [R62+0x16400] ;  /* 0x016400003e047984 */ /* 0x00fe220000000c00 */
        /* <DEDUP_REMOVED lines=41> */
.L_x_1739:
[----:B------:R-:W-:Y:S05]  /*eb30*/  BSYNC B1 ;  /* 0x0000000000017941 */ /* 0x000fea0003800000 */
.L_x_1738:
[----:B------:R-:W-:Y:S05]  /*eb40*/  @P5 BRA `(.L_x_1729) ;  /* 0x0000003400ac5947 */ /* 0x000fea0003800000 */
[----:B01234-:R-:W0:Y:S01]  /*eb50*/  LDS.128 R4, [R0+0xa000] ;  /* 0x00a0000000047984 */ /* 0x01fe220000000c00 */
        /* <DEDUP_REMOVED lines=9> */
[--C-:B0-----:R-:W-:Y:S02]  /*ebf0*/  HADD2.F32 R11, -RZ, R7.reuse.H1_H1 ;  /* 0x30000007ff0b7230 */ /* 0x101fe40000004100 */
[----:B------:R-:W-:Y:S02]  /*ec00*/  HADD2.F32 R10, -RZ, R7.H0_H0 ;  /* 0x20000007ff0a7230 */ /* 0x000fe40000004100 */
[--C-:B------:R-:W-:Y:S02]  /*ec10*/  HADD2.F32 R7, -RZ, R4.reuse.H0_H0 ;  /* 0x20000004ff077230 */ /* 0x100fe40000004100 */
[C---:B------:R-:W-:Y:S01]  /*ec20*/  FMUL.FTZ R21, R11.reuse, R15 ;  /* 0x0000000f0b157220 */ /* 0x040fe20000410000 */
[----:B------:R-:W-:Y:S02]  /*ec30*/  HADD2.F32 R4, -RZ, R4.H1_H1 ;  /* 0x30000004ff047230 */ /* 0x000fe40000004100 */
[----:B------:R-:W-:Y:S01]  /*ec40*/  FMUL.FTZ R24, R11, R13 ;  /* 0x0000000d0b187220 */ /* 0x000fe20000410000 */
[----:B------:R-:W-:-:S02]  /*ec50*/  HADD2.F32 R8, -RZ, R6.H0_H0 ;  /* 0x20000006ff087230 */ /* 0x000fc40000004100 */
[C---:B------:R-:W-:Y:S01]  /*ec60*/  FFMA.FTZ R21, R10.reuse, R13, -R21 ;  /* 0x0000000d0a157223 */ /* 0x040fe20000010815 */
[----:B------:R-:W-:Y:S02]  /*ec70*/  HADD2.F32 R9, -RZ, R6.H1_H1 ;  /* 0x30000006ff097230 */ /* 0x000fe40000004100 */
[----:B------:R-:W-:Y:S01]  /*ec80*/  FFMA.FTZ R26, R10, R15, R24 ;  /* 0x0000000f0a1a7223 */ /* 0x000fe20000010018 */
[----:B------:R-:W-:Y:S02]  /*ec90*/  HADD2.F32 R6, -RZ, R5.H0_H0 ;  /* 0x20000005ff067230 */ /* 0x000fe40000004100 */
[C---:B------:R-:W-:Y:S01]  /*eca0*/  FMUL.FTZ R20, R4.reuse, R14 ;  /* 0x0000000e04147220 */ /* 0x040fe20000410000 */
[----:B------:R-:W-:Y:S01]  /*ecb0*/  FMUL.FTZ R24, R4, R12 ;  /* 0x0000000c04187220 */ /* 0x000fe20000410000 */
[----:B------:R-:W-:Y:S02]  /*ecc0*/  HADD2.F32 R10, -RZ, R3.H1_H1 ;  /* 0x30000003ff0a7230 */ /* 0x000fe40000004100 */
[----:B------:R-:W-:Y:S01]  /*ecd0*/  FMUL.FTZ R15, R9, R63 ;  /* 0x0000003f090f7220 */ /* 0x000fe20000410000 */
[----:B------:R-:W-:-:S02]  /*ece0*/  HADD2.F32 R5, -RZ, R5.H1_H1 ;  /* 0x30000005ff057230 */ /* 0x000fc40000004100 */
[C---:B------:R-:W-:Y:S01]  /*ecf0*/  FFMA.FTZ R20, R7.reuse, R12, -R20 ;  /* 0x0000000c07147223 */ /* 0x040fe20000010814 */
[----:B------:R-:W-:Y:S02]  /*ed00*/  HADD2.F32 R4, -RZ, R25.H0_H0 ;  /* 0x20000019ff047230 */ /* 0x000fe40000004100 */
[----:B------:R-:W-:Y:S01]  /*ed10*/  FFMA.FTZ R11, R7, R14, R24 ;  /* 0x0000000e070b7223 */ /* 0x000fe20000010018 */
[----:B------:R-:W-:Y:S02]  /*ed20*/  HADD2.F32 R3, -RZ, R27.H0_H0 ;  /* 0x2000001bff037230 */ /* 0x000fe40000004100 */
[-C--:B------:R-:W-:Y:S01]  /*ed30*/  FMUL.FTZ R13, R9, R10.reuse ;  /* 0x0000000a090d7220 */ /* 0x080fe20000410000 */
[C---:B------:R-:W-:Y:S01]  /*ed40*/  FFMA.FTZ R10, R8.reuse, R10, R15 ;  /* 0x0000000a080a7223 */ /* 0x040fe2000001000f */
[C---:B------:R-:W-:Y:S01]  /*ed50*/  FMUL.FTZ R7, R5.reuse, R4 ;  /* 0x0000000405077220 */ /* 0x040fe20000410000 */
[----:B------:R-:W-:Y:S01]  /*ed60*/  FMUL.FTZ R9, R5, R3 ;  /* 0x0000000305097220 */ /* 0x000fe20000410000 */
[----:B------:R-:W-:-:S02]  /*ed70*/  FFMA.FTZ R13, R8, R63, -R13 ;  /* 0x0000003f080d7223 */ /* 0x000fc4000001080d */
[----:B------:R-:W-:Y:S01]  /*ed80*/  FFMA.FTZ R5, R6, R3, -R7 ;  /* 0x0000000306057223 */ /* 0x000fe20000010807 */
[----:B------:R-:W-:Y:S01]  /*ed90*/  F2FP.F16.F32.PACK_AB R7, R26, R21 ;  /* 0x000000151a07723e */ /* 0x000fe200000000ff */
[----:B------:R-:W-:Y:S01]  /*eda0*/  FFMA.FTZ R8, R6, R4, R9 ;  /* 0x0000000406087223 */ /* 0x000fe20000010009 */
[----:B------:R-:W-:Y:S02]  /*edb0*/  F2FP.F16.F32.PACK_AB R4, R11, R20 ;  /* 0x000000140b04723e */ /* 0x000fe400000000ff */
[----:B------:R-:W-:Y:S02]  /*edc0*/  F2FP.F16.F32.PACK_AB R6, R10, R13 ;  /* 0x0000000d0a06723e */ /* 0x000fe400000000ff */
[----:B------:R-:W-:-:S05]  /*edd0*/  F2FP.F16.F32.PACK_AB R5, R8, R5 ;  /* 0x000000050805723e */ /* 0x000fca00000000ff */
[----:B------:R0:W-:Y:S01]  /*ede0*/  STS.128 [R0+0xa000], R4 ;  /* 0x00a0000400007388 */ /* 0x0001e20000000c00 */
[----:B------:R-:W-:Y:S05]  /*edf0*/  BRA `(.L_x_1729) ;  /* 0x0000003400007947 */ /* 0x000fea0003800000 */
.L_x_1708:
[----:B------:R-:W0:Y:S01]  /*ee00*/  LDC R25, c[0x0][0x448] ;  /* 0x00011200ff197b82 */ /* 0x000e220000000800 */
[----:B------:R-:W-:Y:S01]  /*ee10*/  LEA R3, R198, R9, 0x6 ;  /* 0x00000009c6037211 */ /* 0x000fe200078e30ff */
[----:B------:R-:W-:Y:S01]  /*ee20*/  ULDC.64 UR4, c[0x0][0x3f8] ;  /* 0x0000fe0000047ab9 */ /* 0x000fe20000000a00 */
[----:B------:R-:W-:Y:S01]  /*ee30*/  ULDC.64 UR6, c[0x0][0x408] ;  /* 0x0001020000067ab9 */ /* 0x000fe20000000a00 */
[----:B------:R-:W-:Y:S02]  /*ee40*/  IMAD.MOV.U32 R4, RZ, RZ, R26 ;  /* 0x000000ffff047224 */ /* 0x000fe400078e001a */
[----:B------:R-:W-:Y:S02]  /*ee50*/  IMAD.MOV.U32 R10, RZ, RZ, R24 ;  /* 0x000000ffff0a7224 */ /* 0x000fe400078e0018 */
[----:B------:R-:W-:Y:S01]  /*ee60*/  IMAD.MOV.U32 R11, RZ, RZ, R31 ;  /* 0x000000ffff0b7224 */ /* 0x000fe200078e001f */
[----:B0-----:R-:W-:-:S13]  /*ee70*/  ISETP.NE.AND P0, PT, R25, 0x1, PT ;  /* 0x000000011900780c */ /* 0x001fda0003f05270 */
[----:B------:R-:W0:Y:S08]  /*ee80*/  @P0 LDC R0, c[0x0][0x44c] ;  /* 0x00011300ff000b82 */ /* 0x000e300000000800 */
[----:B------:R-:W1:Y:S01]  /*ee90*/  @P0 LDC R5, c[0x0][0x450] ;  /* 0x00011400ff050b82 */ /* 0x000e620000000800 */
[----:B0-----:R-:W-:-:S05]  /*eea0*/  @P0 IMAD.HI.U32 R0, R3, R0, RZ ;  /* 0x0000000003000227 */ /* 0x001fca00078e00ff */
[----:B-1----:R-:W-:Y:S01]  /*eeb0*/  @P0 SHF.R.U32.HI R3, RZ, R5, R0 ;  /* 0x00000005ff030219 */ /* 0x002fe20000011600 */
[----:B------:R-:W-:-:S03]  /*eec0*/  IMAD.MOV.U32 R5, RZ, RZ, R29 ;  /* 0x000000ffff057224 */ /* 0x000fc600078e001d */
[----:B------:R-:W-:Y:S01]  /*eed0*/  SHF.R.S32.HI R0, RZ, 0x1f, R3 ;  /* 0x0000001fff007819 */ /* 0x000fe20000011403 */
[----:B------:R-:W-:-:S04]  /*eee0*/  IMAD.WIDE.U32 R4, R3, UR4, R4 ;  /* 0x0000000403047c25 */ /* 0x000fc8000f8e0004 */
[C---:B------:R-:W-:Y:S02]  /*eef0*/  IMAD R6, R0.reuse, UR4, RZ ;  /* 0x0000000400067c24 */ /* 0x040fe4000f8e02ff */
[----:B------:R-:W-:Y:S02]  /*ef00*/  IMAD R0, R0, UR6, RZ ;  /* 0x0000000600007c24 */ /* 0x000fe4000f8e02ff */
[C---:B------:R-:W-:Y:S01]  /*ef10*/  IMAD R7, R3.reuse, UR5, R6 ;  /* 0x0000000503077c24 */ /* 0x040fe2000f8e0206 */
[----:B------:R-:W-:Y:S01]  /*ef20*/  ULDC.64 UR4, c[0x0][0x3e8] ;  /* 0x0000fa0000047ab9 */ /* 0x000fe20000000a00 */
[----:B------:R-:W-:Y:S01]  /*ef30*/  IMAD.WIDE.U32 R10, R3, UR6, R10 ;  /* 0x00000006030a7c25 */ /* 0x000fe2000f8e000a */
[----:B------:R-:W-:Y:S01]  /*ef40*/  LEA R6, P0, R4, UR4, 0x1 ;  /* 0x0000000404067c11 */ /* 0x000fe2000f8008ff */
[----:B------:R-:W-:Y:S01]  /*ef50*/  UMOV UR4, 0xffffffff ;  /* 0xffffffff00047882 */ /* 0x000fe20000000000 */
[----:B------:R-:W-:Y:S01]  /*ef60*/  IADD3 R7, R5, R7, RZ ;  /* 0x0000000705077210 */ /* 0x000fe20007ffe0ff */
[----:B------:R-:W-:Y:S01]  /*ef70*/  IMAD R21, R3, UR7, R0 ;  /* 0x0000000703157c24 */ /* 0x000fe2000f8e0200 */
[----:B------:R-:W-:-:S02]  /*ef80*/  ULDC.64 UR6, c[0x0][0x400] ;  /* 0x0001000000067ab9 */ /* 0x000fc40000000a00 */
[----:B------:R-:W-:Y:S01]  /*ef90*/  LEA R20, P1, R10, UR6, 0x1 ;  /* 0x000000060a147c11 */ /* 0x000fe2000f8208ff */
[----:B------:R-:W-:Y:S01]  /*efa0*/  IMAD.IADD R21, R11, 0x1, R21 ;  /* 0x000000010b157824 */ /* 0x000fe200078e0215 */
[----:B------:R-:W-:-:S04]  /*efb0*/  LEA.HI.X R7, R4, UR5, R7, 0x1, P0 ;  /* 0x0000000504077c11 */ /* 0x000fc800080f0c07 */
[----:B------:R-:W-:Y:S01]  /*efc0*/  LEA.HI.X R21, R10, UR7, R21, 0x1, P1 ;  /* 0x000000070a157c11 */ /* 0x000fe200088f0c15 */
[----:B------:R-:W-:Y:S06]  /*efd0*/  BRA.DIV UR4, `(.L_x_1740) ;  /* 0x0000019a042c7947 */ /* 0x000fec000b800000 */
[----:B------:R0:W1:Y:S04]  /*efe0*/  SHFL.IDX PT, R3, R7, RZ, 0x1c1f ;  /* 0x001c1fff07037589 */ /* 0x00006800000e0000 */
[----:B------:R0:W2:Y:S04]  /*eff0*/  SHFL.IDX PT, R0, R6, RZ, 0x1c1f ;  /* 0x001c1fff06007589 */ /* 0x0000a800000e0000 */
[----:B------:R0:W3:Y:S04]  /*f000*/  SHFL.IDX PT, R5, R21, RZ, 0x1c1f ;  /* 0x001c1fff15057589 */ /* 0x0000e800000e0000 */
[----:B------:R0:W4:Y:S02]  /*f010*/  SHFL.IDX PT, R14, R20, RZ, 0x1c1f ;  /* 0x001c1fff140e7589 */ /* 0x00012400000e0000 */
.L_x_2051:
        /* <DEDUP_REMOVED lines=17> */
[----:B--2---:R-:W-:Y:S01]  /*f130*/  IMAD.MOV.U32 R12, RZ, RZ, R0 ;  /* 0x000000ffff0c7224 */ /* 0x004fe200078e0000 */
[----:B------:R-:W-:Y:S01]  /*f140*/  ISETP.GE.AND P2, PT, R16, UR4, PT ;  /* 0x0000000410007c0c */ /* 0x000fe2000bf46270 */
[----:B-1----:R-:W-:Y:S01]  /*f150*/  IMAD.MOV.U32 R13, RZ, RZ, R3 ;  /* 0x000000ffff0d7224 */ /* 0x002fe200078e0003 */
[----:B------:R-:W-:Y:S01]  /*f160*/  ISETP.GE.AND P3, PT, R168, UR4, PT ;  /* 0x00000004a8007c0c */ /* 0x000fe2000bf66270 */
[----:B----4-:R-:W-:Y:S01]  /*f170*/  IMAD.MOV.U32 R24, RZ, RZ, R14 ;  /* 0x000000ffff187224 */ /* 0x010fe200078e000e */
[----:B------:R-:W-:Y:S01]  /*f180*/  ISETP.GE.AND P4, PT, R169, UR4, PT ;  /* 0x00000004a9007c0c */ /* 0x000fe2000bf86270 */
[----:B---3--:R-:W-:Y:S01]  /*f190*/  IMAD.MOV.U32 R25, RZ, RZ, R5 ;  /* 0x000000ffff197224 */ /* 0x008fe200078e0005 */
[----:B------:R-:W-:Y:S02]  /*f1a0*/  CS2R R28, SRZ ;  /* 0x00000000001c7805 */ /* 0x000fe4000001ff00 */
[----:B------:R-:W-:-:S02]  /*f1b0*/  CS2R R30, SRZ ;  /* 0x00000000001e7805 */ /* 0x000fc4000001ff00 */
[----:B------:R-:W-:Y:S02]  /*f1c0*/  CS2R R40, SRZ ;  /* 0x0000000000287805 */ /* 0x000fe4000001ff00 */
[----:B------:R-:W-:Y:S01]  /*f1d0*/  CS2R R42, SRZ ;  /* 0x00000000002a7805 */ /* 0x000fe2000001ff00 */
[----:B------:R-:W-:Y:S02]  /*f1e0*/  @!P2 IMAD.SHL.U32 R11, R16, 0x2, RZ ;  /* 0x00000002100ba824 */ /* 0x000fe400078e00ff */
[----:B------:R-:W-:Y:S02]  /*f1f0*/  @!P3 SHF.L.U32 R27, R170, 0x3, RZ ;  /* 0x00000003aa1bb819 */ /* 0x000fe400000006ff */
[----:B------:R-:W-:Y:S01]  /*f200*/  @!P4 IMAD.SHL.U32 R49, R171, 0x8, RZ ;  /* 0x00000008ab31c824 */ /* 0x000fe200078e00ff */
[----:B------:R-:W-:Y:S02]  /*f210*/  @!P2 IADD3 R50, P0, R0, R11, RZ ;  /* 0x0000000b0032a210 */ /* 0x000fe40007f1e0ff */
[----:B------:R-:W-:-:S02]  /*f220*/  @!P2 SHF.L.U64.HI R0, R16, 0x1, R17 ;  /* 0x000000011000a819 */ /* 0x000fc40000010211 */
[----:B------:R-:W-:Y:S01]  /*f230*/  @!P2 IADD3 R4, P1, R14, R11, RZ ;  /* 0x0000000b0e04a210 */ /* 0x000fe20007f3e0ff */
[--C-:B------:R-:W-:Y:S01]  /*f240*/  @!P3 IMAD.WIDE R10, R27, 0x2, R12.reuse ;  /* 0x000000021b0ab825 */ /* 0x100fe200078e020c */
[----:B------:R-:W-:Y:S02]  /*f250*/  CS2R R36, SRZ ;  /* 0x0000000000247805 */ /* 0x000fe4000001ff00 */
[----:B------:R-:W-:Y:S02]  /*f260*/  CS2R R38, SRZ ;  /* 0x0000000000267805 */ /* 0x000fe4000001ff00 */
[----:B------:R-:W-:Y:S01]  /*f270*/  CS2R R32, SRZ ;  /* 0x0000000000207805 */ /* 0x000fe2000001ff00 */
[----:B------:R-:W-:Y:S01]  /*f280*/  @!P4 IMAD.WIDE R14, R49, 0x2, R12 ;  /* 0x00000002310ec825 */ /* 0x000fe200078e020c */
[----:B------:R-:W-:Y:S02]  /*f290*/  CS2R R34, SRZ ;  /* 0x0000000000227805 */ /* 0x000fe4000001ff00 */
[----:B------:R-:W-:-:S02]  /*f2a0*/  CS2R R44, SRZ ;  /* 0x00000000002c7805 */ /* 0x000fc4000001ff00 */
[----:B------:R-:W-:Y:S01]  /*f2b0*/  CS2R R46, SRZ ;  /* 0x00000000002e7805 */ /* 0x000fe2000001ff00 */
[--C-:B------:R-:W-:Y:S01]  /*f2c0*/  @!P3 IMAD.WIDE R12, R27, 0x2, R24.reuse ;  /* 0x000000021b0cb825 */ /* 0x100fe200078e0218 */
[----:B------:R-:W-:Y:S02]  /*f2d0*/  CS2R R26, SRZ ;  /* 0x00000000001a7805 */ /* 0x000fe4000001ff00 */
[----:B------:R-:W-:Y:S01]  /*f2e0*/  @!P2 IADD3.X R5, R5, R0, RZ, P1, !PT ;  /* 0x000000000505a210 */ /* 0x000fe20000ffe4ff */
[----:B------:R1:W5:Y:S01]  /*f2f0*/  @!P3 LD.E.128 R28, desc[UR60][R10.64] ;  /* 0x0000003c0a1cb980 */ /* 0x000362000c101d00 */
[----:B------:R-:W-:Y:S01]  /*f300*/  @!P4 IMAD.WIDE R48, R49, 0x2, R24 ;  /* 0x000000023130c825 */ /* 0x000fe200078e0218 */
[----:B------:R-:W-:Y:S02]  /*f310*/  CS2R R24, SRZ ;  /* 0x0000000000187805 */ /* 0x000fe4000001ff00 */
[----:B------:R1:W5:Y:S01]  /*f320*/  @!P3 LD.E.128 R40, desc[UR60][R12.64] ;  /* 0x0000003c0c28b980 */ /* 0x000362000c101d00 */
[----:B------:R-:W-:-:S03]  /*f330*/  @!P2 IMAD.X R51, R3, 0x1, R0, P0 ;  /* 0x000000010333a824 */ /* 0x000fc600000e0600 */
[----:B------:R1:W5:Y:S04]  /*f340*/  @!P4 LD.E.128 R24, desc[UR60][R14.64] ;  /* 0x0000003c0e18c980 */ /* 0x000368000c101d00 */
[----:B------:R1:W5:Y:S04]  /*f350*/  @!P4 LD.E.128 R36, desc[UR60][R48.64] ;  /* 0x0000003c3024c980 */ /* 0x000368000c101d00 */
[----:B------:R1:W5:Y:S04]  /*f360*/  @!P2 LD.E.128 R32, desc[UR60][R50.64] ;  /* 0x0000003c3220a980 */ /* 0x000368000c101d00 */
[----:B------:R1:W5:Y:S02]  /*f370*/  @!P2 LD.E.128 R44, desc[UR60][R4.64] ;  /* 0x0000003c042ca980 */ /* 0x000364000c101d00 */
.L_x_1742:
[----:B------:R-:W-:Y:S05]  /*f380*/  BSYNC B1 ;  /* 0x0000000000017941 */ /* 0x000fea0003800000 */
.L_x_1741:
[----:B-1---5:R-:W-:Y:S01]  /*f390*/  IMAD.MOV.U32 R3, RZ, RZ, R45 ;  /* 0x000000ffff037224 */ /* 0x022fe200078e002d */
[----:B------:R-:W-:Y:S01]  /*f3a0*/  UMOV UR4, 0xffffffff ;  /* 0xffffffff00047882 */ /* 0x000fe20000000000 */
[----:B------:R-:W-:Y:S02]  /*f3b0*/  IMAD.MOV.U32 R4, RZ, RZ, R46 ;  /* 0x000000ffff047224 */ /* 0x000fe400078e002e */
[----:B---3--:R-:W-:Y:S01]  /*f3c0*/  IMAD.MOV.U32 R5, RZ, RZ, R47 ;  /* 0x000000ffff057224 */ /* 0x008fe200078e002f */
[----:B------:R-:W-:Y:S01]  /*f3d0*/  PRMT R90, R3, 0x7610, R90 ;  /* 0x00007610035a7816 */ /* 0x000fe2000000005a */
[----:B--2---:R-:W-:Y:S01]  /*f3e0*/  IMAD.MOV.U32 R0, RZ, RZ, R44 ;  /* 0x000000ffff007224 */ /* 0x004fe200078e002c */
        /* <DEDUP_REMOVED lines=13> */
[----:B------:R-:W-:Y:S01]  /*f4c0*/  PRMT R75, R3, 0x5410, R0 ;  /* 0x00005410034b7816 */ /* 0x000fe20000000000 */
[----:B------:R-:W-:Y:S01]  /*f4d0*/  IMAD.MOV.U32 R0, RZ, RZ, R32 ;  /* 0x000000ffff007224 */ /* 0x000fe200078e0020 */
[----:B------:R-:W-:Y:S01]  /*f4e0*/  PRMT R74, R5, 0x5410, R4 ;  /* 0x00005410054a7816 */ /* 0x000fe20000000004 */
[----:B------:R-:W-:Y:S01]  /*f4f0*/  IMAD.MOV.U32 R3, RZ, RZ, R33 ;  /* 0x000000ffff037224 */ /* 0x000fe200078e0021 */
[----:B------:R-:W-:Y:S01]  /*f500*/  MOV R4, R34 ;  /* 0x0000002200047202 */ /* 0x000fe20000000f00 */
[----:B------:R-:W-:Y:S01]  /*f510*/  IMAD.MOV.U32 R5, RZ, RZ, R35 ;  /* 0x000000ffff057224 */ /* 0x000fe200078e0023 */
[----:B------:R-:W-:Y:S01]  /*f520*/  PRMT R89, R0, 0x7610, R89 ;  /* 0x0000761000597816 */ /* 0x000fe20000000059 */
        /* <DEDUP_REMOVED lines=10> */
[----:B------:R-:W-:Y:S02]  /*f5d0*/  IMAD.MOV.U32 R4, RZ, RZ, R26 ;  /* 0x000000ffff047224 */ /* 0x000fe400078e001a */
[----:B------:R-:W-:Y:S02]  /*f5e0*/  IMAD.MOV.U32 R5, RZ, RZ, R27 ;  /* 0x000000ffff057224 */ /* 0x000fe400078e001b */
[----:B------:R-:W-:-:S03]  /*f5f0*/  IMAD.MOV.U32 R3, RZ, RZ, R25 ;  /* 0x000000ffff037224 */ /* 0x000fc600078e0019 */
[----:B------:R-:W-:Y:S02]  /*f600*/  PRMT R77, R4, 0x5410, R5 ;  /* 0x00005410044d7816 */ /* 0x000fe40000000005 */
[----:B------:R-:W-:Y:S02]  /*f610*/  CS2R R4, SRZ ;  /* 0x0000000000047805 */ /* 0x000fe4000001ff00 */
[----:B------:R-:W-:Y:S01]  /*f620*/  PRMT R76, R0, 0x5410, R3 ;  /* 0x00005410004c7816 */ /* 0x000fe20000000003 */
[----:B------:R-:W-:Y:S06]  /*f630*/  BRA.DIV UR4, `(.L_x_1743) ;  /* 0x0000019604047947 */ /* 0x000fec000b800000 */
[----:B------:R1:W2:Y:S04]  /*f640*/  SHFL.IDX PT, R3, R7, 0x1, 0x1c1f ;  /* 0x003c1f0007037f89 */ /* 0x0002a800000e0000 */
[----:B------:R1:W3:Y:S04]  /*f650*/  SHFL.IDX PT, R0, R6, 0x1, 0x1c1f ;  /* 0x003c1f0006007f89 */ /* 0x0002e800000e0000 */
[----:B0-----:R-:W0:Y:S04]  /*f660*/  SHFL.IDX PT, R21, R21, 0x1, 0x1c1f ;  /* 0x003c1f0015157f89 */ /* 0x001e2800000e0000 */
[----:B-1----:R-:W0:Y:S02]  /*f670*/  SHFL.IDX PT, R20, R20, 0x1, 0x1c1f ;  /* 0x003c1f0014147f89 */ /* 0x002e2400000e0000 */
.L_x_2057:
[----:B------:R-:W-:Y:S01]  /*f680*/  IADD3 R11, R9, 0x40, RZ ;  /* 0x00000040090b7810 */ /* 0x000fe20007ffe0ff */
[----:B------:R-:W-:Y:S01]  /*f690*/  BSSY B1, `(.L_x_1744) ;  /* 0x0000032000017945 */ /* 0x000fe20003800000 */
[----:B------:R-:W-:Y:S02]  /*f6a0*/  CS2R R6, SRZ ;  /* 0x0000000000067805 */ /* 0x000fe4000001ff00 */
[----:B------:R-:W-:Y:S02]  /*f6b0*/  CS2R R8, SRZ ;  /* 0x0000000000087805 */ /* 0x000fe4000001ff00 */
[----:B------:R-:W-:Y:S02]  /*f6c0*/  ISETP.GE.AND P0, PT, R11, R92, PT ;  /* 0x0000005c0b00720c */ /* 0x000fe40003f06270 */
[----:B------:R-:W-:Y:S02]  /*f6d0*/  CS2R R10, SRZ ;  /* 0x00000000000a7805 */ /* 0x000fe4000001ff00 */
[----:B------:R-:W-:-:S02]  /*f6e0*/  CS2R R12, SRZ ;  /* 0x00000000000c7805 */ /* 0x000fc4000001ff00 */
[----:B----4-:R-:W-:Y:S02]  /*f6f0*/  CS2R R14, SRZ ;  /* 0x00000000000e7805 */ /* 0x010fe4000001ff00 */
[----:B------:R-:W-:Y:S02]  /*f700*/  CS2R R48, SRZ ;  /* 0x0000000000307805 */ /* 0x000fe4000001ff00 */
[----:B------:R-:W-:Y:S02]  /*f710*/  CS2R R50, SRZ ;  /* 0x0000000000327805 */ /* 0x000fe4000001ff00 */
[----:B------:R-:W-:Y:S02]  /*f720*/  CS2R R52, SRZ ;  /* 0x0000000000347805 */ /* 0x000fe4000001ff00 */
[----:B------:R-:W-:Y:S02]  /*f730*/  CS2R R54, SRZ ;  /* 0x0000000000367805 */ /* 0x000fe4000001ff00 */
[----:B------:R-:W-:-:S02]  /*f740*/  CS2R R56, SRZ ;  /* 0x0000000000387805 */ /* 0x000fc4000001ff00 */
[----:B------:R-:W-:Y:S01]  /*f750*/  CS2R R58, SRZ ;  /* 0x00000000003a7805 */ /* 0x000fe2000001ff00 */
[----:B------:R-:W-:Y:S06]  /*f760*/  @P0 BRA `(.L_x_1745) ;  /* 0x0000000000900947 */ /* 0x000fec0003800000 */
[----:B------:R-:W-:Y:S01]  /*f770*/  ULDC UR4, c[0x0][0x3f4] ;  /* 0x0000fd0000047ab9 */ /* 0x000fe20000000800 */
[----:B---3--:R-:W-:Y:S01]  /*f780*/  IMAD.MOV.U32 R4, RZ, RZ, R0 ;  /* 0x000000ffff047224 */ /* 0x008fe200078e0000 */
[----:B------:R-:W-:Y:S01]  /*f790*/  ISETP.GE.AND P2, PT, R16, UR4, PT ;  /* 0x0000000410007c0c */ /* 0x000fe2000bf46270 */
[----:B--2---:R-:W-:Y:S01]  /*f7a0*/  IMAD.MOV.U32 R5, RZ, RZ, R3 ;  /* 0x000000ffff057224 */ /* 0x004fe200078e0003 */
[----:B------:R-:W-:Y:S02]  /*f7b0*/  ISETP.GE.AND P4, PT, R169, UR4, PT ;  /* 0x00000004a9007c0c */ /* 0x000fe4000bf86270 */
[----:B------:R-:W-:Y:S02]  /*f7c0*/  CS2R R52, SRZ ;  /* 0x0000000000347805 */ /* 0x000fe4000001ff00 */
[----:B------:R-:W-:Y:S02]  /*f7d0*/  ISETP.GE.AND P3, PT, R168, UR4, PT ;  /* 0x00000004a8007c0c */ /* 0x000fe4000bf66270 */
[----:B------:R-:W-:-:S02]  /*f7e0*/  CS2R R54, SRZ ;  /* 0x0000000000367805 */ /* 0x000fc4000001ff00 */
[----:B------:R-:W-:Y:S02]  /*f7f0*/  CS2R R8, SRZ ;  /* 0x0000000000087805 */ /* 0x000fe4000001ff00 */
[----:B------:R-:W-:Y:S02]  /*f800*/  CS2R R10, SRZ ;  /* 0x00000000000a7805 */ /* 0x000fe4000001ff00 */
[----:B------:R-:W-:Y:S02]  /*f810*/  CS2R R56, SRZ ;  /* 0x0000000000387805 */ /* 0x000fe4000001ff00 */
[----:B------:R-:W-:Y:S01]  /*f820*/  CS2R R58, SRZ ;  /* 0x00000000003a7805 */ /* 0x000fe2000001ff00 */
[----:B------:R-:W-:Y:S01]  /*f830*/  @!P2 IMAD.SHL.U32 R63, R16, 0x2, RZ ;  /* 0x00000002103fa824 */ /* 0x000fe200078e00ff */
[----:B------:R-:W-:Y:S01]  /*f840*/  @!P4 SHF.L.U32 R65, R171, 0x3, RZ ;  /* 0x00000003ab41c819 */ /* 0x000fe200000006ff */
[----:B------:R-:W-:-:S03]  /*f850*/  @!P3 IMAD.SHL.U32 R73, R170, 0x8, RZ ;  /* 0x00000008aa49b824 */ /* 0x000fc600078e00ff */
[-C--:B------:R-:W-:Y:S02]  /*f860*/  @!P2 IADD3 R60, P0, R0, R63.reuse, RZ ;  /* 0x0000003f003ca210 */ /* 0x080fe40007f1e0ff */
[----:B0-----:R-:W-:Y:S01]  /*f870*/  @!P2 IADD3 R62, P1, R20, R63, RZ ;  /* 0x0000003f143ea210 */ /* 0x001fe20007f3e0ff */
        /* <DEDUP_REMOVED lines=9> */
[--C-:B------:R-:W-:Y:S01]  /*f910*/  @!P3 IMAD.WIDE R72, R73, 0x2, R20.reuse ;  /* 0x000000024948b825 */ /* 0x100fe200078e0214 */
[----:B------:R1:W5:Y:S03]  /*f920*/  @!P3 LD.E.128 R52, desc[UR60][R66.64] ;  /* 0x0000003c4234b980 */ /* 0x000366000c101d00 */
[----:B------:R-:W-:Y:S01]  /*f930*/  @!P4 IMAD.WIDE R64, R65, 0x2, R20 ;  /* 0x000000024140c825 */ /* 0x000fe200078e0214 */
[----:B------:R1:W5:Y:S03]  /*f940*/  @!P3 LD.E.128 R8, desc[UR60][R72.64] ;  /* 0x0000003c4808b980 */ /* 0x000366000c101d00 */
[--C-:B------:R-:W-:Y:S01]  /*f950*/  @!P2 IMAD.X R61, R3, 0x1, R0.reuse, P0 ;  /* 0x00000001033da824 */ /* 0x100fe200000e0600 */
[----:B------:R1:W5:Y:S01]  /*f960*/  @!P4 LD.E.128 R56, desc[UR60][R70.64] ;  /* 0x0000003c4638c980 */ /* 0x000362000c101d00 */
[----:B------:R-:W-:-:S03]  /*f970*/  @!P2 IMAD.X R63, R21, 0x1, R0, P1 ;  /* 0x00000001153fa824 */ /* 0x000fc600008e0600 */
[----:B------:R1:W5:Y:S04]  /*f980*/  @!P4 LD.E.128 R12, desc[UR60][R64.64] ;  /* 0x0000003c400cc980 */ /* 0x000368000c101d00 */
[----:B------:R1:W5:Y:S04]  /*f990*/  @!P2 LD.E.128 R48, desc[UR60][R60.64] ;  /* 0x0000003c3c30a980 */ /* 0x000368000c101d00 */
[----:B------:R1:W5:Y:S02]  /*f9a0*/  @!P2 LD.E.128 R4, desc[UR60][R62.64] ;  /* 0x0000003c3e04a980 */ /* 0x000364000c101d00 */
.L_x_1745:
[----:B------:R-:W-:Y:S05]  /*f9b0*/  BSYNC B1 ;  /* 0x0000000000017941 */ /* 0x000fea0003800000 */
.L_x_1744:
[----:B---3--:R-:W-:Y:S01]  /*f9c0*/  LEA.HI R0, R197, R197, RZ, 0x1 ;  /* 0x000000c5c5007211 */ /* 0x008fe200078f08ff */
[----:B--2--5:R-:W-:Y:S01]  /*f9d0*/  IMAD.MOV.U32 R3, RZ, RZ, R4 ;  /* 0x000000ffff037224 */ /* 0x024fe200078e0004 */
[----:B-1----:R-:W-:Y:S01]  /*f9e0*/  MOV R60, R10 ;  /* 0x0000000a003c7202 */ /* 0x002fe20000000f00 */
[----:B0-----:R-:W-:Y:S01]  /*f9f0*/  IMAD.MOV.U32 R20, RZ, RZ, R5 ;  /* 0x000000ffff147224 */ /* 0x001fe200078e0005 */
[----:B------:R-:W-:Y:S01]  /*fa00*/  LOP3.LUT R0, R0, 0xfffffffe, RZ, 0xc0, !PT ;  /* 0xfffffffe00007812 */ /* 0x000fe200078ec0ff */
[----:B------:R-:W-:Y:S01]  /*fa10*/  IMAD.MOV.U32 R21, RZ, RZ, R7 ;  /* 0x000000ffff157224 */ /* 0x000fe200078e0007 */
[----:B------:R-:W-:Y:S01]  /*fa20*/  PRMT R70, R60, 0x7610, R70 ;  /* 0x000076103c467816 */ /* 0x000fe20000000046 */
[----:B------:R-:W-:Y:S01]  /*fa30*/  IMAD.MOV.U32 R60, RZ, RZ, R14 ;  /* 0x000000ffff3c7224 */ /* 0x000fe200078e000e */
[----:B------:R-:W-:Y:S01]  /*fa40*/  PRMT R78, R3, 0x5410, R20 ;  /* 0x00005410034e7816 */ /* 0x000fe20000000014 */
[----:B------:R-:W-:Y:S01]  /*fa50*/  IMAD.IADD R0, R197, 0x1, -R0 ;  /* 0x00000001c5007824 */ /* 0x000fe200078e0a00 */
[----:B------:R-:W-:Y:S01]  /*fa60*/  MOV R3, R6 ;  /* 0x0000000600037202 */ /* 0x000fe20000000f00 */
[----:B------:R-:W-:Y:S01]  /*fa70*/  IMAD.MOV.U32 R20, RZ, RZ, R9 ;  /* 0x000000ffff147224 */ /* 0x000fe200078e0009 */
[----:B------:R-:W-:Y:S01]  /*fa80*/  VIADDMNMX R73, R92, -R187, 0x80, PT ;  /* 0x000000805c497446 */ /* 0x000fe200038009bb */
[----:B------:R-:W-:Y:S01]  /*fa90*/  IMAD.MOV.U32 R61, RZ, RZ, R49 ;  /* 0x000000ffff3d7224 */ /* 0x000fe200078e0031 */
[----:B------:R-:W-:Y:S01]  /*faa0*/  PRMT R79, R3, 0x5410, R21 ;  /* 0x00005410034f7816 */ /* 0x000fe20000000015 */
[----:B------:R-:W-:Y:S01]  /*fab0*/  IMAD.MOV.U32 R3, RZ, RZ, R8 ;  /* 0x000000ffff037224 */ /* 0x000fe200078e0008 */
[----:B------:R-:W-:Y:S01]  /*fac0*/  SHF.L.U32 R21, R0, 0x1f, RZ ;  /* 0x0000001f00157819 */ /* 0x000fe200000006ff */
[----:B------:R-:W-:Y:S01]  /*fad0*/  IMAD.MOV.U32 R0, RZ, RZ, R11 ;  /* 0x000000ffff007224 */ /* 0x000fe200078e000b */
[----:B------:R-:W-:Y:S01]  /*fae0*/  BSSY B1, `(.L_x_1746) ;  /* 0x000001d000017945 */ /* 0x000fe20003800000 */
[----:B------:R-:W-:Y:S01]  /*faf0*/  IMAD.MOV.U32 R62, RZ, RZ, R50 ;  /* 0x000000ffff3e7224 */ /* 0x000fe200078e0032 */
[----:B------:R-:W0:Y:S01]  /*fb00*/  SYNCS.PHASECHK.TRANS64.TRYWAIT P0, [R18+URZ+0x2a800], R21 ;  /* 0x02a80015120075a7 */ /* 0x000e22000800017f */
[----:B------:R-:W-:Y:S01]  /*fb10*/  PRMT R69, R3, 0x5410, R20 ;  /* 0x0000541003457816 */ /* 0x000fe20000000014 */
[----:B------:R-:W-:Y:S01]  /*fb20*/  IMAD.MOV.U32 R3, RZ, RZ, R12 ;  /* 0x000000ffff037224 */ /* 0x000fe200078e000c */
[----:B------:R-:W-:Y:S01]  /*fb30*/  PRMT R70, R70, 0x5410, R0 ;  /* 0x0000541046467816 */ /* 0x000fe20000000000 */
[----:B------:R-:W-:Y:S01]  /*fb40*/  IMAD.MOV.U32 R20, RZ, RZ, R13 ;  /* 0x000000ffff147224 */ /* 0x000fe200078e000d */
[----:B------:R-:W-:-:S02]  /*fb50*/  PRMT R81, R62, 0x7610, R81 ;  /* 0x000076103e517816 */ /* 0x000fc40000000051 */
[----:B------:R-:W-:Y:S02]  /*fb60*/  MOV R62, R57 ;  /* 0x00000039003e7202 */ /* 0x000fe40000000f00 */
[----:B------:R-:W-:Y:S02]  /*fb70*/  PRMT R0, R3, 0x5410, R20 ;  /* 0x0000541003007816 */ /* 0x000fe40000000014 */
[----:B------:R-:W-:Y:S01]  /*fb80*/  PRMT R3, R60, 0x7610, R3 ;  /* 0x000076103c037816 */ /* 0x000fe20000000003 */
[----:B------:R-:W-:Y:S01]  /*fb90*/  IMAD.MOV.U32 R60, RZ, RZ, R48 ;  /* 0x000000ffff3c7224 */ /* 0x000fe200078e0030 */
[----:B------:R-:W-:Y:S02]  /*fba0*/  MOV R20, R15 ;  /* 0x0000000f00147202 */ /* 0x000fe40000000f00 */
[----:B------:R-:W-:Y:S02]  /*fbb0*/  ISETP.GE.AND P1, PT, R174, R73, PT ;  /* 0x00000049ae00720c */ /* 0x000fe40003f26270 */
        /* <DEDUP_REMOVED lines=8> */
[----:B------:R-:W-:Y:S02]  /*fc40*/  IMAD.MOV.U32 R60, RZ, RZ, R55 ;  /* 0x000000ffff3c7224 */ /* 0x000fe400078e0037 */
[----:B------:R-:W-:-:S03]  /*fc50*/  IMAD.MOV.U32 R61, RZ, RZ, R56 ;  /* 0x000000ffff3d7224 */ /* 0x000fc600078e0038 */
[----:B------:R-:W-:Y:S01]  /*fc60*/  PRMT R72, R20, 0x5410, R60 ;  /* 0x0000541014487816 */ /* 0x000fe2000000003c */
[----:B------:R-:W-:Y:S01]  /*fc70*/  IMAD.MOV.U32 R60, RZ, RZ, R58 ;  /* 0x000000ffff3c7224 */ /* 0x000fe200078e003a */
[----:B------:R-:W-:Y:S01]  /*fc80*/  PRMT R20, R61, 0x5410, R62 ;  /* 0x000054103d147816 */ /* 0x000fe2000000003e */
[----:B------:R-:W-:Y:S01]  /*fc90*/  IMAD.MOV.U32 R61, RZ, RZ, R59 ;  /* 0x000000ffff3d7224 */ /* 0x000fe200078e003b */
[----:B0-----:R-:W-:Y:S06]  /*fca0*/  @!P0 BRA `(.L_x_1747) ;  /* 0x0000018c00dc8947 */ /* 0x001fec0003800000 */
.L_x_2058:
[----:B------:R-:W-:Y:S05]  /*fcb0*/  BSYNC B1 ;  /* 0x0000000000017941 */ /* 0x000fea0003800000 */
.L_x_1746:
[----:B------:R-:W-:Y:S01]  /*fcc0*/  BSSY B1, `(.L_x_1748) ;  /* 0x000012c000017945 */ /* 0x000fe20003800000 */
[----:B0-----:R-:W-:-:S03]  /*fcd0*/  PRMT R21, R60, 0x5410, R61 ;  /* 0x000054103c157816 */ /* 0x001fc6000000003d */
[----:B------:R-:W-:Y:S05]  /*fce0*/  @P1 BRA `(.L_x_1749) ;  /* 0x0000001000a41947 */ /* 0x000fea0003800000 */
[----:B------:R-:W0:Y:S01]  /*fcf0*/  LDC R87, c[0x0][0x3f4] ;  /* 0x0000fd00ff577b82 */ /* 0x000e220000000800 */
[----:B------:R-:W-:Y:S01]  /*fd00*/  BSSY B2, `(.L_x_1750) ;  /* 0x0000067000027945 */ /* 0x000fe20003800000 */
[-C--:B0-----:R-:W-:Y:S02]  /*fd10*/  ISETP.GE.AND P0, PT, R16, R87.reuse, PT ;  /* 0x000000571000720c */ /* 0x081fe40003f06270 */
[-C--:B------:R-:W-:Y:S02]  /*fd20*/  ISETP.GE.AND P1, PT, R168, R87.reuse, PT ;  /* 0x00000057a800720c */ /* 0x080fe40003f26270 */
[----:B------:R-:W-:-:S09]  /*fd30*/  ISETP.GE.AND P2, PT, R169, R87, PT ;  /* 0x00000057a900720c */ /* 0x000fd20003f46270 */
[----:B------:R-:W-:Y:S05]  /*fd40*/  @P0 BRA `(.L_x_1751) ;  /* 0x0000000400880947 */ /* 0x000fea0003800000 */
[----:B------:R-:W-:Y:S01]  /*fd50*/  LEA.HI R62, R87, R198, RZ, 0x1d ;  /* 0x000000c6573e7211 */ /* 0x000fe200078fe8ff */
[--C-:B------:R-:W-:Y:S01]  /*fd60*/  HADD2.F32 R101, -RZ, R90.reuse.H0_H0 ;  /* 0x2000005aff657230 */ /* 0x100fe20000004100 */
[----:B------:R-:W-:Y:S01]  /*fd70*/  LOP3.LUT R60, R184, 0x38, R16, 0xf8, !PT ;  /* 0x00000038b83c7812 */ /* 0x000fe200078ef810 */
[----:B------:R-:W-:Y:S01]  /*fd80*/  HADD2.F32 R100, -RZ, R90.H1_H1 ;  /* 0x3000005aff647230 */ /* 0x000fe20000004100 */
[----:B------:R-:W-:Y:S01]  /*fd90*/  SHF.R.S32.HI R65, RZ, 0x1f, R62 ;  /* 0x0000001fff417819 */ /* 0x000fe2000001143e */
[----:B------:R-:W-:Y:S01]  /*fda0*/  IMAD.SHL.U32 R63, R62, 0x8, RZ ;  /* 0x000000083e3f7824 */ /* 0x000fe200078e00ff */
[----:B------:R-:W-:Y:S02]  /*fdb0*/  LOP3.LUT R61, R60, R185, RZ, 0x3c, !PT ;  /* 0x000000b93c3d7212 */ /* 0x000fe400078e3cff */
[----:B------:R-:W-:Y:S02]  /*fdc0*/  LEA.HI R65, R65, R62, RZ, 0x3 ;  /* 0x0000003e41417211 */ /* 0x000fe400078f18ff */
[----:B------:R-:W-:Y:S01]  /*fdd0*/  LOP3.LUT R60, R184, 0x38, R63, 0xf8, !PT ;  /* 0x00000038b83c7812 */ /* 0x000fe200078ef83f */
[----:B------:R-:W-:Y:S01]  /*fde0*/  IMAD.IADD R61, R186, 0x1, R61 ;  /* 0x00000001ba3d7824 */ /* 0x000fe200078e023d */
[----:B------:R-:W-:-:S02]  /*fdf0*/  SHF.L.U32 R65, R65, 0xa, RZ ;  /* 0x0000000a41417819 */ /* 0x000fc400000006ff */
[----:B------:R-:W-:Y:S01]  /*fe00*/  LOP3.LUT R64, R60, R185, RZ, 0x3c, !PT ;  /* 0x000000b93c407212 */ /* 0x000fe200078e3cff */
[----:B------:R-:W-:Y:S01]  /*fe10*/  IMAD R91, R61, 0x2, R18 ;  /* 0x000000023d5b7824 */ /* 0x000fe200078e0212 */
[----:B------:R-:W-:Y:S02]  /*fe20*/  LOP3.LUT R65, R65, 0x7fffe000, RZ, 0xc0, !PT ;  /* 0x7fffe00041417812 */ /* 0x000fe400078ec0ff */
[----:B------:R-:W-:Y:S02]  /*fe30*/  SHF.R.U32.HI R102, RZ, 0x10, R33 ;  /* 0x00000010ff667819 */ /* 0x000fe40000011621 */
[----:B------:R-:W-:Y:S01]  /*fe40*/  IADD3 R65, R64, R65, R186 ;  /* 0x0000004140417210 */ /* 0x000fe20007ffe0ba */
[----:B------:R-:W0:Y:S01]  /*fe50*/  LDS.128 R60, [R91+0xc400] ;  /* 0x00c400005b3c7984 */ /* 0x000e220000000c00 */
[----:B------:R-:W-:Y:S02]  /*fe60*/  SHF.R.U32.HI R103, RZ, 0x10, R45 ;  /* 0x00000010ff677819 */ /* 0x000fe4000001162d */
[----:B------:R-:W-:Y:S01]  /*fe70*/  SHF.R.U64 R32, R32, 0x10, R33 ;  /* 0x0000001020207819 */ /* 0x000fe20000001221 */
[----:B------:R-:W-:Y:S01]  /*fe80*/  IMAD R92, R65, 0x2, R18 ;  /* 0x00000002415c7824 */ /* 0x000fe200078e0212 */
[----:B------:R-:W-:Y:S01]  /*fe90*/  SHF.R.U64 R44, R44, 0x10, R45 ;  /* 0x000000102c2c7819 */ /* 0x000fe2000000122d */
[----:B------:R-:W-:Y:S01]  /*fea0*/  HADD2.F32 R103, -RZ, R103.H0_H0 ;  /* 0x20000067ff677230 */ /* 0x000fe20000004100 */
[----:B------:R-:W-:-:S02]  /*feb0*/  SHF.R.U64 R33, R34, 0x10, R35 ;  /* 0x0000001022217819 */ /* 0x000fc40000001223 */
[----:B------:R-:W1:Y:S01]  /*fec0*/  LDS.128 R64, [R92+0xc400] ;  /* 0x00c400005c407984 */ /* 0x000e620000000c00 */
[--C-:B------:R-:W-:Y:S02]  /*fed0*/  SHF.R.U64 R34, R46, 0x10, R47.reuse ;  /* 0x000000102e227819 */ /* 0x100fe4000000122f */
[----:B------:R-:W-:Y:S01]  /*fee0*/  SHF.R.U32.HI R46, RZ, 0x10, R47 ;  /* 0x00000010ff2e7819 */ /* 0x000fe2000001162f */
[----:B------:R-:W-:Y:S01]  /*fef0*/  HADD2.F32 R33, -RZ, R33.H0_H0 ;  /* 0x20000021ff217230 */ /* 0x000fe20000004100 */
[----:B------:R-:W-:Y:S01]  /*ff00*/  SHF.R.U32.HI R35, RZ, 0x10, R35 ;  /* 0x00000010ff237819 */ /* 0x000fe20000011623 */
[--C-:B0-----:R-:W-:Y:S02]  /*ff10*/  HADD2.F32 R94, -RZ, R61.reuse.H0_H0 ;  /* 0x2000003dff5e7230 */ /* 0x101fe40000004100 */
[----:B------:R-:W-:Y:S02]  /*ff20*/  HADD2.F32 R96, -RZ, R61.H1_H1 ;  /* 0x3000003dff607230 */ /* 0x000fe40000004100 */
[----:B------:R-:W-:-:S02]  /*ff30*/  HADD2.F32 R95, -RZ, R60.H0_H0 ;  /* 0x2000003cff5f7230 */ /* 0x000fc40000004100 */
[----:B------:R-:W-:Y:S02]  /*ff40*/  HADD2.F32 R45, -RZ, R62.H0_H0 ;  /* 0x2000003eff2d7230 */ /* 0x000fe40000004100 */
[----:B------:R-:W-:Y:S02]  /*ff50*/  HADD2.F32 R47, -RZ, R63.H0_H0 ;  /* 0x2000003fff2f7230 */ /* 0x000fe40000004100 */
[--C-:B-1----:R-:W-:Y:S02]  /*ff60*/  HADD2.F32 R61, -RZ, R65.reuse.H0_H0 ;  /* 0x20000041ff3d7230 */ /* 0x102fe40000004100 */
[----:B------:R-:W-:Y:S02]  /*ff70*/  HADD2.F32 R90, -RZ, R65.H1_H1 ;  /* 0x30000041ff5a7230 */ /* 0x000fe40000004100 */
[--C-:B------:R-:W-:Y:S02]  /*ff80*/  HADD2.F32 R99, -RZ, R67.reuse.H0_H0 ;  /* 0x20000043ff637230 */ /* 0x100fe40000004100 */
[----:B------:R-:W-:Y:S01]  /*ff90*/  FMUL.FTZ R65, R61, R101 ;  /* 0x000000653d417220 */ /* 0x000fe20000410000 */
[----:B------:R-:W-:-:S02]  /*ffa0*/  HADD2.F32 R93, -RZ, R67.H1_H1 ;  /* 0x30000043ff5d7230 */ /* 0x000fc40000004100 */
[-C--:B------:R-:W-:Y:S01]  /*ffb0*/  FMUL.FTZ R105, R61, R100.reuse ;  /* 0x000000643d697220 */ /* 0x080fe20000410000 */
[----:B------:R-:W-:Y:S02]  /*ffc0*/  HADD2.F32 R67, -RZ, R102.H0_H0 ;  /* 0x20000066ff437230 */ /* 0x000fe40000004100 */
[C---:B------:R-:W-:Y:S01]  /*ffd0*/  FFMA.FTZ R61, R94.reuse, R100, -R65 ;  /* 0x000000645e3d7223 */ /* 0x040fe20000010841 */
[----:B------:R-:W-:Y:S02]  /*ffe0*/  HADD2.F32 R97, -RZ, R64.H0_H0 ;  /* 0x20000040ff617230 */ /* 0x000fe40000004100 */
[----:B------:R-:W-:Y:S01]  /*fff0*/  FFMA.FTZ R65, R94, R101, R105 ;  /* 0x000000655e417223 */ /* 0x000fe20000010069 */
[--C-:B------:R-:W-:Y:S02]  /*10000*/  HADD2.F32 R102, -RZ, R89.reuse.H1_H1 ;  /* 0x30000059ff667230 */ /* 0x100fe40000004100 */
[----:B------:R-:W-:Y:S01]  /*10010*/  FMUL.FTZ R107, R90, R103 ;  /* 0x000000675a6b7220 */ /* 0x000fe20000410000 */
[----:B------:R-:W-:-:S02]  /*10020*/  HADD2.F32 R100, -RZ, R89.H0_H0 ;  /* 0x20000059ff647230 */ /* 0x000fc40000004100 */
[-C--:B------:R-:W-:Y:S01]  /*10030*/  FMUL.FTZ R101, R90, R67.reuse ;  /* 0x000000435a657220 */ /* 0x080fe20000410000 */
[----:B------:R-:W-:Y:S02]  /*10040*/  HADD2.F32 R98, -RZ, R66.H0_H0 ;  /* 0x20000042ff627230 */ /* 0x000fe40000004100 */
[C---:B------:R-:W-:Y:S01]  /*10050*/  FMUL.FTZ R104, R97.reuse, R102 ;  /* 0x0000006661687220 */ /* 0x040fe20000410000 */
[--C-:B------:R-:W-:Y:S02]  /*10060*/  HADD2.F32 R89, -RZ, R88.reuse.H1_H1 ;  /* 0x30000058ff597230 */ /* 0x100fe40000004100 */
[C---:B------:R-:W-:Y:S01]  /*10070*/  FFMA.FTZ R90, R96.reuse, R67, -R107 ;  /* 0x00000043605a7223 */ /* 0x040fe2000001086b */
[----:B------:R-:W-:Y:S01]  /*10080*/  FFMA.FTZ R94, R96, R103, R101 ;  /* 0x00000067605e7223 */ /* 0x000fe20000010065 */
[-C--:B------:R-:W-:Y:S01]  /*10090*/  FMUL.FTZ R97, R97, R100.reuse ;  /* 0x0000006461617220 */ /* 0x080fe20000410000 */
[----:B------:R-:W-:Y:S01]  /*100a0*/  FFMA.FTZ R67, R95, R100, -R104 ;  /* 0x000000645f437223 */ /* 0x000fe20000010868 */
[----:B------:R-:W-:-:S02]  /*100b0*/  HADD2.F32 R88, -RZ, R88.H0_H0 ;  /* 0x20000058ff587230 */ /* 0x000fc40000004100 */
[C---:B------:R-:W-:Y:S01]  /*100c0*/  FMUL.FTZ R100, R98.reuse, R89 ;  /* 0x0000005962647220 */ /* 0x040fe20000410000 */
[--C-:B------:R-:W-:Y:S02]  /*100d0*/  HADD2.F32 R96, -RZ, R86.reuse.H0_H0 ;  /* 0x20000056ff607230 */ /* 0x100fe40000004100 */
[----:B------:R-:W-:Y:S01]  /*100e0*/  FFMA.FTZ R97, R95, R102, R97 ;  /* 0x000000665f617223 */ /* 0x000fe20000010061 */
[----:B------:R-:W-:Y:S02]  /*100f0*/  HADD2.F32 R86, -RZ, R86.H1_H1 ;  /* 0x30000056ff567230 */ /* 0x000fe40000004100 */
[-C--:B------:R-:W-:Y:S01]  /*10100*/  FMUL.FTZ R98, R98, R88.reuse ;  /* 0x0000005862627220 */ /* 0x080fe20000410000 */
[----:B------:R-:W-:Y:S01]  /*10110*/  FFMA.FTZ R100, R45, R88, -R100 ;  /* 0x000000582d647223 */ /* 0x000fe20000010864 */
[----:B------:R-:W-:Y:S02]  /*10120*/  HADD2.F32 R88, -RZ, R46.H0_H0 ;  /* 0x2000002eff587230 */ /* 0x000fe40000004100 */
[----:B------:R-:W-:Y:S01]  /*10130*/  FMUL.FTZ R102, R99, R86 ;  /* 0x0000005663667220 */ /* 0x000fe20000410000 */
[----:B------:R-:W-:-:S02]  /*10140*/  HADD2.F32 R46, -RZ, R35.H0_H0 ;  /* 0x20000023ff2e7230 */ /* 0x000fc40000004100 */
[-C--:B------:R-:W-:Y:S01]  /*10150*/  FMUL.FTZ R99, R99, R96.reuse ;  /* 0x0000006063637220 */ /* 0x080fe20000410000 */
[----:B------:R-:W-:Y:S02]  /*10160*/  HADD2.F32 R63, -RZ, R63.H1_H1 ;  /* 0x3000003fff3f7230 */ /* 0x000fe40000004100 */
[----:B------:R-:W-:Y:S01]  /*10170*/  FFMA.FTZ R98, R45, R89, R98 ;  /* 0x000000592d627223 */ /* 0x000fe20000010062 */
[C---:B------:R-:W-:Y:S01]  /*10180*/  FFMA.FTZ R102, R47.reuse, R96, -R102 ;  /* 0x000000602f667223 */ /* 0x040fe20000010866 */
[----:B------:R-:W-:Y:S01]  /*10190*/  FFMA.FTZ R99, R47, R86, R99 ;  /* 0x000000562f637223 */ /* 0x000fe20000010063 */
[----:B------:R-:W-:Y:S02]  /*101a0*/  HADD2.F32 R64, -RZ, R64.H1_H1 ;  /* 0x30000040ff407230 */ /* 0x000fe40000004100 */
[C---:B------:R-:W-:Y:S01]  /*101b0*/  FMUL.FTZ R104, R93.reuse, R88 ;  /* 0x000000585d687220 */ /* 0x040fe20000410000 */
[----:B------:R-:W-:Y:S02]  /*101c0*/  HADD2.F32 R66, -RZ, R66.H1_H1 ;  /* 0x30000042ff427230 */ /* 0x000fe40000004100 */
[----:B------:R-:W-:Y:S01]  /*101d0*/  FMUL.FTZ R86, R93, R46 ;  /* 0x0000002e5d567220 */ /* 0x000fe20000410000 */
[----:B------:R-:W-:-:S02]  /*101e0*/  HADD2.F32 R45, -RZ, R44.H0_H0 ;  /* 0x2000002cff2d7230 */ /* 0x000fc40000004100 */
[C---:B------:R-:W-:Y:S01]  /*101f0*/  FFMA.FTZ R93, R63.reuse, R46, -R104 ;  /* 0x0000002e3f5d7223 */ /* 0x040fe20000010868 */
[----:B------:R-:W-:Y:S02]  /*10200*/  HADD2.F32 R47, -RZ, R34.H0_H0 ;  /* 0x20000022ff2f7230 */ /* 0x000fe40000004100 */
[----:B------:R-:W-:Y:S01]  /*10210*/  FFMA.FTZ R86, R63, R88, R86 ;  /* 0x000000583f567223 */ /* 0x000fe20000010056 */
[----:B------:R-:W-:Y:S02]  /*10220*/  HADD2.F32 R35, -RZ, R32.H0_H0 ;  /* 0x20000020ff237230 */ /* 0x000fe40000004100 */
[----:B------:R-:W-:Y:S01]  /*10230*/  FMUL.FTZ R63, R64, R45 ;  /* 0x0000002d403f7220 */ /* 0x000fe20000410000 */
[----:B------:R-:W-:Y:S02]  /*10240*/  HADD2.F32 R60, -RZ, R60.H1_H1 ;  /* 0x3000003cff3c7230 */ /* 0x000fe40000004100 */
[----:B------:R-:W-:Y:S01]  /*10250*/  FMUL.FTZ R89, R66, R47 ;  /* 0x0000002f42597220 */ /* 0x000fe20000410000 */
[----:B------:R-:W-:-:S02]  /*10260*/  HADD2.F32 R62, -RZ, R62.H1_H1 ;  /* 0x3000003eff3e7230 */ /* 0x000fc40000004100 */
[----:B------:R-:W-:Y:S01]  /*10270*/  FMUL.FTZ R64, R64, R35 ;  /* 0x0000002340407220 */ /* 0x000fe20000410000 */
[----:B------:R-:W-:Y:S01]  /*10280*/  FMUL.FTZ R66, R66, R33 ;  /* 0x0000002142427220 */ /* 0x000fe20000410000 */
[----:B------:R-:W-:Y:S01]  /*10290*/  FFMA.FTZ R32, R60, R35, -R63 ;  /* 0x000000233c207223 */ /* 0x000fe2000001083f */
[----:B------:R-:W-:Y:S01]  /*102a0*/  F2FP.F16.F32.PACK_AB R35, R93, R102 ;  /* 0x000000665d23723e */ /* 0x000fe200000000ff */
[----:B------:R-:W-:Y:S01]  /*102b0*/  FFMA.FTZ R89, R62, R33, -R89 ;  /* 0x000000213e597223 */ /* 0x000fe20000010859 */
[----:B------:R-:W-:Y:S01]  /*102c0*/  FFMA.FTZ R44, R60, R45, R64 ;  /* 0x0000002d3c2c7223 */ /* 0x000fe20000010040 */
[----:B------:R-:W-:Y:S01]  /*102d0*/  FFMA.FTZ R63, R62, R47, R66 ;  /* 0x0000002f3e3f7223 */ /* 0x000fe20000010042 */
[----:B------:R-:W-:Y:S02]  /*102e0*/  F2FP.F16.F32.PACK_AB R33, R90, R61 ;  /* 0x0000003d5a21723e */ /* 0x000fe400000000ff */
[----:B------:R-:W-:Y:S02]  /*102f0*/  F2FP.F16.F32.PACK_AB R32, R32, R67 ;  /* 0x000000432020723e */ /* 0x000fe400000000ff */
[----:B------:R-:W-:-:S02]  /*10300*/  F2FP.F16.F32.PACK_AB R34, R89, R100 ;  /* 0x000000645922723e */ /* 0x000fc400000000ff */
[----:B------:R-:W-:Y:S02]  /*10310*/  F2FP.F16.F32.PACK_AB R47, R86, R99 ;  /* 0x00000063562f723e */ /* 0x000fe400000000ff */
[----:B------:R-:W-:Y:S01]  /*10320*/  F2FP.F16.F32.PACK_AB R45, R94, R65 ;  /* 0x000000415e2d723e */ /* 0x000fe200000000ff */
[----:B------:R0:W-:Y:S01]  /*10330*/  STS.128 [R91+0xc400], R32 ;  /* 0x00c400205b007388 */ /* 0x0001e20000000c00 */
[----:B------:R-:W-:Y:S02]  /*10340*/  F2FP.F16.F32.PACK_AB R44, R44, R97 ;  /* 0x000000612c2c723e */ /* 0x000fe400000000ff */
[----:B------:R-:W-:-:S05]  /*10350*/  F2FP.F16.F32.PACK_AB R46, R63, R98 ;  /* 0x000000623f2e723e */ /* 0x000fca00000000ff */
[----:B------:R0:W-:Y:S02]  /*10360*/  STS.128 [R92+0xc400], R44 ;  /* 0x00c4002c5c007388 */ /* 0x0001e40000000c00 */
.L_x_1751:
[----:B------:R-:W-:Y:S05]  /*10370*/  BSYNC B2 ;  /* 0x0000000000027941 */ /* 0x000fea0003800000 */
.L_x_1750:
[----:B------:R-:W-:Y:S04]  /*10380*/  BSSY B2, `(.L_x_1752) ;  /* 0x0000060000027945 */ /* 0x000fe80003800000 */
[----:B------:R-:W-:Y:S05]  /*10390*/  @P1 BRA `(.L_x_1753) ;  /* 0x0000000400781947 */ /* 0x000fea0003800000 */
[----:B0-----:R-:W-:Y:S01]  /*103a0*/  LEA.HI R32, R87, R170, RZ, 0x1d ;  /* 0x000000aa57207211 */ /* 0x001fe200078fe8ff */
[----:B------:R-:W-:Y:S01]  /*103b0*/  HADD2.F32 R66, -RZ, R84.H1_H1 ;  /* 0x30000054ff427230 */ /* 0x000fe20000004100 */
[----:B------:R-:W-:Y:S01]  /*103c0*/  SHF.R.U32.HI R67, RZ, 0x10, R29 ;  /* 0x00000010ff437819 */ /* 0x000fe2000001161d */
[--C-:B------:R-:W-:Y:S01]  /*103d0*/  HADD2.F32 R86, -RZ, R82.reuse.H1_H1 ;  /* 0x30000052ff567230 */ /* 0x100fe20000004100 */
[----:B------:R-:W-:Y:S01]  /*103e0*/  SHF.R.S32.HI R35, RZ, 0x1f, R32 ;  /* 0x0000001fff237819 */ /* 0x000fe20000011420 */
[----:B------:R-:W-:Y:S01]  /*103f0*/  IMAD.SHL.U32 R33, R32, 0x8, RZ ;  /* 0x0000000820217824 */ /* 0x000fe200078e00ff */
[----:B------:R-:W-:Y:S01]  /*10400*/  SHF.R.U32.HI R65, RZ, 0x10, R41 ;  /* 0x00000010ff417819 */ /* 0x000fe20000011629 */
[----:B------:R-:W-:Y:S01]  /*10410*/  HADD2.F32 R82, -RZ, R82.H0_H0 ;  /* 0x20000052ff527230 */ /* 0x000fe20000004100 */
[----:B------:R-:W-:Y:S01]  /*10420*/  LEA.HI R35, R35, R32, RZ, 0x3 ;  /* 0x0000002023237211 */ /* 0x000fe200078f18ff */
[----:B------:R-:W-:Y:S01]  /*10430*/  HADD2.F32 R84, -RZ, R84.H0_H0 ;  /* 0x20000054ff547230 */ /* 0x000fe20000004100 */
[----:B------:R-:W-:Y:S01]  /*10440*/  LOP3.LUT R32, R184, 0x38, R33, 0xf8, !PT ;  /* 0x00000038b8207812 */ /* 0x000fe200078ef821 */
[----:B------:R-:W-:Y:S01]  /*10450*/  HADD2.F32 R65, -RZ, R65.H0_H0 ;  /* 0x20000041ff417230 */ /* 0x000fe20000004100 */
[----:B------:R-:W-:Y:S01]  /*10460*/  SHF.R.U64 R40, R40, 0x10, R41 ;  /* 0x0000001028287819 */ /* 0x000fe20000001229 */
[----:B------:R-:W-:Y:S01]  /*10470*/  IMAD.SHL.U32 R35, R35, 0x400, RZ ;  /* 0x0000040023237824 */ /* 0x000fe200078e00ff */
[----:B------:R-:W-:-:S02]  /*10480*/  LOP3.LUT R44, R32, R185, RZ, 0x3c, !PT ;  /* 0x000000b9202c7212 */ /* 0x000fc400078e3cff */
[----:B------:R-:W-:Y:S02]  /*10490*/  SHF.R.U64 R28, R28, 0x10, R29 ;  /* 0x000000101c1c7819 */ /* 0x000fe4000000121d */
[----:B------:R-:W-:Y:S02]  /*104a0*/  LOP3.LUT R45, R35, 0x7fffe000, RZ, 0xc0, !PT ;  /* 0x7fffe000232d7812 */ /* 0x000fe400078ec0ff */
[----:B------:R-:W0:Y:S01]  /*104b0*/  LDS.128 R32, [R217] ;  /* 0x00000000d9207984 */ /* 0x000e220000000c00 */
[--C-:B------:R-:W-:Y:S02]  /*104c0*/  SHF.R.U64 R29, R30, 0x10, R31.reuse ;  /* 0x000000101e1d7819 */ /* 0x100fe4000000121f */
[----:B------:R-:W-:Y:S02]  /*104d0*/  IADD3 R45, R44, R45, R186 ;  /* 0x0000002d2c2d7210 */ /* 0x000fe40007ffe0ba */
[----:B------:R-:W-:Y:S01]  /*104e0*/  SHF.R.U32.HI R91, RZ, 0x10, R31 ;  /* 0x00000010ff5b7819 */ /* 0x000fe2000001161f */
[----:B------:R-:W-:Y:S01]  /*104f0*/  HADD2.F32 R29, -RZ, R29.H0_H0 ;  /* 0x2000001dff1d7230 */ /* 0x000fe20000004100 */
[----:B------:R-:W-:-:S02]  /*10500*/  LEA R60, R45, R18, 0x1 ;  /* 0x000000122d3c7211 */ /* 0x000fc400078e08ff */
[--C-:B------:R-:W-:Y:S02]  /*10510*/  SHF.R.U32.HI R89, RZ, 0x10, R43.reuse ;  /* 0x00000010ff597819 */ /* 0x100fe4000001162b */
[----:B------:R-:W-:Y:S01]  /*10520*/  SHF.R.U64 R30, R42, 0x10, R43 ;  /* 0x000000102a1e7819 */ /* 0x000fe2000000122b */
[----:B------:R-:W1:Y:S01]  /*10530*/  LDS.128 R44, [R60+0xc400] ;  /* 0x00c400003c2c7984 */ /* 0x000e620000000c00 */
[--C-:B0-----:R-:W-:Y:S02]  /*10540*/  HADD2.F32 R41, -RZ, R33.reuse.H0_H0 ;  /* 0x20000021ff297230 */ /* 0x101fe40000004100 */
[----:B------:R-:W-:Y:S02]  /*10550*/  HADD2.F32 R33, -RZ, R33.H1_H1 ;  /* 0x30000021ff217230 */ /* 0x000fe40000004100 */
[----:B------:R-:W-:Y:S02]  /*10560*/  HADD2.F32 R31, -RZ, R32.H0_H0 ;  /* 0x20000020ff1f7230 */ /* 0x000fe40000004100 */
[----:B------:R-:W-:-:S02]  /*10570*/  HADD2.F32 R42, -RZ, R34.H0_H0 ;  /* 0x20000022ff2a7230 */ /* 0x000fc40000004100 */
        /* <DEDUP_REMOVED lines=8> */
[C---:B------:R-:W-:Y:S01]  /*10600*/  FFMA.FTZ R88, R41.reuse, R66, -R88 ;  /* 0x0000004229587223 */ /* 0x040fe20000010858 */
[----:B------:R-:W-:Y:S01]  /*10610*/  FFMA.FTZ R90, R41, R86, R90 ;  /* 0x00000056295a7223 */ /* 0x000fe2000001005a */
[C---:B------:R-:W-:Y:S01]  /*10620*/  FMUL.FTZ R66, R62.reuse, R65 ;  /* 0x000000413e427220 */ /* 0x040fe20000410000 */
[-C--:B------:R-:W-:Y:S01]  /*10630*/  FMUL.FTZ R86, R62, R61.reuse ;  /* 0x0000003d3e567220 */ /* 0x080fe20000410000 */
[----:B------:R-:W-:Y:S01]  /*10640*/  FMUL.FTZ R62, R45, R82 ;  /* 0x000000522d3e7220 */ /* 0x000fe20000410000 */
[----:B------:R-:W-:Y:S02]  /*10650*/  HADD2.F32 R63, -RZ, R46.H0_H0 ;  /* 0x2000002eff3f7230 */ /* 0x000fe40000004100 */
[C---:B------:R-:W-:Y:S01]  /*10660*/  FFMA.FTZ R61, R33.reuse, R61, -R66 ;  /* 0x0000003d213d7223 */ /* 0x040fe20000010842 */
[----:B------:R-:W-:Y:S01]  /*10670*/  FFMA.FTZ R65, R33, R65, R86 ;  /* 0x0000004121417223 */ /* 0x000fe20000010056 */
[----:B------:R-:W-:Y:S02]  /*10680*/  HADD2.F32 R41, -RZ, R83.H0_H0 ;  /* 0x20000053ff297230 */ /* 0x000fe40000004100 */
[----:B------:R-:W-:Y:S01]  /*10690*/  FMUL.FTZ R45, R45, R84 ;  /* 0x000000542d2d7220 */ /* 0x000fe20000410000 */
[----:B------:R-:W-:-:S02]  /*106a0*/  HADD2.F32 R33, -RZ, R85.H0_H0 ;  /* 0x20000055ff217230 */ /* 0x000fc40000004100 */
[C---:B------:R-:W-:Y:S01]  /*106b0*/  FFMA.FTZ R84, R31.reuse, R84, -R62 ;  /* 0x000000541f547223 */ /* 0x040fe2000001083e */
[----:B------:R-:W-:Y:S02]  /*106c0*/  HADD2.F32 R64, -RZ, R47.H0_H0 ;  /* 0x2000002fff407230 */ /* 0x000fe40000004100 */
[----:B------:R-:W-:Y:S01]  /*106d0*/  FFMA.FTZ R45, R31, R82, R45 ;  /* 0x000000521f2d7223 */ /* 0x000fe2000001002d */
[----:B------:R-:W-:Y:S02]  /*106e0*/  HADD2.F32 R83, -RZ, R83.H1_H1 ;  /* 0x30000053ff537230 */ /* 0x000fe40000004100 */
[C---:B------:R-:W-:Y:S01]  /*106f0*/  FMUL.FTZ R31, R63.reuse, R41 ;  /* 0x000000293f1f7220 */ /* 0x040fe20000410000 */
[----:B------:R-:W-:Y:S02]  /*10700*/  HADD2.F32 R85, -RZ, R85.H1_H1 ;  /* 0x30000055ff557230 */ /* 0x000fe40000004100 */
[----:B------:R-:W-:Y:S01]  /*10710*/  FMUL.FTZ R67, R63, R33 ;  /* 0x000000213f437220 */ /* 0x000fe20000410000 */
[----:B------:R-:W-:-:S02]  /*10720*/  HADD2.F32 R47, -RZ, R47.H1_H1 ;  /* 0x3000002fff2f7230 */ /* 0x000fc40000004100 */
[----:B------:R-:W-:Y:S01]  /*10730*/  FMUL.FTZ R82, R64, R83 ;  /* 0x0000005340527220 */ /* 0x000fe20000410000 */
[----:B------:R-:W-:Y:S02]  /*10740*/  HADD2.F32 R66, -RZ, R89.H0_H0 ;  /* 0x20000059ff427230 */ /* 0x000fe40000004100 */
[----:B------:R-:W-:Y:S01]  /*10750*/  FFMA.FTZ R63, R42, R33, -R31 ;  /* 0x000000212a3f7223 */ /* 0x000fe2000001081f */
[----:B------:R-:W-:Y:S02]  /*10760*/  HADD2.F32 R62, -RZ, R91.H0_H0 ;  /* 0x2000005bff3e7230 */ /* 0x000fe40000004100 */
[----:B------:R-:W-:Y:S01]  /*10770*/  FMUL.FTZ R64, R64, R85 ;  /* 0x0000005540407220 */ /* 0x000fe20000410000 */
[----:B------:R-:W-:Y:S01]  /*10780*/  FFMA.FTZ R67, R42, R41, R67 ;  /* 0x000000292a437223 */ /* 0x000fe20000010043 */
[----:B------:R-:W-:Y:S02]  /*10790*/  HADD2.F32 R44, -RZ, R44.H1_H1 ;  /* 0x3000002cff2c7230 */ /* 0x000fe40000004100 */
[----:B------:R-:W-:Y:S01]  /*107a0*/  FMUL.FTZ R42, R47, R66 ;  /* 0x000000422f2a7220 */ /* 0x000fe20000410000 */
[----:B------:R-:W-:-:S02]  /*107b0*/  HADD2.F32 R46, -RZ, R46.H1_H1 ;  /* 0x3000002eff2e7230 */ /* 0x000fc40000004100 */
[-C--:B------:R-:W-:Y:S01]  /*107c0*/  FMUL.FTZ R86, R47, R62.reuse ;  /* 0x0000003e2f567220 */ /* 0x080fe20000410000 */
[----:B------:R-:W-:Y:S02]  /*107d0*/  HADD2.F32 R33, -RZ, R40.H0_H0 ;  /* 0x20000028ff217230 */ /* 0x000fe40000004100 */
[C---:B------:R-:W-:Y:S01]  /*107e0*/  FFMA.FTZ R82, R43.reuse, R85, -R82 ;  /* 0x000000552b527223 */ /* 0x040fe20000010852 */
[----:B------:R-:W-:Y:S02]  /*107f0*/  HADD2.F32 R41, -RZ, R30.H0_H0 ;  /* 0x2000001eff297230 */ /* 0x000fe40000004100 */
[----:B------:R-:W-:Y:S01]  /*10800*/  FFMA.FTZ R64, R43, R83, R64 ;  /* 0x000000532b407223 */ /* 0x000fe20000010040 */
[----:B------:R-:W-:Y:S02]  /*10810*/  HADD2.F32 R31, -RZ, R28.H0_H0 ;  /* 0x2000001cff1f7230 */ /* 0x000fe40000004100 */
[----:B------:R-:W-:Y:S01]  /*10820*/  FFMA.FTZ R83, R35, R62, -R42 ;  /* 0x0000003e23537223 */ /* 0x000fe2000001082a */
[----:B------:R-:W-:-:S02]  /*10830*/  HADD2.F32 R32, -RZ, R32.H1_H1 ;  /* 0x30000020ff207230 */ /* 0x000fc40000004100 */
[----:B------:R-:W-:Y:S01]  /*10840*/  FFMA.FTZ R85, R35, R66, R86 ;  /* 0x0000004223557223 */ /* 0x000fe20000010056 */
[----:B------:R-:W-:Y:S02]  /*10850*/  HADD2.F32 R34, -RZ, R34.H1_H1 ;  /* 0x30000022ff227230 */ /* 0x000fe40000004100 */
[----:B------:R-:W-:Y:S01]  /*10860*/  FMUL.FTZ R35, R44, R33 ;  /* 0x000000212c237220 */ /* 0x000fe20000410000 */
[----:B------:R-:W-:Y:S01]  /*10870*/  FMUL.FTZ R47, R46, R41 ;  /* 0x000000292e2f7220 */ /* 0x000fe20000410000 */
[----:B------:R-:W-:Y:S01]  /*10880*/  FMUL.FTZ R44, R44, R31 ;  /* 0x0000001f2c2c7220 */ /* 0x000fe20000410000 */
[----:B------:R-:W-:Y:S01]  /*10890*/  FMUL.FTZ R46, R46, R29 ;  /* 0x0000001d2e2e7220 */ /* 0x000fe20000410000 */
[----:B------:R-:W-:Y:S01]  /*108a0*/  FFMA.FTZ R43, R32, R31, -R35 ;  /* 0x0000001f202b7223 */ /* 0x000fe20000010823 */
[----:B------:R-:W-:Y:S01]  /*108b0*/  FFMA.FTZ R30, R34, R29, -R47 ;  /* 0x0000001d221e7223 */ /* 0x000fe2000001082f */
[----:B------:R-:W-:Y:S01]  /*108c0*/  FFMA.FTZ R32, R32, R33, R44 ;  /* 0x0000002120207223 */ /* 0x000fe2000001002c */
        /* <DEDUP_REMOVED lines=8> */
[----:B------:R-:W-:-:S02]  /*10950*/  F2FP.F16.F32.PACK_AB R32, R32, R45 ;  /* 0x0000002d2020723e */ /* 0x000fc400000000ff */
[----:B------:R-:W-:-:S05]  /*10960*/  F2FP.F16.F32.PACK_AB R34, R34, R67 ;  /* 0x000000432222723e */ /* 0x000fca00000000ff */
[----:B------:R1:W-:Y:S02]  /*10970*/  STS.128 [R60+0xc400], R32 ;  /* 0x00c400203c007388 */ /* 0x0003e40000000c00 */
.L_x_1753:
[----:B------:R-:W-:Y:S05]  /*10980*/  BSYNC B2 ;  /* 0x0000000000027941 */ /* 0x000fea0003800000 */
.L_x_1752:
[----:B------:R-:W-:Y:S05]  /*10990*/  @P2 BRA `(.L_x_1749) ;  /* 0x0000000400782947 */ /* 0x000fea0003800000 */
[----:B------:R-:W-:Y:S01]  /*109a0*/  LEA.HI R87, R87, R171, RZ, 0x1d ;  /* 0x000000ab57577211 */ /* 0x000fe200078fe8ff */
[----:B------:R-:W-:Y:S01]  /*109b0*/  HADD2.F32 R41, -RZ, R76.H1_H1 ;  /* 0x3000004cff297230 */ /* 0x000fe20000004100 */
[----:B0-----:R-:W-:Y:S01]  /*109c0*/  SHF.R.U32.HI R44, RZ, 0x10, R37 ;  /* 0x00000010ff2c7819 */ /* 0x001fe20000011625 */
[--C-:B------:R-:W-:Y:S01]  /*109d0*/  HADD2.F32 R42, -RZ, R75.reuse.H0_H0 ;  /* 0x2000004bff2a7230 */ /* 0x100fe20000004100 */
[----:B-1----:R-:W-:Y:S01]  /*109e0*/  SHF.R.S32.HI R28, RZ, 0x1f, R87 ;  /* 0x0000001fff1c7819 */ /* 0x002fe20000011457 */
[----:B------:R-:W-:Y:S01]  /*109f0*/  IMAD.SHL.U32 R29, R87, 0x8, RZ ;  /* 0x00000008571d7824 */ /* 0x000fe200078e00ff */
[----:B------:R-:W-:Y:S01]  /*10a00*/  SHF.R.U64 R61, R36, 0x10, R37 ;  /* 0x00000010243d7819 */ /* 0x000fe20000001225 */
[----:B------:R-:W-:Y:S01]  /*10a10*/  HADD2.F32 R44, -RZ, R44.H0_H0 ;  /* 0x2000002cff2c7230 */ /* 0x000fe20000004100 */
[----:B------:R-:W-:Y:S01]  /*10a20*/  LEA.HI R87, R28, R87, RZ, 0x3 ;  /* 0x000000571c577211 */ /* 0x000fe200078f18ff */
[----:B------:R-:W-:Y:S01]  /*10a30*/  HADD2.F32 R75, -RZ, R75.H1_H1 ;  /* 0x3000004bff4b7230 */ /* 0x000fe20000004100 */
[----:B------:R-:W-:Y:S01]  /*10a40*/  LOP3.LUT R28, R184, 0x38, R29, 0xf8, !PT ;  /* 0x00000038b81c7812 */ /* 0x000fe200078ef81d */
[----:B------:R-:W-:Y:S01]  /*10a50*/  HADD2.F32 R76, -RZ, R76.H0_H0 ;  /* 0x2000004cff4c7230 */ /* 0x000fe20000004100 */
[----:B------:R-:W-:Y:S01]  /*10a60*/  SHF.R.U32.HI R43, RZ, 0x10, R25 ;  /* 0x00000010ff2b7819 */ /* 0x000fe20000011619 */
[----:B------:R-:W-:Y:S01]  /*10a70*/  IMAD.SHL.U32 R87, R87, 0x400, RZ ;  /* 0x0000040057577824 */ /* 0x000fe200078e00ff */
[----:B------:R-:W-:-:S02]  /*10a80*/  LOP3.LUT R32, R28, R185, RZ, 0x3c, !PT ;  /* 0x000000b91c207212 */ /* 0x000fc400078e3cff */
[----:B------:R-:W0:Y:S01]  /*10a90*/  LDS.128 R28, [R215] ;  /* 0x00000000d71c7984 */ /* 0x000e220000000c00 */
[----:B------:R-:W-:Y:S02]  /*10aa0*/  SHF.R.U64 R65, R24, 0x10, R25 ;  /* 0x0000001018417819 */ /* 0x000fe40000001219 */
[----:B------:R-:W-:Y:S02]  /*10ab0*/  LOP3.LUT R87, R87, 0x7fffe000, RZ, 0xc0, !PT ;  /* 0x7fffe00057577812 */ /* 0x000fe400078ec0ff */
[--C-:B------:R-:W-:Y:S02]  /*10ac0*/  SHF.R.U64 R47, R38, 0x10, R39.reuse ;  /* 0x00000010262f7819 */ /* 0x100fe40000001227 */
[----:B------:R-:W-:Y:S02]  /*10ad0*/  IADD3 R87, R32, R87, R186 ;  /* 0x0000005720577210 */ /* 0x000fe40007ffe0ba */
[----:B------:R-:W-:Y:S02]  /*10ae0*/  SHF.R.U32.HI R45, RZ, 0x10, R39 ;  /* 0x00000010ff2d7819 */ /* 0x000fe40000011627 */
[--C-:B------:R-:W-:Y:S01]  /*10af0*/  SHF.R.U32.HI R63, RZ, 0x10, R27.reuse ;  /* 0x00000010ff3f7819 */ /* 0x100fe2000001161b */
[----:B------:R-:W-:Y:S01]  /*10b00*/  IMAD R40, R87, 0x2, R18 ;  /* 0x0000000257287824 */ /* 0x000fe200078e0212 */
[----:B------:R-:W-:-:S04]  /*10b10*/  SHF.R.U64 R64, R26, 0x10, R27 ;  /* 0x000000101a407819 */ /* 0x000fc8000000121b */
[----:B------:R-:W1:Y:S01]  /*10b20*/  LDS.128 R32, [R40+0xc400] ;  /* 0x00c4000028207984 */ /* 0x000e620000000c00 */
[--C-:B0-----:R-:W-:Y:S02]  /*10b30*/  HADD2.F32 R25, -RZ, R29.reuse.H0_H0 ;  /* 0x2000001dff197230 */ /* 0x101fe40000004100 */
[----:B------:R-:W-:Y:S02]  /*10b40*/  HADD2.F32 R29, -RZ, R29.H1_H1 ;  /* 0x3000001dff1d7230 */ /* 0x000fe40000004100 */
[----:B------:R-:W-:Y:S02]  /*10b50*/  HADD2.F32 R24, -RZ, R28.H0_H0 ;  /* 0x2000001cff187230 */ /* 0x000fe40000004100 */
[----:B------:R-:W-:Y:S02]  /*10b60*/  HADD2.F32 R26, -RZ, R30.H0_H0 ;  /* 0x2000001eff1a7230 */ /* 0x000fe40000004100 */
[--C-:B------:R-:W-:Y:S02]  /*10b70*/  HADD2.F32 R27, -RZ, R31.reuse.H0_H0 ;  /* 0x2000001fff1b7230 */ /* 0x100fe40000004100 */
[----:B------:R-:W-:-:S02]  /*10b80*/  HADD2.F32 R31, -RZ, R31.H1_H1 ;  /* 0x3000001fff1f7230 */ /* 0x000fc40000004100 */
[----:B------:R-:W-:Y:S02]  /*10b90*/  HADD2.F32 R28, -RZ, R28.H1_H1 ;  /* 0x3000001cff1c7230 */ /* 0x000fe40000004100 */
[----:B------:R-:W-:Y:S02]  /*10ba0*/  HADD2.F32 R30, -RZ, R30.H1_H1 ;  /* 0x3000001eff1e7230 */ /* 0x000fe40000004100 */
[--C-:B-1----:R-:W-:Y:S02]  /*10bb0*/  HADD2.F32 R36, -RZ, R33.reuse.H0_H0 ;  /* 0x20000021ff247230 */ /* 0x102fe40000004100 */
[----:B------:R-:W-:Y:S02]  /*10bc0*/  HADD2.F32 R37, -RZ, R33.H1_H1 ;  /* 0x30000021ff257230 */ /* 0x000fe40000004100 */
[----:B------:R-:W-:Y:S02]  /*10bd0*/  HADD2.F32 R33, -RZ, R32.H0_H0 ;  /* 0x20000020ff217230 */ /* 0x000fe40000004100 */
[C---:B------:R-:W-:Y:S01]  /*10be0*/  FMUL.FTZ R46, R36.reuse, R42 ;  /* 0x0000002a242e7220 */ /* 0x040fe20000410000 */
[----:B------:R-:W-:Y:S01]  /*10bf0*/  FMUL.FTZ R60, R36, R41 ;  /* 0x00000029243c7220 */ /* 0x000fe20000410000 */
[----:B------:R-:W-:-:S02]  /*10c00*/  HADD2.F32 R36, -RZ, R43.H0_H0 ;  /* 0x2000002bff247230 */ /* 0x000fc40000004100 */
[----:B------:R-:W-:Y:S01]  /*10c10*/  FMUL.FTZ R62, R37, R44 ;  /* 0x0000002c253e7220 */ /* 0x000fe20000410000 */
[C---:B------:R-:W-:Y:S01]  /*10c20*/  FFMA.FTZ R46, R25.reuse, R41, -R46 ;  /* 0x00000029192e7223 */ /* 0x040fe2000001082e */
[----:B------:R-:W-:Y:S01]  /*10c30*/  FFMA.FTZ R60, R25, R42, R60 ;  /* 0x0000002a193c7223 */ /* 0x000fe2000001003c */
[----:B------:R-:W-:Y:S01]  /*10c40*/  FMUL.FTZ R25, R33, R75 ;  /* 0x0000004b21197220 */ /* 0x000fe20000410000 */
[-C--:B------:R-:W-:Y:S01]  /*10c50*/  FMUL.FTZ R42, R37, R36.reuse ;  /* 0x00000024252a7220 */ /* 0x080fe20000410000 */
[----:B------:R-:W-:Y:S01]  /*10c60*/  FFMA.FTZ R41, R29, R36, -R62 ;  /* 0x000000241d297223 */ /* 0x000fe2000001083e */
[-C--:B------:R-:W-:Y:S01]  /*10c70*/  FMUL.FTZ R36, R33, R76.reuse ;  /* 0x0000004c21247220 */ /* 0x080fe20000410000 */
[----:B------:R-:W-:Y:S01]  /*10c80*/  FFMA.FTZ R76, R24, R76, -R25 ;  /* 0x0000004c184c7223 */ /* 0x000fe20000010819 */
[----:B------:R-:W-:Y:S02]  /*10c90*/  HADD2.F32 R38, -RZ, R34.H0_H0 ;  /* 0x20000022ff267230 */ /* 0x000fe40000004100 */
[----:B------:R-:W-:Y:S01]  /*10ca0*/  FFMA.FTZ R43, R29, R44, R42 ;  /* 0x0000002c1d2b7223 */ /* 0x000fe2000001002a */
[----:B------:R-:W-:-:S02]  /*10cb0*/  HADD2.F32 R37, -RZ, R74.H1_H1 ;  /* 0x3000004aff257230 */ /* 0x000fc40000004100 */
[----:B------:R-:W-:Y:S01]  /*10cc0*/  FFMA.FTZ R75, R24, R75, R36 ;  /* 0x0000004b184b7223 */ /* 0x000fe20000010024 */
[----:B------:R-:W-:Y:S02]  /*10cd0*/  HADD2.F32 R25, -RZ, R77.H0_H0 ;  /* 0x2000004dff197230 */ /* 0x000fe40000004100 */
[----:B------:R-:W-:Y:S02]  /*10ce0*/  HADD2.F32 R39, -RZ, R35.H0_H0 ;  /* 0x20000023ff277230 */ /* 0x000fe40000004100 */
[C---:B------:R-:W-:Y:S01]  /*10cf0*/  FMUL.FTZ R29, R38.reuse, R37 ;  /* 0x00000025261d7220 */ /* 0x040fe20000410000 */
[----:B------:R-:W-:Y:S02]  /*10d00*/  HADD2.F32 R74, -RZ, R74.H0_H0 ;  /* 0x2000004aff4a7230 */ /* 0x000fe40000004100 */
[-C--:B------:R-:W-:Y:S01]  /*10d10*/  FMUL.FTZ R33, R38, R25.reuse ;  /* 0x0000001926217220 */ /* 0x080fe20000410000 */
[----:B------:R-:W-:Y:S02]  /*10d20*/  HADD2.F32 R24, -RZ, R77.H1_H1 ;  /* 0x3000004dff187230 */ /* 0x000fe40000004100 */
[----:B------:R-:W-:Y:S01]  /*10d30*/  FFMA.FTZ R42, R26, R25, -R29 ;  /* 0x000000191a2a7223 */ /* 0x000fe2000001081d */
[----:B------:R-:W-:-:S02]  /*10d40*/  HADD2.F32 R35, -RZ, R35.H1_H1 ;  /* 0x30000023ff237230 */ /* 0x000fc40000004100 */
[C---:B------:R-:W-:Y:S01]  /*10d50*/  FMUL.FTZ R44, R39.reuse, R74 ;  /* 0x0000004a272c7220 */ /* 0x040fe20000410000 */
[----:B------:R-:W-:Y:S02]  /*10d60*/  HADD2.F32 R38, -RZ, R45.H0_H0 ;  /* 0x2000002dff267230 */ /* 0x000fe40000004100 */
[-C--:B------:R-:W-:Y:S01]  /*10d70*/  FMUL.FTZ R39, R39, R24.reuse ;  /* 0x0000001827277220 */ /* 0x080fe20000410000 */
[----:B------:R-:W-:Y:S02]  /*10d80*/  HADD2.F32 R36, -RZ, R63.H0_H0 ;  /* 0x2000003fff247230 */ /* 0x000fe40000004100 */
[----:B------:R-:W-:Y:S01]  /*10d90*/  FFMA.FTZ R37, R26, R37, R33 ;  /* 0x000000251a257223 */ /* 0x000fe20000010021 */
[----:B------:R-:W-:Y:S01]  /*10da0*/  FFMA.FTZ R44, R27, R24, -R44 ;  /* 0x000000181b2c7223 */ /* 0x000fe2000001082c */
[----:B------:R-:W-:Y:S02]  /*10db0*/  HADD2.F32 R32, -RZ, R32.H1_H1 ;  /* 0x30000020ff207230 */ /* 0x000fe40000004100 */
[----:B------:R-:W-:Y:S01]  /*10dc0*/  FMUL.FTZ R26, R35, R38 ;  /* 0x00000026231a7220 */ /* 0x000fe20000410000 */
[----:B------:R-:W-:-:S02]  /*10dd0*/  HADD2.F32 R34, -RZ, R34.H1_H1 ;  /* 0x30000022ff227230 */ /* 0x000fc40000004100 */
[----:B------:R-:W-:Y:S01]  /*10de0*/  FFMA.FTZ R74, R27, R74, R39 ;  /* 0x0000004a1b4a7223 */ /* 0x000fe20000010027 */
[-C--:B------:R-:W-:Y:S01]  /*10df0*/  FMUL.FTZ R24, R35, R36.reuse ;  /* 0x0000002423187220 */ /* 0x080fe20000410000 */
[----:B------:R-:W-:Y:S02]  /*10e00*/  HADD2.F32 R29, -RZ, R61.H0_H0 ;  /* 0x2000003dff1d7230 */ /* 0x000fe40000004100 */
[C---:B------:R-:W-:Y:S01]  /*10e10*/  FFMA.FTZ R45, R31.reuse, R36, -R26 ;  /* 0x000000241f2d7223 */ /* 0x040fe2000001081a */
[----:B------:R-:W-:Y:S02]  /*10e20*/  HADD2.F32 R33, -RZ, R47.H0_H0 ;  /* 0x2000002fff217230 */ /* 0x000fe40000004100 */
[----:B------:R-:W-:Y:S01]  /*10e30*/  FFMA.FTZ R47, R31, R38, R24 ;  /* 0x000000261f2f7223 */ /* 0x000fe20000010018 */
[----:B------:R-:W-:Y:S02]  /*10e40*/  HADD2.F32 R25, -RZ, R65.H0_H0 ;  /* 0x20000041ff197230 */ /* 0x000fe40000004100 */
[----:B------:R-:W-:Y:S01]  /*10e50*/  FMUL.FTZ R31, R32, R29 ;  /* 0x0000001d201f7220 */ /* 0x000fe20000410000 */
[----:B------:R-:W-:-:S02]  /*10e60*/  HADD2.F32 R27, -RZ, R64.H0_H0 ;  /* 0x20000040ff1b7230 */ /* 0x000fc40000004100 */
[----:B------:R-:W-:Y:S01]  /*10e70*/  FMUL.FTZ R39, R34, R33 ;  /* 0x0000002122277220 */ /* 0x000fe20000410000 */
[-C--:B------:R-:W-:Y:S01]  /*10e80*/  FMUL.FTZ R32, R32, R25.reuse ;  /* 0x0000001920207220 */ /* 0x080fe20000410000 */
[----:B------:R-:W-:Y:S01]  /*10e90*/  FFMA.FTZ R35, R28, R25, -R31 ;  /* 0x000000191c237223 */ /* 0x000fe2000001081f */
[-C--:B------:R-:W-:Y:S01]  /*10ea0*/  FMUL.FTZ R34, R34, R27.reuse ;  /* 0x0000001b22227220 */ /* 0x080fe20000410000 */
[----:B------:R-:W-:Y:S01]  /*10eb0*/  FFMA.FTZ R39, R30, R27, -R39 ;  /* 0x0000001b1e277223 */ /* 0x000fe20000010827 */
[----:B------:R-:W-:Y:S01]  /*10ec0*/  FFMA.FTZ R28, R28, R29, R32 ;  /* 0x0000001d1c1c7223 */ /* 0x000fe20000010020 */
[----:B------:R-:W-:Y:S01]  /*10ed0*/  F2FP.F16.F32.PACK_AB R27, R45, R44 ;  /* 0x0000002c2d1b723e */ /* 0x000fe200000000ff */
[----:B------:R-:W-:Y:S01]  /*10ee0*/  FFMA.FTZ R30, R30, R33, R34 ;  /* 0x000000211e1e7223 */ /* 0x000fe20000010022 */
[----:B------:R-:W-:Y:S02]  /*10ef0*/  F2FP.F16.F32.PACK_AB R25, R41, R46 ;  /* 0x0000002e2919723e */ /* 0x000fe400000000ff */
[----:B------:R-:W-:-:S02]  /*10f00*/  F2FP.F16.F32.PACK_AB R24, R35, R76 ;  /* 0x0000004c2318723e */ /* 0x000fc400000000ff */
[----:B------:R-:W-:Y:S02]  /*10f10*/  F2FP.F16.F32.PACK_AB R26, R39, R42 ;  /* 0x0000002a271a723e */ /* 0x000fe400000000ff */
[----:B------:R-:W-:Y:S02]  /*10f20*/  F2FP.F16.F32.PACK_AB R31, R47, R74 ;  /* 0x0000004a2f1f723e */ /* 0x000fe400000000ff */
[----:B------:R-:W-:Y:S01]  /*10f30*/  F2FP.F16.F32.PACK_AB R29, R43, R60 ;  /* 0x0000003c2b1d723e */ /* 0x000fe200000000ff */
[----:B------:R2:W-:Y:S01]  /*10f40*/  STS.128 [R215], R24 ;  /* 0x00000018d7007388 */ /* 0x0005e20000000c00 */
[----:B------:R-:W-:Y:S02]  /*10f50*/  F2FP.F16.F32.PACK_AB R28, R28, R75 ;  /* 0x0000004b1c1c723e */ /* 0x000fe400000000ff */
[----:B------:R-:W-:-:S05]  /*10f60*/  F2FP.F16.F32.PACK_AB R30, R30, R37 ;  /* 0x000000251e1e723e */ /* 0x000fca00000000ff */
[----:B------:R2:W-:Y:S02]  /*10f70*/  STS.128 [R40+0xc400], R28 ;  /* 0x00c4001c28007388 */ /* 0x0005e40000000c00 */
.L_x_1749:
[----:B------:R-:W-:Y:S05]  /*10f80*/  BSYNC B1 ;  /* 0x0000000000017941 */ /* 0x000fea0003800000 */
.L_x_1748:
[----:B------:R-:W-:-:S13]  /*10f90*/  ISETP.GE.AND P0, PT, R219, R73, PT ;  /* 0x00000049db00720c */ /* 0x000fda0003f06270 */
[----:B------:R-:W-:Y:S05]  /*10fa0*/  @P0 BRA `(.L_x_1729) ;  /* 0x0000001000940947 */ /* 0x000fea0003800000 */
[----:B01----:R-:W0:Y:S01]  /*10fb0*/  LDC R33, c[0x0][0x3f4] ;  /* 0x0000fd00ff217b82 */ /* 0x003e220000000800 */
[----:B------:R-:W-:Y:S01]  /*10fc0*/  BSSY B1, `(.L_x_1754) ;  /* 0x0000063000017945 */ /* 0x000fe20003800000 */
[-C--:B0-----:R-:W-:Y:S02]  /*10fd0*/  ISETP.GE.AND P0, PT, R16, R33.reuse, PT ;  /* 0x000000211000720c */ /* 0x081fe40003f06270 */
[-C--:B------:R-:W-:Y:S02]  /*10fe0*/  ISETP.GE.AND P1, PT, R168, R33.reuse, PT ;  /* 0x00000021a800720c */ /* 0x080fe40003f26270 */
[----:B------:R-:W-:-:S09]  /*10ff0*/  ISETP.GE.AND P2, PT, R169, R33, PT ;  /* 0x00000021a900720c */ /* 0x000fd20003f46270 */
[----:B------:R-:W-:Y:S05]  /*11000*/  @P0 BRA `(.L_x_1755) ;  /* 0x0000000400780947 */ /* 0x000fea0003800000 */
[----:B--2---:R-:W-:Y:S01]  /*11010*/  LEA.HI R24, R33, R198, RZ, 0x1d ;  /* 0x000000c621187211 */ /* 0x004fe200078fe8ff */
        /* <DEDUP_REMOVED lines=11> */
[----:B------:R-:W-:-:S02]  /*110d0*/  SHF.L.U32 R24, R24, 0xa, RZ ;  /* 0x0000000a18187819 */ /* 0x000fc400000006ff */
[----:B------:R-:W-:Y:S02]  /*110e0*/  LOP3.LUT R29, R25, R218, RZ, 0x3c, !PT ;  /* 0x000000da191d7212 */ /* 0x000fe400078e3cff */
[----:B------:R-:W-:Y:S02]  /*110f0*/  LOP3.LUT R28, R24, 0x7fffe000, RZ, 0xc0, !PT ;  /* 0x7fffe000181c7812 */ /* 0x000fe400078ec0ff */
[----:B------:R-:W0:Y:S01]  /*11100*/  LDS.128 R24, [R216] ;  /* 0x00000000d8187984 */ /* 0x000e220000000c00 */
[----:B------:R-:W-:Y:S02]  /*11110*/  SHF.R.U64 R60, R48, 0x10, R49 ;  /* 0x00000010303c7819 */ /* 0x000fe40000001231 */
[----:B------:R-:W-:Y:S02]  /*11120*/  IADD3 R29, R29, R28, R188 ;  /* 0x0000001c1d1d7210 */ /* 0x000fe40007ffe0bc */
[----:B------:R-:W-:Y:S02]  /*11130*/  SHF.R.U64 R48, R4, 0x10, R5 ;  /* 0x0000001004307819 */ /* 0x000fe40000001205 */
[----:B------:R-:W-:Y:S01]  /*11140*/  SHF.R.U64 R49, R50, 0x10, R51 ;  /* 0x0000001032317819 */ /* 0x000fe20000001233 */
[----:B------:R-:W-:Y:S01]  /*11150*/  IMAD R32, R29, 0x2, R18 ;  /* 0x000000021d207824 */ /* 0x000fe200078e0212 */
[----:B------:R-:W-:-:S02]  /*11160*/  SHF.R.U64 R47, R6, 0x10, R7 ;  /* 0x00000010062f7819 */ /* 0x000fc40000001207 */
[----:B------:R-:W-:Y:S02]  /*11170*/  SHF.R.U32.HI R50, RZ, 0x10, R51 ;  /* 0x00000010ff327819 */ /* 0x000fe40000011633 */
[----:B------:R-:W1:Y:S01]  /*11180*/  LDS.128 R28, [R32+0xc400] ;  /* 0x00c40000201c7984 */ /* 0x000e620000000c00 */
[----:B------:R-:W-:Y:S01]  /*11190*/  SHF.R.U32.HI R43, RZ, 0x10, R7 ;  /* 0x00000010ff2b7819 */ /* 0x000fe20000011607 */
[--C-:B0-----:R-:W-:Y:S02]  /*111a0*/  HADD2.F32 R5, -RZ, R25.reuse.H0_H0 ;  /* 0x20000019ff057230 */ /* 0x101fe40000004100 */
[----:B------:R-:W-:Y:S02]  /*111b0*/  HADD2.F32 R4, -RZ, R24.H0_H0 ;  /* 0x20000018ff047230 */ /* 0x000fe40000004100 */
[----:B------:R-:W-:Y:S02]  /*111c0*/  HADD2.F32 R25, -RZ, R25.H1_H1 ;  /* 0x30000019ff197230 */ /* 0x000fe40000004100 */
[----:B------:R-:W-:-:S02]  /*111d0*/  HADD2.F32 R6, -RZ, R26.H0_H0 ;  /* 0x2000001aff067230 */ /* 0x000fc40000004100 */
[--C-:B------:R-:W-:Y:S02]  /*111e0*/  HADD2.F32 R7, -RZ, R27.reuse.H0_H0 ;  /* 0x2000001bff077230 */ /* 0x100fe40000004100 */
[----:B------:R-:W-:Y:S02]  /*111f0*/  HADD2.F32 R27, -RZ, R27.H1_H1 ;  /* 0x3000001bff1b7230 */ /* 0x000fe40000004100 */
[----:B------:R-:W-:Y:S02]  /*11200*/  HADD2.F32 R24, -RZ, R24.H1_H1 ;  /* 0x30000018ff187230 */ /* 0x000fe40000004100 */
[--C-:B-1----:R-:W-:Y:S02]  /*11210*/  HADD2.F32 R34, -RZ, R29.reuse.H0_H0 ;  /* 0x2000001dff227230 */ /* 0x102fe40000004100 */
[----:B------:R-:W-:Y:S02]  /*11220*/  HADD2.F32 R35, -RZ, R29.H1_H1 ;  /* 0x3000001dff237230 */ /* 0x000fe40000004100 */
[----:B------:R-:W-:-:S02]  /*11230*/  HADD2.F32 R29, -RZ, R28.H0_H0 ;  /* 0x2000001cff1d7230 */ /* 0x000fc40000004100 */
[CC--:B------:R-:W-:Y:S01]  /*11240*/  FMUL.FTZ R42, R34.reuse, R39.reuse ;  /* 0x00000027222a7220 */ /* 0x0c0fe20000410000 */
[-C--:B------:R-:W-:Y:S01]  /*11250*/  FMUL.FTZ R44, R34, R38.reuse ;  /* 0x00000026222c7220 */ /* 0x080fe20000410000 */
[----:B------:R-:W-:Y:S02]  /*11260*/  HADD2.F32 R34, -RZ, R41.H0_H0 ;  /* 0x20000029ff227230 */ /* 0x000fe40000004100 */
[C---:B------:R-:W-:Y:S01]  /*11270*/  FFMA.FTZ R42, R5.reuse, R38, -R42 ;  /* 0x00000026052a7223 */ /* 0x040fe2000001082a */
[----:B------:R-:W-:Y:S01]  /*11280*/  FFMA.FTZ R44, R5, R39, R44 ;  /* 0x00000027052c7223 */ /* 0x000fe2000001002c */
[----:B------:R-:W-:Y:S01]  /*11290*/  FMUL.FTZ R5, R29, R78 ;  /* 0x0000004e1d057220 */ /* 0x000fe20000410000 */
[C---:B------:R-:W-:Y:S01]  /*112a0*/  FMUL.FTZ R38, R35.reuse, R40 ;  /* 0x0000002823267220 */ /* 0x040fe20000410000 */
[----:B------:R-:W-:Y:S01]  /*112b0*/  FMUL.FTZ R46, R35, R34 ;  /* 0x00000022232e7220 */ /* 0x000fe20000410000 */
[----:B------:R-:W-:Y:S02]  /*112c0*/  HADD2.F32 R36, -RZ, R30.H0_H0 ;  /* 0x2000001eff247230 */ /* 0x000fe40000004100 */
[----:B------:R-:W-:Y:S01]  /*112d0*/  FMUL.FTZ R29, R29, R80 ;  /* 0x000000501d1d7220 */ /* 0x000fe20000410000 */
[----:B------:R-:W-:-:S02]  /*112e0*/  HADD2.F32 R35, -RZ, R79.H0_H0 ;  /* 0x2000004fff237230 */ /* 0x000fc40000004100 */
[C---:B------:R-:W-:Y:S01]  /*112f0*/  FFMA.FTZ R80, R4.reuse, R80, -R5 ;  /* 0x0000005004507223 */ /* 0x040fe20000010805 */
[C---:B------:R-:W-:Y:S01]  /*11300*/  FFMA.FTZ R39, R25.reuse, R34, -R38 ;  /* 0x0000002219277223 */ /* 0x040fe20000010826 */
[----:B------:R-:W-:Y:S02]  /*11310*/  HADD2.F32 R5, -RZ, R81.H0_H0 ;  /* 0x20000051ff057230 */ /* 0x000fe40000004100 */
[----:B------:R-:W-:Y:S01]  /*11320*/  FFMA.FTZ R41, R25, R40, R46 ;  /* 0x0000002819297223 */ /* 0x000fe2000001002e */
[----:B------:R-:W-:Y:S02]  /*11330*/  HADD2.F32 R37, -RZ, R31.H0_H0 ;  /* 0x2000001fff257230 */ /* 0x000fe40000004100 */
[----:B------:R-:W-:Y:S01]  /*11340*/  FFMA.FTZ R78, R4, R78, R29 ;  /* 0x0000004e044e7223 */ /* 0x000fe2000001001d */
[----:B------:R-:W-:Y:S02]  /*11350*/  HADD2.F32 R38, -RZ, R79.H1_H1 ;  /* 0x3000004fff267230 */ /* 0x000fe40000004100 */
[----:B------:R-:W-:Y:S01]  /*11360*/  FMUL.FTZ R25, R36, R35 ;  /* 0x0000002324197220 */ /* 0x000fe20000410000 */
[----:B------:R-:W-:-:S02]  /*11370*/  HADD2.F32 R4, -RZ, R81.H1_H1 ;  /* 0x30000051ff047230 */ /* 0x000fc40000004100 */
[-C--:B------:R-:W-:Y:S01]  /*11380*/  FMUL.FTZ R29, R36, R5.reuse ;  /* 0x00000005241d7220 */ /* 0x080fe20000410000 */
[----:B------:R-:W-:Y:S02]  /*11390*/  HADD2.F32 R31, -RZ, R31.H1_H1 ;  /* 0x3000001fff1f7230 */ /* 0x000fe40000004100 */
[C---:B------:R-:W-:Y:S01]  /*113a0*/  FFMA.FTZ R40, R6.reuse, R5, -R25 ;  /* 0x0000000506287223 */ /* 0x040fe20000010819 */
[----:B------:R-:W-:Y:S02]  /*113b0*/  HADD2.F32 R36, -RZ, R43.H0_H0 ;  /* 0x2000002bff247230 */ /* 0x000fe40000004100 */
[C---:B------:R-:W-:Y:S01]  /*113c0*/  FMUL.FTZ R46, R37.reuse, R38 ;  /* 0x00000026252e7220 */ /* 0x040fe20000410000 */
[----:B------:R-:W-:Y:S02]  /*113d0*/  HADD2.F32 R34, -RZ, R50.H0_H0 ;  /* 0x20000032ff227230 */ /* 0x000fe40000004100 */
[-C--:B------:R-:W-:Y:S01]  /*113e0*/  FMUL.FTZ R5, R37, R4.reuse ;  /* 0x0000000425057220 */ /* 0x080fe20000410000 */
[----:B------:R-:W-:Y:S01]  /*113f0*/  FFMA.FTZ R37, R6, R35, R29 ;  /* 0x0000002306257223 */ /* 0x000fe2000001001d */
[----:B------:R-:W-:Y:S01]  /*11400*/  FFMA.FTZ R46, R7, R4, -R46 ;  /* 0x00000004072e7223 */ /* 0x000fe2000001082e */
[----:B------:R-:W-:-:S02]  /*11410*/  HADD2.F32 R28, -RZ, R28.H1_H1 ;  /* 0x3000001cff1c7230 */ /* 0x000fc40000004100 */
[----:B------:R-:W-:Y:S01]  /*11420*/  FMUL.FTZ R6, R31, R36 ;  /* 0x000000241f067220 */ /* 0x000fe20000410000 */
[----:B------:R-:W-:Y:S02]  /*11430*/  HADD2.F32 R30, -RZ, R30.H1_H1 ;  /* 0x3000001eff1e7230 */ /* 0x000fe40000004100 */
[----:B------:R-:W-:Y:S01]  /*11440*/  FFMA.FTZ R38, R7, R38, R5 ;  /* 0x0000002607267223 */ /* 0x000fe20000010005 */
[-C--:B------:R-:W-:Y:S01]  /*11450*/  FMUL.FTZ R4, R31, R34.reuse ;  /* 0x000000221f047220 */ /* 0x080fe20000410000 */
[----:B------:R-:W-:Y:S02]  /*11460*/  HADD2.F32 R25, -RZ, R48.H0_H0 ;  /* 0x20000030ff197230 */ /* 0x000fe40000004100 */
[C---:B------:R-:W-:Y:S01]  /*11470*/  FFMA.FTZ R45, R27.reuse, R34, -R6 ;  /* 0x000000221b2d7223 */ /* 0x040fe20000010806 */
[----:B------:R-:W-:Y:S02]  /*11480*/  HADD2.F32 R29, -RZ, R47.H0_H0 ;  /* 0x2000002fff1d7230 */ /* 0x000fe40000004100 */
[----:B------:R-:W-:Y:S01]  /*11490*/  FFMA.FTZ R47, R27, R36, R4 ;  /* 0x000000241b2f7223 */ /* 0x000fe20000010004 */
[----:B------:R-:W-:-:S02]  /*114a0*/  HADD2.F32 R5, -RZ, R60.H0_H0 ;  /* 0x2000003cff057230 */ /* 0x000fc40000004100 */
[----:B------:R-:W-:Y:S01]  /*114b0*/  FMUL.FTZ R27, R28, R25 ;  /* 0x000000191c1b7220 */ /* 0x000fe20000410000 */
[----:B------:R-:W-:Y:S02]  /*114c0*/  HADD2.F32 R7, -RZ, R49.H0_H0 ;  /* 0x20000031ff077230 */ /* 0x000fe40000004100 */
[----:B------:R-:W-:Y:S01]  /*114d0*/  FMUL.FTZ R43, R30, R29 ;  /* 0x0000001d1e2b7220 */ /* 0x000fe20000410000 */
[----:B------:R-:W-:Y:S02]  /*114e0*/  HADD2.F32 R26, -RZ, R26.H1_H1 ;  /* 0x3000001aff1a7230 */ /* 0x000fe40000004100 */
[-C--:B------:R-:W-:Y:S01]  /*114f0*/  FMUL.FTZ R28, R28, R5.reuse ;  /* 0x000000051c1c7220 */ /* 0x080fe20000410000 */
[----:B------:R-:W-:Y:S01]  /*11500*/  FFMA.FTZ R31, R24, R5, -R27 ;  /* 0x00000005181f7223 */ /* 0x000fe2000001081b */
[-C--:B------:R-:W-:Y:S01]  /*11510*/  FMUL.FTZ R30, R30, R7.reuse ;  /* 0x000000071e1e7220 */ /* 0x080fe20000410000 */
[----:B------:R-:W-:Y:S01]  /*11520*/  F2FP.F16.F32.PACK_AB R5, R39, R42 ;  /* 0x0000002a2705723e */ /* 0x000fe200000000ff */
[----:B------:R-:W-:Y:S01]  /*11530*/  FFMA.FTZ R43, R26, R7, -R43 ;  /* 0x000000071a2b7223 */ /* 0x000fe2000001082b */
        /* <DEDUP_REMOVED lines=11> */
.L_x_1755:
[----:B------:R-:W-:Y:S05]  /*115f0*/  BSYNC B1 ;  /* 0x0000000000017941 */ /* 0x000fea0003800000 */
.L_x_1754:
[----:B------:R-:W-:Y:S04]  /*11600*/  BSSY B1, `(.L_x_1756) ;  /* 0x0000060000017945 */ /* 0x000fe80003800000 */
[----:B------:R-:W-:Y:S05]  /*11610*/  @P1 BRA `(.L_x_1757) ;  /* 0x0000000400781947 */ /* 0x000fea0003800000 */
[----:B0-----:R-:W-:Y:S01]  /*11620*/  LEA.HI R4, R33, R170, RZ, 0x1d ;  /* 0x000000aa21047211 */ /* 0x001fe200078fe8ff */
[----:B------:R-:W-:Y:S01]  /*11630*/  HADD2.F32 R35, -RZ, R69.H1_H1 ;  /* 0x30000045ff237230 */ /* 0x000fe20000004100 */
[----:B------:R-:W-:Y:S01]  /*11640*/  SHF.R.U32.HI R36, RZ, 0x10, R9 ;  /* 0x00000010ff247819 */ /* 0x000fe20000011609 */
[----:B------:R-:W-:Y:S01]  /*11650*/  HADD2.F32 R34, -RZ, R71.H1_H1 ;  /* 0x30000047ff227230 */ /* 0x000fe20000004100 */
[----:B------:R-:W-:Y:S01]  /*11660*/  SHF.R.S32.HI R5, RZ, 0x1f, R4 ;  /* 0x0000001fff057819 */ /* 0x000fe20000011404 */
[----:B------:R-:W-:Y:S01]  /*11670*/  IMAD.SHL.U32 R6, R4, 0x8, RZ ;  /* 0x0000000804067824 */ /* 0x000fe200078e00ff */
[----:B------:R-:W-:Y:S01]  /*11680*/  SHF.R.U64 R46, R52, 0x10, R53 ;  /* 0x00000010342e7819 */ /* 0x000fe20000001235 */
[----:B------:R-:W-:Y:S01]  /*11690*/  HADD2.F32 R36, -RZ, R36.H0_H0 ;  /* 0x20000024ff247230 */ /* 0x000fe20000004100 */
[----:B------:R-:W-:Y:S02]  /*116a0*/  LEA.HI R4, R5, R4, RZ, 0x3 ;  /* 0x0000000405047211 */ /* 0x000fe400078f18ff */
[----:B------:R-:W-:-:S02]  /*116b0*/  LOP3.LUT R5, R181, 0x38, R6, 0xf8, !PT ;  /* 0x00000038b5057812 */ /* 0x000fc400078ef806 */
[----:B------:R-:W-:Y:S01]  /*116c0*/  SHF.R.U64 R44, R8, 0x10, R9 ;  /* 0x00000010082c7819 */ /* 0x000fe20000001209 */
[----:B------:R-:W-:Y:S01]  /*116d0*/  IMAD.SHL.U32 R4, R4, 0x400, RZ ;  /* 0x0000040004047824 */ /* 0x000fe200078e00ff */
[----:B--2---:R-:W-:Y:S02]  /*116e0*/  LOP3.LUT R25, R5, R218, RZ, 0x3c, !PT ;  /* 0x000000da05197212 */ /* 0x004fe400078e3cff */
[----:B------:R-:W-:Y:S02]  /*116f0*/  SHF.R.U32.HI R52, RZ, 0x10, R53 ;  /* 0x00000010ff347819 */ /* 0x000fe40000011635 */
[----:B------:R-:W-:Y:S02]  /*11700*/  LOP3.LUT R24, R4, 0x7fffe000, RZ, 0xc0, !PT ;  /* 0x7fffe00004187812 */ /* 0x000fe400078ec0ff */
[----:B------:R-:W0:Y:S01]  /*11710*/  LDS.128 R4, [R214] ;  /* 0x00000000d6047984 */ /* 0x000e220000000c00 */
[----:B------:R-:W-:Y:S02]  /*11720*/  SHF.R.U64 R43, R10, 0x10, R11 ;  /* 0x000000100a2b7819 */ /* 0x000fe4000000120b */
[----:B------:R-:W-:-:S02]  /*11730*/  IADD3 R25, R25, R24, R188 ;  /* 0x0000001819197210 */ /* 0x000fc40007ffe0bc */
[--C-:B------:R-:W-:Y:S02]  /*11740*/  SHF.R.U64 R45, R54, 0x10, R55.reuse ;  /* 0x00000010362d7819 */ /* 0x100fe40000001237 */
[----:B------:R-:W-:Y:S01]  /*11750*/  SHF.R.U32.HI R54, RZ, 0x10, R55 ;  /* 0x00000010ff367819 */ /* 0x000fe20000011637 */
[----:B------:R-:W-:Y:S01]  /*11760*/  IMAD R28, R25, 0x2, R18 ;  /* 0x00000002191c7824 */ /* 0x000fe200078e0212 */
[----:B------:R-:W-:-:S04]  /*11770*/  SHF.R.U32.HI R41, RZ, 0x10, R11 ;  /* 0x00000010ff297819 */ /* 0x000fc8000001160b */
        /* <DEDUP_REMOVED lines=16> */
[----:B------:R-:W-:Y:S02]  /*11880*/  HADD2.F32 R34, -RZ, R69.H0_H0 ;  /* 0x20000045ff227230 */ /* 0x000fe40000004100 */
[----:B------:R-:W-:Y:S01]  /*11890*/  FFMA.FTZ R39, R8, R35, R39 ;  /* 0x0000002308277223 */ /* 0x000fe20000010027 */
[----:B------:R-:W-:Y:S02]  /*118a0*/  HADD2.F32 R8, -RZ, R71.H0_H0 ;  /* 0x20000047ff087230 */ /* 0x000fe40000004100 */
[-C--:B------:R-:W-:Y:S01]  /*118b0*/  FMUL.FTZ R40, R30, R29.reuse ;  /* 0x0000001d1e287220 */ /* 0x080fe20000410000 */
[----:B------:R-:W-:Y:S01]  /*118c0*/  FFMA.FTZ R38, R9, R29, -R38 ;  /* 0x0000001d09267223 */ /* 0x000fe20000010826 */
[----:B------:R-:W-:Y:S01]  /*118d0*/  FMUL.FTZ R30, R25, R34 ;  /* 0x00000022191e7220 */ /* 0x000fe20000410000 */
[----:B------:R-:W-:-:S02]  /*118e0*/  HADD2.F32 R31, -RZ, R26.H0_H0 ;  /* 0x2000001aff1f7230 */ /* 0x000fc40000004100 */
[-C--:B------:R-:W-:Y:S01]  /*118f0*/  FMUL.FTZ R25, R25, R8.reuse ;  /* 0x0000000819197220 */ /* 0x080fe20000410000 */
[----:B------:R-:W-:Y:S02]  /*11900*/  HADD2.F32 R29, -RZ, R70.H0_H0 ;  /* 0x20000046ff1d7230 */ /* 0x000fe40000004100 */
[C---:B------:R-:W-:Y:S01]  /*11910*/  FFMA.FTZ R35, R5.reuse, R8, -R30 ;  /* 0x0000000805237223 */ /* 0x040fe2000001081e */
[--C-:B------:R-:W-:Y:S02]  /*11920*/  HADD2.F32 R8, -RZ, R72.reuse.H0_H0 ;  /* 0x20000048ff087230 */ /* 0x100fe40000004100 */
[----:B------:R-:W-:Y:S01]  /*11930*/  FFMA.FTZ R34, R5, R34, R25 ;  /* 0x0000002205227223 */ /* 0x000fe20000010019 */
[----:B------:R-:W-:Y:S02]  /*11940*/  HADD2.F32 R32, -RZ, R27.H0_H0 ;  /* 0x2000001bff207230 */ /* 0x000fe40000004100 */
[----:B------:R-:W-:Y:S01]  /*11950*/  FMUL.FTZ R5, R31, R29 ;  /* 0x0000001d1f057220 */ /* 0x000fe20000410000 */
[----:B------:R-:W-:-:S02]  /*11960*/  HADD2.F32 R72, -RZ, R72.H1_H1 ;  /* 0x30000048ff487230 */ /* 0x000fc40000004100 */
[----:B------:R-:W-:Y:S01]  /*11970*/  FFMA.FTZ R40, R9, R36, R40 ;  /* 0x0000002409287223 */ /* 0x000fe20000010028 */
[----:B------:R-:W-:Y:S02]  /*11980*/  HADD2.F32 R70, -RZ, R70.H1_H1 ;  /* 0x30000046ff467230 */ /* 0x000fe40000004100 */
[-C--:B------:R-:W-:Y:S01]  /*11990*/  FMUL.FTZ R9, R31, R8.reuse ;  /* 0x000000081f097220 */ /* 0x080fe20000410000 */
[----:B------:R-:W-:Y:S01]  /*119a0*/  FFMA.FTZ R31, R10, R8, -R5 ;  /* 0x000000080a1f7223 */ /* 0x000fe20000010805 */
[----:B------:R-:W-:Y:S02]  /*119b0*/  HADD2.F32 R27, -RZ, R27.H1_H1 ;  /* 0x3000001bff1b7230 */ /* 0x000fe40000004100 */
[C---:B------:R-:W-:Y:S01]  /*119c0*/  FMUL.FTZ R5, R32.reuse, R72 ;  /* 0x0000004820057220 */ /* 0x040fe20000410000 */
[----:B------:R-:W-:Y:S02]  /*119d0*/  HADD2.F32 R30, -RZ, R41.H0_H0 ;  /* 0x20000029ff1e7230 */ /* 0x000fe40000004100 */
[----:B------:R-:W-:Y:S01]  /*119e0*/  FMUL.FTZ R36, R32, R70 ;  /* 0x0000004620247220 */ /* 0x000fe20000410000 */
[----:B------:R-:W-:-:S02]  /*119f0*/  HADD2.F32 R8, -RZ, R54.H0_H0 ;  /* 0x20000036ff087230 */ /* 0x000fc40000004100 */
[C---:B------:R-:W-:Y:S01]  /*11a00*/  FFMA.FTZ R70, R11.reuse, R70, R5 ;  /* 0x000000460b467223 */ /* 0x040fe20000010005 */
[----:B------:R-:W-:Y:S02]  /*11a10*/  HADD2.F32 R24, -RZ, R24.H1_H1 ;  /* 0x30000018ff187230 */ /* 0x000fe40000004100 */
[----:B------:R-:W-:Y:S01]  /*11a20*/  FFMA.FTZ R36, R11, R72, -R36 ;  /* 0x000000480b247223 */ /* 0x000fe20000010824 */
[C---:B------:R-:W-:Y:S01]  /*11a30*/  FMUL.FTZ R32, R27.reuse, R30 ;  /* 0x0000001e1b207220 */ /* 0x040fe20000410000 */
[-C--:B------:R-:W-:Y:S01]  /*11a40*/  FMUL.FTZ R42, R27, R8.reuse ;  /* 0x000000081b2a7220 */ /* 0x080fe20000410000 */
[----:B------:R-:W-:Y:S02]  /*11a50*/  HADD2.F32 R11, -RZ, R44.H0_H0 ;  /* 0x2000002cff0b7230 */ /* 0x000fe40000004100 */
[----:B------:R-:W-:Y:S01]  /*11a60*/  FFMA.FTZ R10, R10, R29, R9 ;  /* 0x0000001d0a0a7223 */ /* 0x000fe20000010009 */
[----:B------:R-:W-:Y:S02]  /*11a70*/  HADD2.F32 R5, -RZ, R46.H0_H0 ;  /* 0x2000002eff057230 */ /* 0x000fe40000004100 */
[----:B------:R-:W-:Y:S01]  /*11a80*/  FFMA.FTZ R41, R7, R8, -R32 ;  /* 0x0000000807297223 */ /* 0x000fe20000010820 */
[----:B------:R-:W-:-:S02]  /*11a90*/  HADD2.F32 R26, -RZ, R26.H1_H1 ;  /* 0x3000001aff1a7230 */ /* 0x000fc40000004100 */
[----:B------:R-:W-:Y:S02]  /*11aa0*/  HADD2.F32 R25, -RZ, R43.H0_H0 ;  /* 0x2000002bff197230 */ /* 0x000fe40000004100 */
[----:B------:R-:W-:Y:S01]  /*11ab0*/  FFMA.FTZ R43, R7, R30, R42 ;  /* 0x0000001e072b7223 */ /* 0x000fe2000001002a */
[----:B------:R-:W-:Y:S02]  /*11ac0*/  HADD2.F32 R9, -RZ, R45.H0_H0 ;  /* 0x2000002dff097230 */ /* 0x000fe40000004100 */
[C---:B------:R-:W-:Y:S01]  /*11ad0*/  FMUL.FTZ R7, R24.reuse, R11 ;  /* 0x0000000b18077220 */ /* 0x040fe20000410000 */
[----:B------:R-:W-:Y:S02]  /*11ae0*/  HADD2.F32 R6, -RZ, R6.H1_H1 ;  /* 0x30000006ff067230 */ /* 0x000fe40000004100 */
        /* <DEDUP_REMOVED lines=17> */
.L_x_1757:
[----:B------:R-:W-:Y:S05]  /*11c00*/  BSYNC B1 ;  /* 0x0000000000017941 */ /* 0x000fea0003800000 */
.L_x_1756:
[----:B------:R-:W-:Y:S05]  /*11c10*/  @P2 BRA `(.L_x_1729) ;  /* 0x0000000400782947 */ /* 0x000fea0003800000 */
[----:B------:R-:W-:Y:S01]  /*11c20*/  LEA.HI R33, R33, R171, RZ, 0x1d ;  /* 0x000000ab21217211 */ /* 0x000fe200078fe8ff */
[----:B--2---:R-:W-:Y:S01]  /*11c30*/  HADD2.F32 R29, -RZ, R20.H1_H1 ;  /* 0x30000014ff1d7230 */ /* 0x004fe20000004100 */
[----:B0-----:R-:W-:Y:S01]  /*11c40*/  SHF.R.U32.HI R32, RZ, 0x10, R13 ;  /* 0x00000010ff207819 */ /* 0x001fe2000001160d */
[--C-:B------:R-:W-:Y:S01]  /*11c50*/  HADD2.F32 R31, -RZ, R0.reuse.H1_H1 ;  /* 0x30000000ff1f7230 */ /* 0x100fe20000004100 */
[----:B-1----:R-:W-:Y:S01]  /*11c60*/  SHF.R.S32.HI R6, RZ, 0x1f, R33 ;  /* 0x0000001fff067819 */ /* 0x002fe20000011421 */
[----:B------:R-:W-:Y:S01]  /*11c70*/  HADD2.F32 R30, -RZ, R0.H0_H0 ;  /* 0x20000000ff1e7230 */ /* 0x000fe20000004100 */
[----:B------:R-:W-:Y:S01]  /*11c80*/  SHF.L.U32 R4, R33, 0x3, RZ ;  /* 0x0000000321047819 */ /* 0x000fe200000006ff */
[----:B------:R-:W-:Y:S01]  /*11c90*/  HADD2.F32 R32, -RZ, R32.H0_H0 ;  /* 0x20000020ff207230 */ /* 0x000fe20000004100 */
[----:B------:R-:W-:Y:S01]  /*11ca0*/  LEA.HI R6, R6, R33, RZ, 0x3 ;  /* 0x0000002106067211 */ /* 0x000fe200078f18ff */
[----:B------:R-:W-:Y:S01]  /*11cb0*/  HADD2.F32 R20, -RZ, R20.H0_H0 ;  /* 0x20000014ff147230 */ /* 0x000fe20000004100 */
[----:B------:R-:W-:-:S02]  /*11cc0*/  LOP3.LUT R5, R181, 0x38, R4, 0xf8, !PT ;  /* 0x00000038b5057812 */ /* 0x000fc400078ef804 */
[--C-:B------:R-:W-:Y:S01]  /*11cd0*/  SHF.R.U64 R40, R56, 0x10, R57.reuse ;  /* 0x0000001038287819 */ /* 0x100fe20000001239 */
[----:B------:R-:W-:Y:S01]  /*11ce0*/  IMAD.SHL.U32 R6, R6, 0x400, RZ ;  /* 0x0000040006067824 */ /* 0x000fe200078e00ff */
[----:B------:R-:W-:Y:S02]  /*11cf0*/  LOP3.LUT R9, R5, R218, RZ, 0x3c, !PT ;  /* 0x000000da05097212 */ /* 0x000fe400078e3cff */
[----:B------:R-:W-:Y:S02]  /*11d00*/  SHF.R.U32.HI R56, RZ, 0x10, R57 ;  /* 0x00000010ff387819 */ /* 0x000fe40000011639 */
[----:B------:R-:W-:Y:S02]  /*11d10*/  LOP3.LUT R8, R6, 0x7fffe000, RZ, 0xc0, !PT ;  /* 0x7fffe00006087812 */ /* 0x000fe400078ec0ff */
[----:B------:R-:W0:Y:S01]  /*11d20*/  LDS.128 R4, [R213] ;  /* 0x00000000d5047984 */ /* 0x000e220000000c00 */
[----:B------:R-:W-:Y:S02]  /*11d30*/  SHF.R.U64 R38, R12, 0x10, R13 ;  /* 0x000000100c267819 */ /* 0x000fe4000000120d */
[----:B------:R-:W-:-:S02]  /*11d40*/  IADD3 R9, R9, R8, R188 ;  /* 0x0000000809097210 */ /* 0x000fc40007ffe0bc */
[----:B------:R-:W-:Y:S02]  /*11d50*/  SHF.R.U64 R37, R14, 0x10, R15 ;  /* 0x000000100e257819 */ /* 0x000fe4000000120f */
[--C-:B------:R-:W-:Y:S01]  /*11d60*/  SHF.R.U64 R39, R58, 0x10, R59.reuse ;  /* 0x000000103a277819 */ /* 0x100fe2000000123b */
[----:B------:R-:W-:Y:S01]  /*11d70*/  IMAD R24, R9, 0x2, R18 ;  /* 0x0000000209187824 */ /* 0x000fe200078e0212 */
[----:B------:R-:W-:Y:S02]  /*11d80*/  SHF.R.U32.HI R58, RZ, 0x10, R59 ;  /* 0x00000010ff3a7819 */ /* 0x000fe4000001163b */
[----:B------:R-:W-:Y:S02]  /*11d90*/  SHF.R.U32.HI R36, RZ, 0x10, R15 ;  /* 0x00000010ff247819 */ /* 0x000fe4000001160f */
[----:B------:R-:W1:Y:S01]  /*11da0*/  LDS.128 R8, [R24+0xc400] ;  /* 0x00c4000018087984 */ /* 0x000e620000000c00 */
[--C-:B0-----:R-:W-:Y:S02]  /*11db0*/  HADD2.F32 R13, -RZ, R5.reuse.H1_H1 ;  /* 0x30000005ff0d7230 */ /* 0x101fe40000004100 */
[----:B------:R-:W-:-:S02]  /*11dc0*/  HADD2.F32 R12, -RZ, R5.H0_H0 ;  /* 0x20000005ff0c7230 */ /* 0x000fc40000004100 */
[----:B------:R-:W-:Y:S02]  /*11dd0*/  HADD2.F32 R5, -RZ, R4.H0_H0 ;  /* 0x20000004ff057230 */ /* 0x000fe40000004100 */
[----:B------:R-:W-:Y:S02]  /*11de0*/  HADD2.F32 R14, -RZ, R6.H0_H0 ;  /* 0x20000006ff0e7230 */ /* 0x000fe40000004100 */
[--C-:B------:R-:W-:Y:S02]  /*11df0*/  HADD2.F32 R15, -RZ, R7.reuse.H0_H0 ;  /* 0x20000007ff0f7230 */ /* 0x100fe40000004100 */
[----:B------:R-:W-:Y:S02]  /*11e00*/  HADD2.F32 R7, -RZ, R7.H1_H1 ;  /* 0x30000007ff077230 */ /* 0x000fe40000004100 */
[----:B------:R-:W-:Y:S02]  /*11e10*/  HADD2.F32 R4, -RZ, R4.H1_H1 ;  /* 0x30000004ff047230 */ /* 0x000fe40000004100 */
[----:B-1----:R-:W-:-:S02]  /*11e20*/  HADD2.F32 R25, -RZ, R9.H0_H0 ;  /* 0x20000009ff197230 */ /* 0x002fc40000004100 */
[----:B------:R-:W-:Y:S02]  /*11e30*/  HADD2.F32 R26, -RZ, R9.H1_H1 ;  /* 0x30000009ff1a7230 */ /* 0x000fe40000004100 */
[----:B------:R-:W-:Y:S02]  /*11e40*/  HADD2.F32 R9, -RZ, R8.H0_H0 ;  /* 0x20000008ff097230 */ /* 0x000fe40000004100 */
[C---:B------:R-:W-:Y:S01]  /*11e50*/  FMUL.FTZ R33, R25.reuse, R31 ;  /* 0x0000001f19217220 */ /* 0x040fe20000410000 */
[-C--:B------:R-:W-:Y:S01]  /*11e60*/  FMUL.FTZ R35, R25, R29.reuse ;  /* 0x0000001d19237220 */ /* 0x080fe20000410000 */
[----:B------:R-:W-:Y:S02]  /*11e70*/  HADD2.F32 R25, -RZ, R56.H0_H0 ;  /* 0x20000038ff197230 */ /* 0x000fe40000004100 */
[----:B------:R-:W-:Y:S01]  /*11e80*/  FMUL.FTZ R0, R26, R32 ;  /* 0x000000201a007220 */ /* 0x000fe20000410000 */
[C---:B------:R-:W-:Y:S01]  /*11e90*/  FFMA.FTZ R33, R12.reuse, R29, -R33 ;  /* 0x0000001d0c217223 */ /* 0x040fe20000010821 */
[----:B------:R-:W-:Y:S01]  /*11ea0*/  FFMA.FTZ R35, R12, R31, R35 ;  /* 0x0000001f0c237223 */ /* 0x000fe20000010023 */
[----:B------:R-:W-:-:S02]  /*11eb0*/  HADD2.F32 R27, -RZ, R10.H0_H0 ;  /* 0x2000000aff1b7230 */ /* 0x000fc40000004100 */
[-C--:B------:R-:W-:Y:S01]  /*11ec0*/  FMUL.FTZ R34, R26, R25.reuse ;  /* 0x000000191a227220 */ /* 0x080fe20000410000 */
[----:B------:R-:W-:Y:S01]  /*11ed0*/  FFMA.FTZ R26, R13, R25, -R0 ;  /* 0x000000190d1a7223 */ /* 0x000fe20000010800 */
[C---:B------:R-:W-:Y:S01]  /*11ee0*/  FMUL.FTZ R0, R9.reuse, R30 ;  /* 0x0000001e09007220 */ /* 0x040fe20000410000 */
[----:B------:R-:W-:Y:S02]  /*11ef0*/  HADD2.F32 R12, -RZ, R3.H0_H0 ;  /* 0x20000003ff0c7230 */ /* 0x000fe40000004100 */
[----:B------:R-:W-:Y:S01]  /*11f00*/  FMUL.FTZ R9, R9, R20 ;  /* 0x0000001409097220 */ /* 0x000fe20000410000 */
[----:B------:R-:W-:Y:S01]  /*11f10*/  FFMA.FTZ R34, R13, R32, R34 ;  /* 0x000000200d227223 */ /* 0x000fe20000010022 */
[C---:B------:R-:W-:Y:S01]  /*11f20*/  FFMA.FTZ R13, R5.reuse, R20, -R0 ;  /* 0x00000014050d7223 */ /* 0x040fe20000010800 */
[----:B------:R-:W-:Y:S02]  /*11f30*/  HADD2.F32 R0, -RZ, R21.H0_H0 ;  /* 0x20000015ff007230 */ /* 0x000fe40000004100 */
[----:B------:R-:W-:Y:S01]  /*11f40*/  FFMA.FTZ R30, R5, R30, R9 ;  /* 0x0000001e051e7223 */ /* 0x000fe20000010009 */
[----:B------:R-:W-:Y:S01]  /*11f50*/  FMUL.FTZ R5, R27, R12 ;  /* 0x0000000c1b057220 */ /* 0x000fe20000410000 */
[----:B------:R-:W-:-:S02]  /*11f60*/  HADD2.F32 R28, -RZ, R11.H0_H0 ;  /* 0x2000000bff1c7230 */ /* 0x000fc40000004100 */
[----:B------:R-:W-:Y:S02]  /*11f70*/  HADD2.F32 R3, -RZ, R3.H1_H1 ;  /* 0x30000003ff037230 */ /* 0x000fe40000004100 */
[-C--:B------:R-:W-:Y:S01]  /*11f80*/  FMUL.FTZ R27, R27, R0.reuse ;  /* 0x000000001b1b7220 */ /* 0x080fe20000410000 */
[----:B------:R-:W-:Y:S02]  /*11f90*/  HADD2.F32 R21, -RZ, R21.H1_H1 ;  /* 0x30000015ff157230 */ /* 0x000fe40000004100 */
[----:B------:R-:W-:Y:S01]  /*11fa0*/  FFMA.FTZ R25, R14, R0, -R5 ;  /* 0x000000000e197223 */ /* 0x000fe20000010805 */
[----:B------:R-:W-:Y:S02]  /*11fb0*/  HADD2.F32 R11, -RZ, R11.H1_H1 ;  /* 0x3000000bff0b7230 */ /* 0x000fe40000004100 */
[C---:B------:R-:W-:Y:S01]  /*11fc0*/  FMUL.FTZ R32, R28.reuse, R3 ;  /* 0x000000031c207220 */ /* 0x040fe20000410000 */
[----:B------:R-:W-:Y:S02]  /*11fd0*/  HADD2.F32 R20, -RZ, R36.H0_H0 ;  /* 0x20000024ff147230 */ /* 0x000fe40000004100 */
[----:B------:R-:W-:Y:S01]  /*11fe0*/  FMUL.FTZ R28, R28, R21 ;  /* 0x000000151c1c7220 */ /* 0x000fe20000410000 */
[----:B------:R-:W-:-:S02]  /*11ff0*/  HADD2.F32 R0, -RZ, R58.H0_H0 ;  /* 0x2000003aff007230 */ /* 0x000fc40000004100 */
[----:B------:R-:W-:Y:S01]  /*12000*/  FFMA.FTZ R27, R14, R12, R27 ;  /* 0x0000000c0e1b7223 */ /* 0x000fe2000001001b */
[----:B------:R-:W-:Y:S02]  /*12010*/  HADD2.F32 R8, -RZ, R8.H1_H1 ;  /* 0x30000008ff087230 */ /* 0x000fe40000004100 */
[C---:B------:R-:W-:Y:S01]  /*12020*/  FMUL.FTZ R12, R11.reuse, R20 ;  /* 0x000000140b0c7220 */ /* 0x040fe20000410000 */
[----:B------:R-:W-:Y:S02]  /*12030*/  HADD2.F32 R10, -RZ, R10.H1_H1 ;  /* 0x3000000aff0a7230 */ /* 0x000fe40000004100 */
[----:B------:R-:W-:Y:S01]  /*12040*/  FMUL.FTZ R14, R11, R0 ;  /* 0x000000000b0e7220 */ /* 0x000fe20000410000 */
[C---:B------:R-:W-:Y:S01]  /*12050*/  FFMA.FTZ R28, R15.reuse, R3, R28 ;  /* 0x000000030f1c7223 */ /* 0x040fe2000001001c */
[----:B------:R-:W-:Y:S02]  /*12060*/  HADD2.F32 R9, -RZ, R38.H0_H0 ;  /* 0x20000026ff097230 */ /* 0x000fe40000004100 */
[----:B------:R-:W-:Y:S01]  /*12070*/  FFMA.FTZ R32, R15, R21, -R32 ;  /* 0x000000150f207223 */ /* 0x000fe20000010820 */
        /* <DEDUP_REMOVED lines=24> */
.L_x_1729:
[----:B------:R-:W-:Y:S05]  /*12200*/  BSYNC B0 ;  /* 0x0000000000007941 */ /* 0x000fea0003800000 */
.L_x_1707:
        /* <DEDUP_REMOVED lines=8> */
.L_x_1705:
[----:B01-3--:R-:W3:Y:S02]  /*12290*/  LDL R0, [R1+0x30] ;  /* 0x0000300001007983 */ /* 0x00bee40000100800 */
[----:B---3--:R-:W-:-:S13]  /*122a0*/  R2UR UR4, R0 ;  /* 0x00000000000472ca */ /* 0x008fda00000e0000 */
[----:B------:R-:W-:-:S05]  /*122b0*/  IMAD.U32 R0, RZ, RZ, UR4 ;  /* 0x00000004ff007e24 */ /* 0x000fca000f8e00ff */
[----:B------:R-:W-:-:S13]  /*122c0*/  ISETP.NE.AND P0, PT, R0, 0x3, PT ;  /* 0x000000030000780c */ /* 0x000fda0003f05270 */
[----:B------:R-:W-:Y:S05]  /*122d0*/  @!P0 BRA `(.L_x_1758) ;  /* 0x0000000000048947 */ /* 0x000fea0003800000 */
[----:B------:R-:W-:Y:S01]  /*122e0*/  BPT.TRAP 0x1 ;  /* 0x000000040000795c */ /* 0x000fe20000300000 */
.L_x_1758:
[----:B------:R-:W-:Y:S01]  /*122f0*/  IMAD R9, R160, 0x8, R18 ;  /* 0x00000008a0097824 */ /* 0x000fe200078e0212 */
[----:B------:R-:W-:-:S04]  /*12300*/  SHF.L.U32 R0, R163, 0x1f, RZ ;  /* 0x0000001fa3007819 */ /* 0x000fc800000006ff */
[----:B------:R0:W1:Y:S01]  /*12310*/  SYNCS.PHASECHK.TRANS64.TRYWAIT P1, [R9+URZ+0x2a830], R0 ;  /* 0x02a83000090075a7 */ /* 0x000062000802017f */
[----:B------:R-:W-:Y:S05]  /*12320*/  @!P0 BRA `(.L_x_1759) ;  /* 0x0000000000048947 */ /* 0x000fea0003800000 */
[----:B------:R-:W-:Y:S01]  /*12330*/  BPT.TRAP 0x1 ;  /* 0x000000040000795c */ /* 0x000fe20000300000 */
.L_x_1759:
[----:B-1----:R-:W-:Y:S05]  /*12340*/  @P1 BRA `(.L_x_1760) ;  /* 0x0000000000081947 */ /* 0x002fea0003800000 */
[----:B------:R-:W1:Y:S02]  /*12350*/  SYNCS.PHASECHK.TRANS64.TRYWAIT P1, [R9+URZ+0x2a830], R0 ;  /* 0x02a83000090075a7 */ /* 0x000e64000802017f */
[----:B-1----:R-:W-:Y:S05]  /*12360*/  @!P1 BRA `(.L_x_1761) ;  /* 0x0000016800409947 */ /* 0x002fea0003800000 */
.L_x_1760:
[----:B------:R-:W-:Y:S05]  /*12370*/  WARPSYNC.ALL ;  /* 0x0000000000007948 */ /* 0x000fea0003800000 */
[----:B01----:R-:W-:Y:S01]  /*12380*/  IADD3 R0, R18, 0x18400, RZ ;  /* 0x0001840012007810 */ /* 0x003fe20007ffe0ff */
[----:B--2-4-:R-:W-:Y:S01]  /*12390*/  IMAD.MOV.U32 R5, RZ, RZ, 0x40000040 ;  /* 0x40000040ff057424 */ /* 0x014fe200078e00ff */
[----:B------:R-:W-:Y:S01]  /*123a0*/  R2UR UR4, R68 ;  /* 0x00000000440472ca */ /* 0x000fe200000e0000 */
[----:B------:R-:W-:Y:S01]  /*123b0*/  UMOV UR9, 0x40000040 ;  /* 0x4000004000097882 */ /* 0x000fe20000000000 */
[----:B------:R-:W-:Y:S01]  /*123c0*/  SHF.R.U32.HI R0, RZ, 0x4, R0 ;  /* 0x00000004ff007819 */ /* 0x000fe20000011600 */
[----:B------:R-:W-:Y:S01]  /*123d0*/  WARPGROUP.ARRIVE ;  /* 0x00000000000079c5 */ /* 0x000fe20000000000 */
[----:B------:R-:W-:Y:S01]  /*123e0*/  R2UR UR11, R5 ;  /* 0x00000000050b72ca */ /* 0x000fe200000e0000 */
[----:B------:R-:W-:Y:S01]  /*123f0*/  IMAD.U32 R11, RZ, RZ, UR9 ;  /* 0x00000009ff0b7e24 */ /* 0x000fe2000f8e00ff */
[----:B------:R-:W-:Y:S01]  /*12400*/  LOP3.LUT R0, R0, 0x3fff, RZ, 0xc0, !PT ;  /* 0x00003fff00007812 */ /* 0x000fe200078ec0ff */
[----:B------:R-:W-:Y:S01]  /*12410*/  UMOV UR57, 0x40000040 ;  /* 0x4000004000397882 */ /* 0x000fe20000000000 */
[----:B------:R-:W-:Y:S01]  /*12420*/  MOV R7, 0x40000040 ;  /* 0x4000004000077802 */ /* 0x000fe20000000f00 */
[----:B------:R-:W-:Y:S01]  /*12430*/  UMOV UR53, 0x40000040 ;  /* 0x4000004000357882 */ /* 0x000fe20000000000 */
[----:B------:R-:W-:Y:S01]  /*12440*/  LOP3.LUT R8, R0, 0x10000, RZ, 0xfc, !PT ;  /* 0x0001000000087812 */ /* 0x000fe200078efcff */
[----:B------:R-:W-:Y:S01]  /*12450*/  UMOV UR49, 0x40000040 ;  /* 0x4000004000317882 */ /* 0x000fe20000000000 */
[----:B------:R-:W-:Y:S01]  /*12460*/  UMOV UR45, 0x40000040 ;  /* 0x40000040002d7882 */ /* 0x000fe20000000000 */
[----:B------:R-:W-:Y:S01]  /*12470*/  ULOP3.LUT UR4, UR4, 0x10000, URZ, 0xfc, !UPT ;  /* 0x0001000004047892 */ /* 0x000fe2000f8efc3f */
[----:B------:R-:W-:Y:S01]  /*12480*/  MOV R5, 0x40000040 ;  /* 0x4000004000057802 */ /* 0x000fe20000000f00 */
[----:B------:R-:W-:Y:S01]  /*12490*/  IMAD R4, R160, 0x900, R8 ;  /* 0x00000900a0047824 */ /* 0x000fe200078e0208 */
[----:B------:R-:W-:Y:S01]  /*124a0*/  UMOV UR41, 0x40000040 ;  /* 0x4000004000297882 */ /* 0x000fe20000000000 */
[----:B------:R-:W-:Y:S01]  /*124b0*/  UIADD3 UR5, UR4, 0x2, URZ ;  /* 0x0000000204057890 */ /* 0x000fe2000fffe03f */
[----:B------:R-:W-:Y:S01]  /*124c0*/  R2UR UR39, R5 ;  /* 0x00000000052772ca */ /* 0x000fe200000e0000 */
[C---:B------:R-:W-:Y:S01]  /*124d0*/  VIADD R6, R4.reuse, 0x2 ;  /* 0x0000000204067836 */ /* 0x040fe20000000000 */
[----:B------:R-:W-:Y:S01]  /*124e0*/  R2UR UR10, R4 ;  /* 0x00000000040a72ca */ /* 0x000fe200000e0000 */
[----:B------:R-:W-:Y:S01]  /*124f0*/  UMOV UR8, UR4 ;  /* 0x0000000400087c82 */ /* 0x000fe20008000000 */
[----:B------:R-:W-:Y:S01]  /*12500*/  UIADD3 UR56, UR4, 0x404, URZ ;  /* 0x0000040404387890 */ /* 0x000fe2000fffe03f */
[----:B------:R-:W-:Y:S01]  /*12510*/  IMAD.U32 R10, RZ, RZ, UR8 ;  /* 0x00000008ff0a7e24 */ /* 0x000fe2000f8e00ff */
[----:B------:R-:W-:-:S02]  /*12520*/  UIADD3 UR52, UR4, 0x406, URZ ;  /* 0x0000040604347890 */ /* 0x000fc4000fffe03f */
[----:B------:R-:W-:Y:S02]  /*12530*/  UIADD3 UR48, UR4, 0x800, URZ ;  /* 0x0000080004307890 */ /* 0x000fe4000fffe03f */
[----:B------:R0:W-:Y:S01]  /*12540*/  STL.64 [R1+0x28], R10 ;  /* 0x0000280a01007387 */ /* 0x0001e20000100a00 */
[----:B------:R-:W-:Y:S02]  /*12550*/  UIADD3 UR44, UR4, 0x802, URZ ;  /* 0x00000802042c7890 */ /* 0x000fe4000fffe03f */
[----:B------:R-:W-:Y:S02]  /*12560*/  UIADD3 UR40, UR4, 0x804, URZ ;  /* 0x0000080404287890 */ /* 0x000fe4000fffe03f */
[----:B------:R-:W-:Y:S01]  /*12570*/  HGMMA.64x96x16.F32 R24, gdesc[UR8], RZ, !UPT, gsb0 ;  /* 0x01600000081879f0 */ /* 0x000fe2000c0008ff */
[----:B------:R-:W-:Y:S01]  /*12580*/  R2UR UR10, R6 ;  /* 0x00000000060a72ca */ /* 0x000fe200000e0000 */
[----:B------:R-:W-:Y:S01]  /*12590*/  UMOV UR8, UR5 ;  /* 0x0000000500087c82 */ /* 0x000fe20008000000 */
[----:B------:R-:W-:Y:S01]  /*125a0*/  R2UR UR11, R7 ;  /* 0x00000000070b72ca */ /* 0x000fe200000e0000 */
[----:B------:R-:W-:Y:S01]  /*125b0*/  UMOV UR9, 0x40000040 ;  /* 0x4000004000097882 */ /* 0x000fe20000000000 */
[----:B------:R-:W-:Y:S01]  /*125c0*/  VIADD R6, R4, 0x4 ;  /* 0x0000000404067836 */ /* 0x000fe20000000000 */
[----:B------:R-:W-:Y:S01]  /*125d0*/  UIADD3 UR5, UR4, 0x4, URZ ;  /* 0x0000000404057890 */ /* 0x000fe2000fffe03f */
[----:B------:R-:W-:Y:S01]  /*125e0*/  IMAD.MOV.U32 R7, RZ, RZ, 0x40000040 ;  /* 0x40000040ff077424 */ /* 0x000fe200078e00ff */
[----:B------:R-:W-:Y:S01]  /*125f0*/  UIADD3 UR36, UR4, 0x806, URZ ;  /* 0x0000080604247890 */ /* 0x000fe2000fffe03f */
[----:B0-----:R-:W-:Y:S01]  /*12600*/  IMAD.U32 R10, RZ, RZ, UR8 ;  /* 0x00000008ff0a7e24 */ /* 0x001fe2000f8e00ff */
[----:B------:R-:W-:Y:S01]  /*12610*/  UMOV UR37, 0x40000040 ;  /* 0x4000004000257882 */ /* 0x000fe20000000000 */
        /* <DEDUP_REMOVED lines=50> */
[----:B0-----:R-:W-:Y:S02]  /*12940*/  IMAD.U32 R10, RZ, RZ, UR8 ;  /* 0x00000008ff0a7e24 */ /* 0x001fe4000f8e00ff */
[----:B------:R-:W-:Y:S01]  /*12950*/  IMAD.U32 R11, RZ, RZ, UR9 ;  /* 0x00000009ff0b7e24 */ /* 0x000fe2000f8e00ff */
[----:B------:R-:W-:Y:S01]  /*12960*/  R2UR UR58, R6 ;  /* 0x00000000063a72ca */ /* 0x000fe200000e0000 */
[----:B------:R-:W-:Y:S01]  /*12970*/  VIADD R6, R4, 0x306 ;  /* 0x0000030604067836 */ /* 0x000fe20000000000 */
[----:B------:R-:W-:Y:S01]  /*12980*/  R2UR UR59, R7 ;  /* 0x00000000073b72ca */ /* 0x000fe200000e0000 */
[----:B------:R-:W-:Y:S01]  /*12990*/  IMAD.MOV.U32 R7, RZ, RZ, 0x40000040 ;  /* 0x40000040ff077424 */ /* 0x000fe200078e00ff */
[----:B------:R0:W-:Y:S02]  /*129a0*/  STL.64 [R1], R10 ;  /* 0x0000000a01007387 */ /* 0x0001e40000100a00 */
        /* <DEDUP_REMOVED lines=11> */
[----:B------:R-:W-:Y:S02]  /*12a60*/  IMAD.MOV.U32 R7, RZ, RZ, 0x40000040 ;  /* 0x40000040ff077424 */ /* 0x000fe400078e00ff */
[----:B------:R-:W-:Y:S01]  /*12a70*/  VIADD R4, R4, 0x606 ;  /* 0x0000060604047836 */ /* 0x000fe20000000000 */
        /* <DEDUP_REMOVED lines=27> */
.L_x_1762:
[----:B------:R-:W0:Y:S01]  /*12c30*/  LDC R200, c[0x0][0x448] ;  /* 0x00011200ffc87b82 */ /* 0x000e220000000800 */
[----:B------:R-:W-:Y:S01]  /*12c40*/  IMAD.IADD R0, R191, 0x1, R187 ;  /* 0x00000001bf007824 */ /* 0x000fe200078e02bb */
[----:B------:R-:W-:Y:S01]  /*12c50*/  LOP3.LUT R22, R22, 0xffefffff, RZ, 0xc0, !PT ;  /* 0xffefffff16167812 */ /* 0x000fe200078ec0ff */
[----:B------:R-:W-:Y:S01]  /*12c60*/  IMAD.MOV.U32 R5, RZ, RZ, -0x60 ;  /* 0xffffffa0ff057424 */ /* 0x000fe200078e00ff */
[----:B------:R-:W-:Y:S01]  /*12c70*/  ULDC UR4, c[0x0][0x9dc] ;  /* 0x0002770000047ab9 */ /* 0x000fe20000000800 */
[----:B------:R-:W-:Y:S02]  /*12c80*/  IMAD.MOV.U32 R7, RZ, RZ, R0 ;  /* 0x000000ffff077224 */ /* 0x000fe400078e0000 */
[----:B------:R-:W-:Y:S01]  /*12c90*/  IMAD R5, R2, R5, 0x61 ;  /* 0x0000006102057424 */ /* 0x000fe200078e0205 */
[----:B------:R-:W1:Y:S03]  /*12ca0*/  LDC.64 R12, c[0x0][0x9e0] ;  /* 0x00027800ff0c7b82 */ /* 0x000e660000000a00 */
[----:B------:R-:W-:Y:S01]  /*12cb0*/  VIADD R73, R5, 0xffffffff ;  /* 0xffffffff05497836 */ /* 0x000fe20000000000 */
[----:B0-----:R-:W-:-:S13]  /*12cc0*/  ISETP.NE.AND P1, PT, R200, 0x1, PT ;  /* 0x00000001c800780c */ /* 0x001fda0003f25270 */
[----:B------:R-:W0:Y:S01]  /*12cd0*/  @P1 LDC R3, c[0x0][0x44c] ;  /* 0x00011300ff031b82 */ /* 0x000e220000000800 */
[----:B------:R-:W-:-:S04]  /*12ce0*/  @P1 LOP3.LUT R22, R22, 0x100000, RZ, 0xfc, !PT ;  /* 0x0010000016161812 */ /* 0x000fc800078efcff */
[----:B------:R-:W-:-:S03]  /*12cf0*/  LOP3.LUT R22, R22, 0xfff7ffff, RZ, 0xc0, !PT ;  /* 0xfff7ffff16167812 */ /* 0x000fc600078ec0ff */
[----:B------:R-:W2:Y:S01]  /*12d00*/  @P1 LDC R4, c[0x0][0x450] ;  /* 0x00011400ff041b82 */ /* 0x000ea20000000800 */
[----:B0-----:R-:W-:-:S04]  /*12d10*/  @P1 IMAD.HI.U32 R3, R0, R3, RZ ;  /* 0x0000000300031227 */ /* 0x001fc800078e00ff */
[----:B------:R-:W-:Y:S01]  /*12d20*/  IMAD R0, R2, -0x60, R167 ;  /* 0xffffffa002007824 */ /* 0x000fe200078e02a7 */
[----:B--2---:R-:W-:Y:S01]  /*12d30*/  @P1 SHF.R.U32.HI R7, RZ, R4, R3 ;  /* 0x00000004ff071219 */ /* 0x004fe20000011603 */
[----:B------:R-:W-:Y:S01]  /*12d40*/  VIADD R3, R9, 0x2a840 ;  /* 0x0002a84009037836 */ /* 0x000fe20000000000 */
[----:B-1----:R-:W-:Y:S01]  /*12d50*/  ISETP.GE.AND P1, PT, R13, 0x1, PT ;  /* 0x000000010d00780c */ /* 0x002fe20003f26270 */
[----:B------:R-:W-:Y:S01]  /*12d60*/  IMAD R4, R190, -0x2, R5 ;  /* 0xfffffffebe047824 */ /* 0x000fe200078e0205 */
[----:B------:R-:W-:Y:S01]  /*12d70*/  MOV R9, UR4 ;  /* 0x0000000400097c02 */ /* 0x000fe20008000f00 */
[----:B------:R-:W0:Y:S01]  /*12d80*/  SHFL.IDX PT, R6, R7, RZ, 0x1c1f ;  /* 0x001c1fff07067589 */ /* 0x000e2200000e0000 */
[----:B------:R-:W-:Y:S02]  /*12d90*/  PRMT R3, R172, 0x654, R3 ;  /* 0x00000654ac037816 */ /* 0x000fe40000000003 */
[----:B------:R-:W-:Y:S02]  /*12da0*/  IADD3 R11, -R166, R4, R167 ;  /* 0x00000004a60b7210 */ /* 0x000fe40007ffe1a7 */
[----:B------:R1:W-:Y:S01]  /*12db0*/  SYNCS.ARRIVE.TRANS64.RED.A1T0 RZ, [R3+URZ], RZ ;  /* 0x000000ff03ff79a7 */ /* 0x0003e2000810043f */
[----:B------:R-:W-:-:S02]  /*12dc0*/  IADD3 R74, R4, -0x1, RZ ;  /* 0xffffffff044a7810 */ /* 0x000fc40007ffe0ff */
[----:B------:R-:W-:Y:S02]  /*12dd0*/  IMAD.IADD R15, R11, 0x1, R12 ;  /* 0x000000010b0f7824 */ /* 0x000fe400078e020c */
[----:B------:R-:W-:Y:S01]  /*12de0*/  @P1 LOP3.LUT R22, R22, 0x80000, RZ, 0xfc, !PT ;  /* 0x0008000016161812 */ /* 0x000fe200078efcff */
[----:B-1----:R-:W-:Y:S01]  /*12df0*/  VIADD R3, R0, 0x60 ;  /* 0x0000006000037836 */ /* 0x002fe20000000000 */
[----:B------:R-:W-:-:S03]  /*12e00*/  LOP3.LUT R0, RZ, R9, RZ, 0x33, !PT ;  /* 0x00000009ff007212 */ /* 0x000fc600078e33ff */
[----:B------:R-:W-:Y:S02]  /*12e10*/  IMAD R100, R190, -0x2, R3 ;  /* 0xfffffffebe647824 */ /* 0x000fe400078e0203 */
[----:B------:R-:W-:-:S04]  /*12e20*/  IMAD.IADD R21, R11, 0x1, R0 ;  /* 0x000000010b157824 */ /* 0x000fc800078e0200 */
[----:B0-----:R-:W-:Y:S01]  /*12e30*/  IMAD.IADD R3, R21, 0x1, R6 ;  /* 0x0000000115037824 */ /* 0x001fe200078e0206 */
[----:B------:R-:W-:Y:S01]  /*12e40*/  VIADDMNMX R72, R6, R15, R100, PT ;  /* 0x0000000f06487246 */ /* 0x000fe20003800164 */
[----:B------:R-:W-:Y:S06]  /*12e50*/  @!P1 BRA `(.L_x_1763) ;  /* 0x00000000004c9947 */ /* 0x000fec0003800000 */
[----:B------:R-:W-:Y:S01]  /*12e60*/  IADD3 R0, -R166, R167, R6 ;  /* 0x000000a7a6007210 */ /* 0x000fe20007ffe106 */
[----:B------:R-:W-:Y:S03]  /*12e70*/  BSSY B0, `(.L_x_1764) ;  /* 0x000000e000007945 */ /* 0x000fe60003800000 */
        /* <DEDUP_REMOVED lines=9> */
.L_x_1765:
[----:B------:R-:W-:-:S13]  /*12f10*/  ISETP.NE.AND P1, PT, R13, 0x1, PT ;  /* 0x000000010d00780c */ /* 0x000fda0003f25270 */
[----:B------:R-:W0:Y:S02]  /*12f20*/  @P1 LDC.64 R4, c[0x0][0x9e8] ;  /* 0x00027a00ff041b82 */ /* 0x000e240000000a00 */
[----:B0-----:R-:W-:-:S05]  /*12f30*/  @P1 IMAD.HI.U32 R4, R0, R4, RZ ;  /* 0x0000000400041227 */ /* 0x001fca00078e00ff */
[----:B------:R-:W-:-:S07]  /*12f40*/  @P1 SHF.R.U32.HI R0, RZ, R5, R4 ;  /* 0x00000005ff001219 */ /* 0x000fce0000011604 */
.L_x_1766:
[----:B------:R-:W-:Y:S05]  /*12f50*/  BSYNC B0 ;  /* 0x0000000000007941 */ /* 0x000fea0003800000 */
.L_x_1764:
[----:B------:R-:W-:-:S05]  /*12f60*/  IMAD R0, R0, R13, R74 ;  /* 0x0000000d00007224 */ /* 0x000fca00078e024a */
[----:B------:R-:W-:Y:S02]  /*12f70*/  VIMNMX R3, R3, R0, !PT ;  /* 0x0000000003037248 */ /* 0x000fe40007fe0100 */
[----:B------:R-:W-:-:S07]  /*12f80*/  VIADDMNMX R72, R0, R13, R72, PT ;  /* 0x0000000d00487246 */ /* 0x000fce0003800148 */
.L_x_1763:
        /* <DEDUP_REMOVED lines=31> */
[C---:B------:R-:W-:Y:S02]  /*13180*/  ISETP.LT.OR P2, PT, R72.reuse, 0x1a, P2 ;  /* 0x0000001a4800780c */ /* 0x040fe40001741670 */
        /* <DEDUP_REMOVED lines=65> */
[----:B------:R-:W-:Y:S02]  /*135a0*/  P2R R11, PR, RZ, 0x10 ;  /* 0x00000010ff0b7803 */ /* 0x000fe40000000000 */
[----:B------:R-:W-:Y:S02]  /*135b0*/  FSEL R64, R64, -INF , !P2 ;  /* 0xff80000040407808 */ /* 0x000fe40005000000 */
[----:B------:R-:W-:Y:S02]  /*135c0*/  ISETP.GE.AND P2, PT, R73, 0x52, PT ;  /* 0x000000524900780c */ /* 0x000fe40003f46270 */
[----:B0-----:R-:W-:Y:S02]  /*135d0*/  VIADDMNMX R100, R4, R15, R100, PT ;  /* 0x0000000f04647246 */ /* 0x001fe40003800164 */
        /* <DEDUP_REMOVED lines=13> */
[----:B------:R-:W-:Y:S01]  /*136b0*/  ISETP.GT.AND P5, PT, R3, 0x59, !P5 ;  /* 0x000000590300780c */ /* 0x000fe20006fa4270 */
[----:B------:R-:W-:-:S03]  /*136c0*/  IMAD.IADD R3, R21, 0x1, R4 ;  /* 0x0000000115037824 */ /* 0x000fc600078e0204 */
[----:B------:R-:W-:-:S04]  /*136d0*/  ISETP.LT.OR P5, PT, R72, 0x5a, P5 ;  /* 0x0000005a4800780c */ /* 0x000fc80002fa1670 */
[----:B------:R-:W-:Y:S02]  /*136e0*/  FSEL R24, R69, -INF , !P5 ;  /* 0xff80000045187808 */ /* 0x000fe40006800000 */
[----:B------:R-:W-:-:S13]  /*136f0*/  ISETP.GE.AND P5, PT, R13, 0x1, PT ;  /* 0x000000010d00780c */ /* 0x000fda0003fa6270 */
[----:B------:R-:W-:Y:S05]  /*13700*/  @!P5 BRA `(.L_x_1767) ;  /* 0x00000000004cd947 */ /* 0x000fea0003800000 */
        /* <DEDUP_REMOVED lines=11> */
.L_x_1769:
[----:B------:R-:W-:-:S13]  /*137c0*/  ISETP.NE.AND P5, PT, R13, 0x1, PT ;  /* 0x000000010d00780c */ /* 0x000fda0003fa5270 */
[----:B------:R-:W0:Y:S02]  /*137d0*/  @P5 LDC.64 R4, c[0x0][0x9e8] ;  /* 0x00027a00ff045b82 */ /* 0x000e240000000a00 */
[----:B0-----:R-:W-:-:S05]  /*137e0*/  @P5 IMAD.HI.U32 R4, R7, R4, RZ ;  /* 0x0000000407045227 */ /* 0x001fca00078e00ff */
[----:B------:R-:W-:-:S07]  /*137f0*/  @P5 SHF.R.U32.HI R7, RZ, R5, R4 ;  /* 0x00000005ff075219 */ /* 0x000fce0000011604 */
.L_x_1770:
[----:B------:R-:W-:Y:S05]  /*13800*/  BSYNC B0 ;  /* 0x0000000000007941 */ /* 0x000fea0003800000 */
.L_x_1768:
[----:B------:R-:W-:-:S05]  /*13810*/  IMAD R4, R7, R13, R74 ;  /* 0x0000000d07047224 */ /* 0x000fca00078e024a */
[----:B------:R-:W-:Y:S02]  /*13820*/  VIMNMX R3, R3, R4, !PT ;  /* 0x0000000403037248 */ /* 0x000fe40007fe0100 */
[----:B------:R-:W-:-:S07]  /*13830*/  VIADDMNMX R100, R4, R13, R100, PT ;  /* 0x0000000d04647246 */ /* 0x000fce0003800164 */
.L_x_1767:
[C---:B------:R-:W-:Y:S01]  /*13840*/  ISETP.GT.AND P1, PT, R3.reuse, 0x1, !P1 ;  /* 0x000000010300780c */ /* 0x040fe20004f24270 */
[----:B------:R-:W-:Y:S01]  /*13850*/  ULDC UR4, c[0x0][0x988] ;  /* 0x0002620000047ab9 */ /* 0x000fe20000000800 */
[----:B------:R-:W-:Y:S02]  /*13860*/  ISETP.GT.AND P6, PT, R3, 0x8, !P6 ;  /* 0x000000080300780c */ /* 0x000fe400077c4270 */
[C---:B------:R-:W-:Y:S02]  /*13870*/  ISETP.LT.OR P1, PT, R100.reuse, 0x2, P1 ;  /* 0x000000026400780c */ /* 0x040fe40000f21670 */
[----:B------:R-:W-:Y:S02]  /*13880*/  ISETP.LT.OR P6, PT, R100, 0x9, P6 ;  /* 0x000000096400780c */ /* 0x000fe400037c1670 */
[----:B------:R-:W-:Y:S02]  /*13890*/  FSEL R82, R27, -INF , !P1 ;  /* 0xff8000001b527808 */ /* 0x000fe40004800000 */
[----:B------:R-:W-:-:S02]  /*138a0*/  ISETP.NE.AND P1, PT, R11, RZ, PT ;  /* 0x000000ff0b00720c */ /* 0x000fc40003f25270 */
[----:B------:R-:W-:Y:S02]  /*138b0*/  FSEL R30, R30, -INF , !P6 ;  /* 0xff8000001e1e7808 */ /* 0x000fe40007000000 */
[----:B------:R-:W-:Y:S02]  /*138c0*/  ISETP.GT.AND P1, PT, R3, 0x9, !P1 ;  /* 0x000000090300780c */ /* 0x000fe40004f24270 */
[----:B------:R-:W-:Y:S02]  /*138d0*/  FMNMX.FTZ R5, R156, R104, !PT ;  /* 0x000000689c057209 */ /* 0x000fe40007810000 */
        /* <DEDUP_REMOVED lines=8> */
[----:B------:R-:W-:-:S02]  /*13960*/  ISETP.NE.AND P5, PT, R75, RZ, PT ;  /* 0x000000ff4b00720c */ /* 0x000fc40003fa5270 */
        /* <DEDUP_REMOVED lines=8> */
[----:B------:R-:W-:Y:S02]  /*139f0*/  ISETP.GT.AND P1, PT, R3, 0x18, !P6 ;  /* 0x000000180300780c */ /* 0x000fe40007724270 */
[----:B------:R-:W-:Y:S02]  /*13a00*/  ISETP.NE.AND P6, PT, R76, RZ, PT ;  /* 0x000000ff4c00720c */ /* 0x000fe40003fc5270 */
        /* <DEDUP_REMOVED lines=35> */
[----:B------:R-:W-:Y:S01]  /*13c40*/  FSEL R72, R47, -INF , !P1 ;  /* 0xff8000002f487808 */ /* 0x000fe20004800000 */
[----:B------:R-:W-:Y:S01]  /*13c50*/  IMAD.MOV.U32 R47, RZ, RZ, R187 ;  /* 0x000000ffff2f7224 */ /* 0x000fe200078e00bb */
[----:B------:R-:W-:Y:S02]  /*13c60*/  ISETP.NE.AND P1, PT, R45, RZ, PT ;  /* 0x000000ff2d00720c */ /* 0x000fe40003f25270 */
[----:B------:R-:W-:-:S02]  /*13c70*/  FMNMX.FTZ R5, R68, R5, !PT ;  /* 0x0000000544057209 */ /* 0x000fc40007810000 */
[C---:B------:R-:W-:Y:S02]  /*13c80*/  ISETP.GT.AND P1, PT, R3.reuse, 0x30, !P1 ;  /* 0x000000300300780c */ /* 0x040fe40004f24270 */
[----:B------:R-:W-:Y:S01]  /*13c90*/  FMNMX.FTZ R7, R24, R5, !PT ;  /* 0x0000000518077209 */ /* 0x000fe20007810000 */
[----:B------:R-:W-:Y:S01]  /*13ca0*/  IMAD.U32 R5, RZ, RZ, UR4 ;  /* 0x00000004ff057e24 */ /* 0x000fe2000f8e00ff */
[----:B------:R-:W-:Y:S02]  /*13cb0*/  ISETP.LT.OR P1, PT, R100, 0x31, P1 ;  /* 0x000000316400780c */ /* 0x000fe40000f21670 */
[----:B------:R-:W-:Y:S01]  /*13cc0*/  ISETP.GT.AND P4, PT, R3, RZ, !P4 ;  /* 0x000000ff0300720c */ /* 0x000fe20006784270 */
[----:B------:R-:W0:Y:S01]  /*13cd0*/  SHFL.BFLY PT, R4, R7, 0x2, 0x1f ;  /* 0x0c401f0007047f89 */ /* 0x000e2200000e0000 */
[----:B------:R-:W-:Y:S02]  /*13ce0*/  FSEL R50, R50, -INF , !P1 ;  /* 0xff80000032327808 */ /* 0x000fe40004800000 */
[----:B------:R-:W-:-:S02]  /*13cf0*/  ISETP.NE.AND P1, PT, R81, RZ, PT ;  /* 0x000000ff5100720c */ /* 0x000fc40003f25270 */
[----:B------:R-:W-:Y:S02]  /*13d00*/  ISETP.LT.OR P4, PT, R100, 0x1, P4 ;  /* 0x000000016400780c */ /* 0x000fe40002781670 */
[----:B------:R-:W-:Y:S02]  /*13d10*/  ISETP.GT.AND P1, PT, R3, 0x31, !P1 ;  /* 0x000000310300780c */ /* 0x000fe40004f24270 */
[----:B------:R-:W-:Y:S02]  /*13d20*/  FSEL R26, R26, -INF , !P4 ;  /* 0xff8000001a1a7808 */ /* 0x000fe40006000000 */
[----:B------:R-:W-:Y:S02]  /*13d30*/  ISETP.LT.OR P1, PT, R100, 0x32, P1 ;  /* 0x000000326400780c */ /* 0x000fe40000f21670 */
[----:B------:R-:W-:Y:S02]  /*13d40*/  ISETP.NE.AND P5, PT, R57, RZ, PT ;  /* 0x000000ff3900720c */ /* 0x000fe40003fa5270 */
[----:B------:R-:W-:-:S02]  /*13d50*/  FSEL R84, R51, -INF , !P1 ;  /* 0xff80000033547808 */ /* 0x000fc40004800000 */
[----:B------:R-:W-:Y:S02]  /*13d60*/  ISETP.NE.AND P1, PT, R49, RZ, PT ;  /* 0x000000ff3100720c */ /* 0x000fe40003f25270 */
[C---:B------:R-:W-:Y:S02]  /*13d70*/  ISETP.GT.AND P2, PT, R3.reuse, 0x51, !P2 ;  /* 0x000000510300780c */ /* 0x040fe40005744270 */
[C---:B------:R-:W-:Y:S02]  /*13d80*/  ISETP.GT.AND P1, PT, R3.reuse, 0x38, !P1 ;  /* 0x000000380300780c */ /* 0x040fe40004f24270 */
[----:B------:R-:W-:Y:S02]  /*13d90*/  ISETP.GT.AND P3, PT, R3, 0x58, !P3 ;  /* 0x000000580300780c */ /* 0x000fe40005f64270 */
[----:B------:R-:W-:Y:S02]  /*13da0*/  ISETP.LT.OR P1, PT, R100, 0x39, P1 ;  /* 0x000000396400780c */ /* 0x000fe40000f21670 */
[----:B0-----:R-:W-:-:S02]  /*13db0*/  FMNMX.FTZ R11, R7, R4, !PT ;  /* 0x00000004070b7209 */ /* 0x001fc40007810000 */
[----:B------:R-:W-:Y:S02]  /*13dc0*/  FSEL R54, R54, -INF , !P1 ;  /* 0xff80000036367808 */ /* 0x000fe40004800000 */
[----:B------:R-:W-:Y:S01]  /*13dd0*/  ISETP.NE.AND P1, PT, R83, RZ, PT ;  /* 0x000000ff5300720c */ /* 0x000fe20003f25270 */
[----:B------:R-:W0:Y:S01]  /*13de0*/  SHFL.BFLY PT, R4, R11, 0x1, 0x1f ;  /* 0x0c201f000b047f89 */ /* 0x000e2200000e0000 */
[----:B------:R-:W-:Y:S02]  /*13df0*/  FMNMX.FTZ R7, R26, R82, !PT ;  /* 0x000000521a077209 */ /* 0x000fe40007810000 */
[----:B------:R-:W-:Y:S02]  /*13e00*/  ISETP.GT.AND P1, PT, R3, 0x39, !P1 ;  /* 0x000000390300780c */ /* 0x000fe40004f24270 */
[----:B------:R-:W-:Y:S02]  /*13e10*/  FMNMX.FTZ R7, R30, R7, !PT ;  /* 0x000000071e077209 */ /* 0x000fe40007810000 */
[----:B------:R-:W-:-:S02]  /*13e20*/  ISETP.LT.OR P1, PT, R100, 0x3a, P1 ;  /* 0x0000003a6400780c */ /* 0x000fc40000f21670 */
[----:B------:R-:W-:Y:S02]  /*13e30*/  FMNMX.FTZ R7, R80, R7, !PT ;  /* 0x0000000750077209 */ /* 0x000fe40007810000 */
[----:B------:R-:W-:Y:S02]  /*13e40*/  FSEL R88, R55, -INF , !P1 ;  /* 0xff80000037587808 */ /* 0x000fe40004800000 */
[----:B------:R-:W-:Y:S02]  /*13e50*/  ISETP.NE.AND P1, PT, R53, RZ, PT ;  /* 0x000000ff3500720c */ /* 0x000fe40003f25270 */
[C---:B------:R-:W-:Y:S02]  /*13e60*/  ISETP.LT.OR P2, PT, R100.reuse, 0x52, P2 ;  /* 0x000000526400780c */ /* 0x040fe40001741670 */
[----:B------:R-:W-:Y:S02]  /*13e70*/  ISETP.GT.AND P1, PT, R3, 0x40, !P1 ;  /* 0x000000400300780c */ /* 0x000fe40004f24270 */
[----:B------:R-:W-:-:S02]  /*13e80*/  ISETP.LT.OR P3, PT, R100, 0x59, P3 ;  /* 0x000000596400780c */ /* 0x000fc40001f61670 */
[----:B------:R-:W-:Y:S02]  /*13e90*/  ISETP.LT.OR P1, PT, R100, 0x41, P1 ;  /* 0x000000416400780c */ /* 0x000fe40000f21670 */
[----:B------:R-:W-:Y:S02]  /*13ea0*/  FSEL R70, R70, -INF , !P3 ;  /* 0xff80000046467808 */ /* 0x000fe40005800000 */
[----:B------:R-:W-:Y:S02]  /*13eb0*/  FSEL R58, R58, -INF , !P1 ;  /* 0xff8000003a3a7808 */ /* 0x000fe40004800000 */
[----:B------:R-:W-:Y:S02]  /*13ec0*/  ISETP.GT.AND P1, PT, R3, 0x41, !P6 ;  /* 0x000000410300780c */ /* 0x000fe40007724270 */
[----:B0-----:R-:W-:Y:S02]  /*13ed0*/  FMNMX.FTZ R4, R11, R4, !PT ;  /* 0x000000040b047209 */ /* 0x001fe40007810000 */
[----:B------:R-:W-:-:S02]  /*13ee0*/  ISETP.LT.OR P1, PT, R100, 0x42, P1 ;  /* 0x000000426400780c */ /* 0x000fc40000f21670 */
[----:B------:R-:W-:Y:S01]  /*13ef0*/  FMNMX.FTZ R11, R34, R7, !PT ;  /* 0x00000007220b7209 */ /* 0x000fe20007810000 */
[----:B------:R-:W-:Y:S01]  /*13f00*/  FMUL.FTZ R15, R4, R5 ;  /* 0x00000005040f7220 */ /* 0x000fe20000410000 */
[----:B------:R-:W-:Y:S02]  /*13f10*/  FSEL R92, R59, -INF , !P1 ;  /* 0xff8000003b5c7808 */ /* 0x000fe40004800000 */
[----:B------:R-:W-:Y:S02]  /*13f20*/  ISETP.GT.AND P1, PT, R3, 0x48, !P5 ;  /* 0x000000480300780c */ /* 0x000fe40006f24270 */
[----:B------:R-:W-:Y:S02]  /*13f30*/  FMNMX.FTZ R11, R78, R11, !PT ;  /* 0x0000000b4e0b7209 */ /* 0x000fe40007810000 */
[----:B------:R-:W-:Y:S02]  /*13f40*/  ISETP.LT.OR P1, PT, R100, 0x49, P1 ;  /* 0x000000496400780c */ /* 0x000fe40000f21670 */
[----:B------:R-:W-:-:S02]  /*13f50*/  FMNMX.FTZ R11, R38, R11, !PT ;  /* 0x0000000b260b7209 */ /* 0x000fc40007810000 */
[----:B------:R-:W-:Y:S02]  /*13f60*/  FSEL R62, R62, -INF , !P1 ;  /* 0xff8000003e3e7808 */ /* 0x000fe40004800000 */
[----:B------:R-:W-:Y:S02]  /*13f70*/  FSETP.NEU.FTZ.AND P1, PT, R4, -INF , PT ;  /* 0xff8000000400780b */ /* 0x000fe40003f3d000 */
[----:B------:R-:W-:Y:S02]  /*13f80*/  FMNMX.FTZ R11, R76, R11, !PT ;  /* 0x0000000b4c0b7209 */ /* 0x000fe40007810000 */
[----:B------:R-:W-:Y:S02]  /*13f90*/  FSEL R39, R15, RZ, P1 ;  /* 0x000000ff0f277208 */ /* 0x000fe40000800000 */
[----:B------:R-:W-:Y:S02]  /*13fa0*/  FMNMX.FTZ R15, R42, R11, !PT ;  /* 0x0000000b2a0f7209 */ /* 0x000fe40007810000 */
[----:B------:R-:W-:Y:S01]  /*13fb0*/  ISETP.NE.AND P5, PT, R85, RZ, PT ;  /* 0x000000ff5500720c */ /* 0x000fe20003fa5270 */
[--C-:B------:R-:W-:Y:S01]  /*13fc0*/  FFMA.FTZ R36, R36, R5, -R39.reuse ;  /* 0x0000000524247223 */ /* 0x100fe20000010827 */
[----:B------:R-:W-:Y:S01]  /*13fd0*/  FMNMX.FTZ R15, R74, R15, !PT ;  /* 0x0000000f4a0f7209 */ /* 0x000fe20007810000 */
[-CC-:B------:R-:W-:Y:S01]  /*13fe0*/  FFMA.FTZ R29, R32, R5.reuse, -R39.reuse ;  /* 0x00000005201d7223 */ /* 0x180fe20000010827 */
[----:B------:R-:W-:Y:S01]  /*13ff0*/  ISETP.GT.AND P1, PT, R3, 0x49, !P5 ;  /* 0x000000490300780c */ /* 0x000fe20006f24270 */
[--C-:B------:R-:W-:Y:S01]  /*14000*/  FFMA.FTZ R27, R0, R5, -R39.reuse ;  /* 0x00000005001b7223 */ /* 0x100fe20000010827 */
[----:B------:R-:W-:Y:S01]  /*14010*/  FMNMX.FTZ R15, R46, R15, !PT ;  /* 0x0000000f2e0f7209 */ /* 0x000fe20007810000 */
[-CC-:B------:R-:W-:Y:S01]  /*14020*/  FFMA.FTZ R31, R20, R5.reuse, -R39.reuse ;  /* 0x00000005141f7223 */ /* 0x180fe20000010827 */
[----:B------:R-:W-:Y:S01]  /*14030*/  ISETP.LT.OR P1, PT, R100, 0x4a, P1 ;  /* 0x0000004a6400780c */ /* 0x000fe20000f21670 */
[--C-:B------:R-:W-:Y:S01]  /*14040*/  FFMA.FTZ R156, R156, R5, -R39.reuse ;  /* 0x000000059c9c7223 */ /* 0x100fe20000010827 */
[----:B------:R-:W-:Y:S01]  /*14050*/  FMNMX.FTZ R15, R72, R15, !PT ;  /* 0x0000000f480f7209 */ /* 0x000fe20007810000 */
[-CC-:B------:R-:W-:Y:S01]  /*14060*/  FFMA.FTZ R104, R104, R5.reuse, -R39.reuse ;  /* 0x0000000568687223 */ /* 0x180fe20000010827 */
[----:B------:R-:W-:Y:S01]  /*14070*/  ISETP.NE.AND P6, PT, R61, RZ, PT ;  /* 0x000000ff3d00720c */ /* 0x000fe20003fc5270 */
[--C-:B------:R-:W-:Y:S01]  /*14080*/  FFMA.FTZ R37, R6, R5, -R39.reuse ;  /* 0x0000000506257223 */ /* 0x100fe20000010827 */
[----:B------:R-:W-:Y:S01]  /*14090*/  FMNMX.FTZ R21, R50, R15, !PT ;  /* 0x0000000f32157209 */ /* 0x000fe20007810000 */
[--C-:B------:R-:W-:Y:S01]  /*140a0*/  FFMA.FTZ R158, R98, R5, -R39.reuse ;  /* 0x00000005629e7223 */ /* 0x100fe20000010827 */
[----:B------:R-:W-:Y:S01]  /*140b0*/  FSEL R102, R63, -INF , !P1 ;  /* 0xff8000003f667808 */ /* 0x000fe20004800000 */
[----:B------:R-:W-:Y:S01]  /*140c0*/  MUFU.EX2 R156, R156 ;  /* 0x0000009c009c7308 */ /* 0x000fe20000000800 */
[----:B------:R-:W-:Y:S01]  /*140d0*/  FMNMX.FTZ R21, R84, R21, !PT ;  /* 0x0000001554157209 */ /* 0x000fe20007810000 */
[-CC-:B------:R-:W-:Y:S01]  /*140e0*/  FFMA.FTZ R96, R96, R5.reuse, -R39.reuse ;  /* 0x0000000560607223 */ /* 0x180fe20000010827 */
[----:B------:R-:W-:Y:S01]  /*140f0*/  ISETP.GT.AND P1, PT, R3, 0x50, !P6 ;  /* 0x000000500300780c */ /* 0x000fe20007724270 */
[--C-:B------:R-:W-:Y:S01]  /*14100*/  FFMA.FTZ R152, R94, R5, -R39.reuse ;  /* 0x000000055e987223 */ /* 0x100fe20000010827 */
[----:B------:R-:W-:Y:S01]  /*14110*/  FMNMX.FTZ R21, R54, R21, !PT ;  /* 0x0000001536157209 */ /* 0x000fe20007810000 */
[--C-:B------:R-:W-:Y:S01]  /*14120*/  FFMA.FTZ R90, R90, R5, -R39.reuse ;  /* 0x000000055a5a7223 */ /* 0x100fe20000010827 */
[----:B------:R-:W-:Y:S01]  /*14130*/  ISETP.LT.OR P1, PT, R100, 0x51, P1 ;  /* 0x000000516400780c */ /* 0x000fe20000f21670 */
[----:B------:R-:W0:Y:S01]  /*14140*/  MUFU.EX2 R7, R104 ;  /* 0x0000006800077308 */ /* 0x000e220000000800 */
[----:B------:R-:W-:Y:S01]  /*14150*/  FMNMX.FTZ R21, R88, R21, !PT ;  /* 0x0000001558157209 */ /* 0x000fe20007810000 */
[-CC-:B------:R-:W-:Y:S01]  /*14160*/  FFMA.FTZ R154, R86, R5.reuse, -R39.reuse ;  /* 0x00000005569a7223 */ /* 0x180fe20000010827 */
[----:B------:R-:W-:Y:S01]  /*14170*/  ISETP.NE.AND P5, PT, R65, RZ, PT ;  /* 0x000000ff4100720c */ /* 0x000fe20003fa5270 */
[--C-:B------:R-:W-:Y:S01]  /*14180*/  FFMA.FTZ R35, R10, R5, -R39.reuse ;  /* 0x000000050a237223 */ /* 0x100fe20000010827 */
[----:B------:R-:W-:Y:S01]  /*14190*/  FMNMX.FTZ R25, R58, R21, !PT ;  /* 0x000000153a197209 */ /* 0x000fe20007810000 */
[--C-:B------:R-:W-:Y:S01]  /*141a0*/  FFMA.FTZ R148, R40, R5, -R39.reuse ;  /* 0x0000000528947223 */ /* 0x100fe20000010827 */
[----:B------:R-:W-:Y:S01]  /*141b0*/  FSEL R66, R66, -INF , !P1 ;  /* 0xff80000042427808 */ /* 0x000fe20004800000 */
[----:B------:R1:W-:Y:S01]  /*141c0*/  MUFU.EX2 R21, R36 ;  /* 0x0000002400157308 */ /* 0x0003e20000000800 */
[----:B------:R-:W-:Y:S01]  /*141d0*/  FMNMX.FTZ R25, R92, R25, !PT ;  /* 0x000000195c197209 */ /* 0x000fe20007810000 */
[-CC-:B------:R-:W-:Y:S01]  /*141e0*/  FFMA.FTZ R33, R14, R5.reuse, -R39.reuse ;  /* 0x000000050e217223 */ /* 0x180fe20000010827 */
[----:B------:R-:W-:Y:S01]  /*141f0*/  ISETP.GT.AND P4, PT, R3, 0x59, !P5 ;  /* 0x000000590300780c */ /* 0x000fe20006f84270 */
[--C-:B------:R-:W-:Y:S01]  /*14200*/  FFMA.FTZ R150, R44, R5, -R39.reuse ;  /* 0x000000052c967223 */ /* 0x100fe20000010827 */
[----:B------:R-:W-:Y:S01]  /*14210*/  FMNMX.FTZ R25, R62, R25, !PT ;  /* 0x000000193e197209 */ /* 0x000fe20007810000 */
[----:B------:R-:W-:Y:S01]  /*14220*/  FFMA.FTZ R144, R48, R5, -R39 ;  /* 0x0000000530907223 */ /* 0x000fe20000010827 */
[----:B------:R-:W-:Y:S01]  /*14230*/  ISETP.LT.OR P4, PT, R100, 0x5a, P4 ;  /* 0x0000005a6400780c */ /* 0x000fe20002781670 */
[----:B------:R-:W2:Y:S01]  /*14240*/  MUFU.EX2 R158, R158 ;  /* 0x0000009e009e7308 */ /* 0x000ea20000000800 */
[----:B------:R-:W-:Y:S01]  /*14250*/  FMNMX.FTZ R25, R102, R25, !PT ;  /* 0x0000001966197209 */ /* 0x000fe20007810000 */
[----:B0-----:R-:W-:Y:S01]  /*14260*/  FADD.FTZ R43, R156, R7 ;  /* 0x000000079c2b7221 */ /* 0x001fe20000010000 */
[----:B-1----:R-:W-:Y:S01]  /*14270*/  FSEL R36, R67, -INF , !P2 ;  /* 0xff80000043247808 */ /* 0x002fe20005000000 */
[--C-:B------:R-:W-:Y:S01]  /*14280*/  FFMA.FTZ R146, R52, R5, -R39.reuse ;  /* 0x0000000534927223 */ /* 0x100fe20000010827 */
[----:B------:R-:W-:Y:S01]  /*14290*/  FMNMX.FTZ R3, R66, R25, !PT ;  /* 0x0000001942037209 */ /* 0x000fe20007810000 */
[--C-:B------:R-:W-:Y:S01]  /*142a0*/  FFMA.FTZ R140, R56, R5, -R39.reuse ;  /* 0x00000005388c7223 */ /* 0x100fe20000010827 */
[----:B------:R-:W-:Y:S01]  /*142b0*/  FSEL R32, R71, -INF , !P4 ;  /* 0xff80000047207808 */ /* 0x000fe20006000000 */
[----:B------:R-:W0:Y:S01]  /*142c0*/  MUFU.EX2 R11, R96 ;  /* 0x00000060000b7308 */ /* 0x000e220000000800 */
[----:B------:R-:W-:Y:S01]  /*142d0*/  FMNMX.FTZ R3, R36, R3, !PT ;  /* 0x0000000324037209 */ /* 0x000fe20007810000 */
[-CC-:B------:R-:W-:Y:S01]  /*142e0*/  FFMA.FTZ R136, R64, R5.reuse, -R39.reuse ;  /* 0x0000000540887223 */ /* 0x180fe20000010827 */
[----:B------:R-:W-:Y:S01]  /*142f0*/  FFMA.FTZ R138, R68, R5, -R39 ;  /* 0x00000005448a7223 */ /* 0x000fe20000010827 */
[----:B------:R-:W-:-:S02]  /*14300*/  ISETP.NE.AND P5, PT, R200, 0x1, PT ;  /* 0x00000001c800780c */ /* 0x000fc40003fa5270 */
[----:B------:R-:W-:Y:S02]  /*14310*/  FMNMX.FTZ R3, R70, R3, !PT ;  /* 0x0000000346037209 */ /* 0x000fe40007810000 */
[----:B------:R-:W1:Y:S01]  /*14320*/  MUFU.EX2 R152, R152 ;  /* 0x0000009800987308 */ /* 0x000e620000000800 */
[----:B------:R-:W-:Y:S02]  /*14330*/  F2FP.F16.F32.PACK_AB R156, R7, R156 ;  /* 0x0000009c079c723e */ /* 0x000fe400000000ff */
[----:B------:R-:W-:-:S05]  /*14340*/  FMNMX.FTZ R3, R32, R3, !PT ;  /* 0x0000000320037209 */ /* 0x000fca0007810000 */
[----:B------:R-:W3:Y:S01]  /*14350*/  SHFL.BFLY PT, R0, R3, 0x2, 0x1f ;  /* 0x0c401f0003007f89 */ /* 0x000ee200000e0000 */
[----:B------:R-:W4:Y:S01]  /*14360*/  MUFU.EX2 R15, R90 ;  /* 0x0000005a000f7308 */ /* 0x000f220000000800 */
[----:B------:R-:W4:Y:S07]  /*14370*/  @P5 LDC R49, c[0x0][0x450] ;  /* 0x00011400ff315b82 */ /* 0x000f2e0000000800 */
[----:B------:R2:W-:Y:S08]  /*14380*/  MUFU.EX2 R25, R29 ;  /* 0x0000001d00197308 */ /* 0x0005f00000000800 */
[----:B------:R-:W4:Y:S01]  /*14390*/  MUFU.EX2 R154, R154 ;  /* 0x0000009a009a7308 */ /* 0x000f220000000800 */
[----:B--2---:R-:W-:Y:S01]  /*143a0*/  FFMA.FTZ R29, R28, R5, -R39 ;  /* 0x000000051c1d7223 */ /* 0x004fe20000010827 */
[----:B------:R-:W-:Y:S01]  /*143b0*/  FADD.FTZ R28, R158, R43 ;  /* 0x0000002b9e1c7221 */ /* 0x000fe20000010000 */
[----:B0-----:R-:W-:-:S03]  /*143c0*/  F2FP.F16.F32.PACK_AB R158, R11, R158 ;  /* 0x0000009e0b9e723e */ /* 0x001fc600000000ff */
[----:B------:R-:W-:Y:S01]  /*143d0*/  FADD.FTZ R43, R11, R28 ;  /* 0x0000001c0b2b7221 */ /* 0x000fe20000010000 */
[----:B---3--:R-:W-:Y:S01]  /*143e0*/  FMNMX.FTZ R20, R3, R0, !PT ;  /* 0x0000000003147209 */ /* 0x008fe20007810000 */
[----:B------:R-:W0:Y:S01]  /*143f0*/  MUFU.EX2 R148, R148 ;  /* 0x0000009400947308 */ /* 0x000e220000000800 */
[-CC-:B------:R-:W-:Y:S01]  /*14400*/  FFMA.FTZ R0, R60, R5.reuse, -R39.reuse ;  /* 0x000000053c007223 */ /* 0x180fe20000010827 */
[----:B------:R-:W-:Y:S02]  /*14410*/  FFMA.FTZ R39, R24, R5, -R39 ;  /* 0x0000000518277223 */ /* 0x000fe40000010827 */
[----:B------:R-:W2:Y:S04]  /*14420*/  SHFL.BFLY PT, R3, R20, 0x1, 0x1f ;  /* 0x0c201f0014037f89 */ /* 0x000ea800000e0000 */
[----:B------:R-:W-:Y:S08]  /*14430*/  MUFU.EX2 R150, R150 ;  /* 0x0000009600967308 */ /* 0x000ff00000000800 */
[----:B------:R-:W-:Y:S08]  /*14440*/  MUFU.EX2 R27, R27 ;  /* 0x0000001b001b7308 */ /* 0x000ff00000000800 */
[----:B------:R-:W-:Y:S01]  /*14450*/  MUFU.EX2 R144, R144 ;  /* 0x0000009000907308 */ /* 0x000fe20000000800 */
[----:B--2---:R-:W-:-:S04]  /*14460*/  FMNMX.FTZ R3, R20, R3, !PT ;  /* 0x0000000314037209 */ /* 0x004fc80007810000 */
[C---:B------:R-:W-:Y:S01]  /*14470*/  FSETP.NEU.FTZ.AND P1, PT, R3.reuse, -INF , PT ;  /* 0xff8000000300780b */ /* 0x040fe20003f3d000 */
[----:B------:R-:W-:Y:S02]  /*14480*/  FMUL.FTZ R6, R3, R5 ;  /* 0x0000000503067220 */ /* 0x000fe40000410000 */
[----:B------:R-:W-:Y:S03]  /*14490*/  MUFU.EX2 R29, R29 ;  /* 0x0000001d001d7308 */ /* 0x000fe60000000800 */
[----:B------:R-:W-:-:S05]  /*144a0*/  FSEL R41, R6, RZ, P1 ;  /* 0x000000ff06297208 */ /* 0x000fca0000800000 */
[----:B------:R-:W-:Y:S01]  /*144b0*/  MUFU.EX2 R146, R146 ;  /* 0x0000009200927308 */ /* 0x000fe20000000800 */
[-CC-:B------:R-:W-:Y:S01]  /*144c0*/  FFMA.FTZ R157, R26, R5.reuse, -R41.reuse ;  /* 0x000000051a9d7223 */ /* 0x180fe20000010829 */
[-CC-:B------:R-:W-:Y:S01]  /*144d0*/  FFMA.FTZ R6, R82, R5.reuse, -R41.reuse ;  /* 0x0000000552067223 */ /* 0x180fe20000010829 */
[-CC-:B------:R-:W-:Y:S01]  /*144e0*/  FFMA.FTZ R159, R30, R5.reuse, -R41.reuse ;  /* 0x000000051e9f7223 */ /* 0x180fe20000010829 */
[-CC-:B------:R-:W-:Y:S01]  /*144f0*/  FFMA.FTZ R10, R80, R5.reuse, -R41.reuse ;  /* 0x00000005500a7223 */ /* 0x180fe20000010829 */
[-CC-:B------:R-:W-:Y:S01]  /*14500*/  FFMA.FTZ R153, R34, R5.reuse, -R41.reuse ;  /* 0x0000000522997223 */ /* 0x180fe20000010829 */
[-CC-:B------:R-:W-:Y:S01]  /*14510*/  FFMA.FTZ R14, R78, R5.reuse, -R41.reuse ;  /* 0x000000054e0e7223 */ /* 0x180fe20000010829 */
[-C--:B------:R-:W-:Y:S01]  /*14520*/  FFMA.FTZ R155, R38, R5.reuse, -R41 ;  /* 0x00000005269b7223 */ /* 0x080fe20000010829 */
[----:B------:R-:W-:Y:S01]  /*14530*/  MUFU.EX2 R157, R157 ;  /* 0x0000009d009d7308 */ /* 0x000fe20000000800 */
[----:B-1----:R-:W-:Y:S01]  /*14540*/  FADD.FTZ R30, R152, R43 ;  /* 0x0000002b981e7221 */ /* 0x002fe20000010000 */
[-CC-:B------:R-:W-:Y:S01]  /*14550*/  FFMA.FTZ R20, R76, R5.reuse, -R41.reuse ;  /* 0x000000054c147223 */ /* 0x180fe20000010829 */
[-CC-:B------:R-:W-:Y:S01]  /*14560*/  FFMA.FTZ R149, R42, R5.reuse, -R41.reuse ;  /* 0x000000052a957223 */ /* 0x180fe20000010829 */
[-CC-:B------:R-:W-:Y:S01]  /*14570*/  FFMA.FTZ R24, R74, R5.reuse, -R41.reuse ;  /* 0x000000054a187223 */ /* 0x180fe20000010829 */
[----:B----4-:R-:W-:Y:S01]  /*14580*/  FADD.FTZ R45, R15, R30 ;  /* 0x0000001e0f2d7221 */ /* 0x010fe20000010000 */
[-CC-:B------:R-:W-:Y:S01]  /*14590*/  FFMA.FTZ R151, R46, R5.reuse, -R41.reuse ;  /* 0x000000052e977223 */ /* 0x180fe20000010829 */
[-C--:B------:R-:W-:Y:S01]  /*145a0*/  FFMA.FTZ R26, R72, R5.reuse, -R41 ;  /* 0x00000005481a7223 */ /* 0x080fe20000010829 */
[----:B------:R-:W1:Y:S01]  /*145b0*/  MUFU.EX2 R6, R6 ;  /* 0x0000000600067308 */ /* 0x000e620000000800 */
[----:B------:R-:W-:Y:S01]  /*145c0*/  FADD.FTZ R30, R154, R45 ;  /* 0x0000002d9a1e7221 */ /* 0x000fe20000010000 */
[-CC-:B------:R-:W-:Y:S01]  /*145d0*/  FFMA.FTZ R50, R50, R5.reuse, -R41.reuse ;  /* 0x0000000532327223 */ /* 0x180fe20000010829 */
[-CC-:B------:R-:W-:Y:S01]  /*145e0*/  FFMA.FTZ R84, R84, R5.reuse, -R41.reuse ;  /* 0x0000000554547223 */ /* 0x180fe20000010829 */
[-CC-:B------:R-:W-:Y:S01]  /*145f0*/  FFMA.FTZ R54, R54, R5.reuse, -R41.reuse ;  /* 0x0000000536367223 */ /* 0x180fe20000010829 */
[----:B------:R-:W-:Y:S01]  /*14600*/  FADD.FTZ R45, R21, R30 ;  /* 0x0000001e152d7221 */ /* 0x000fe20000010000 */
[----:B------:R-:W2:Y:S01]  /*14610*/  @P5 LDC R34, c[0x0][0x44c] ;  /* 0x00011300ff225b82 */ /* 0x000ea20000000800 */
[-C--:B------:R-:W-:Y:S01]  /*14620*/  FFMA.FTZ R88, R88, R5.reuse, -R41 ;  /* 0x0000000558587223 */ /* 0x080fe20000010829 */
[----:B------:R-:W3:Y:S01]  /*14630*/  MUFU.EX2 R159, R159 ;  /* 0x0000009f009f7308 */ /* 0x000ee20000000800 */
[----:B0-----:R-:W-:Y:S01]  /*14640*/  FADD.FTZ R30, R148, R45 ;  /* 0x0000002d941e7221 */ /* 0x001fe20000010000 */
[-CC-:B------:R-:W-:Y:S01]  /*14650*/  FFMA.FTZ R58, R58, R5.reuse, -R41.reuse ;  /* 0x000000053a3a7223 */ /* 0x180fe20000010829 */
[-CC-:B------:R-:W-:Y:S01]  /*14660*/  FFMA.FTZ R92, R92, R5.reuse, -R41.reuse ;  /* 0x000000055c5c7223 */ /* 0x180fe20000010829 */
[-CC-:B------:R-:W-:Y:S01]  /*14670*/  FFMA.FTZ R62, R62, R5.reuse, -R41.reuse ;  /* 0x000000053e3e7223 */ /* 0x180fe20000010829 */
[----:B------:R-:W-:Y:S01]  /*14680*/  FADD.FTZ R45, R25, R30 ;  /* 0x0000001e192d7221 */ /* 0x000fe20000010000 */
[-CC-:B------:R-:W-:Y:S01]  /*14690*/  FFMA.FTZ R102, R102, R5.reuse, -R41.reuse ;  /* 0x0000000566667223 */ /* 0x180fe20000010829 */
[-C--:B------:R-:W-:Y:S01]  /*146a0*/  FFMA.FTZ R66, R66, R5.reuse, -R41 ;  /* 0x0000000542427223 */ /* 0x080fe20000010829 */
[----:B------:R-:W0:Y:S01]  /*146b0*/  MUFU.EX2 R10, R10 ;  /* 0x0000000a000a7308 */ /* 0x000e220000000800 */
[----:B-1----:R-:W-:Y:S01]  /*146c0*/  FADD.FTZ R28, R157, R6 ;  /* 0x000000069d1c7221 */ /* 0x002fe20000010000 */
[----:B------:R-:W-:Y:S01]  /*146d0*/  FADD.FTZ R30, R150, R45 ;  /* 0x0000002d961e7221 */ /* 0x000fe20000010000 */
[-CC-:B------:R-:W-:Y:S01]  /*146e0*/  FFMA.FTZ R36, R36, R5.reuse, -R41.reuse ;  /* 0x0000000524247223 */ /* 0x180fe20000010829 */
[-CC-:B------:R-:W-:Y:S01]  /*146f0*/  FFMA.FTZ R70, R70, R5.reuse, -R41.reuse ;  /* 0x0000000546467223 */ /* 0x180fe20000010829 */
[----:B------:R-:W-:Y:S01]  /*14700*/  FFMA.FTZ R32, R32, R5, -R41 ;  /* 0x0000000520207223 */ /* 0x000fe20000010829 */
[----:B------:R-:W-:Y:S01]  /*14710*/  FADD.FTZ R45, R27, R30 ;  /* 0x0000001e1b2d7221 */ /* 0x000fe20000010000 */
[----:B------:R-:W-:Y:S01]  /*14720*/  F2FP.F16.F32.PACK_AB R157, R6, R157 ;  /* 0x0000009d069d723e */ /* 0x000fe200000000ff */
[----:B------:R-:W1:Y:S01]  /*14730*/  MUFU.EX2 R153, R153 ;  /* 0x0000009900997308 */ /* 0x000e620000000800 */
[----:B---3--:R-:W-:Y:S01]  /*14740*/  FADD.FTZ R43, R159, R28 ;  /* 0x0000001c9f2b7221 */ /* 0x008fe20000010000 */
[----:B------:R-:W-:Y:S01]  /*14750*/  FADD.FTZ R30, R144, R45 ;  /* 0x0000002d901e7221 */ /* 0x000fe20000010000 */
[----:B------:R-:W-:-:S02]  /*14760*/  F2FP.F16.F32.PACK_AB R152, R15, R152 ;  /* 0x000000980f98723e */ /* 0x000fc400000000ff */
[----:B------:R-:W-:Y:S01]  /*14770*/  F2FP.F16.F32.PACK_AB R154, R21, R154 ;  /* 0x0000009a159a723e */ /* 0x000fe200000000ff */
[----:B--2---:R-:W-:Y:S01]  /*14780*/  @P5 IMAD.HI.U32 R34, R187, R34, RZ ;  /* 0x00000022bb225227 */ /* 0x004fe200078e00ff */
[----:B------:R-:W-:Y:S01]  /*14790*/  F2FP.F16.F32.PACK_AB R148, R25, R148 ;  /* 0x000000941994723e */ /* 0x000fe200000000ff */
[----:B------:R-:W2:Y:S02]  /*147a0*/  MUFU.EX2 R14, R14 ;  /* 0x0000000e000e7308 */ /* 0x000ea40000000800 */
[C---:B0-----:R-:W-:Y:S01]  /*147b0*/  FADD.FTZ R28, R10.reuse, R43 ;  /* 0x0000002b0a1c7221 */ /* 0x041fe20000010000 */
[----:B------:R-:W-:Y:S01]  /*147c0*/  F2FP.F16.F32.PACK_AB R159, R10, R159 ;  /* 0x0000009f0a9f723e */ /* 0x000fe200000000ff */
[----:B------:R-:W-:Y:S01]  /*147d0*/  VIADD R10, R2, 0xfffffffe ;  /* 0xfffffffe020a7836 */ /* 0x000fe20000000000 */
[----:B------:R-:W-:Y:S02]  /*147e0*/  @P5 SHF.R.U32.HI R47, RZ, R49, R34 ;  /* 0x00000031ff2f5219 */ /* 0x000fe40000011622 */
[----:B------:R-:W-:Y:S01]  /*147f0*/  ISETP.GE.AND P5, PT, R13, 0x1, PT ;  /* 0x000000010d00780c */ /* 0x000fe20003fa6270 */
[----:B------:R-:W0:Y:S01]  /*14800*/  MUFU.EX2 R155, R155 ;  /* 0x0000009b009b7308 */ /* 0x000e220000000800 */
[----:B-1----:R-:W-:Y:S01]  /*14810*/  FADD.FTZ R43, R153, R28 ;  /* 0x0000001c992b7221 */ /* 0x002fe20000010000 */
[----:B------:R-:W-:-:S02]  /*14820*/  IADD3 R45, R142, R47, RZ ;  /* 0x0000002f8e2d7210 */ /* 0x000fc40007ffe0ff */
[----:B------:R-:W-:Y:S02]  /*14830*/  F2FP.F16.F32.PACK_AB R150, R27, R150 ;  /* 0x000000961b96723e */ /* 0x000fe400000000ff */
[----:B------:R-:W-:Y:S01]  /*14840*/  F2FP.F16.F32.PACK_AB R144, R29, R144 ;  /* 0x000000901d90723e */ /* 0x000fe200000000ff */
[----:B------:R-:W-:Y:S01]  /*14850*/  IMAD.IADD R12, R45, 0x1, R12 ;  /* 0x000000012d0c7824 */ /* 0x000fe200078e020c */
[----:B------:R-:W1:Y:S01]  /*14860*/  MUFU.EX2 R20, R20 ;  /* 0x0000001400147308 */ /* 0x000e620000000800 */
[C---:B--2---:R-:W-:Y:S01]  /*14870*/  FADD.FTZ R28, R14.reuse, R43 ;  /* 0x0000002b0e1c7221 */ /* 0x044fe20000010000 */
[----:B------:R-:W-:-:S06]  /*14880*/  F2FP.F16.F32.PACK_AB R153, R14, R153 ;  /* 0x000000990e99723e */ /* 0x000fcc00000000ff */
[----:B------:R-:W2:Y:S01]  /*14890*/  MUFU.EX2 R149, R149 ;  /* 0x0000009500957308 */ /* 0x000ea20000000800 */
[----:B0-----:R-:W-:-:S07]  /*148a0*/  FADD.FTZ R43, R155, R28 ;  /* 0x0000001c9b2b7221 */ /* 0x001fce0000010000 */
[----:B------:R-:W0:Y:S01]  /*148b0*/  MUFU.EX2 R24, R24 ;  /* 0x0000001800187308 */ /* 0x000e220000000800 */
[C---:B-1----:R-:W-:Y:S01]  /*148c0*/  FADD.FTZ R28, R20.reuse, R43 ;  /* 0x0000002b141c7221 */ /* 0x042fe20000010000 */
[----:B------:R-:W-:-:S06]  /*148d0*/  F2FP.F16.F32.PACK_AB R155, R20, R155 ;  /* 0x0000009b149b723e */ /* 0x000fcc00000000ff */
[----:B------:R-:W1:Y:S01]  /*148e0*/  MUFU.EX2 R151, R151 ;  /* 0x0000009700977308 */ /* 0x000e620000000800 */
[----:B--2---:R-:W-:-:S07]  /*148f0*/  FADD.FTZ R43, R149, R28 ;  /* 0x0000001c952b7221 */ /* 0x004fce0000010000 */
[----:B------:R-:W2:Y:S01]  /*14900*/  MUFU.EX2 R26, R26 ;  /* 0x0000001a001a7308 */ /* 0x000ea20000000800 */
[C---:B0-----:R-:W-:Y:S01]  /*14910*/  FADD.FTZ R28, R24.reuse, R43 ;  /* 0x0000002b181c7221 */ /* 0x041fe20000010000 */
[----:B------:R-:W-:Y:S01]  /*14920*/  FADD.FTZ R43, R29, R30 ;  /* 0x0000001e1d2b7221 */ /* 0x000fe20000010000 */
[----:B------:R-:W-:-:S05]  /*14930*/  F2FP.F16.F32.PACK_AB R149, R24, R149 ;  /* 0x000000951895723e */ /* 0x000fca00000000ff */
[----:B------:R-:W0:Y:S01]  /*14940*/  MUFU.EX2 R31, R31 ;  /* 0x0000001f001f7308 */ /* 0x000e220000000800 */
[----:B-1----:R-:W-:Y:S01]  /*14950*/  FADD.FTZ R41, R151, R28 ;  /* 0x0000001c97297221 */ /* 0x002fe20000010000 */
[----:B------:R-:W-:-:S06]  /*14960*/  FADD.FTZ R28, R146, R43 ;  /* 0x0000002b921c7221 */ /* 0x000fcc0000010000 */
        /* <DEDUP_REMOVED lines=26> */
[----:B-----5:R-:W2:Y:S01]  /*14b10*/  MUFU.EX2 R141, R92 ;  /* 0x0000005c008d7308 */ /* 0x020ea20000000800 */
        /* <DEDUP_REMOVED lines=17> */
[----:B-1----:R-:W-:-:S07]  /*14c30*/  FADD.FTZ R0, R66, R11 ;  /* 0x0000000b42007221 */ /* 0x002fce0000010000 */
[----:B------:R-:W1:Y:S01]  /*14c40*/  MUFU.EX2 R139, R32 ;  /* 0x00000020008b7308 */ /* 0x000e620000000800 */
[C---:B--2---:R-:W-:Y:S01]  /*14c50*/  FADD.FTZ R11, R137.reuse, R0 ;  /* 0x00000000890b7221 */ /* 0x044fe20000010000 */
[----:B------:R-:W-:-:S06]  /*14c60*/  F2FP.F16.F32.PACK_AB R137, R137, R66 ;  /* 0x000000428989723e */ /* 0x000fcc00000000ff */
[----:B------:R-:W2:Y:S01]  /*14c70*/  MUFU.EX2 R39, R39 ;  /* 0x0000002700277308 */ /* 0x000ea20000000800 */
[----:B0-----:R-:W-:-:S04]  /*14c80*/  FADD.FTZ R6, R70, R11 ;  /* 0x0000000b46067221 */ /* 0x001fc80000010000 */
[C---:B-1----:R-:W-:Y:S01]  /*14c90*/  FADD.FTZ R6, R139.reuse, R6 ;  /* 0x000000068b067221 */ /* 0x042fe20000010000 */
[----:B------:R-:W-:Y:S01]  /*14ca0*/  F2FP.F16.F32.PACK_AB R139, R139, R70 ;  /* 0x000000468b8b723e */ /* 0x000fe200000000ff */
[C---:B--2---:R-:W-:Y:S01]  /*14cb0*/  FADD.FTZ R7, R39.reuse, R28 ;  /* 0x0000001c27077221 */ /* 0x044fe20000010000 */
[----:B------:R-:W-:Y:S01]  /*14cc0*/  F2FP.F16.F32.PACK_AB R138, R39, R138 ;  /* 0x0000008a278a723e */ /* 0x000fe200000000ff */
[----:B------:R-:W-:Y:S06]  /*14cd0*/  @!P5 BRA `(.L_x_1771) ;  /* 0x000000000048d947 */ /* 0x000fec0003800000 */
        /* <DEDUP_REMOVED lines=11> */
.L_x_1773:
[----:B------:R-:W-:-:S13]  /*14d90*/  ISETP.NE.AND P1, PT, R13, 0x1, PT ;  /* 0x000000010d00780c */ /* 0x000fda0003f25270 */
[----:B------:R-:W0:Y:S02]  /*14da0*/  @P1 LDC.64 R14, c[0x0][0x9e8] ;  /* 0x00027a00ff0e1b82 */ /* 0x000e240000000a00 */
[----:B0-----:R-:W-:-:S05]  /*14db0*/  @P1 IMAD.HI.U32 R2, R0, R14, RZ ;  /* 0x0000000e00021227 */ /* 0x001fca00078e00ff */
[----:B------:R-:W-:-:S07]  /*14dc0*/  @P1 SHF.R.U32.HI R0, RZ, R15, R2 ;  /* 0x0000000fff001219 */ /* 0x000fce0000011602 */
.L_x_1774:
[----:B------:R-:W-:Y:S05]  /*14dd0*/  BSYNC B0 ;  /* 0x0000000000007941 */ /* 0x000fea0003800000 */
.L_x_1772:
[----:B------:R-:W-:-:S05]  /*14de0*/  IMAD R13, R0, R13, R13 ;  /* 0x0000000d000d7224 */ /* 0x000fca00078e020d */
[----:B------:R-:W-:-:S07]  /*14df0*/  VIMNMX R12, R12, R13, PT ;  /* 0x0000000d0c0c7248 */ /* 0x000fce0003fe0100 */
.L_x_1771:
[----:B------:R-:W-:Y:S01]  /*14e00*/  IMAD.HI R12, R12, 0x2aaaaaab, RZ ;  /* 0x2aaaaaab0c0c7827 */ /* 0x000fe200078e02ff */
[----:B------:R-:W-:Y:S01]  /*14e10*/  ULDC UR39, c[0x0][0x9e4] ;  /* 0x0002790000277ab9 */ /* 0x000fe20000000800 */
[----:B------:R-:W-:Y:S01]  /*14e20*/  ULDC UR38, c[0x0][0x9e4] ;  /* 0x0002790000267ab9 */ /* 0x000fe20000000800 */
[----:B------:R-:W-:Y:S01]  /*14e30*/  ULDC UR50, c[0x0][0x9dc] ;  /* 0x0002770000327ab9 */ /* 0x000fe20000000800 */
[----:B------:R-:W-:Y:S01]  /*14e40*/  ULDC UR42, c[0x0][0x9dc] ;  /* 0x00027700002a7ab9 */ /* 0x000fe20000000800 */
[----:B------:R-:W-:Y:S01]  /*14e50*/  SHF.R.U32.HI R11, RZ, 0x1f, R12 ;  /* 0x0000001fff0b7819 */ /* 0x000fe2000001160c */
[----:B------:R-:W-:Y:S01]  /*14e60*/  ULDC UR43, c[0x0][0x988] ;  /* 0x00026200002b7ab9 */ /* 0x000fe20000000800 */
[----:B------:R-:W-:Y:S01]  /*14e70*/  ULDC UR47, c[0x0][0x988] ;  /* 0x00026200002f7ab9 */ /* 0x000fe20000000800 */
[----:B------:R-:W-:Y:S01]  /*14e80*/  ULDC UR46, c[0x0][0x988] ;  /* 0x00026200002e7ab9 */ /* 0x000fe20000000800 */
[----:B------:R-:W-:Y:S01]  /*14e90*/  LEA.HI.SX32 R12, R12, R11, 0x1c ;  /* 0x0000000b0c0c7211 */ /* 0x000fe200078fe2ff */
[----:B------:R-:W-:Y:S01]  /*14ea0*/  ULDC UR54, c[0x0][0x9e0] ;  /* 0x0002780000367ab9 */ /* 0x000fe20000000800 */
[----:B------:R-:W-:Y:S01]  /*14eb0*/  ULDC UR51, c[0x0][0x9e0] ;  /* 0x0002780000337ab9 */ /* 0x000fe20000000800 */
[----:B------:R-:W-:Y:S01]  /*14ec0*/  BSSY B1, `(.L_x_1775) ;  /* 0x0000352000017945 */ /* 0x000fe20003800000 */
[----:B------:R-:W-:Y:S01]  /*14ed0*/  VIMNMX R11, R189, R12, !PT ;  /* 0x0000000cbd0b7248 */ /* 0x000fe20007fe0100 */
[----:B------:R-:W-:Y:S01]  /*14ee0*/  IMAD.MOV.U32 R0, RZ, RZ, 0x3f800000 ;  /* 0x3f800000ff007424 */ /* 0x000fe200078e00ff */
[----:B------:R-:W-:-:S02]  /*14ef0*/  MOV R2, 0x3f800000 ;  /* 0x3f80000000027802 */ /* 0x000fc40000000f00 */
[----:B------:R-:W-:Y:S02]  /*14f00*/  CS2R R86, SRZ ;  /* 0x0000000000567805 */ /* 0x000fe4000001ff00 */
[----:B------:R-:W-:Y:S02]  /*14f10*/  ISETP.GE.AND P1, PT, R10, R11, PT ;  /* 0x0000000b0a00720c */ /* 0x000fe40003f26270 */
        /* <DEDUP_REMOVED lines=31> */
[----:B------:R-:W-:Y:S06]  /*15110*/  @!P1 BRA `(.L_x_1776) ;  /* 0x0000003000b09947 */ /* 0x000fec0003800000 */
[----:B------:R-:W-:Y:S01]  /*15120*/  BSSY B0, `(.L_x_1777) ;  /* 0x0000327000007945 */ /* 0x000fe20003800000 */
[----:B------:R-:W-:Y:S02]  /*15130*/  IMAD.MOV.U32 R2, RZ, RZ, 0x3f800000 ;  /* 0x3f800000ff027424 */ /* 0x000fe400078e00ff */
[----:B------:R-:W-:-:S07]  /*15140*/  IMAD.MOV.U32 R87, RZ, RZ, RZ ;  /* 0x000000ffff577224 */ /* 0x000fce00078e00ff */
.L_x_1798:
[----:B------:R-:W-:-:S05]  /*15150*/  VIADD R20, R160, 0x1 ;  /* 0x00000001a0147836 */ /* 0x000fca0000000000 */
[----:B------:R-:W-:-:S04]  /*15160*/  ISETP.NE.AND P1, PT, R20, 0x2, PT ;  /* 0x000000021400780c */ /* 0x000fc80003f25270 */
[----:B------:R-:W-:Y:S02]  /*15170*/  SEL R12, RZ, 0x1, P1 ;  /* 0x00000001ff0c7807 */ /* 0x000fe40000800000 */
[----:B------:R-:W-:Y:S02]  /*15180*/  SEL R20, R20, RZ, P1 ;  /* 0x000000ff14147207 */ /* 0x000fe40000800000 */
[----:B------:R-:W-:Y:S01]  /*15190*/  LOP3.LUT R21, R163, R12, RZ, 0x3c, !PT ;  /* 0x0000000ca3157212 */ /* 0x000fe200078e3cff */
[----:B------:R-:W-:Y:S06]  /*151a0*/  @!P0 BRA `(.L_x_1778) ;  /* 0x0000000000048947 */ /* 0x000fec0003800000 */
[----:B------:R-:W-:Y:S01]  /*151b0*/  BPT.TRAP 0x1 ;  /* 0x000000040000795c */ /* 0x000fe20000300000 */
.L_x_1778:
[----:B------:R-:W-:Y:S02]  /*151c0*/  LEA R5, R20, R18, 0x3 ;  /* 0x0000001214057211 */ /* 0x000fe400078e18ff */
[----:B------:R-:W-:-:S04]  /*151d0*/  SHF.L.U32 R14, R21, 0x1f, RZ ;  /* 0x0000001f150e7819 */ /* 0x000fc800000006ff */
[----:B------:R0:W1:Y:S01]  /*151e0*/  SYNCS.PHASECHK.TRANS64.TRYWAIT P1, [R5+URZ+0x2a830], R14 ;  /* 0x02a8300e050075a7 */ /* 0x000062000802017f */
[----:B------:R-:W-:Y:S05]  /*151f0*/  @!P0 BRA `(.L_x_1779) ;  /* 0x0000000000048947 */ /* 0x000fea0003800000 */
[----:B------:R-:W-:Y:S01]  /*15200*/  BPT.TRAP 0x1 ;  /* 0x000000040000795c */ /* 0x000fe20000300000 */
.L_x_1779:
[----:B------:R-:W-:Y:S01]  /*15210*/  BSSY B2, `(.L_x_1780) ;  /* 0x0000006000027945 */ /* 0x000fe20003800000 */
[----:B------:R-:W-:Y:S02]  /*15220*/  IMAD R12, R20, 0x900, R8 ;  /* 0x00000900140c7824 */ /* 0x000fe400078e0208 */
[----:B------:R-:W-:Y:S01]  /*15230*/  IMAD.MOV.U32 R13, RZ, RZ, 0x40000040 ;  /* 0x40000040ff0d7424 */ /* 0x000fe200078e00ff */
[----:B-1----:R-:W-:Y:S06]  /*15240*/  @P1 BRA `(.L_x_1781) ;  /* 0x0000000000081947 */ /* 0x002fec0003800000 */
[----:B------:R-:W1:Y:S02]  /*15250*/  SYNCS.PHASECHK.TRANS64.TRYWAIT P1, [R5+URZ+0x2a830], R14 ;  /* 0x02a8300e050075a7 */ /* 0x000e64000802017f */
[----:B-1----:R-:W-:Y:S05]  /*15260*/  @!P1 BRA `(.L_x_1782) ;  /* 0x0000013800949947 */ /* 0x002fea0003800000 */
.L_x_1781:
[----:B------:R-:W-:Y:S05]  /*15270*/  BSYNC B2 ;  /* 0x0000000000027941 */ /* 0x000fea0003800000 */
.L_x_1780:
[----:B------:R-:W2:Y:S04]  /*15280*/  LDL.64 R88, [R1+0x28] ;  /* 0x0000280001587983 */ /* 0x000ea80000100a00 */
[----:B------:R-:W3:Y:S04]  /*15290*/  LDL.64 R226, [R1+0x20] ;  /* 0x0000200001e27983 */ /* 0x000ee80000100a00 */
[----:B------:R-:W4:Y:S01]  /*152a0*/  LDL.64 R210, [R1+0x18] ;  /* 0x0000180001d27983 */ /* 0x000f220000100a00 */
[C---:B------:R-:W-:Y:S02]  /*152b0*/  R2UR UR6, R12.reuse ;  /* 0x000000000c0672ca */ /* 0x040fe400000e0000 */
[----:B------:R-:W-:Y:S01]  /*152c0*/  R2UR UR7, R13 ;  /* 0x000000000d0772ca */ /* 0x000fe200000e0000 */
[----:B------:R0:W-:Y:S04]  /*152d0*/  STL.64 [R1+0x48], R4 ;  /* 0x0000480401007387 */ /* 0x0001e80000100a00 */
[----:B01----:R-:W4:Y:S01]  /*152e0*/  LDL.64 R4, [R1+0x10] ;  /* 0x0000100001047983 */ /* 0x003f220000100a00 */
[----:B------:R-:W-:-:S02]  /*152f0*/  VIADD R14, R12, 0x2 ;  /* 0x000000020c0e7836 */ /* 0x000fc40000000000 */
[----:B------:R-:W-:Y:S01]  /*15300*/  IMAD.MOV.U32 R15, RZ, RZ, 0x40000040 ;  /* 0x40000040ff0f7424 */ /* 0x000fe200078e00ff */
[----:B--2---:R-:W-:Y:S02]  /*15310*/  R2UR UR4, R88 ;  /* 0x00000000580472ca */ /* 0x004fe400000e0000 */
[----:B------:R-:W-:Y:S02]  /*15320*/  R2UR UR5, R89 ;  /* 0x00000000590572ca */ /* 0x000fe400000e0000 */
[----:B------:R-:W-:-:S11]  /*15330*/  WARPGROUP.ARRIVE ;  /* 0x00000000000079c5 */ /* 0x000fd60000000000 */
[----:B------:R-:W-:Y:S01]  /*15340*/  HGMMA.64x96x16.F32 R88, gdesc[UR4], RZ, !UPT, gsb0 ;  /* 0x01600000045879f0 */ /* 0x000fe2000c0008ff */
[----:B---3--:R-:W-:Y:S02]  /*15350*/  R2UR UR4, R226 ;  /* 0x00000000e20472ca */ /* 0x008fe400000e0000 */
[----:B------:R-:W-:Y:S02]  /*15360*/  R2UR UR5, R227 ;  /* 0x00000000e30572ca */ /* 0x000fe400000e0000 */
[----:B------:R-:W2:Y:S01]  /*15370*/  LDL.64 R226, [R1+0x8] ;  /* 0x0000080001e27983 */ /* 0x000ea20000100a00 */
[----:B------:R-:W-:Y:S02]  /*15380*/  R2UR UR6, R14 ;  /* 0x000000000e0672ca */ /* 0x000fe400000e0000 */
[----:B------:R-:W-:Y:S01]  /*15390*/  R2UR UR7, R15 ;  /* 0x000000000f0772ca */ /* 0x000fe200000e0000 */
[----:B------:R-:W-:Y:S01]  /*153a0*/  VIADD R14, R12, 0x4 ;  /* 0x000000040c0e7836 */ /* 0x000fe20000000000 */
[----:B------:R-:W-:Y:S01]  /*153b0*/  MOV R15, 0x40000040 ;  /* 0x40000040000f7802 */ /* 0x000fe20000000f00 */
[----:B------:R-:W-:-:S02]  /*153c0*/  WARPGROUP.DEPBAR.LE gsb0, 0x0 ;  /* 0x00008000000079c5 */ /* 0x000fc40000010000 */
[----:B------:R-:W-:-:S08]  /*153d0*/  WARPGROUP.ARRIVE ;  /* 0x00000000000079c5 */ /* 0x000fd00000000000 */
[----:B------:R-:W-:Y:S01]  /*153e0*/  HGMMA.64x96x16.F32 R88, gdesc[UR4], R88, gsb0 ;  /* 0x01600000045879f0 */ /* 0x000fe20008000858 */
[----:B----4-:R-:W-:Y:S02]  /*153f0*/  R2UR UR4, R210 ;  /* 0x00000000d20472ca */ /* 0x010fe400000e0000 */
[----:B------:R-:W-:Y:S02]  /*15400*/  R2UR UR5, R211 ;  /* 0x00000000d30572ca */ /* 0x000fe400000e0000 */
[----:B------:R-:W3:Y:S01]  /*15410*/  LDL.64 R210, [R1] ;  /* 0x0000000001d27983 */ /* 0x000ee20000100a00 */
        /* <DEDUP_REMOVED lines=11> */
[----:B------:R-:W-:Y:S01]  /*154d0*/  VIADD R14, R12, 0x300 ;  /* 0x000003000c0e7836 */ /* 0x000fe20000000000 */
[----:B------:R0:W5:Y:S01]  /*154e0*/  LDL.LU.64 R4, [R1+0x48] ;  /* 0x0000480001047983 */ /* 0x0001620000300a00 */
[----:B------:R-:W-:Y:S01]  /*154f0*/  IMAD.MOV.U32 R15, RZ, RZ, 0x40000040 ;  /* 0x40000040ff0f7424 */ /* 0x000fe200078e00ff */
[----:B------:R-:W-:-:S02]  /*15500*/  WARPGROUP.DEPBAR.LE gsb0, 0x0 ;  /* 0x00008000000079c5 */ /* 0x000fc40000010000 */
[----:B------:R-:W-:-:S07]  /*15510*/  WARPGROUP.ARRIVE ;  /* 0x00000000000079c5 */ /* 0x000fce0000000000 */
[----:B------:R-:W-:Y:S01]  /*15520*/  HGMMA.64x96x16.F32 R88, gdesc[UR4], R88, gsb0 ;  /* 0x01600000045879f0 */ /* 0x000fe20008000858 */
[----:B------:R-:W-:Y:S02]  /*15530*/  R2UR UR6, R14 ;  /* 0x000000000e0672ca */ /* 0x000fe400000e0000 */
[----:B------:R-:W-:Y:S02]  /*15540*/  R2UR UR7, R15 ;  /* 0x000000000f0772ca */ /* 0x000fe400000e0000 */
[----:B--2---:R-:W-:Y:S02]  /*15550*/  R2UR UR4, R226 ;  /* 0x00000000e20472ca */ /* 0x004fe400000e0000 */
        /* <DEDUP_REMOVED lines=132> */
[----:B0-----:R-:W-:Y:S05]  /*15da0*/  @!P0 BRA `(.L_x_1783) ;  /* 0x0000000000048947 */ /* 0x001fea0003800000 */
[----:B------:R-:W-:Y:S01]  /*15db0*/  BPT.TRAP 0x1 ;  /* 0x000000040000795c */ /* 0x000fe20000300000 */
.L_x_1783:
[----:B------:R-:W-:Y:S01]  /*15dc0*/  SHF.L.U32 R2, R163, 0x1f, RZ ;  /* 0x0000001fa3027819 */ /* 0x000fe200000006ff */
[----:B------:R-:W-:-:S04]  /*15dd0*/  IMAD R14, R160, 0x8, R18 ;  /* 0x00000008a00e7824 */ /* 0x000fc800078e0212 */
[----:B------:R0:W1:Y:S01]  /*15de0*/  SYNCS.PHASECHK.TRANS64.TRYWAIT P1, [R14+URZ+0x2a850], R2 ;  /* 0x02a850020e0075a7 */ /* 0x000062000802017f */
[----:B------:R-:W-:Y:S05]  /*15df0*/  @!P0 BRA `(.L_x_1784) ;  /* 0x0000000000048947 */ /* 0x000fea0003800000 */
[----:B------:R-:W-:Y:S01]  /*15e00*/  BPT.TRAP 0x1 ;  /* 0x000000040000795c */ /* 0x000fe20000300000 */
.L_x_1784:
[----:B------:R-:W-:Y:S01]  /*15e10*/  IADD3 R0, R18, 0x400, RZ ;  /* 0x0000040012007810 */ /* 0x000fe20007ffe0ff */
[----:B------:R-:W-:Y:S03]  /*15e20*/  BSSY B2, `(.L_x_1785) ;  /* 0x0000008000027945 */ /* 0x000fe60003800000 */
[----:B------:R-:W-:-:S04]  /*15e30*/  SHF.R.U32.HI R0, RZ, 0x4, R0 ;  /* 0x00000004ff007819 */ /* 0x000fc80000011600 */
[----:B------:R-:W-:-:S04]  /*15e40*/  LOP3.LUT R0, R0, 0x3fff, RZ, 0xc0, !PT ;  /* 0x00003fff00007812 */ /* 0x000fc800078ec0ff */
[----:B------:R-:W-:-:S05]  /*15e50*/  LOP3.LUT R0, R0, 0x3000000, RZ, 0xfc, !PT ;  /* 0x0300000000007812 */ /* 0x000fca00078efcff */
[----:B------:R-:W-:Y:S01]  /*15e60*/  IMAD R0, R160, 0x600, R0 ;  /* 0x00000600a0007824 */ /* 0x000fe200078e0200 */
[----:B-1----:R-:W-:Y:S06]  /*15e70*/  @P1 BRA `(.L_x_1786) ;  /* 0x0000000000081947 */ /* 0x002fec0003800000 */
[----:B------:R-:W1:Y:S02]  /*15e80*/  SYNCS.PHASECHK.TRANS64.TRYWAIT P1, [R14+URZ+0x2a850], R2 ;  /* 0x02a850020e0075a7 */ /* 0x000e64000802017f */
[----:B-1----:R-:W-:Y:S05]  /*15e90*/  @!P1 BRA `(.L_x_1787) ;  /* 0x0000012c009c9947 */ /* 0x002fea0003800000 */
.L_x_1786:
[----:B------:R-:W-:Y:S05]  /*15ea0*/  BSYNC B2 ;  /* 0x0000000000027941 */ /* 0x000fea0003800000 */
.L_x_1785:
[----:B------:R-:W-:Y:S01]  /*15eb0*/  IMAD.MOV.U32 R12, RZ, RZ, R0 ;  /* 0x000000ffff0c7224 */ /* 0x000fe200078e0000 */
[----:B------:R-:W-:Y:S01]  /*15ec0*/  WARPGROUP.ARRIVE ;  /* 0x00000000000079c5 */ /* 0x000fe20000000000 */
[----:B------:R-:W-:-:S03]  /*15ed0*/  IMAD.MOV.U32 R13, RZ, RZ, 0x40000040 ;  /* 0x40000040ff0d7424 */ /* 0x000fc600078e00ff */
        /* <DEDUP_REMOVED lines=41> */
.L_x_1788:
[----:B------:R-:W-:Y:S01]  /*16170*/  ISETP.NE.AND P2, PT, R200, 0x1, PT ;  /* 0x00000001c800780c */ /* 0x000fe20003f45270 */
[----:B01----:R-:W-:Y:S01]  /*16180*/  IMAD.IADD R2, R191, 0x1, R187 ;  /* 0x00000001bf027824 */ /* 0x003fe200078e02bb */
[----:B------:R-:W-:Y:S01]  /*16190*/  LOP3.LUT P1, RZ, R22, 0x80000, RZ, 0xc0, !PT ;  /* 0x0008000016ff7812 */ /* 0x000fe2000782c0ff */
[----:B------:R-:W-:Y:S02]  /*161a0*/  IMAD R139, R10, -0x60, RZ ;  /* 0xffffffa00a8b7824 */ /* 0x000fe400078e02ff */
[----:B-----5:R-:W-:-:S05]  /*161b0*/  VIADD R5, R5, 0x2a840 ;  /* 0x0002a84005057836 */ /* 0x020fca0000000000 */
[----:B------:R-:W-:-:S03]  /*161c0*/  PRMT R5, R172, 0x654, R5 ;  /* 0x00000654ac057816 */ /* 0x000fc60000000005 */
[----:B------:R-:W0:Y:S08]  /*161d0*/  @P2 LDC R9, c[0x0][0x44c] ;  /* 0x00011300ff092b82 */ /* 0x000e300000000800 */
[----:B------:R-:W1:Y:S01]  /*161e0*/  @P2 LDC R0, c[0x0][0x450] ;  /* 0x00011400ff002b82 */ /* 0x000e620000000800 */
[----:B------:R2:W-:Y:S01]  /*161f0*/  SYNCS.ARRIVE.TRANS64.RED.A1T0 RZ, [R5+URZ], RZ ;  /* 0x000000ff05ff79a7 */ /* 0x0005e2000810043f */
[----:B0-----:R-:W-:-:S05]  /*16200*/  @P2 IMAD.HI.U32 R9, R2, R9, RZ ;  /* 0x0000000902092227 */ /* 0x001fca00078e00ff */
[----:B-1----:R-:W-:Y:S02]  /*16210*/  @P2 SHF.R.U32.HI R2, RZ, R0, R9 ;  /* 0x00000000ff022219 */ /* 0x002fe40000011609 */
[----:B------:R-:W-:-:S03]  /*16220*/  IADD3 R9, R139, 0x1, RZ ;  /* 0x000000018b097810 */ /* 0x000fc60007ffe0ff */
[----:B------:R-:W0:Y:S02]  /*16230*/  SHFL.IDX PT, R141, R2, RZ, 0x1c1f ;  /* 0x001c1fff028d7589 */ /* 0x000e2400000e0000 */
[----:B------:R-:W-:Y:S02]  /*16240*/  IMAD R0, R190, -0x2, R9 ;  /* 0xfffffffebe007824 */ /* 0x000fe400078e0209 */
[----:B------:R-:W-:-:S03]  /*16250*/  IMAD.U32 R9, RZ, RZ, UR50 ;  /* 0x00000032ff097e24 */ /* 0x000fc6000f8e00ff */
[----:B------:R-:W-:Y:S01]  /*16260*/  IADD3 R137, -R166, R0, R167 ;  /* 0x00000000a6897210 */ /* 0x000fe20007ffe1a7 */
[----:B------:R-:W-:Y:S01]  /*16270*/  VIADD R0, R0, 0xffffffff ;  /* 0xffffffff00007836 */ /* 0x000fe20000000000 */
[----:B------:R-:W-:-:S03]  /*16280*/  LOP3.LUT R12, RZ, R9, RZ, 0x33, !PT ;  /* 0x00000009ff0c7212 */ /* 0x000fc600078e33ff */
[----:B------:R-:W-:Y:S02]  /*16290*/  VIADD R138, R137, UR54 ;  /* 0x00000036898a7c36 */ /* 0x000fe40008000000 */
[----:B------:R-:W-:-:S03]  /*162a0*/  IMAD.IADD R137, R12, 0x1, R137 ;  /* 0x000000010c897824 */ /* 0x000fc600078e0289 */
[----:B0-----:R-:W-:Y:S01]  /*162b0*/  IADD3 R15, R138, R141, RZ ;  /* 0x0000008d8a0f7210 */ /* 0x001fe20007ffe0ff */
[----:B--2---:R-:W-:Y:S01]  /*162c0*/  IMAD.IADD R5, R137, 0x1, R141 ;  /* 0x0000000189057824 */ /* 0x004fe200078e028d */
[----:B------:R-:W-:Y:S06]  /*162d0*/  @!P1 BRA `(.L_x_1789) ;  /* 0x0000000000549947 */ /* 0x000fec0003800000 */
        /* <DEDUP_REMOVED lines=12> */
.L_x_1791:
[----:B------:R-:W-:-:S05]  /*163a0*/  IMAD.U32 R136, RZ, RZ, UR39 ;  /* 0x00000027ff887e24 */ /* 0x000fca000f8e00ff */
[----:B------:R-:W-:-:S13]  /*163b0*/  ISETP.NE.AND P1, PT, R136, 0x1, PT ;  /* 0x000000018800780c */ /* 0x000fda0003f25270 */
[----:B------:R-:W0:Y:S02]  /*163c0*/  @P1 LDC.64 R12, c[0x0][0x9e8] ;  /* 0x00027a00ff0c1b82 */ /* 0x000e240000000a00 */
[----:B0-----:R-:W-:-:S05]  /*163d0*/  @P1 IMAD.HI.U32 R12, R141, R12, RZ ;  /* 0x0000000c8d0c1227 */ /* 0x001fca00078e00ff */
[----:B------:R-:W-:-:S07]  /*163e0*/  @P1 SHF.R.U32.HI R141, RZ, R13, R12 ;  /* 0x0000000dff8d1219 */ /* 0x000fce000001160c */
.L_x_1792:
[----:B------:R-:W-:Y:S05]  /*163f0*/  BSYNC B2 ;  /* 0x0000000000027941 */ /* 0x000fea0003800000 */
.L_x_1790:
[----:B------:R-:W-:-:S05]  /*16400*/  IMAD R12, R141, R136, R0 ;  /* 0x000000888d0c7224 */ /* 0x000fca00078e0200 */
[----:B------:R-:W-:Y:S02]  /*16410*/  VIADDMNMX R15, R12, R136, R15, PT ;  /* 0x000000880c0f7246 */ /* 0x000fe4000380010f */
[----:B------:R-:W-:-:S07]  /*16420*/  VIMNMX R5, R5, R12, !PT ;  /* 0x0000000c05057248 */ /* 0x000fce0007fe0100 */
.L_x_1789:
[C---:B------:R-:W-:Y:S01]  /*16430*/  ISETP.GE.AND P1, PT, R139.reuse, 0x2, PT ;  /* 0x000000028b00780c */ /* 0x040fe20003f26270 */
[----:B------:R-:W0:Y:S01]  /*16440*/  SHFL.IDX PT, R2, R2, 0x1, 0x1c1f ;  /* 0x003c1f0002027f89 */ /* 0x000e2200000e0000 */
[----:B------:R-:W-:Y:S02]  /*16450*/  ISETP.GE.AND P2, PT, R139, 0x9, PT ;  /* 0x000000098b00780c */ /* 0x000fe40003f46270 */
[----:B------:R-:W-:Y:S02]  /*16460*/  ISETP.GT.AND P4, PT, R5, 0x1, !P1 ;  /* 0x000000010500780c */ /* 0x000fe40004f84270 */
[----:B------:R-:W-:Y:S02]  /*16470*/  ISETP.GE.AND P5, PT, R139, 0xa, PT ;  /* 0x0000000a8b00780c */ /* 0x000fe40003fa6270 */
[----:B------:R-:W-:Y:S02]  /*16480*/  ISETP.GT.AND P3, PT, R5, 0x8, !P2 ;  /* 0x000000080500780c */ /* 0x000fe40005764270 */
[----:B------:R-:W-:-:S02]  /*16490*/  ISETP.LT.OR P4, PT, R15, 0x2, P4 ;  /* 0x000000020f00780c */ /* 0x000fc40002781670 */
[----:B------:R-:W-:Y:S02]  /*164a0*/  ISETP.LT.OR P3, PT, R15, 0x9, P3 ;  /* 0x000000090f00780c */ /* 0x000fe40001f61670 */
[----:B------:R-:W-:Y:S02]  /*164b0*/  FSEL R136, R89, -INF , !P4 ;  /* 0xff80000059887808 */ /* 0x000fe40006000000 */
[----:B------:R-:W-:Y:S02]  /*164c0*/  ISETP.GE.AND P4, PT, R139, 0x11, PT ;  /* 0x000000118b00780c */ /* 0x000fe40003f86270 */
[----:B------:R-:W-:Y:S02]  /*164d0*/  LOP3.LUT R22, R22, 0xfffffffb, RZ, 0xc0, !PT ;  /* 0xfffffffb16167812 */ /* 0x000fe400078ec0ff */
[----:B------:R-:W-:Y:S02]  /*164e0*/  FSEL R92, R92, -INF , !P3 ;  /* 0xff8000005c5c7808 */ /* 0x000fe40005800000 */
[----:B------:R-:W-:-:S02]  /*164f0*/  ISETP.GT.AND P3, PT, R5, 0x9, !P5 ;  /* 0x000000090500780c */ /* 0x000fc40006f64270 */
[----:B------:R-:W-:Y:S01]  /*16500*/  @P5 LOP3.LUT R22, R22, 0x4, RZ, 0xfc, !PT ;  /* 0x0000000416165812 */ /* 0x000fe200078efcff */
[----:B0-----:R-:W-:Y:S01]  /*16510*/  IMAD.IADD R138, R138, 0x1, R2 ;  /* 0x000000018a8a7824 */ /* 0x001fe200078e0202 */
[----:B------:R-:W-:Y:S02]  /*16520*/  ISETP.LT.OR P3, PT, R15, 0xa, P3 ;  /* 0x0000000a0f00780c */ /* 0x000fe40001f61670 */
[----:B------:R-:W-:Y:S02]  /*16530*/  LOP3.LUT R22, R22, 0xfffffff7, RZ, 0xc0, !PT ;  /* 0xfffffff716167812 */ /* 0x000fe400078ec0ff */
[----:B------:R-:W-:Y:S02]  /*16540*/  FSEL R140, R93, -INF , !P3 ;  /* 0xff8000005d8c7808 */ /* 0x000fe40005800000 */
[----:B------:R-:W-:Y:S02]  /*16550*/  @P4 LOP3.LUT R22, R22, 0x8, RZ, 0xfc, !PT ;  /* 0x0000000816164812 */ /* 0x000fe400078efcff */
[----:B------:R-:W-:-:S02]  /*16560*/  ISETP.GT.AND P3, PT, R5, 0x10, !P4 ;  /* 0x000000100500780c */ /* 0x000fc40006764270 */
[----:B------:R-:W-:Y:S02]  /*16570*/  ISETP.GE.AND P4, PT, R139, 0x12, PT ;  /* 0x000000128b00780c */ /* 0x000fe40003f86270 */
[----:B------:R-:W-:Y:S02]  /*16580*/  ISETP.LT.OR P3, PT, R15, 0x11, P3 ;  /* 0x000000110f00780c */ /* 0x000fe40001f61670 */
[----:B------:R-:W-:Y:S02]  /*16590*/  LOP3.LUT R22, R22, 0xffffffef, RZ, 0xc0, !PT ;  /* 0xffffffef16167812 */ /* 0x000fe400078ec0ff */
[----:B------:R-:W-:Y:S02]  /*165a0*/  FSEL R96, R96, -INF , !P3 ;  /* 0xff80000060607808 */ /* 0x000fe40005800000 */
[----:B------:R-:W-:Y:S02]  /*165b0*/  ISETP.GT.AND P3, PT, R5, 0x11, !P4 ;  /* 0x000000110500780c */ /* 0x000fe40006764270 */
[----:B------:R-:W-:-:S02]  /*165c0*/  IADD3 R137, R137, R2, RZ ;  /* 0x0000000289897210 */ /* 0x000fc40007ffe0ff */
[----:B------:R-:W-:Y:S02]  /*165d0*/  ISETP.LT.OR P3, PT, R15, 0x12, P3 ;  /* 0x000000120f00780c */ /* 0x000fe40001f61670 */
[----:B------:R-:W-:Y:S02]  /*165e0*/  @P4 LOP3.LUT R22, R22, 0x10, RZ, 0xfc, !PT ;  /* 0x0000001016164812 */ /* 0x000fe400078efcff */
[----:B------:R-:W-:Y:S02]  /*165f0*/  ISETP.GE.AND P4, PT, R139, 0x19, PT ;  /* 0x000000198b00780c */ /* 0x000fe40003f86270 */
[----:B------:R-:W-:Y:S02]  /*16600*/  LOP3.LUT R22, R22, 0xfffbffff, RZ, 0xc0, !PT ;  /* 0xfffbffff16167812 */ /* 0x000fe400078ec0ff */
[----:B------:R-:W-:Y:S02]  /*16610*/  FSEL R142, R97, -INF , !P3 ;  /* 0xff800000618e7808 */ /* 0x000fe40005800000 */
[----:B------:R-:W-:-:S04]  /*16620*/  ISETP.GT.AND P3, PT, R5, 0x18, !P4 ;  /* 0x000000180500780c */ /* 0x000fc80006764270 */
[----:B------:R-:W-:-:S03]  /*16630*/  ISETP.LT.OR P3, PT, R15, 0x19, P3 ;  /* 0x000000190f00780c */ /* 0x000fc60001f61670 */
        /* <DEDUP_REMOVED lines=68> */
[----:B------:R-:W-:Y:S02]  /*16a80*/  FSEL R154, R121, -INF , !P3 ;  /* 0xff800000799a7808 */ /* 0x000fe40005800000 */
[----:B------:R-:W-:Y:S02]  /*16a90*/  LOP3.LUT R22, R22, 0xffffffbf, RZ, 0xc0, !PT ;  /* 0xffffffbf16167812 */ /* 0x000fe400078ec0ff */
[----:B------:R-:W-:-:S04]  /*16aa0*/  ISETP.GT.AND P3, PT, R5, 0x48, !P4 ;  /* 0x000000480500780c */ /* 0x000fc80006764270 */
[----:B------:R-:W-:-:S03]  /*16ab0*/  ISETP.LT.OR P3, PT, R15, 0x49, P3 ;  /* 0x000000490f00780c */ /* 0x000fc60001f61670 */
[----:B------:R-:W-:Y:S02]  /*16ac0*/  @P4 LOP3.LUT R22, R22, 0x40, RZ, 0xfc, !PT ;  /* 0x0000004016164812 */ /* 0x000fe400078efcff */
[----:B------:R-:W-:Y:S02]  /*16ad0*/  ISETP.GE.AND P4, PT, R139, 0x4a, PT ;  /* 0x0000004a8b00780c */ /* 0x000fe40003f86270 */
[----:B------:R-:W-:Y:S02]  /*16ae0*/  FSEL R124, R124, -INF , !P3 ;  /* 0xff8000007c7c7808 */ /* 0x000fe40005800000 */
[----:B------:R-:W-:Y:S02]  /*16af0*/  ISETP.GT.AND P3, PT, R5, 0x49, !P4 ;  /* 0x000000490500780c */ /* 0x000fe40006764270 */
[----:B------:R-:W-:Y:S02]  /*16b00*/  LOP3.LUT R22, R22, 0xffffffdf, RZ, 0xc0, !PT ;  /* 0xffffffdf16167812 */ /* 0x000fe400078ec0ff */
[----:B------:R-:W-:-:S04]  /*16b10*/  ISETP.LT.OR P3, PT, R15, 0x4a, P3 ;  /* 0x0000004a0f00780c */ /* 0x000fc80001f61670 */
[----:B------:R-:W-:Y:S02]  /*16b20*/  FSEL R156, R125, -INF , !P3 ;  /* 0xff8000007d9c7808 */ /* 0x000fe40005800000 */
[----:B------:R-:W-:Y:S02]  /*16b30*/  ISETP.GE.AND P3, PT, R139, 0x51, PT ;  /* 0x000000518b00780c */ /* 0x000fe40003f66270 */
[----:B------:R-:W-:Y:S02]  /*16b40*/  @P4 LOP3.LUT R22, R22, 0x20, RZ, 0xfc, !PT ;  /* 0x0000002016164812 */ /* 0x000fe400078efcff */
[----:B------:R-:W-:Y:S02]  /*16b50*/  ISETP.GT.AND P4, PT, R5, 0x50, !P3 ;  /* 0x000000500500780c */ /* 0x000fe40005f84270 */
[----:B------:R-:W-:Y:S02]  /*16b60*/  LOP3.LUT R22, R22, 0xfffffffd, RZ, 0xc0, !PT ;  /* 0xfffffffd16167812 */ /* 0x000fe400078ec0ff */
        /* <DEDUP_REMOVED lines=10> */
[----:B------:R-:W-:-:S13]  /*16c10*/  ISETP.GE.AND P6, PT, R139, 0x1, PT ;  /* 0x000000018b00780c */ /* 0x000fda0003fc6270 */
[----:B------:R-:W-:Y:S02]  /*16c20*/  @P6 LOP3.LUT R22, R22, 0x2, RZ, 0xfc, !PT ;  /* 0x0000000216166812 */ /* 0x000fe400078efcff */
[----:B------:R-:W-:Y:S02]  /*16c30*/  ISETP.GT.AND P6, PT, R5, RZ, !P6 ;  /* 0x000000ff0500720c */ /* 0x000fe400077c4270 */
[----:B------:R-:W-:Y:S02]  /*16c40*/  LOP3.LUT R22, R22, 0xfffffffe, RZ, 0xc0, !PT ;  /* 0xfffffffe16167812 */ /* 0x000fe400078ec0ff */
[----:B------:R-:W-:-:S04]  /*16c50*/  ISETP.LT.OR P6, PT, R15, 0x1, P6 ;  /* 0x000000010f00780c */ /* 0x000fc800037c1670 */
[----:B------:R-:W-:Y:S02]  /*16c60*/  FSEL R88, R88, -INF , !P6 ;  /* 0xff80000058587808 */ /* 0x000fe40007000000 */
[----:B------:R-:W-:-:S13]  /*16c70*/  ISETP.GE.AND P6, PT, R139, 0x5a, PT ;  /* 0x0000005a8b00780c */ /* 0x000fda0003fc6270 */
[----:B------:R-:W-:Y:S02]  /*16c80*/  @P6 LOP3.LUT R22, R22, 0x1, RZ, 0xfc, !PT ;  /* 0x0000000116166812 */ /* 0x000fe400078efcff */
[----:B------:R-:W-:-:S04]  /*16c90*/  ISETP.GT.AND P6, PT, R5, 0x59, !P6 ;  /* 0x000000590500780c */ /* 0x000fc800077c4270 */
[----:B------:R-:W-:-:S04]  /*16ca0*/  ISETP.LT.OR P6, PT, R15, 0x5a, P6 ;  /* 0x0000005a0f00780c */ /* 0x000fc800037c1670 */
        /* <DEDUP_REMOVED lines=15> */
.L_x_1795:
[----:B------:R-:W-:-:S05]  /*16da0*/  IMAD.U32 R15, RZ, RZ, UR39 ;  /* 0x00000027ff0f7e24 */ /* 0x000fca000f8e00ff */
[----:B------:R-:W-:-:S13]  /*16db0*/  ISETP.NE.AND P6, PT, R15, 0x1, PT ;  /* 0x000000010f00780c */ /* 0x000fda0003fc5270 */
[----:B------:R-:W0:Y:S02]  /*16dc0*/  @P6 LDC.64 R12, c[0x0][0x9e8] ;  /* 0x00027a00ff0c6b82 */ /* 0x000e240000000a00 */
[----:B0-----:R-:W-:-:S05]  /*16dd0*/  @P6 IMAD.HI.U32 R12, R5, R12, RZ ;  /* 0x0000000c050c6227 */ /* 0x001fca00078e00ff */
[----:B------:R-:W-:-:S07]  /*16de0*/  @P6 SHF.R.U32.HI R5, RZ, R13, R12 ;  /* 0x0000000dff056219 */ /* 0x000fce000001160c */
.L_x_1796:
[----:B------:R-:W-:Y:S05]  /*16df0*/  BSYNC B2 ;  /* 0x0000000000027941 */ /* 0x000fea0003800000 */
.L_x_1794:
[----:B------:R-:W-:-:S05]  /*16e00*/  IMAD R0, R5, R15, R0 ;  /* 0x0000000f05007224 */ /* 0x000fca00078e0200 */
[----:B------:R-:W-:Y:S02]  /*16e10*/  VIADDMNMX R138, R0, R15, R138, PT ;  /* 0x0000000f008a7246 */ /* 0x000fe4000380018a */
[----:B------:R-:W-:-:S07]  /*16e20*/  VIMNMX R137, R137, R0, !PT ;  /* 0x0000000089897248 */ /* 0x000fce0007fe0100 */
.L_x_1793:
[C---:B------:R-:W-:Y:S02]  /*16e30*/  ISETP.GT.AND P1, PT, R137.reuse, 0x1, !P1 ;  /* 0x000000018900780c */ /* 0x040fe40004f24270 */
[----:B------:R-:W-:Y:S02]  /*16e40*/  ISETP.GT.AND P2, PT, R137, 0x8, !P2 ;  /* 0x000000088900780c */ /* 0x000fe40005744270 */
[C---:B------:R-:W-:Y:S02]  /*16e50*/  ISETP.LT.OR P1, PT, R138.reuse, 0x2, P1 ;  /* 0x000000028a00780c */ /* 0x040fe40000f21670 */
[----:B------:R-:W-:Y:S02]  /*16e60*/  ISETP.LT.OR P2, PT, R138, 0x9, P2 ;  /* 0x000000098a00780c */ /* 0x000fe40001741670 */
[----:B------:R-:W-:Y:S02]  /*16e70*/  FSEL R2, R91, -INF , !P1 ;  /* 0xff8000005b027808 */ /* 0x000fe40004800000 */
[----:B------:R-:W-:-:S02]  /*16e80*/  LOP3.LUT P1, RZ, R22, 0x4, RZ, 0xc0, !PT ;  /* 0x0000000416ff7812 */ /* 0x000fc4000782c0ff */
[----:B------:R-:W-:Y:S02]  /*16e90*/  FSEL R94, R94, -INF , !P2 ;  /* 0xff8000005e5e7808 */ /* 0x000fe40005000000 */
[----:B------:R-:W-:Y:S02]  /*16ea0*/  ISETP.GT.AND P1, PT, R137, 0x9, !P1 ;  /* 0x000000098900780c */ /* 0x000fe40004f24270 */
[----:B------:R-:W-:Y:S02]  /*16eb0*/  LOP3.LUT P2, RZ, R22, 0x20000, RZ, 0xc0, !PT ;  /* 0x0002000016ff7812 */ /* 0x000fe4000784c0ff */
[----:B------:R-:W-:Y:S02]  /*16ec0*/  ISETP.LT.OR P1, PT, R138, 0xa, P1 ;  /* 0x0000000a8a00780c */ /* 0x000fe40000f21670 */
[----:B------:R-:W-:Y:S02]  /*16ed0*/  LOP3.LUT P6, RZ, R22, 0x10000, RZ, 0xc0, !PT ;  /* 0x0001000016ff7812 */ /* 0x000fe400078cc0ff */
[----:B------:R-:W-:-:S02]  /*16ee0*/  FSEL R204, R95, -INF , !P1 ;  /* 0xff8000005fcc7808 */ /* 0x000fc40004800000 */
[----:B------:R-:W-:Y:S02]  /*16ef0*/  LOP3.LUT P1, RZ, R22, 0x8, RZ, 0xc0, !PT ;  /* 0x0000000816ff7812 */ /* 0x000fe4000782c0ff */
[----:B------:R-:W-:Y:S02]  /*16f00*/  FMNMX.FTZ R5, R88, R4, !PT ;  /* 0x0000000458057209 */ /* 0x000fe40007810000 */
[----:B------:R-:W-:Y:S02]  /*16f10*/  ISETP.GT.AND P1, PT, R137, 0x10, !P1 ;  /* 0x000000108900780c */ /* 0x000fe40004f24270 */
[----:B------:R-:W-:Y:S02]  /*16f20*/  FMNMX.FTZ R5, R136, R5, !PT ;  /* 0x0000000588057209 */ /* 0x000fe40007810000 */
[----:B------:R-:W-:Y:S02]  /*16f30*/  ISETP.LT.OR P1, PT, R138, 0x11, P1 ;  /* 0x000000118a00780c */ /* 0x000fe40000f21670 */
[----:B------:R-:W-:-:S02]  /*16f40*/  FMNMX.FTZ R5, R92, R5, !PT ;  /* 0x000000055c057209 */ /* 0x000fc40007810000 */
[----:B------:R-:W-:Y:S02]  /*16f50*/  FSEL R98, R98, -INF , !P1 ;  /* 0xff80000062627808 */ /* 0x000fe40004800000 */
[----:B------:R-:W-:Y:S02]  /*16f60*/  LOP3.LUT P1, RZ, R22, 0x10, RZ, 0xc0, !PT ;  /* 0x0000001016ff7812 */ /* 0x000fe4000782c0ff */
[----:B------:R-:W-:Y:S02]  /*16f70*/  FMNMX.FTZ R5, R140, R5, !PT ;  /* 0x000000058c057209 */ /* 0x000fe40007810000 */
[----:B------:R-:W-:Y:S02]  /*16f80*/  ISETP.GT.AND P1, PT, R137, 0x11, !P1 ;  /* 0x000000118900780c */ /* 0x000fe40004f24270 */
[----:B------:R-:W-:Y:S02]  /*16f90*/  FMNMX.FTZ R5, R96, R5, !PT ;  /* 0x0000000560057209 */ /* 0x000fe40007810000 */
[----:B------:R-:W-:-:S02]  /*16fa0*/  ISETP.LT.OR P1, PT, R138, 0x12, P1 ;  /* 0x000000128a00780c */ /* 0x000fc40000f21670 */
[----:B------:R-:W-:Y:S02]  /*16fb0*/  FMNMX.FTZ R5, R142, R5, !PT ;  /* 0x000000058e057209 */ /* 0x000fe40007810000 */
[----:B------:R-:W-:Y:S02]  /*16fc0*/  FSEL R210, R99, -INF , !P1 ;  /* 0xff80000063d27808 */ /* 0x000fe40004800000 */
[----:B------:R-:W-:Y:S02]  /*16fd0*/  LOP3.LUT P1, RZ, R22, 0x40000, RZ, 0xc0, !PT ;  /* 0x0004000016ff7812 */ /* 0x000fe4000782c0ff */
[----:B------:R-:W-:Y:S02]  /*16fe0*/  FMNMX.FTZ R5, R100, R5, !PT ;  /* 0x0000000564057209 */ /* 0x000fe40007810000 */
[----:B------:R-:W-:Y:S02]  /*16ff0*/  ISETP.GT.AND P1, PT, R137, 0x18, !P1 ;  /* 0x000000188900780c */ /* 0x000fe40004f24270 */
[----:B------:R-:W-:-:S02]  /*17000*/  FMNMX.FTZ R5, R144, R5, !PT ;  /* 0x0000000590057209 */ /* 0x000fc40007810000 */
[----:B------:R-:W-:Y:S02]  /*17010*/  ISETP.LT.OR P1, PT, R138, 0x19, P1 ;  /* 0x000000198a00780c */ /* 0x000fe40000f21670 */
[----:B------:R-:W-:Y:S02]  /*17020*/  FMNMX.FTZ R5, R104, R5, !PT ;  /* 0x0000000568057209 */ /* 0x000fe40007810000 */
[----:B------:R-:W-:Y:S02]  /*17030*/  FSEL R102, R102, -INF , !P1 ;  /* 0xff80000066667808 */ /* 0x000fe40004800000 */
[----:B------:R-:W-:Y:S02]  /*17040*/  ISETP.GT.AND P1, PT, R137, 0x19, !P2 ;  /* 0x000000198900780c */ /* 0x000fe40005724270 */
[----:B------:R-:W-:Y:S02]  /*17050*/  FMNMX.FTZ R5, R146, R5, !PT ;  /* 0x0000000592057209 */ /* 0x000fe40007810000 */
        /* <DEDUP_REMOVED lines=22> */
[----:B------:R-:W-:Y:S02]  /*171c0*/  LOP3.LUT P1, RZ, R22, 0x2000, RZ, 0xc0, !PT ;  /* 0x0000200016ff7812 */ /* 0x000fe4000782c0ff */
[----:B------:R-:W-:Y:S02]  /*171d0*/  FMNMX.FTZ R5, R156, R5, !PT ;  /* 0x000000059c057209 */ /* 0x000fe40007810000 */
[----:B------:R-:W-:-:S02]  /*171e0*/  ISETP.GT.AND P1, PT, R137, 0x29, !P1 ;  /* 0x000000298900780c */ /* 0x000fc40004f24270 */
[----:B------:R-:W-:Y:S02]  /*171f0*/  FMNMX.FTZ R5, R128, R5, !PT ;  /* 0x0000000580057209 */ /* 0x000fe40007810000 */
[----:B------:R-:W-:Y:S02]  /*17200*/  ISETP.LT.OR P1, PT, R138, 0x2a, P1 ;  /* 0x0000002a8a00780c */ /* 0x000fe40000f21670 */
[----:B------:R-:W-:Y:S02]  /*17210*/  FMNMX.FTZ R5, R158, R5, !PT ;  /* 0x000000059e057209 */ /* 0x000fe40007810000 */
[----:B------:R-:W-:Y:S02]  /*17220*/  FSEL R228, R111, -INF , !P1 ;  /* 0xff8000006fe47808 */ /* 0x000fe40004800000 */
[----:B------:R-:W-:Y:S02]  /*17230*/  LOP3.LUT P1, RZ, R22, 0x1000, RZ, 0xc0, !PT ;  /* 0x0000100016ff7812 */ /* 0x000fe4000782c0ff */
[----:B------:R-:W-:-:S02]  /*17240*/  FMNMX.FTZ R5, R132, R5, !PT ;  /* 0x0000000584057209 */ /* 0x000fc40007810000 */
[----:B------:R-:W-:Y:S02]  /*17250*/  ISETP.GT.AND P1, PT, R137, 0x30, !P1 ;  /* 0x000000308900780c */ /* 0x000fe40004f24270 */
[----:B------:R-:W-:Y:S02]  /*17260*/  FMNMX.FTZ R0, R160, R5, !PT ;  /* 0x00000005a0007209 */ /* 0x000fe40007810000 */
[----:B------:R-:W-:Y:S02]  /*17270*/  ISETP.LT.OR P1, PT, R138, 0x31, P1 ;  /* 0x000000318a00780c */ /* 0x000fe40000f21670 */
[----:B------:R-:W-:Y:S01]  /*17280*/  LOP3.LUT P2, RZ, R22, 0x40, RZ, 0xc0, !PT ;  /* 0x0000004016ff7812 */ /* 0x000fe2000784c0ff */
[----:B------:R-:W0:Y:S01]  /*17290*/  SHFL.BFLY PT, R5, R0, 0x2, 0x1f ;  /* 0x0c401f0000057f89 */ /* 0x000e2200000e0000 */
[----:B------:R-:W-:Y:S02]  /*172a0*/  FSEL R114, R114, -INF , !P1 ;  /* 0xff80000072727808 */ /* 0x000fe40004800000 */
[----:B------:R-:W-:-:S02]  /*172b0*/  LOP3.LUT P1, RZ, R22, 0x800, RZ, 0xc0, !PT ;  /* 0x0000080016ff7812 */ /* 0x000fc4000782c0ff */
[----:B------:R-:W-:Y:S02]  /*172c0*/  LOP3.LUT P6, RZ, R22, 0x20, RZ, 0xc0, !PT ;  /* 0x0000002016ff7812 */ /* 0x000fe400078cc0ff */
[C---:B------:R-:W-:Y:S02]  /*172d0*/  ISETP.GT.AND P1, PT, R137.reuse, 0x31, !P1 ;  /* 0x000000318900780c */ /* 0x040fe40004f24270 */
[----:B------:R-:W-:Y:S02]  /*172e0*/  ISETP.GT.AND P3, PT, R137, 0x50, !P3 ;  /* 0x000000508900780c */ /* 0x000fe40005f64270 */
[C---:B------:R-:W-:Y:S02]  /*172f0*/  ISETP.LT.OR P1, PT, R138.reuse, 0x32, P1 ;  /* 0x000000328a00780c */ /* 0x040fe40000f21670 */
[----:B------:R-:W-:Y:S02]  /*17300*/  ISETP.LT.OR P3, PT, R138, 0x51, P3 ;  /* 0x000000518a00780c */ /* 0x000fe40001f61670 */
[----:B------:R-:W-:-:S02]  /*17310*/  FSEL R115, R115, -INF , !P1 ;  /* 0xff80000073737808 */ /* 0x000fc40004800000 */
[----:B------:R-:W-:Y:S02]  /*17320*/  LOP3.LUT P1, RZ, R22, 0x400, RZ, 0xc0, !PT ;  /* 0x0000040016ff7812 */ /* 0x000fe4000782c0ff */
[C---:B------:R-:W-:Y:S02]  /*17330*/  ISETP.GT.AND P4, PT, R137.reuse, 0x51, !P4 ;  /* 0x000000518900780c */ /* 0x040fe40006784270 */
[----:B------:R-:W-:Y:S02]  /*17340*/  ISETP.GT.AND P1, PT, R137, 0x38, !P1 ;  /* 0x000000388900780c */ /* 0x000fe40004f24270 */
[----:B------:R-:W-:Y:S02]  /*17350*/  FSEL R130, R130, -INF , !P3 ;  /* 0xff80000082827808 */ /* 0x000fe40005800000 */
[----:B------:R-:W-:Y:S02]  /*17360*/  ISETP.LT.OR P1, PT, R138, 0x39, P1 ;  /* 0x000000398a00780c */ /* 0x000fe40000f21670 */
[----:B0-----:R-:W-:Y:S01]  /*17370*/  FMNMX.FTZ R13, R0, R5, !PT ;  /* 0x00000005000d7209 */ /* 0x001fe20007810000 */
[----:B------:R-:W-:Y:S01]  /*17380*/  IMAD.U32 R5, RZ, RZ, UR47 ;  /* 0x0000002fff057e24 */ /* 0x000fe2000f8e00ff */
[----:B------:R-:W-:-:S02]  /*17390*/  FSEL R118, R118, -INF , !P1 ;  /* 0xff80000076767808 */ /* 0x000fc40004800000 */
[----:B------:R-:W-:Y:S01]  /*173a0*/  LOP3.LUT P1, RZ, R22, 0x200, RZ, 0xc0, !PT ;  /* 0x0000020016ff7812 */ /* 0x000fe2000782c0ff */
[----:B------:R-:W0:Y:S01]  /*173b0*/  SHFL.BFLY PT, R12, R13, 0x1, 0x1f ;  /* 0x0c201f000d0c7f89 */ /* 0x000e2200000e0000 */
[C---:B------:R-:W-:Y:S02]  /*173c0*/  ISETP.GT.AND P5, PT, R137.reuse, 0x58, !P5 ;  /* 0x000000588900780c */ /* 0x040fe40006fa4270 */
[----:B------:R-:W-:Y:S02]  /*173d0*/  ISETP.GT.AND P1, PT, R137, 0x39, !P1 ;  /* 0x000000398900780c */ /* 0x000fe40004f24270 */
[C---:B------:R-:W-:Y:S02]  /*173e0*/  ISETP.LT.OR P4, PT, R138.reuse, 0x52, P4 ;  /* 0x000000528a00780c */ /* 0x040fe40002781670 */
[C---:B------:R-:W-:Y:S02]  /*173f0*/  ISETP.LT.OR P1, PT, R138.reuse, 0x3a, P1 ;  /* 0x0000003a8a00780c */ /* 0x040fe40000f21670 */
[----:B------:R-:W-:-:S02]  /*17400*/  ISETP.LT.OR P5, PT, R138, 0x59, P5 ;  /* 0x000000598a00780c */ /* 0x000fc40002fa1670 */
[----:B------:R-:W-:Y:S02]  /*17410*/  FSEL R119, R119, -INF , !P1 ;  /* 0xff80000077777808 */ /* 0x000fe40004800000 */
[----:B------:R-:W-:Y:S02]  /*17420*/  LOP3.LUT P1, RZ, R22, 0x100, RZ, 0xc0, !PT ;  /* 0x0000010016ff7812 */ /* 0x000fe4000782c0ff */
[----:B------:R-:W-:Y:S02]  /*17430*/  FSEL R131, R131, -INF , !P4 ;  /* 0xff80000083837808 */ /* 0x000fe40006000000 */
[----:B------:R-:W-:Y:S02]  /*17440*/  ISETP.GT.AND P1, PT, R137, 0x40, !P1 ;  /* 0x000000408900780c */ /* 0x000fe40004f24270 */
[----:B------:R-:W-:Y:S02]  /*17450*/  FSEL R134, R134, -INF , !P5 ;  /* 0xff80000086867808 */ /* 0x000fe40006800000 */
[----:B------:R-:W-:-:S02]  /*17460*/  ISETP.LT.OR P1, PT, R138, 0x41, P1 ;  /* 0x000000418a00780c */ /* 0x000fc40000f21670 */
[----:B0-----:R-:W-:Y:S02]  /*17470*/  FMNMX.FTZ R12, R13, R12, !PT ;  /* 0x0000000c0d0c7209 */ /* 0x001fe40007810000 */
[----:B------:R-:W-:Y:S02]  /*17480*/  FSEL R122, R122, -INF , !P1 ;  /* 0xff8000007a7a7808 */ /* 0x000fe40004800000 */
[----:B------:R-:W-:Y:S01]  /*17490*/  LOP3.LUT P1, RZ, R22, 0x80, RZ, 0xc0, !PT ;  /* 0x0000008016ff7812 */ /* 0x000fe2000782c0ff */
[----:B------:R-:W-:-:S03]  /*174a0*/  FMUL.FTZ R99, R12, R5 ;  /* 0x000000050c637220 */ /* 0x000fc60000410000 */
[----:B------:R-:W-:-:S04]  /*174b0*/  ISETP.GT.AND P1, PT, R137, 0x41, !P1 ;  /* 0x000000418900780c */ /* 0x000fc80004f24270 */
[----:B------:R-:W-:-:S04]  /*174c0*/  ISETP.LT.OR P1, PT, R138, 0x42, P1 ;  /* 0x000000428a00780c */ /* 0x000fc80000f21670 */
[----:B------:R-:W-:Y:S02]  /*174d0*/  FSEL R123, R123, -INF , !P1 ;  /* 0xff8000007b7b7808 */ /* 0x000fe40004800000 */
[----:B------:R-:W-:-:S04]  /*174e0*/  ISETP.GT.AND P1, PT, R137, 0x48, !P2 ;  /* 0x000000488900780c */ /* 0x000fc80005724270 */
[----:B------:R-:W-:-:S04]  /*174f0*/  ISETP.LT.OR P1, PT, R138, 0x49, P1 ;  /* 0x000000498a00780c */ /* 0x000fc80000f21670 */
[----:B------:R-:W-:Y:S02]  /*17500*/  FSEL R126, R126, -INF , !P1 ;  /* 0xff8000007e7e7808 */ /* 0x000fe40004800000 */
[----:B------:R-:W-:Y:S02]  /*17510*/  ISETP.GT.AND P1, PT, R137, 0x49, !P6 ;  /* 0x000000498900780c */ /* 0x000fe40007724270 */
[----:B------:R-:W-:Y:S02]  /*17520*/  LOP3.LUT P6, RZ, R22, 0x2, RZ, 0xc0, !PT ;  /* 0x0000000216ff7812 */ /* 0x000fe400078cc0ff */
[----:B------:R-:W-:-:S04]  /*17530*/  ISETP.LT.OR P1, PT, R138, 0x4a, P1 ;  /* 0x0000004a8a00780c */ /* 0x000fc80000f21670 */
[----:B------:R-:W-:Y:S02]  /*17540*/  FSEL R127, R127, -INF , !P1 ;  /* 0xff8000007f7f7808 */ /* 0x000fe40004800000 */
[C---:B------:R-:W-:Y:S02]  /*17550*/  ISETP.GT.AND P1, PT, R137.reuse, RZ, !P6 ;  /* 0x000000ff8900720c */ /* 0x040fe40007724270 */
[----:B------:R-:W-:Y:S02]  /*17560*/  LOP3.LUT P6, RZ, R22, 0x1, RZ, 0xc0, !PT ;  /* 0x0000000116ff7812 */ /* 0x000fe400078cc0ff */
        /* <DEDUP_REMOVED lines=11> */
[----:B------:R-:W-:Y:S01]  /*17620*/  FSEL R113, R12, RZ, P1 ;  /* 0x000000ff0c717208 */ /* 0x000fe20000800000 */
        /* <DEDUP_REMOVED lines=23> */
[----:B------:R-:W-:-:S02]  /*177a0*/  FFMA.FTZ R138, R132, R5, -R99 ;  /* 0x00000005848a7223 */ /* 0x000fc40000010863 */
        /* <DEDUP_REMOVED lines=8> */
[----:B------:R-:W-:Y:S01]  /*17830*/  FMNMX.FTZ R0, R118, R13, !PT ;  /* 0x0000000d76007209 */ /* 0x000fe20007810000 */
[-CC-:B------:R-:W-:Y:S01]  /*17840*/  FFMA.FTZ R13, R104, R5.reuse, -R99.reuse ;  /* 0x00000005680d7223 */ /* 0x180fe20000010863 */
[----:B------:R-:W-:Y:S02]  /*17850*/  FFMA.FTZ R104, R158, R5, -R99 ;  /* 0x000000059e687223 */ /* 0x000fe40000010863 */
[----:B------:R-:W-:Y:S01]  /*17860*/  FMNMX.FTZ R97, R119, R0, !PT ;  /* 0x0000000077617209 */ /* 0x000fe20007810000 */
[----:B------:R-:W-:Y:S03]  /*17870*/  MUFU.EX2 R93, R93 ;  /* 0x0000005d005d7308 */ /* 0x000fe60000000800 */
[----:B------:R-:W-:-:S04]  /*17880*/  FMNMX.FTZ R0, R122, R97, !PT ;  /* 0x000000617a007209 */ /* 0x000fc80007810000 */
[----:B------:R-:W-:Y:S01]  /*17890*/  FMNMX.FTZ R97, R123, R0, !PT ;  /* 0x000000007b617209 */ /* 0x000fe20007810000 */
[----:B------:R-:W-:Y:S03]  /*178a0*/  MUFU.EX2 R15, R15 ;  /* 0x0000000f000f7308 */ /* 0x000fe60000000800 */
[----:B------:R-:W-:Y:S01]  /*178b0*/  FMNMX.FTZ R0, R126, R97, !PT ;  /* 0x000000617e007209 */ /* 0x000fe20007810000 */
[-CC-:B------:R-:W-:Y:S01]  /*178c0*/  FFMA.FTZ R97, R108, R5.reuse, -R99.reuse ;  /* 0x000000056c617223 */ /* 0x180fe20000010863 */
[----:B------:R-:W-:Y:S01]  /*178d0*/  FFMA.FTZ R108, R148, R5, -R99 ;  /* 0x00000005946c7223 */ /* 0x000fe20000010863 */
[----:B------:R-:W-:Y:S02]  /*178e0*/  FSEL R148, R135, -INF , !P2 ;  /* 0xff80000087947808 */ /* 0x000fe40005000000 */
[----:B------:R-:W-:Y:S01]  /*178f0*/  FMNMX.FTZ R101, R127, R0, !PT ;  /* 0x000000007f657209 */ /* 0x000fe20007810000 */
[----:B------:R-:W-:Y:S03]  /*17900*/  MUFU.EX2 R96, R96 ;  /* 0x0000006000607308 */ /* 0x000fe60000000800 */
[----:B------:R-:W-:-:S04]  /*17910*/  FMNMX.FTZ R0, R130, R101, !PT ;  /* 0x0000006582007209 */ /* 0x000fc80007810000 */
[----:B------:R-:W-:Y:S01]  /*17920*/  FMNMX.FTZ R101, R131, R0, !PT ;  /* 0x0000000083657209 */ /* 0x000fe20007810000 */
[----:B------:R-:W-:Y:S03]  /*17930*/  MUFU.EX2 R13, R13 ;  /* 0x0000000d000d7308 */ /* 0x000fe60000000800 */
[----:B------:R-:W-:-:S04]  /*17940*/  FMNMX.FTZ R101, R134, R101, !PT ;  /* 0x0000006586657209 */ /* 0x000fc80007810000 */
[----:B------:R-:W-:Y:S01]  /*17950*/  FMNMX.FTZ R101, R148, R101, !PT ;  /* 0x0000006594657209 */ /* 0x000fe20007810000 */
[----:B------:R-:W-:Y:S04]  /*17960*/  MUFU.EX2 R92, R92 ;  /* 0x0000005c005c7308 */ /* 0x000fe80000000800 */
[----:B------:R-:W0:Y:S04]  /*17970*/  SHFL.BFLY PT, R0, R101, 0x2, 0x1f ;  /* 0x0c401f0065007f89 */ /* 0x000e2800000e0000 */
[----:B------:R-:W-:Y:S08]  /*17980*/  MUFU.EX2 R97, R97 ;  /* 0x0000006100617308 */ /* 0x000ff00000000800 */
[----:B------:R-:W-:Y:S08]  /*17990*/  MUFU.EX2 R108, R108 ;  /* 0x0000006c006c7308 */ /* 0x000ff00000000800 */
[----:B------:R-:W-:Y:S01]  /*179a0*/  MUFU.EX2 R144, R144 ;  /* 0x0000009000907308 */ /* 0x000fe20000000800 */
[----:B0-----:R-:W-:Y:S01]  /*179b0*/  FMNMX.FTZ R0, R101, R0, !PT ;  /* 0x0000000065007209 */ /* 0x001fe20007810000 */
[-CC-:B------:R-:W-:Y:S01]  /*179c0*/  FFMA.FTZ R101, R128, R5.reuse, -R99.reuse ;  /* 0x0000000580657223 */ /* 0x180fe20000010863 */
[----:B------:R-:W-:-:S05]  /*179d0*/  FFMA.FTZ R99, R160, R5, -R99 ;  /* 0x00000005a0637223 */ /* 0x000fca0000010863 */
[----:B------:R-:W-:Y:S01]  /*179e0*/  MUFU.EX2 R109, R109 ;  /* 0x0000006d006d7308 */ /* 0x000fe20000000800 */
[----:B------:R-:W0:Y:S07]  /*179f0*/  SHFL.BFLY PT, R111, R0, 0x1, 0x1f ;  /* 0x0c201f00006f7f89 */ /* 0x000e2e00000e0000 */
[----:B------:R-:W-:Y:S08]  /*17a00*/  MUFU.EX2 R146, R146 ;  /* 0x0000009200927308 */ /* 0x000ff00000000800 */
[----:B------:R-:W-:Y:S08]  /*17a10*/  MUFU.EX2 R107, R107 ;  /* 0x0000006b006b7308 */ /* 0x000ff00000000800 */
[----:B------:R-:W-:Y:S01]  /*17a20*/  MUFU.EX2 R140, R140 ;  /* 0x0000008c008c7308 */ /* 0x000fe20000000800 */
[----:B0-----:R-:W-:Y:S01]  /*17a30*/  FMNMX.FTZ R100, R0, R111, !PT ;  /* 0x0000006f00647209 */ /* 0x001fe20007810000 */
[----:B------:R-:W-:-:S03]  /*17a40*/  FADD.FTZ R0, -R113, R4 ;  /* 0x0000000471007221 */ /* 0x000fc60000010100 */
[C---:B------:R-:W-:Y:S01]  /*17a50*/  FSETP.NEU.FTZ.AND P1, PT, R100.reuse, -INF , PT ;  /* 0xff8000006400780b */ /* 0x040fe20003f3d000 */
[-C--:B------:R-:W-:Y:S01]  /*17a60*/  FMUL.FTZ R111, R100, R5.reuse ;  /* 0x00000005646f7220 */ /* 0x080fe20000410000 */
[----:B------:R-:W-:Y:S01]  /*17a70*/  FMUL.FTZ R0, R0, R5 ;  /* 0x0000000500007220 */ /* 0x000fe20000410000 */
[----:B------:R-:W-:Y:S03]  /*17a80*/  MUFU.EX2 R105, R105 ;  /* 0x0000006900697308 */ /* 0x000fe60000000800 */
[----:B------:R-:W-:-:S05]  /*17a90*/  FSEL R111, R111, RZ, P1 ;  /* 0x000000ff6f6f7208 */ /* 0x000fca0000800000 */
[-CC-:B------:R-:W-:Y:S01]  /*17aa0*/  FFMA.FTZ R116, R2, R5.reuse, -R111.reuse ;  /* 0x0000000502747223 */ /* 0x180fe2000001086f */
[----:B------:R-:W-:Y:S01]  /*17ab0*/  FSEL R2, R100, RZ, P1 ;  /* 0x000000ff64027208 */ /* 0x000fe20000800000 */
[-CC-:B------:R-:W-:Y:S01]  /*17ac0*/  FFMA.FTZ R157, R90, R5.reuse, -R111.reuse ;  /* 0x000000055a9d7223 */ /* 0x180fe2000001086f */
[----:B------:R-:W0:Y:S01]  /*17ad0*/  MUFU.EX2 R0, R0 ;  /* 0x0000000000007308 */ /* 0x000e220000000800 */
[-CC-:B------:R-:W-:Y:S01]  /*17ae0*/  FFMA.FTZ R159, R94, R5.reuse, -R111.reuse ;  /* 0x000000055e9f7223 */ /* 0x180fe2000001086f */
[-C--:B------:R-:W-:Y:S01]  /*17af0*/  FFMA.FTZ R112, R204, R5.reuse, -R111 ;  /* 0x00000005cc707223 */ /* 0x080fe2000001086f */
[----:B------:R-:W-:Y:S01]  /*17b00*/  FADD.FTZ R2, -R2, R3 ;  /* 0x0000000302027221 */ /* 0x000fe20000010100 */
[-CC-:B------:R-:W-:Y:S01]  /*17b10*/  FFMA.FTZ R153, R98, R5.reuse, -R111.reuse ;  /* 0x0000000562997223 */ /* 0x180fe2000001086f */
[-CC-:B------:R-:W-:Y:S01]  /*17b20*/  FFMA.FTZ R94, R210, R5.reuse, -R111.reuse ;  /* 0x00000005d25e7223 */ /* 0x180fe2000001086f */
[-CC-:B------:R-:W-:Y:S01]  /*17b30*/  FFMA.FTZ R155, R102, R5.reuse, -R111.reuse ;  /* 0x00000005669b7223 */ /* 0x180fe2000001086f */
[-C--:B------:R-:W-:Y:S01]  /*17b40*/  FMUL.FTZ R2, R2, R5.reuse ;  /* 0x0000000502027220 */ /* 0x080fe20000410000 */
[----:B------:R-:W-:Y:S01]  /*17b50*/  MUFU.EX2 R157, R157 ;  /* 0x0000009d009d7308 */ /* 0x000fe20000000800 */
[-CC-:B------:R-:W-:Y:S01]  /*17b60*/  FFMA.FTZ R90, R212, R5.reuse, -R111.reuse ;  /* 0x00000005d45a7223 */ /* 0x180fe2000001086f */
[-CC-:B------:R-:W-:Y:S01]  /*17b70*/  FFMA.FTZ R149, R106, R5.reuse, -R111.reuse ;  /* 0x000000056a957223 */ /* 0x180fe2000001086f */
[-CC-:B------:R-:W-:Y:S01]  /*17b80*/  FFMA.FTZ R4, R226, R5.reuse, -R111.reuse ;  /* 0x00000005e2047223 */ /* 0x180fe2000001086f */
[-CC-:B------:R-:W-:Y:S01]  /*17b90*/  FFMA.FTZ R151, R110, R5.reuse, -R111.reuse ;  /* 0x000000056e977223 */ /* 0x180fe2000001086f */
[-CC-:B------:R-:W-:Y:S01]  /*17ba0*/  FFMA.FTZ R120, R228, R5.reuse, -R111.reuse ;  /* 0x00000005e4787223 */ /* 0x180fe2000001086f */
[-CC-:B------:R-:W-:Y:S01]  /*17bb0*/  FFMA.FTZ R145, R114, R5.reuse, -R111.reuse ;  /* 0x0000000572917223 */ /* 0x180fe2000001086f */
[----:B------:R-:W-:Y:S01]  /*17bc0*/  FFMA.FTZ R114, R115, R5, -R111 ;  /* 0x0000000573727223 */ /* 0x000fe2000001086f */
        /* <DEDUP_REMOVED lines=9> */
[-CC-:B------:R-:W-:Y:S01]  /*17c60*/  FFMA.FTZ R102, R127, R5.reuse, -R111.reuse ;  /* 0x000000057f667223 */ /* 0x180fe2000001086f */
[-CC-:B------:R-:W-:Y:S01]  /*17c70*/  FFMA.FTZ R137, R130, R5.reuse, -R111.reuse ;  /* 0x0000000582897223 */ /* 0x180fe2000001086f */
[----:B------:R-:W-:-:S05]  /*17c80*/  FFMA.FTZ R139, R134, R5, -R111 ;  /* 0x00000005868b7223 */ /* 0x000fca000001086f */
[----:B------:R-:W2:Y:S01]  /*17c90*/  MUFU.EX2 R159, R159 ;  /* 0x0000009f009f7308 */ /* 0x000ea20000000800 */
[----:B-1----:R-:W-:-:S07]  /*17ca0*/  FFMA.FTZ R3, R2, R6, R157 ;  /* 0x0000000602037223 */ /* 0x002fce000001009d */
        /* <DEDUP_REMOVED lines=9> */
[----:B-1----:R-:W-:-:S07]  /*17d40*/  FADD.FTZ R6, R112, R7 ;  /* 0x0000000770067221 */ /* 0x002fce0000010000 */
[----:B------:R-:W1:Y:S01]  /*17d50*/  MUFU.EX2 R155, R155 ;  /* 0x0000009b009b7308 */ /* 0x000e620000000800 */
[----:B0-----:R-:W-:-:S07]  /*17d60*/  FADD.FTZ R3, R153, R6 ;  /* 0x0000000699037221 */ /* 0x001fce0000010000 */
[----:B------:R-:W0:Y:S01]  /*17d70*/  MUFU.EX2 R90, R90 ;  /* 0x0000005a005a7308 */ /* 0x000e220000000800 */
[----:B--2---:R-:W-:Y:S01]  /*17d80*/  FADD.FTZ R6, R94, R3 ;  /* 0x000000035e067221 */ /* 0x004fe20000010000 */
[----:B------:R-:W-:-:S06]  /*17d90*/  FADD.FTZ R3, R15, R98 ;  /* 0x000000620f037221 */ /* 0x000fcc0000010000 */
[----:B------:R-:W2:Y:S01]  /*17da0*/  MUFU.EX2 R149, R149 ;  /* 0x0000009500957308 */ /* 0x000ea20000000800 */
[----:B-1----:R-:W-:Y:S01]  /*17db0*/  FADD.FTZ R7, R155, R6 ;  /* 0x000000069b077221 */ /* 0x002fe20000010000 */
[----:B------:R-:W-:-:S04]  /*17dc0*/  FADD.FTZ R6, R96, R3 ;  /* 0x0000000360067221 */ /* 0x000fc80000010000 */
[----:B------:R-:W-:Y:S02]  /*17dd0*/  FADD.FTZ R3, R13, R6 ;  /* 0x000000060d037221 */ /* 0x000fe40000010000 */
[----:B------:R-:W1:Y:S01]  /*17de0*/  MUFU.EX2 R4, R4 ;  /* 0x0000000400047308 */ /* 0x000e620000000800 */
[----:B0-----:R-:W-:Y:S01]  /*17df0*/  FADD.FTZ R98, R90, R7 ;  /* 0x000000075a627221 */ /* 0x001fe20000010000 */
[----:B------:R-:W-:-:S04]  /*17e00*/  FADD.FTZ R6, R92, R3 ;  /* 0x000000035c067221 */ /* 0x000fc80000010000 */
[----:B------:R-:W-:Y:S02]  /*17e10*/  FADD.FTZ R3, R97, R6 ;  /* 0x0000000661037221 */ /* 0x000fe40000010000 */
[----:B------:R-:W0:Y:S01]  /*17e20*/  MUFU.EX2 R151, R151 ;  /* 0x0000009700977308 */ /* 0x000e220000000800 */
[----:B--2---:R-:W-:Y:S01]  /*17e30*/  FADD.FTZ R7, R149, R98 ;  /* 0x0000006295077221 */ /* 0x004fe20000010000 */
[----:B------:R-:W-:-:S06]  /*17e40*/  FADD.FTZ R3, R108, R3 ;  /* 0x000000036c037221 */ /* 0x000fcc0000010000 */
[----:B------:R-:W2:Y:S01]  /*17e50*/  MUFU.EX2 R120, R120 ;  /* 0x0000007800787308 */ /* 0x000ea20000000800 */
[----:B-1----:R-:W-:-:S07]  /*17e60*/  FADD.FTZ R98, R4, R7 ;  /* 0x0000000704627221 */ /* 0x002fce0000010000 */
[----:B------:R-:W1:Y:S01]  /*17e70*/  MUFU.EX2 R145, R145 ;  /* 0x0000009100917308 */ /* 0x000e620000000800 */
[----:B0-----:R-:W-:Y:S01]  /*17e80*/  FADD.FTZ R7, R151, R98 ;  /* 0x0000006297077221 */ /* 0x001fe20000010000 */
[----:B------:R-:W-:-:S06]  /*17e90*/  FADD.FTZ R98, R144, R3 ;  /* 0x0000000390627221 */ /* 0x000fcc0000010000 */
[----:B------:R-:W0:Y:S01]  /*17ea0*/  MUFU.EX2 R114, R114 ;  /* 0x0000007200727308 */ /* 0x000e220000000800 */
[----:B--2---:R-:W-:Y:S01]  /*17eb0*/  FADD.FTZ R6, R120, R7 ;  /* 0x0000000778067221 */ /* 0x004fe20000010000 */
[----:B------:R-:W-:Y:S01]  /*17ec0*/  FADD.FTZ R7, R109, R98 ;  /* 0x000000626d077221 */ /* 0x000fe20000010000 */
[----:B------:R-:W-:-:S03]  /*17ed0*/  FFMA.FTZ R98, R131, R5, -R111 ;  /* 0x0000000583627223 */ /* 0x000fc6000001086f */
[----:B------:R-:W-:Y:S02]  /*17ee0*/  FADD.FTZ R118, R146, R7 ;  /* 0x0000000792767221 */ /* 0x000fe40000010000 */
[----:B------:R-:W2:Y:S01]  /*17ef0*/  MUFU.EX2 R147, R147 ;  /* 0x0000009300937308 */ /* 0x000ea20000000800 */
[----:B-1----:R-:W-:Y:S01]  /*17f00*/  FADD.FTZ R3, R145, R6 ;  /* 0x0000000691037221 */ /* 0x002fe20000010000 */
[----:B------:R-:W-:-:S04]  /*17f10*/  FADD.FTZ R7, R107, R118 ;  /* 0x000000766b077221 */ /* 0x000fc80000010000 */
[----:B------:R-:W-:Y:S02]  /*17f20*/  FADD.FTZ R118, R140, R7 ;  /* 0x000000078c767221 */ /* 0x000fe40000010000 */
[----:B------:R-:W1:Y:S01]  /*17f30*/  MUFU.EX2 R110, R110 ;  /* 0x0000006e006e7308 */ /* 0x000e620000000800 */
[----:B0-----:R-:W-:Y:S01]  /*17f40*/  FADD.FTZ R6, R114, R3 ;  /* 0x0000000372067221 */ /* 0x001fe20000010000 */
[----:B------:R-:W-:Y:S01]  /*17f50*/  FADD.FTZ R7, R105, R118 ;  /* 0x0000007669077221 */ /* 0x000fe20000010000 */
[----:B------:R-:W-:-:S05]  /*17f60*/  FFMA.FTZ R118, R148, R5, -R111 ;  /* 0x0000000594767223 */ /* 0x000fca000001086f */
        /* <DEDUP_REMOVED lines=32> */
.L_x_1797:
[----:B------:R-:W-:Y:S01]  /*18170*/  ISETP.GT.AND P1, PT, R10, R11, PT ;  /* 0x0000000b0a00720c */ /* 0x000fe20003f24270 */
[----:B------:R-:W-:Y:S01]  /*18180*/  VIADD R3, R14, 0x2a860 ;  /* 0x0002a8600e037836 */ /* 0x000fe20000000000 */
[----:B------:R-:W-:Y:S01]  /*18190*/  F2FP.F16.F32.PACK_AB R158, R136, R89 ;  /* 0x00000059889e723e */ /* 0x000fe200000000ff */
[----:B------:R-:W-:Y:S01]  /*181a0*/  IMAD.MOV.U32 R163, RZ, RZ, R21 ;  /* 0x000000ffffa37224 */ /* 0x000fe200078e0015 */
[----:B------:R-:W-:Y:S01]  /*181b0*/  F2FP.F16.F32.PACK_AB R149, R4, R149 ;  /* 0x000000950495723e */ /* 0x000fe200000000ff */
[----:B------:R-:W-:Y:S01]  /*181c0*/  IMAD.MOV.U32 R4, RZ, RZ, R12 ;  /* 0x000000ffff047224 */ /* 0x000fe200078e000c */
[----:B------:R-:W-:Y:S01]  /*181d0*/  PRMT R3, R172, 0x654, R3 ;  /* 0x00000654ac037816 */ /* 0x000fe20000000003 */
[----:B------:R-:W-:Y:S01]  /*181e0*/  IMAD.MOV.U32 R160, RZ, RZ, R20 ;  /* 0x000000ffffa07224 */ /* 0x000fe200078e0014 */
[----:B------:R-:W-:Y:S02]  /*181f0*/  F2FP.F16.F32.PACK_AB R156, R95, R91 ;  /* 0x0000005b5f9c723e */ /* 0x000fe400000000ff */
[----:B------:R0:W-:Y:S01]  /*18200*/  SYNCS.ARRIVE.TRANS64.RED.A1T0 RZ, [R3+URZ], RZ ;  /* 0x000000ff03ff79a7 */ /* 0x0001e2000810043f */
[----:B------:R-:W-:-:S02]  /*18210*/  F2FP.F16.F32.PACK_AB R157, R116, R157 ;  /* 0x0000009d749d723e */ /* 0x000fc400000000ff */
[----:B------:R-:W-:Y:S02]  /*18220*/  F2FP.F16.F32.PACK_AB R159, R112, R159 ;  /* 0x0000009f709f723e */ /* 0x000fe400000000ff */
[----:B------:R-:W-:Y:S02]  /*18230*/  F2FP.F16.F32.PACK_AB R152, R93, R88 ;  /* 0x000000585d98723e */ /* 0x000fe400000000ff */
[----:B------:R-:W-:Y:S01]  /*18240*/  F2FP.F16.F32.PACK_AB R153, R94, R153 ;  /* 0x000000995e99723e */ /* 0x000fe200000000ff */
[----:B0-----:R-:W-:Y:S01]  /*18250*/  IMAD.MOV.U32 R3, RZ, RZ, R100 ;  /* 0x000000ffff037224 */ /* 0x001fe200078e0064 */
        /* <DEDUP_REMOVED lines=17> */
[----:B------:R-:W-:Y:S01]  /*18370*/  IADD3 R10, R10, -0x1, RZ ;  /* 0xffffffff0a0a7810 */ /* 0x000fe20007ffe0ff */
[----:B------:R-:W-:Y:S06]  /*18380*/  @P1 BRA `(.L_x_1798) ;  /* 0xffffffcc00701947 */ /* 0x000fec000383ffff */
[----:B------:R-:W-:Y:S05]  /*18390*/  BSYNC B0 ;  /* 0x0000000000007941 */ /* 0x000fea0003800000 */
.L_x_1777:
[----:B------:R-:W-:Y:S01]  /*183a0*/  MOV R3, R100 ;  /* 0x0000006400037202 */ /* 0x000fe20000000f00 */
[----:B------:R-:W-:Y:S02]  /*183b0*/  IMAD.MOV.U32 R4, RZ, RZ, R12 ;  /* 0x000000ffff047224 */ /* 0x000fe400078e000c */
[----:B------:R-:W-:Y:S02]  /*183c0*/  IMAD.MOV.U32 R160, RZ, RZ, R20 ;  /* 0x000000ffffa07224 */ /* 0x000fe400078e0014 */
[----:B------:R-:W-:-:S07]  /*183d0*/  IMAD.MOV.U32 R163, RZ, RZ, R21 ;  /* 0x000000ffffa37224 */ /* 0x000fce00078e0015 */
.L_x_1776:
[----:B------:R-:W-:Y:S05]  /*183e0*/  BSYNC B1 ;  /* 0x0000000000017941 */ /* 0x000fea0003800000 */
.L_x_1775:
[----:B------:R-:W0:Y:S01]  /*183f0*/  LDC R204, c[0x0][0x448] ;  /* 0x00011200ffcc7b82 */ /* 0x000e220000000800 */
[----:B------:R-:W-:Y:S01]  /*18400*/  VIADD R11, R187, 0x7f ;  /* 0x0000007fbb0b7836 */ /* 0x000fe20000000000 */
[----:B------:R-:W-:Y:S02]  /*18410*/  LOP3.LUT R22, R22, 0xfff7ffff, RZ, 0xc0, !PT ;  /* 0xfff7ffff16167812 */ /* 0x000fe400078ec0ff */
[----:B------:R-:W-:-:S04]  /*18420*/  IADD3 R14, R167, 0x1, -R166 ;  /* 0x00000001a70e7810 */ /* 0x000fc80007ffe8a6 */
[----:B------:R-:W1:Y:S01]  /*18430*/  LDC R200, c[0x0][0x9e4] ;  /* 0x00027900ffc87b82 */ /* 0x000e620000000800 */
[----:B0-----:R-:W-:-:S13]  /*18440*/  ISETP.NE.AND P1, PT, R204, 0x1, PT ;  /* 0x00000001cc00780c */ /* 0x001fda0003f25270 */
[----:B------:R-:W0:Y:S01]  /*18450*/  @P1 LDC R12, c[0x0][0x44c] ;  /* 0x00011300ff0c1b82 */ /* 0x000e220000000800 */
[----:B------:R-:W-:-:S04]  /*18460*/  @P1 LOP3.LUT R22, R22, 0x80000, RZ, 0xfc, !PT ;  /* 0x0008000016161812 */ /* 0x000fc800078efcff */
[----:B------:R-:W-:-:S03]  /*18470*/  LOP3.LUT R22, R22, 0xffefffff, RZ, 0xc0, !PT ;  /* 0xffefffff16167812 */ /* 0x000fc600078ec0ff */
[----:B------:R-:W2:Y:S01]  /*18480*/  @P1 LDC R13, c[0x0][0x450] ;  /* 0x00011400ff0d1b82 */ /* 0x000ea20000000800 */
[----:B0-----:R-:W-:-:S05]  /*18490*/  @P1 IMAD.HI.U32 R12, R11, R12, RZ ;  /* 0x0000000c0b0c1227 */ /* 0x001fca00078e00ff */
[----:B--2---:R-:W-:Y:S02]  /*184a0*/  @P1 SHF.R.U32.HI R11, RZ, R13, R12 ;  /* 0x0000000dff0b1219 */ /* 0x004fe4000001160c */
[----:B-1----:R-:W-:Y:S02]  /*184b0*/  ISETP.GE.AND P1, PT, R200, 0x1, PT ;  /* 0x00000001c800780c */ /* 0x002fe40003f26270 */
[----:B------:R-:W-:-:S05]  /*184c0*/  IADD3 R12, R14, R11, RZ ;  /* 0x0000000b0e0c7210 */ /* 0x000fca0007ffe0ff */
[----:B------:R-:W-:-:S06]  /*184d0*/  IMAD.IADD R11, R12, 0x1, -R9 ;  /* 0x000000010c0b7824 */ /* 0x000fcc00078e0a09 */
[----:B------:R-:W-:Y:S01]  /*184e0*/  @P1 LOP3.LUT R22, R22, 0x100000, RZ, 0xfc, !PT ;  /* 0x0010000016161812 */ /* 0x000fe200078efcff */
[----:B------:R-:W-:Y:S06]  /*184f0*/  @!P1 BRA `(.L_x_1799) ;  /* 0x0000000000489947 */ /* 0x000fec0003800000 */
[----:B------:R-:W-:Y:S01]  /*18500*/  IMAD.MOV.U32 R9, RZ, RZ, R12 ;  /* 0x000000ffff097224 */ /* 0x000fe200078e000c */
[----:B------:R-:W-:Y:S04]  /*18510*/  BSSY B0, `(.L_x_1800) ;  /* 0x000000e000007945 */ /* 0x000fe80003800000 */
        /* <DEDUP_REMOVED lines=9> */
.L_x_1801:
[----:B------:R-:W-:-:S13]  /*185b0*/  ISETP.NE.AND P1, PT, R200, 0x1, PT ;  /* 0x00000001c800780c */ /* 0x000fda0003f25270 */
[----:B------:R-:W0:Y:S02]  /*185c0*/  @P1 LDC.64 R12, c[0x0][0x9e8] ;  /* 0x00027a00ff0c1b82 */ /* 0x000e240000000a00 */
[----:B0-----:R-:W-:-:S05]  /*185d0*/  @P1 IMAD.HI.U32 R12, R9, R12, RZ ;  /* 0x0000000c090c1227 */ /* 0x001fca00078e00ff */
[----:B------:R-:W-:-:S07]  /*185e0*/  @P1 SHF.R.U32.HI R9, RZ, R13, R12 ;  /* 0x0000000dff091219 */ /* 0x000fce000001160c */
.L_x_1802:
[----:B------:R-:W-:Y:S05]  /*185f0*/  BSYNC B0 ;  /* 0x0000000000007941 */ /* 0x000fea0003800000 */
.L_x_1800:
[----:B------:R-:W-:-:S05]  /*18600*/  IMAD R12, R9, R200, RZ ;  /* 0x000000c8090c7224 */ /* 0x000fca00078e02ff */
[----:B------:R-:W-:-:S07]  /*18610*/  VIMNMX R11, R11, R12, !PT ;  /* 0x0000000c0b0b7248 */ /* 0x000fce0007fe0100 */
.L_x_1799:
[----:B------:R-:W-:Y:S01]  /*18620*/  VIADD R11, R11, 0x5f ;  /* 0x0000005f0b0b7836 */ /* 0x000fe20000000000 */
[----:B------:R-:W-:Y:S03]  /*18630*/  BSSY B0, `(.L_x_1803) ;  /* 0x000020a000007945 */ /* 0x000fe60003800000 */
[----:B------:R-:W-:-:S05]  /*18640*/  IMAD.HI R11, R11, 0x2aaaaaab, RZ ;  /* 0x2aaaaaab0b0b7827 */ /* 0x000fca00078e02ff */
[----:B------:R-:W-:-:S04]  /*18650*/  SHF.R.U32.HI R12, RZ, 0x1f, R11 ;  /* 0x0000001fff0c7819 */ /* 0x000fc8000001160b */
[----:B------:R-:W-:-:S04]  /*18660*/  LEA.HI.SX32 R12, R11, R12, 0x1c ;  /* 0x0000000c0b0c7211 */ /* 0x000fc800078fe2ff */
[----:B------:R-:W-:-:S04]  /*18670*/  VIMNMX R13, R189, R12, !PT ;  /* 0x0000000cbd0d7248 */ /* 0x000fc80007fe0100 */
[----:B------:R-:W-:-:S13]  /*18680*/  ISETP.GE.AND P1, PT, R10, R13, PT ;  /* 0x0000000d0a00720c */ /* 0x000fda0003f26270 */
[----:B------:R-:W-:Y:S05]  /*18690*/  @!P1 BRA `(.L_x_1804) ;  /* 0x00000020000c9947 */ /* 0x000fea0003800000 */
[----:B------:R-:W-:Y:S01]  /*186a0*/  BSSY B1, `(.L_x_1804) ;  /* 0x0000202000017945 */ /* 0x000fe20003800000 */
[----:B------:R-:W-:Y:S01]  /*186b0*/  IMAD.MOV.U32 R12, RZ, RZ, R3 ;  /* 0x000000ffff0c7224 */ /* 0x000fe200078e0003 */
[----:B------:R-:W-:Y:S01]  /*186c0*/  MOV R9, R4 ;  /* 0x0000000400097202 */ /* 0x000fe20000000f00 */
[----:B------:R-:W-:Y:S02]  /*186d0*/  IMAD.MOV.U32 R14, RZ, RZ, R10 ;  /* 0x000000ffff0e7224 */ /* 0x000fe400078e000a */
[----:B------:R-:W-:Y:S02]  /*186e0*/  IMAD.MOV.U32 R20, RZ, RZ, R163 ;  /* 0x000000ffff147224 */ /* 0x000fe400078e00a3 */
[----:B------:R-:W-:-:S07]  /*186f0*/  IMAD.MOV.U32 R21, RZ, RZ, R160 ;  /* 0x000000ffff157224 */ /* 0x000fce00078e00a0 */
.L_x_1817:
[----:B------:R-:W-:-:S04]  /*18700*/  ISETP.NE.AND P1, PT, R21, 0x1, PT ;  /* 0x000000011500780c */ /* 0x000fc80003f25270 */
[----:B------:R-:W-:-:S04]  /*18710*/  SEL R163, RZ, 0x1, P1 ;  /* 0x00000001ffa37807 */ /* 0x000fc80000800000 */
[----:B------:R-:W-:Y:S01]  /*18720*/  LOP3.LUT R163, R20, R163, RZ, 0x3c, !PT ;  /* 0x000000a314a37212 */ /* 0x000fe200078e3cff */
[----:B------:R-:W-:Y:S06]  /*18730*/  @!P0 BRA `(.L_x_1805) ;  /* 0x0000000000048947 */ /* 0x000fec0003800000 */
[----:B------:R-:W-:Y:S01]  /*18740*/  BPT.TRAP 0x1 ;  /* 0x000000040000795c */ /* 0x000fe20000300000 */
.L_x_1805:
        /* <DEDUP_REMOVED lines=8> */
.L_x_1806:
[----:B------:R-:W-:Y:S01]  /*187d0*/  BSSY B2, `(.L_x_1807) ;  /* 0x0000006000027945 */ /* 0x000fe20003800000 */
[----:B------:R-:W-:Y:S02]  /*187e0*/  IMAD R4, R160, 0x900, R8 ;  /* 0x00000900a0047824 */ /* 0x000fe400078e0208 */
[----:B------:R-:W-:Y:S01]  /*187f0*/  IMAD.MOV.U32 R5, RZ, RZ, 0x40000040 ;  /* 0x40000040ff057424 */ /* 0x000fe200078e00ff */
[----:B-1----:R-:W-:Y:S06]  /*18800*/  @P1 BRA `(.L_x_1808) ;  /* 0x0000000000081947 */ /* 0x002fec0003800000 */
[----:B------:R-:W1:Y:S02]  /*18810*/  SYNCS.PHASECHK.TRANS64.TRYWAIT P1, [R15+URZ+0x2a830], R10 ;  /* 0x02a8300a0f0075a7 */ /* 0x000e64000802017f */
[----:B-1----:R-:W-:Y:S05]  /*18820*/  @!P1 BRA `(.L_x_1809) ;  /* 0x00000104004c9947 */ /* 0x002fea0003800000 */
.L_x_1808:
[----:B------:R-:W-:Y:S05]  /*18830*/  BSYNC B2 ;  /* 0x0000000000027941 */ /* 0x000fea0003800000 */
.L_x_1807:
[----:B------:R-:W2:Y:S04]  /*18840*/  LDL.64 R88, [R1+0x28] ;  /* 0x0000280001587983 */ /* 0x000ea80000100a00 */
[----:B------:R-:W3:Y:S04]  /*18850*/  LDL.64 R226, [R1+0x20] ;  /* 0x0000200001e27983 */ /* 0x000ee80000100a00 */
[----:B------:R-:W4:Y:S01]  /*18860*/  LDL.64 R210, [R1+0x18] ;  /* 0x0000180001d27983 */ /* 0x000f220000100a00 */
[C---:B------:R-:W-:Y:S02]  /*18870*/  R2UR UR6, R4.reuse ;  /* 0x00000000040672ca */ /* 0x040fe400000e0000 */
[----:B------:R-:W-:Y:S01]  /*18880*/  R2UR UR7, R5 ;  /* 0x00000000050772ca */ /* 0x000fe200000e0000 */
[----:B------:R0:W-:Y:S04]  /*18890*/  STL.64 [R1+0x48], R6 ;  /* 0x0000480601007387 */ /* 0x0001e80000100a00 */
[----:B0-----:R-:W4:Y:S01]  /*188a0*/  LDL.64 R6, [R1+0x10] ;  /* 0x0000100001067983 */ /* 0x001f220000100a00 */
[----:B-1----:R-:W-:-:S02]  /*188b0*/  VIADD R10, R4, 0x2 ;  /* 0x00000002040a7836 */ /* 0x002fc40000000000 */
        /* <DEDUP_REMOVED lines=172> */
.L_x_1810:
[----:B------:R-:W-:Y:S01]  /*19380*/  SHF.L.U32 R2, R20, 0x1f, RZ ;  /* 0x0000001f14027819 */ /* 0x000fe200000006ff */
[----:B------:R-:W-:-:S04]  /*19390*/  IMAD R10, R21, 0x8, R18 ;  /* 0x00000008150a7824 */ /* 0x000fc800078e0212 */
[----:B------:R0:W1:Y:S01]  /*193a0*/  SYNCS.PHASECHK.TRANS64.TRYWAIT P1, [R10+URZ+0x2a850], R2 ;  /* 0x02a850020a0075a7 */ /* 0x000062000802017f */
[----:B------:R-:W-:Y:S05]  /*193b0*/  @!P0 BRA `(.L_x_1811) ;  /* 0x0000000000048947 */ /* 0x000fea0003800000 */
[----:B------:R-:W-:Y:S01]  /*193c0*/  BPT.TRAP 0x1 ;  /* 0x000000040000795c */ /* 0x000fe20000300000 */
.L_x_1811:
        /* <DEDUP_REMOVED lines=9> */
.L_x_1813:
[----:B------:R-:W-:Y:S05]  /*19460*/  BSYNC B2 ;  /* 0x0000000000027941 */ /* 0x000fea0003800000 */
.L_x_1812:
[----:B01----:R-:W-:Y:S01]  /*19470*/  IMAD.MOV.U32 R2, RZ, RZ, R0 ;  /* 0x000000ffff027224 */ /* 0x003fe200078e0000 */
        /* <DEDUP_REMOVED lines=43> */
.L_x_1815:
        /* <DEDUP_REMOVED lines=59> */
[C---:B------:R-:W-:Y:S01]  /*19ae0*/  FMUL.FTZ R12, R4.reuse, R5 ;  /* 0x00000005040c7220 */ /* 0x040fe20000410000 */
[----:B------:R-:W-:-:S03]  /*19af0*/  FADD.FTZ R136, -R4, R9 ;  /* 0x0000000904887221 */ /* 0x000fc60000010100 */
[-CC-:B------:R-:W-:Y:S01]  /*19b00*/  FFMA.FTZ R154, R100, R5.reuse, -R12.reuse ;  /* 0x00000005649a7223 */ /* 0x180fe2000001080c */
[-C--:B------:R-:W-:Y:S01]  /*19b10*/  FMUL.FTZ R100, R3, R5.reuse ;  /* 0x0000000503647220 */ /* 0x080fe20000410000 */
[-CC-:B------:R-:W-:Y:S01]  /*19b20*/  FFMA.FTZ R156, R88, R5.reuse, -R12.reuse ;  /* 0x00000005589c7223 */ /* 0x180fe2000001080c */
[-C--:B------:R-:W-:Y:S01]  /*19b30*/  FMUL.FTZ R136, R136, R5.reuse ;  /* 0x0000000588887220 */ /* 0x080fe20000410000 */
[-C--:B------:R-:W-:Y:S01]  /*19b40*/  FFMA.FTZ R139, R89, R5.reuse, -R12 ;  /* 0x00000005598b7223 */ /* 0x080fe2000001080c */
[-CC-:B------:R-:W-:Y:S01]  /*19b50*/  FFMA.FTZ R157, R90, R5.reuse, -R100.reuse ;  /* 0x000000055a9d7223 */ /* 0x180fe20000010864 */
[-C--:B------:R-:W-:Y:S01]  /*19b60*/  FFMA.FTZ R91, R91, R5.reuse, -R100 ;  /* 0x000000055b5b7223 */ /* 0x080fe20000010864 */
[----:B------:R-:W-:Y:S01]  /*19b70*/  MUFU.EX2 R0, R136 ;  /* 0x0000008800007308 */ /* 0x000fe20000000800 */
[-C--:B------:R-:W-:Y:S01]  /*19b80*/  FFMA.FTZ R158, R92, R5.reuse, -R12 ;  /* 0x000000055c9e7223 */ /* 0x080fe2000001080c */
        /* <DEDUP_REMOVED lines=21> */
[----:B------:R-:W-:Y:S01]  /*19ce0*/  FFMA.FTZ R145, R114, R5, -R100 ;  /* 0x0000000572917223 */ /* 0x000fe20000010864 */
[----:B------:R-:W1:Y:S01]  /*19cf0*/  MUFU.EX2 R157, R157 ;  /* 0x0000009d009d7308 */ /* 0x000e620000000800 */
[----:B0----5:R-:W-:Y:S01]  /*19d00*/  FFMA.FTZ R90, R0, R7, R156 ;  /* 0x00000007005a7223 */ /* 0x021fe2000001009c */
[-C--:B------:R-:W-:Y:S01]  /*19d10*/  FFMA.FTZ R88, R113, R5.reuse, -R12 ;  /* 0x0000000571587223 */ /* 0x080fe2000001080c */
[-C--:B------:R-:W-:Y:S01]  /*19d20*/  FFMA.FTZ R101, R115, R5.reuse, -R100 ;  /* 0x0000000573657223 */ /* 0x080fe20000010864 */
[-C--:B------:R-:W-:Y:S01]  /*19d30*/  FFMA.FTZ R146, R116, R5.reuse, -R12 ;  /* 0x0000000574927223 */ /* 0x080fe2000001080c */
[-C--:B------:R-:W-:Y:S01]  /*19d40*/  FFMA.FTZ R147, R118, R5.reuse, -R100 ;  /* 0x0000000576937223 */ /* 0x080fe20000010864 */
[-C--:B------:R-:W-:Y:S01]  /*19d50*/  FFMA.FTZ R21, R117, R5.reuse, -R12 ;  /* 0x0000000575157223 */ /* 0x080fe2000001080c */
[-C--:B------:R-:W-:Y:S01]  /*19d60*/  FFMA.FTZ R102, R119, R5.reuse, -R100 ;  /* 0x0000000577667223 */ /* 0x080fe20000010864 */
[----:B------:R-:W0:Y:S01]  /*19d70*/  MUFU.EX2 R139, R139 ;  /* 0x0000008b008b7308 */ /* 0x000e220000000800 */
[-C--:B------:R-:W-:Y:S01]  /*19d80*/  FFMA.FTZ R140, R120, R5.reuse, -R12 ;  /* 0x00000005788c7223 */ /* 0x080fe2000001080c */
[-C--:B------:R-:W-:Y:S01]  /*19d90*/  FFMA.FTZ R141, R122, R5.reuse, -R100 ;  /* 0x000000057a8d7223 */ /* 0x080fe20000010864 */
[-CC-:B------:R-:W-:Y:S01]  /*19da0*/  FFMA.FTZ R20, R121, R5.reuse, -R12.reuse ;  /* 0x0000000579147223 */ /* 0x180fe2000001080c */
[-C--:B------:R-:W-:Y:S01]  /*19db0*/  FFMA.FTZ R142, R124, R5.reuse, -R12 ;  /* 0x000000057c8e7223 */ /* 0x080fe2000001080c */
[-C--:B------:R-:W-:Y:S01]  /*19dc0*/  FFMA.FTZ R143, R126, R5.reuse, -R100 ;  /* 0x000000057e8f7223 */ /* 0x080fe20000010864 */
[-C--:B------:R-:W-:Y:S01]  /*19dd0*/  FFMA.FTZ R11, R125, R5.reuse, -R12 ;  /* 0x000000057d0b7223 */ /* 0x080fe2000001080c */
[-C--:B------:R-:W-:Y:S01]  /*19de0*/  FFMA.FTZ R104, R127, R5.reuse, -R100 ;  /* 0x000000057f687223 */ /* 0x080fe20000010864 */
[----:B------:R-:W2:Y:S01]  /*19df0*/  MUFU.EX2 R91, R91 ;  /* 0x0000005b005b7308 */ /* 0x000ea20000000800 */
[----:B-1----:R-:W-:Y:S01]  /*19e00*/  FFMA.FTZ R6, R2, R6, R157 ;  /* 0x0000000602067223 */ /* 0x002fe2000001009d */
[-CC-:B------:R-:W-:Y:S01]  /*19e10*/  FFMA.FTZ R136, R128, R5.reuse, -R12.reuse ;  /* 0x0000000580887223 */ /* 0x180fe2000001080c */
[-CC-:B------:R-:W-:Y:S01]  /*19e20*/  FFMA.FTZ R9, R129, R5.reuse, -R12.reuse ;  /* 0x0000000581097223 */ /* 0x180fe2000001080c */
[-C--:B------:R-:W-:Y:S01]  /*19e30*/  FFMA.FTZ R138, R132, R5.reuse, -R12 ;  /* 0x00000005848a7223 */ /* 0x080fe2000001080c */
[-C--:B------:R-:W-:Y:S01]  /*19e40*/  FFMA.FTZ R134, R134, R5.reuse, -R100 ;  /* 0x0000000586867223 */ /* 0x080fe20000010864 */
[----:B------:R-:W-:-:S02]  /*19e50*/  FFMA.FTZ R12, R133, R5, -R12 ;  /* 0x00000005850c7223 */ /* 0x000fc4000001080c */
        /* <DEDUP_REMOVED lines=43> */
[----:B-1----:R-:W-:Y:S01]  /*1a110*/  FADD.FTZ R7, R89, R90 ;  /* 0x0000005a59077221 */ /* 0x002fe20000010000 */
[-CC-:B------:R-:W-:Y:S01]  /*1a120*/  FFMA.FTZ R90, R130, R5.reuse, -R100.reuse ;  /* 0x00000005825a7223 */ /* 0x180fe20000010864 */
[----:B------:R-:W-:-:S05]  /*1a130*/  FFMA.FTZ R100, R135, R5, -R100 ;  /* 0x0000000587647223 */ /* 0x000fca0000010864 */
        /* <DEDUP_REMOVED lines=18> */
[----:B------:R-:W-:-:S05]  /*1a260*/  VIADD R7, R15, 0x2a840 ;  /* 0x0002a8400f077836 */ /* 0x000fca0000000000 */
[----:B------:R-:W-:Y:S01]  /*1a270*/  PRMT R7, R172, 0x654, R7 ;  /* 0x00000654ac077816 */ /* 0x000fe20000000007 */
[----:B------:R-:W1:Y:S01]  /*1a280*/  MUFU.EX2 R20, R20 ;  /* 0x0000001400147308 */ /* 0x000e620000000800 */
[----:B0-----:R-:W-:Y:S02]  /*1a290*/  FADD.FTZ R107, R140, R107 ;  /* 0x0000006b8c6b7221 */ /* 0x001fe40000010000 */
[----:B------:R0:W-:Y:S05]  /*1a2a0*/  SYNCS.ARRIVE.TRANS64.RED.A1T0 RZ, [R7+URZ], RZ ;  /* 0x000000ff07ff79a7 */ /* 0x0001ea000810043f */
[----:B------:R-:W3:Y:S01]  /*1a2b0*/  MUFU.EX2 R103, R103 ;  /* 0x0000006700677308 */ /* 0x000ee20000000800 */
[----:B--2---:R-:W-:-:S07]  /*1a2c0*/  FADD.FTZ R6, R141, R6 ;  /* 0x000000068d067221 */ /* 0x004fce0000010000 */
[----:B------:R-:W2:Y:S01]  /*1a2d0*/  MUFU.EX2 R142, R142 ;  /* 0x0000008e008e7308 */ /* 0x000ea20000000800 */
[----:B-1----:R-:W-:-:S07]  /*1a2e0*/  FADD.FTZ R107, R20, R107 ;  /* 0x0000006b146b7221 */ /* 0x002fce0000010000 */
[----:B------:R-:W1:Y:S01]  /*1a2f0*/  MUFU.EX2 R143, R143 ;  /* 0x0000008f008f7308 */ /* 0x000e620000000800 */
[----:B---3--:R-:W-:-:S07]  /*1a300*/  FADD.FTZ R6, R103, R6 ;  /* 0x0000000667067221 */ /* 0x008fce0000010000 */
        /* <DEDUP_REMOVED lines=24> */
.L_x_1816:
[----:B------:R-:W-:Y:S02]  /*1a490*/  ISETP.GT.AND P1, PT, R14, R13, PT ;  /* 0x0000000d0e00720c */ /* 0x000fe40003f24270 */
[----:B------:R-:W-:Y:S01]  /*1a4a0*/  IADD3 R107, R10, 0x2a860, RZ ;  /* 0x0002a8600a6b7810 */ /* 0x000fe20007ffe0ff */
[----:B------:R-:W-:Y:S01]  /*1a4b0*/  VIADD R10, R14, 0xffffffff ;  /* 0xffffffff0e0a7836 */ /* 0x000fe20000000000 */
[----:B------:R-:W-:Y:S02]  /*1a4c0*/  F2FP.F16.F32.PACK_AB R156, R139, R156 ;  /* 0x0000009c8b9c723e */ /* 0x000fe400000000ff */
[----:B------:R-:W-:Y:S01]  /*1a4d0*/  PRMT R107, R172, 0x654, R107 ;  /* 0x00000654ac6b7816 */ /* 0x000fe2000000006b */
[----:B------:R-:W-:Y:S01]  /*1a4e0*/  IMAD.MOV.U32 R14, RZ, RZ, R10 ;  /* 0x000000ffff0e7224 */ /* 0x000fe200078e000a */
[----:B------:R-:W-:Y:S02]  /*1a4f0*/  F2FP.F16.F32.PACK_AB R158, R137, R158 ;  /* 0x0000009e899e723e */ /* 0x000fe400000000ff */
[----:B------:R0:W-:Y:S01]  /*1a500*/  SYNCS.ARRIVE.TRANS64.RED.A1T0 RZ, [R107+URZ], RZ ;  /* 0x000000ff6bff79a7 */ /* 0x0001e2000810043f */
[----:B------:R-:W-:-:S02]  /*1a510*/  F2FP.F16.F32.PACK_AB R146, R21, R146 ;  /* 0x000000921592723e */ /* 0x000fc400000000ff */
[----:B------:R-:W-:Y:S01]  /*1a520*/  F2FP.F16.F32.PACK_AB R140, R20, R140 ;  /* 0x0000008c148c723e */ /* 0x000fe200000000ff */
[----:B------:R-:W-:Y:S01]  /*1a530*/  IMAD.MOV.U32 R20, RZ, RZ, R163 ;  /* 0x000000ffff147224 */ /* 0x000fe200078e00a3 */
[----:B------:R-:W-:Y:S01]  /*1a540*/  F2FP.F16.F32.PACK_AB R136, R9, R136 ;  /* 0x000000880988723e */ /* 0x000fe200000000ff */
[----:B------:R-:W-:Y:S01]  /*1a550*/  IMAD.MOV.U32 R9, RZ, RZ, R4 ;  /* 0x000000ffff097224 */ /* 0x000fe200078e0004 */
[----:B------:R-:W-:Y:S01]  /*1a560*/  F2FP.F16.F32.PACK_AB R138, R12, R138 ;  /* 0x0000008a0c8a723e */ /* 0x000fe200000000ff */
[----:B------:R-:W-:Y:S01]  /*1a570*/  IMAD.MOV.U32 R12, RZ, RZ, R3 ;  /* 0x000000ffff0c7224 */ /* 0x000fe200078e0003 */
        /* <DEDUP_REMOVED lines=18> */
[----:B------:R-:W-:Y:S01]  /*1a6a0*/  MOV R21, R160 ;  /* 0x000000a000157202 */ /* 0x000fe20000000f00 */
[----:B0-----:R-:W-:Y:S06]  /*1a6b0*/  @P1 BRA `(.L_x_1817) ;  /* 0xffffffe000101947 */ /* 0x001fec000383ffff */
[----:B------:R-:W-:Y:S05]  /*1a6c0*/  BSYNC B1 ;  /* 0x0000000000017941 */ /* 0x000fea0003800000 */
.L_x_1804:
[----:B------:R-:W-:Y:S05]  /*1a6d0*/  BSYNC B0 ;  /* 0x0000000000007941 */ /* 0x000fea0003800000 */
.L_x_1803:
[----:B------:R-:W-:Y:S01]  /*1a6e0*/  ISETP.GE.AND P1, PT, R10, R189, PT ;  /* 0x000000bd0a00720c */ /* 0x000fe20003f26270 */
[----:B------:R-:W-:-:S12]  /*1a6f0*/  BSSY B0, `(.L_x_1818) ;  /* 0x000032a000007945 */ /* 0x000fd80003800000 */
[----:B------:R-:W-:Y:S05]  /*1a700*/  @!P1 BRA `(.L_x_1819) ;  /* 0x0000003000a09947 */ /* 0x000fea0003800000 */
[----:B------:R-:W-:Y:S01]  /*1a710*/  IMAD.MOV.U32 R11, RZ, RZ, R3 ;  /* 0x000000ffff0b7224 */ /* 0x000fe200078e0003 */
[----:B------:R-:W-:Y:S01]  /*1a720*/  MOV R20, R160 ;  /* 0x000000a000147202 */ /* 0x000fe20000000f00 */
[----:B------:R-:W-:Y:S02]  /*1a730*/  IMAD.MOV.U32 R9, RZ, RZ, R4 ;  /* 0x000000ffff097224 */ /* 0x000fe400078e0004 */
[----:B------:R-:W-:-:S07]  /*1a740*/  IMAD.MOV.U32 R15, RZ, RZ, R163 ;  /* 0x000000ffff0f7224 */ /* 0x000fce00078e00a3 */
.L_x_1840:
[----:B------:R-:W-:-:S04]  /*1a750*/  ISETP.NE.AND P1, PT, R20, 0x1, PT ;  /* 0x000000011400780c */ /* 0x000fc80003f25270 */
[----:B------:R-:W-:-:S04]  /*1a760*/  SEL R4, RZ, 0x1, P1 ;  /* 0x00000001ff047807 */ /* 0x000fc80000800000 */
[----:B------:R-:W-:Y:S01]  /*1a770*/  LOP3.LUT R163, R15, R4, RZ, 0x3c, !PT ;  /* 0x000000040fa37212 */ /* 0x000fe200078e3cff */
[----:B------:R-:W-:Y:S06]  /*1a780*/  @!P0 BRA `(.L_x_1820) ;  /* 0x0000000000048947 */ /* 0x000fec0003800000 */
[----:B------:R-:W-:Y:S01]  /*1a790*/  BPT.TRAP 0x1 ;  /* 0x000000040000795c */ /* 0x000fe20000300000 */
.L_x_1820:
[----:B------:R-:W-:Y:S01]  /*1a7a0*/  VIADD R160, R20, 0x1 ;  /* 0x0000000114a07836 */ /* 0x000fe20000000000 */
[----:B------:R-:W-:-:S04]  /*1a7b0*/  SHF.L.U32 R3, R163, 0x1f, RZ ;  /* 0x0000001fa3037819 */ /* 0x000fc800000006ff */
[----:B------:R-:W-:-:S04]  /*1a7c0*/  ISETP.NE.AND P1, PT, R160, 0x2, PT ;  /* 0x00000002a000780c */ /* 0x000fc80003f25270 */
[----:B------:R-:W-:-:S05]  /*1a7d0*/  SEL R160, R160, RZ, P1 ;  /* 0x000000ffa0a07207 */ /* 0x000fca0000800000 */
[----:B------:R-:W-:-:S04]  /*1a7e0*/  IMAD R14, R160, 0x8, R18 ;  /* 0x00000008a00e7824 */ /* 0x000fc800078e0212 */
[----:B------:R0:W1:Y:S01]  /*1a7f0*/  SYNCS.PHASECHK.TRANS64.TRYWAIT P1, [R14+URZ+0x2a830], R3 ;  /* 0x02a830030e0075a7 */ /* 0x000062000802017f */
[----:B------:R-:W-:Y:S05]  /*1a800*/  @!P0 BRA `(.L_x_1821) ;  /* 0x0000000000048947 */ /* 0x000fea0003800000 */
[----:B------:R-:W-:Y:S01]  /*1a810*/  BPT.TRAP 0x1 ;  /* 0x000000040000795c */ /* 0x000fe20000300000 */
.L_x_1821:
[----:B------:R-:W-:Y:S01]  /*1a820*/  BSSY B1, `(.L_x_1822) ;  /* 0x0000006000017945 */ /* 0x000fe20003800000 */
[----:B------:R-:W-:Y:S02]  /*1a830*/  IMAD R4, R160, 0x900, R8 ;  /* 0x00000900a0047824 */ /* 0x000fe400078e0208 */
[----:B------:R-:W-:Y:S01]  /*1a840*/  IMAD.MOV.U32 R5, RZ, RZ, 0x40000040 ;  /* 0x40000040ff057424 */ /* 0x000fe200078e00ff */
[----:B-1----:R-:W-:Y:S06]  /*1a850*/  @P1 BRA `(.L_x_1823) ;  /* 0x0000000000081947 */ /* 0x002fec0003800000 */
[----:B------:R-:W1:Y:S02]  /*1a860*/  SYNCS.PHASECHK.TRANS64.TRYWAIT P1, [R14+URZ+0x2a830], R3 ;  /* 0x02a830030e0075a7 */ /* 0x000e64000802017f */
[----:B-1----:R-:W-:Y:S05]  /*1a870*/  @!P1 BRA `(.L_x_1824) ;  /* 0x000000e400609947 */ /* 0x002fea0003800000 */
.L_x_1823:
[----:B------:R-:W-:Y:S05]  /*1a880*/  BSYNC B1 ;  /* 0x0000000000017941 */ /* 0x000fea0003800000 */
.L_x_1822:
[----:B------:R-:W2:Y:S04]  /*1a890*/  LDL.64 R88, [R1+0x28] ;  /* 0x0000280001587983 */ /* 0x000ea80000100a00 */
[----:B------:R-:W3:Y:S04]  /*1a8a0*/  LDL.64 R226, [R1+0x20] ;  /* 0x0000200001e27983 */ /* 0x000ee80000100a00 */
[----:B------:R-:W4:Y:S01]  /*1a8b0*/  LDL.64 R210, [R1+0x18] ;  /* 0x0000180001d27983 */ /* 0x000f220000100a00 */
[C---:B------:R-:W-:Y:S02]  /*1a8c0*/  R2UR UR6, R4.reuse ;  /* 0x00000000040672ca */ /* 0x040fe400000e0000 */
[----:B------:R-:W-:Y:S01]  /*1a8d0*/  R2UR UR7, R5 ;  /* 0x00000000050772ca */ /* 0x000fe200000e0000 */
[----:B------:R0:W-:Y:S04]  /*1a8e0*/  STL.64 [R1+0x48], R6 ;  /* 0x0000480601007387 */ /* 0x0001e80000100a00 */
[----:B0-----:R-:W4:Y:S01]  /*1a8f0*/  LDL.64 R6, [R1+0x10] ;  /* 0x0000100001067983 */ /* 0x001f220000100a00 */
[----:B------:R-:W-:Y:S01]  /*1a900*/  VIADD R12, R4, 0x2 ;  /* 0x00000002040c7836 */ /* 0x000fe20000000000 */
[----:B------:R-:W-:-:S02]  /*1a910*/  MOV R13, 0x40000040 ;  /* 0x40000040000d7802 */ /* 0x000fc40000000f00 */
        /* <DEDUP_REMOVED lines=9> */
[----:B------:R-:W-:Y:S02]  /*1a9b0*/  VIADD R12, R4, 0x4 ;  /* 0x00000004040c7836 */ /* 0x000fe40000000000 */
[----:B------:R-:W-:Y:S01]  /*1a9c0*/  IMAD.MOV.U32 R13, RZ, RZ, 0x40000040 ;  /* 0x40000040ff0d7424 */ /* 0x000fe200078e00ff */
[----:B------:R-:W-:-:S02]  /*1a9d0*/  WARPGROUP.DEPBAR.LE gsb0, 0x0 ;  /* 0x00008000000079c5 */ /* 0x000fc40000010000 */
[----:B------:R-:W-:-:S07]  /*1a9e0*/  WARPGROUP.ARRIVE ;  /* 0x00000000000079c5 */ /* 0x000fce0000000000 */
        /* <DEDUP_REMOVED lines=17> */
[----:B------:R0:W5:Y:S01]  /*1ab00*/  LDL.LU.64 R6, [R1+0x48] ;  /* 0x0000480001067983 */ /* 0x0001620000300a00 */
[----:B------:R-:W-:-:S02]  /*1ab10*/  WARPGROUP.DEPBAR.LE gsb0, 0x0 ;  /* 0x00008000000079c5 */ /* 0x000fc40000010000 */
[----:B------:R-:W-:-:S07]  /*1ab20*/  WARPGROUP.ARRIVE ;  /* 0x00000000000079c5 */ /* 0x000fce0000000000 */
[----:B------:R-:W-:Y:S01]  /*1ab30*/  HGMMA.64x96x16.F32 R88, gdesc[UR4], R88, gsb0 ;  /* 0x01600000045879f0 */ /* 0x000fe20008000858 */
[----:B------:R-:W-:Y:S02]  /*1ab40*/  R2UR UR6, R12 ;  /* 0x000000000c0672ca */ /* 0x000fe400000e0000 */
[----:B------:R-:W-:Y:S02]  /*1ab50*/  R2UR UR7, R13 ;  /* 0x000000000d0772ca */ /* 0x000fe400000e0000 */
[----:B--2---:R-:W-:Y:S02]  /*1ab60*/  R2UR UR4, R226 ;  /* 0x00000000e20472ca */ /* 0x004fe400000e0000 */
        /* <DEDUP_REMOVED lines=8> */
[----:B---3--:R-:W-:Y:S02]  /*1abf0*/  R2UR UR4, R210 ;  /* 0x00000000d20472ca */ /* 0x008fe400000e0000 */
[----:B------:R-:W-:Y:S01]  /*1ac00*/  R2UR UR5, R211 ;  /* 0x00000000d30572ca */ /* 0x000fe200000e0000 */
[----:B------:R-:W-:Y:S01]  /*1ac10*/  VIADD R12, R4, 0x304 ;  /* 0x00000304040c7836 */ /* 0x000fe20000000000 */
[----:B------:R-:W-:Y:S01]  /*1ac20*/  MOV R13, 0x40000040 ;  /* 0x40000040000d7802 */ /* 0x000fe20000000f00 */
[----:B------:R-:W-:-:S02]  /*1ac30*/  WARPGROUP.DEPBAR.LE gsb0, 0x0 ;  /* 0x00008000000079c5 */ /* 0x000fc40000010000 */
[----:B------:R-:W-:-:S08]  /*1ac40*/  WARPGROUP.ARRIVE ;  /* 0x00000000000079c5 */ /* 0x000fd00000000000 */
        /* <DEDUP_REMOVED lines=120> */
.L_x_1825:
[----:B------:R-:W-:Y:S01]  /*1b3d0*/  SHF.L.U32 R2, R15, 0x1f, RZ ;  /* 0x0000001f0f027819 */ /* 0x000fe200000006ff */
[----:B------:R-:W-:-:S04]  /*1b3e0*/  IMAD R12, R20, 0x8, R18 ;  /* 0x00000008140c7824 */ /* 0x000fc800078e0212 */
[----:B------:R0:W2:Y:S01]  /*1b3f0*/  SYNCS.PHASECHK.TRANS64.TRYWAIT P1, [R12+URZ+0x2a850], R2 ;  /* 0x02a850020c0075a7 */ /* 0x0000a2000802017f */
[----:B------:R-:W-:Y:S05]  /*1b400*/  @!P0 BRA `(.L_x_1826) ;  /* 0x0000000000048947 */ /* 0x000fea0003800000 */
[----:B------:R-:W-:Y:S01]  /*1b410*/  BPT.TRAP 0x1 ;  /* 0x000000040000795c */ /* 0x000fe20000300000 */
.L_x_1826:
[----:B------:R-:W-:Y:S01]  /*1b420*/  VIADD R0, R18, 0x400 ;  /* 0x0000040012007836 */ /* 0x000fe20000000000 */
[----:B------:R-:W-:Y:S04]  /*1b430*/  BSSY B1, `(.L_x_1827) ;  /* 0x0000008000017945 */ /* 0x000fe80003800000 */
[----:B------:R-:W-:-:S04]  /*1b440*/  SHF.R.U32.HI R0, RZ, 0x4, R0 ;  /* 0x00000004ff007819 */ /* 0x000fc80000011600 */
[----:B------:R-:W-:-:S04]  /*1b450*/  LOP3.LUT R0, R0, 0x3fff, RZ, 0xc0, !PT ;  /* 0x00003fff00007812 */ /* 0x000fc800078ec0ff */
[----:B------:R-:W-:-:S05]  /*1b460*/  LOP3.LUT R0, R0, 0x3000000, RZ, 0xfc, !PT ;  /* 0x0300000000007812 */ /* 0x000fca00078efcff */
[----:B------:R-:W-:Y:S01]  /*1b470*/  IMAD R0, R20, 0x600, R0 ;  /* 0x0000060014007824 */ /* 0x000fe200078e0200 */
[----:B--2---:R-:W-:Y:S06]  /*1b480*/  @P1 BRA `(.L_x_1828) ;  /* 0x0000000000081947 */ /* 0x004fec0003800000 */
[----:B------:R-:W2:Y:S02]  /*1b490*/  SYNCS.PHASECHK.TRANS64.TRYWAIT P1, [R12+URZ+0x2a850], R2 ;  /* 0x02a850020c0075a7 */ /* 0x000ea4000802017f */
[----:B--2---:R-:W-:Y:S05]  /*1b4a0*/  @!P1 BRA `(.L_x_1829) ;  /* 0x000000d800689947 */ /* 0x004fea0003800000 */
.L_x_1828:
[----:B------:R-:W-:Y:S05]  /*1b4b0*/  BSYNC B1 ;  /* 0x0000000000017941 */ /* 0x000fea0003800000 */
.L_x_1827:
[----:B0-2---:R-:W-:Y:S01]  /*1b4c0*/  IMAD.MOV.U32 R2, RZ, RZ, R0 ;  /* 0x000000ffff027224 */ /* 0x005fe200078e0000 */
[----:B------:R-:W-:Y:S01]  /*1b4d0*/  WARPGROUP.ARRIVE ;  /* 0x00000000000079c5 */ /* 0x000fe20000000000 */
[----:B-1----:R-:W-:-:S03]  /*1b4e0*/  IMAD.MOV.U32 R3, RZ, RZ, 0x40000040 ;  /* 0x40000040ff037424 */ /* 0x002fc600078e00ff */
[----:B------:R-:W-:Y:S02]  /*1b4f0*/  R2UR UR6, R2 ;  /* 0x00000000020672ca */ /* 0x000fe400000e0000 */
[----:B------:R-:W-:Y:S01]  /*1b500*/  R2UR UR7, R3 ;  /* 0x00000000030772ca */ /* 0x000fe200000e0000 */
[----:B------:R-:W-:Y:S01]  /*1b510*/  IMAD.MOV.U32 R3, RZ, RZ, 0x40000040 ;  /* 0x40000040ff037424 */ /* 0x000fe200078e00ff */
[----:B------:R-:W-:-:S11]  /*1b520*/  IADD3 R2, R0, 0x80, RZ ;  /* 0x0000008000027810 */ /* 0x000fd60007ffe0ff */
        /* <DEDUP_REMOVED lines=37> */
.L_x_1830:
[----:B------:R-:W-:Y:S01]  /*1b780*/  ISETP.NE.AND P1, PT, R204, 0x1, PT ;  /* 0x00000001cc00780c */ /* 0x000fe20003f25270 */
[----:B------:R-:W-:Y:S01]  /*1b790*/  IMAD R21, R10, -0x60, RZ ;  /* 0xffffffa00a157824 */ /* 0x000fe200078e02ff */
[----:B------:R-:W-:Y:S01]  /*1b7a0*/  IADD3 R4, R191, R187, RZ ;  /* 0x000000bbbf047210 */ /* 0x000fe20007ffe0ff */
[----:B------:R-:W-:Y:S02]  /*1b7b0*/  ULOP3.LUT UR4, URZ, UR42, URZ, 0x33, !UPT ;  /* 0x0000002a3f047292 */ /* 0x000fe4000f8e333f */
[----:B------:R-:W-:-:S04]  /*1b7c0*/  VIADD R5, R21, 0x1 ;  /* 0x0000000115057836 */ /* 0x000fc80000000000 */
[----:B------:R-:W-:-:S04]  /*1b7d0*/  IMAD R5, R190, -0x2, R5 ;  /* 0xfffffffebe057824 */ /* 0x000fc800078e0205 */
[----:B------:R-:W0:Y:S01]  /*1b7e0*/  @P1 LDC R3, c[0x0][0x44c] ;  /* 0x00011300ff031b82 */ /* 0x000e220000000800 */
[----:B------:R-:W-:-:S05]  /*1b7f0*/  IADD3 R15, -R166, R5, R167 ;  /* 0x00000005a60f7210 */ /* 0x000fca0007ffe1a7 */
[C---:B------:R-:W-:Y:S02]  /*1b800*/  VIADD R20, R15.reuse, UR51 ;  /* 0x000000330f147c36 */ /* 0x040fe40008000000 */
[----:B------:R-:W1:Y:S01]  /*1b810*/  @P1 LDC R0, c[0x0][0x450] ;  /* 0x00011400ff001b82 */ /* 0x000e620000000800 */
[----:B------:R-:W-:Y:S02]  /*1b820*/  VIADD R15, R15, UR4 ;  /* 0x000000040f0f7c36 */ /* 0x000fe40008000000 */
[----:B0-----:R-:W-:-:S05]  /*1b830*/  @P1 IMAD.HI.U32 R3, R4, R3, RZ ;  /* 0x0000000304031227 */ /* 0x001fca00078e00ff */
[----:B-1----:R-:W-:Y:S01]  /*1b840*/  @P1 SHF.R.U32.HI R4, RZ, R0, R3 ;  /* 0x00000000ff041219 */ /* 0x002fe20000011603 */
[----:B------:R-:W-:Y:S01]  /*1b850*/  VIADD R3, R14, 0x2a840 ;  /* 0x0002a8400e037836 */ /* 0x000fe20000000000 */
[----:B------:R-:W-:Y:S02]  /*1b860*/  ISETP.GE.AND P1, PT, R200, 0x1, PT ;  /* 0x00000001c800780c */ /* 0x000fe40003f26270 */
[----:B------:R-:W-:Y:S01]  /*1b870*/  IADD3 R0, R5, -0x1, RZ ;  /* 0xffffffff05007810 */ /* 0x000fe20007ffe0ff */
[----:B------:R-:W0:Y:S01]  /*1b880*/  SHFL.IDX PT, R137, R4, RZ, 0x1c1f ;  /* 0x001c1fff04897589 */ /* 0x000e2200000e0000 */
[----:B------:R-:W-:-:S04]  /*1b890*/  PRMT R3, R172, 0x654, R3 ;  /* 0x00000654ac037816 */ /* 0x000fc80000000003 */
[----:B------:R1:W-:Y:S01]  /*1b8a0*/  SYNCS.ARRIVE.TRANS64.RED.A1T0 RZ, [R3+URZ], RZ ;  /* 0x000000ff03ff79a7 */ /* 0x0003e2000810043f */
[--C-:B0-----:R-:W-:Y:S02]  /*1b8b0*/  IMAD.IADD R13, R20, 0x1, R137.reuse ;  /* 0x00000001140d7824 */ /* 0x101fe400078e0289 */
[----:B------:R-:W-:Y:S02]  /*1b8c0*/  IMAD.IADD R5, R15, 0x1, R137 ;  /* 0x000000010f057824 */ /* 0x000fe400078e0289 */
[----:B-1----:R-:W-:Y:S05]  /*1b8d0*/  @!P1 BRA `(.L_x_1831) ;  /* 0x0000000000549947 */ /* 0x002fea0003800000 */
        /* <DEDUP_REMOVED lines=12> */
.L_x_1833:
[----:B------:R-:W-:-:S05]  /*1b9a0*/  IMAD.U32 R14, RZ, RZ, UR38 ;  /* 0x00000026ff0e7e24 */ /* 0x000fca000f8e00ff */
[----:B------:R-:W-:-:S13]  /*1b9b0*/  ISETP.NE.AND P1, PT, R14, 0x1, PT ;  /* 0x000000010e00780c */ /* 0x000fda0003f25270 */
[----:B------:R-:W0:Y:S02]  /*1b9c0*/  @P1 LDC.64 R2, c[0x0][0x9e8] ;  /* 0x00027a00ff021b82 */ /* 0x000e240000000a00 */
[----:B0-----:R-:W-:-:S05]  /*1b9d0*/  @P1 IMAD.HI.U32 R2, R137, R2, RZ ;  /* 0x0000000289021227 */ /* 0x001fca00078e00ff */
[----:B------:R-:W-:-:S07]  /*1b9e0*/  @P1 SHF.R.U32.HI R137, RZ, R3, R2 ;  /* 0x00000003ff891219 */ /* 0x000fce0000011602 */
.L_x_1834:
[----:B------:R-:W-:Y:S05]  /*1b9f0*/  BSYNC B1 ;  /* 0x0000000000017941 */ /* 0x000fea0003800000 */
.L_x_1832:
[----:B------:R-:W-:-:S05]  /*1ba00*/  IMAD R2, R137, R14, R0 ;  /* 0x0000000e89027224 */ /* 0x000fca00078e0200 */
[----:B------:R-:W-:Y:S02]  /*1ba10*/  VIADDMNMX R13, R2, R14, R13, PT ;  /* 0x0000000e020d7246 */ /* 0x000fe4000380010d */
[----:B------:R-:W-:-:S07]  /*1ba20*/  VIMNMX R5, R5, R2, !PT ;  /* 0x0000000205057248 */ /* 0x000fce0007fe0100 */
.L_x_1831:
        /* <DEDUP_REMOVED lines=151> */
.L_x_1837:
[----:B------:R-:W-:-:S05]  /*1c3a0*/  IMAD.U32 R13, RZ, RZ, UR38 ;  /* 0x00000026ff0d7e24 */ /* 0x000fca000f8e00ff */
[----:B------:R-:W-:-:S13]  /*1c3b0*/  ISETP.NE.AND P6, PT, R13, 0x1, PT ;  /* 0x000000010d00780c */ /* 0x000fda0003fc5270 */
[----:B------:R-:W0:Y:S02]  /*1c3c0*/  @P6 LDC.64 R2, c[0x0][0x9e8] ;  /* 0x00027a00ff026b82 */ /* 0x000e240000000a00 */
[----:B0-----:R-:W-:-:S05]  /*1c3d0*/  @P6 IMAD.HI.U32 R2, R5, R2, RZ ;  /* 0x0000000205026227 */ /* 0x001fca00078e00ff */
[----:B------:R-:W-:-:S07]  /*1c3e0*/  @P6 SHF.R.U32.HI R5, RZ, R3, R2 ;  /* 0x00000003ff056219 */ /* 0x000fce0000011602 */
.L_x_1838:
[----:B------:R-:W-:Y:S05]  /*1c3f0*/  BSYNC B1 ;  /* 0x0000000000017941 */ /* 0x000fea0003800000 */
.L_x_1836:
[----:B------:R-:W-:-:S05]  /*1c400*/  IMAD R0, R5, R13, R0 ;  /* 0x0000000d05007224 */ /* 0x000fca00078e0200 */
[----:B------:R-:W-:Y:S02]  /*1c410*/  VIADDMNMX R20, R0, R13, R20, PT ;  /* 0x0000000d00147246 */ /* 0x000fe40003800114 */
[----:B------:R-:W-:-:S07]  /*1c420*/  VIMNMX R15, R15, R0, !PT ;  /* 0x000000000f0f7248 */ /* 0x000fce0007fe0100 */
.L_x_1835:
[C---:B------:R-:W-:Y:S01]  /*1c430*/  ISETP.GT.AND P1, PT, R15.reuse, 0x1, !P1 ;  /* 0x000000010f00780c */ /* 0x040fe20004f24270 */
[----:B------:R-:W-:Y:S01]  /*1c440*/  IMAD.U32 R5, RZ, RZ, UR43 ;  /* 0x0000002bff057e24 */ /* 0x000fe2000f8e00ff */
        /* <DEDUP_REMOVED lines=83> */
[----:B0-----:R-:W-:-:S02]  /*1c980*/  FMNMX.FTZ R13, R0, R3, !PT ;  /* 0x00000003000d7209 */ /* 0x001fc40007810000 */
[----:B------:R-:W-:Y:S02]  /*1c990*/  FSEL R118, R118, -INF , !P1 ;  /* 0xff80000076767808 */ /* 0x000fe40004800000 */
[----:B------:R-:W-:Y:S01]  /*1c9a0*/  LOP3.LUT P1, RZ, R22, 0x200, RZ, 0xc0, !PT ;  /* 0x0000020016ff7812 */ /* 0x000fe2000782c0ff */
[----:B------:R-:W0:Y:S01]  /*1c9b0*/  SHFL.BFLY PT, R4, R13, 0x1, 0x1f ;  /* 0x0c201f000d047f89 */ /* 0x000e2200000e0000 */
[C---:B------:R-:W-:Y:S02]  /*1c9c0*/  ISETP.GT.AND P5, PT, R15.reuse, 0x58, !P5 ;  /* 0x000000580f00780c */ /* 0x040fe40006fa4270 */
[----:B------:R-:W-:Y:S02]  /*1c9d0*/  ISETP.GT.AND P1, PT, R15, 0x39, !P1 ;  /* 0x000000390f00780c */ /* 0x000fe40004f24270 */
[C---:B------:R-:W-:Y:S02]  /*1c9e0*/  ISETP.LT.OR P4, PT, R20.reuse, 0x52, P4 ;  /* 0x000000521400780c */ /* 0x040fe40002781670 */
[----:B------:R-:W-:-:S02]  /*1c9f0*/  ISETP.LT.OR P1, PT, R20, 0x3a, P1 ;  /* 0x0000003a1400780c */ /* 0x000fc40000f21670 */
[----:B------:R-:W-:Y:S02]  /*1ca00*/  ISETP.LT.OR P5, PT, R20, 0x59, P5 ;  /* 0x000000591400780c */ /* 0x000fe40002fa1670 */
[----:B------:R-:W-:Y:S02]  /*1ca10*/  FSEL R119, R119, -INF , !P1 ;  /* 0xff80000077777808 */ /* 0x000fe40004800000 */
[----:B------:R-:W-:Y:S02]  /*1ca20*/  LOP3.LUT P1, RZ, R22, 0x100, RZ, 0xc0, !PT ;  /* 0x0000010016ff7812 */ /* 0x000fe4000782c0ff */
[----:B------:R-:W-:Y:S02]  /*1ca30*/  FSEL R134, R134, -INF , !P5 ;  /* 0xff80000086867808 */ /* 0x000fe40006800000 */
[----:B------:R-:W-:-:S04]  /*1ca40*/  ISETP.GT.AND P1, PT, R15, 0x40, !P1 ;  /* 0x000000400f00780c */ /* 0x000fc80004f24270 */
[----:B------:R-:W-:Y:S02]  /*1ca50*/  ISETP.LT.OR P1, PT, R20, 0x41, P1 ;  /* 0x000000411400780c */ /* 0x000fe40000f21670 */
        /* <DEDUP_REMOVED lines=55> */
[----:B------:R-:W-:Y:S01]  /*1cdd0*/  FSEL R108, R4, RZ, P1 ;  /* 0x000000ff046c7208 */ /* 0x000fe20000800000 */
[----:B------:R-:W-:Y:S01]  /*1cde0*/  MUFU.EX2 R89, R89 ;  /* 0x0000005900597308 */ /* 0x000fe20000000800 */
[----:B------:R-:W-:-:S03]  /*1cdf0*/  FMNMX.FTZ R13, R110, R13, !PT ;  /* 0x0000000d6e0d7209 */ /* 0x000fc60007810000 */
[----:B------:R-:W-:Y:S01]  /*1ce00*/  FADD.FTZ R108, -R108, R9 ;  /* 0x000000096c6c7221 */ /* 0x000fe20000010100 */
[----:B------:R-:W-:-:S03]  /*1ce10*/  FMNMX.FTZ R13, R228, R13, !PT ;  /* 0x0000000de40d7209 */ /* 0x000fc60007810000 */
[----:B------:R-:W-:Y:S01]  /*1ce20*/  MUFU.EX2 R95, R95 ;  /* 0x0000005f005f7308 */ /* 0x000fe20000000800 */
[----:B------:R-:W-:-:S04]  /*1ce30*/  FMNMX.FTZ R0, R114, R13, !PT ;  /* 0x0000000d72007209 */ /* 0x000fc80007810000 */
[----:B------:R-:W-:-:S03]  /*1ce40*/  FMNMX.FTZ R13, R115, R0, !PT ;  /* 0x00000000730d7209 */ /* 0x000fc60007810000 */
[----:B------:R-:W-:Y:S01]  /*1ce50*/  MUFU.EX2 R88, R88 ;  /* 0x0000005800587308 */ /* 0x000fe20000000800 */
[----:B------:R-:W-:Y:S01]  /*1ce60*/  FMNMX.FTZ R0, R118, R13, !PT ;  /* 0x0000000d76007209 */ /* 0x000fe20007810000 */
[----:B------:R-:W-:Y:S01]  /*1ce70*/  FFMA.FTZ R13, R104, R5, -R3 ;  /* 0x00000005680d7223 */ /* 0x000fe20000010803 */
[----:B------:R-:W-:Y:S02]  /*1ce80*/  FSEL R104, R135, -INF , !P2 ;  /* 0xff80000087687808 */ /* 0x000fe40005000000 */
[----:B------:R-:W-:-:S03]  /*1ce90*/  FMNMX.FTZ R97, R119, R0, !PT ;  /* 0x0000000077617209 */ /* 0x000fc60007810000 */
[----:B------:R-:W-:Y:S01]  /*1cea0*/  MUFU.EX2 R93, R93 ;  /* 0x0000005d005d7308 */ /* 0x000fe20000000800 */
[----:B------:R-:W-:-:S04]  /*1ceb0*/  FMNMX.FTZ R0, R122, R97, !PT ;  /* 0x000000617a007209 */ /* 0x000fc80007810000 */
        /* <DEDUP_REMOVED lines=10> */
[----:B------:R-:W-:Y:S02]  /*1cf60*/  MUFU.EX2 R91, R91 ;  /* 0x0000005b005b7308 */ /* 0x000fe40000000800 */
[----:B------:R-:W0:Y:S06]  /*1cf70*/  SHFL.BFLY PT, R0, R97, 0x2, 0x1f ;  /* 0x0c401f0061007f89 */ /* 0x000e2c00000e0000 */
[----:B------:R-:W-:Y:S08]  /*1cf80*/  MUFU.EX2 R13, R13 ;  /* 0x0000000d000d7308 */ /* 0x000ff00000000800 */
[----:B------:R-:W-:Y:S08]  /*1cf90*/  MUFU.EX2 R92, R92 ;  /* 0x0000005c005c7308 */ /* 0x000ff00000000800 */
[----:B------:R-:W-:Y:S01]  /*1cfa0*/  MUFU.EX2 R15, R15 ;  /* 0x0000000f000f7308 */ /* 0x000fe20000000800 */
[----:B0-----:R-:W-:Y:S01]  /*1cfb0*/  FMNMX.FTZ R0, R97, R0, !PT ;  /* 0x0000000061007209 */ /* 0x001fe20007810000 */
[----:B------:R-:W-:-:S04]  /*1cfc0*/  FFMA.FTZ R97, R154, R5, -R3 ;  /* 0x000000059a617223 */ /* 0x000fc80000010803 */
[----:B------:R-:W0:Y:S02]  /*1cfd0*/  SHFL.BFLY PT, R107, R0, 0x1, 0x1f ;  /* 0x0c201f00006b7f89 */ /* 0x000e2400000e0000 */
[----:B------:R-:W-:Y:S08]  /*1cfe0*/  MUFU.EX2 R20, R20 ;  /* 0x0000001400147308 */ /* 0x000ff00000000800 */
[----:B------:R-:W-:Y:S08]  /*1cff0*/  MUFU.EX2 R144, R144 ;  /* 0x0000009000907308 */ /* 0x000ff00000000800 */
[----:B------:R-:W-:Y:S01]  /*1d000*/  MUFU.EX2 R105, R105 ;  /* 0x0000006900697308 */ /* 0x000fe20000000800 */
[----:B0-----:R-:W-:Y:S01]  /*1d010*/  FMNMX.FTZ R3, R0, R107, !PT ;  /* 0x0000006b00037209 */ /* 0x001fe20007810000 */
[----:B------:R-:W-:-:S06]  /*1d020*/  FMUL.FTZ R0, R108, R5 ;  /* 0x000000056c007220 */ /* 0x000fcc0000410000 */
[----:B------:R-:W-:Y:S01]  /*1d030*/  MUFU.EX2 R146, R146 ;  /* 0x0000009200927308 */ /* 0x000fe20000000800 */
[C---:B------:R-:W-:Y:S01]  /*1d040*/  FSETP.NEU.FTZ.AND P1, PT, R3.reuse, -INF , PT ;  /* 0xff8000000300780b */ /* 0x040fe20003f3d000 */
[----:B------:R-:W-:-:S05]  /*1d050*/  FMUL.FTZ R107, R3, R5 ;  /* 0x00000005036b7220 */ /* 0x000fca0000410000 */
[----:B------:R-:W-:Y:S01]  /*1d060*/  FSEL R107, R107, RZ, P1 ;  /* 0x000000ff6b6b7208 */ /* 0x000fe20000800000 */
[----:B------:R-:W0:Y:S04]  /*1d070*/  MUFU.EX2 R0, R0 ;  /* 0x0000000000007308 */ /* 0x000e280000000800 */
[-CC-:B------:R-:W-:Y:S01]  /*1d080*/  FFMA.FTZ R112, R2, R5.reuse, -R107.reuse ;  /* 0x0000000502707223 */ /* 0x180fe2000001086b */
[----:B------:R-:W-:Y:S01]  /*1d090*/  FSEL R2, R3, RZ, P1 ;  /* 0x000000ff03027208 */ /* 0x000fe20000800000 */
[-CC-:B------:R-:W-:Y:S01]  /*1d0a0*/  FFMA.FTZ R157, R90, R5.reuse, -R107.reuse ;  /* 0x000000055a9d7223 */ /* 0x180fe2000001086b */
[-CC-:B------:R-:W-:Y:S01]  /*1d0b0*/  FFMA.FTZ R159, R94, R5.reuse, -R107.reuse ;  /* 0x000000055e9f7223 */ /* 0x180fe2000001086b */
[-CC-:B------:R-:W-:Y:S01]  /*1d0c0*/  FFMA.FTZ R108, R158, R5.reuse, -R107.reuse ;  /* 0x000000059e6c7223 */ /* 0x180fe2000001086b */
[-C--:B------:R-:W-:Y:S01]  /*1d0d0*/  FFMA.FTZ R153, R98, R5.reuse, -R107 ;  /* 0x0000000562997223 */ /* 0x080fe2000001086b */
[----:B------:R-:W-:Y:S01]  /*1d0e0*/  FADD.FTZ R2, -R2, R11 ;  /* 0x0000000b02027221 */ /* 0x000fe20000010100 */
[----:B------:R-:W-:Y:S01]  /*1d0f0*/  MUFU.EX2 R112, R112 ;  /* 0x0000007000707308 */ /* 0x000fe20000000800 */
[-CC-:B------:R-:W-:Y:S01]  /*1d100*/  FFMA.FTZ R98, R210, R5.reuse, -R107.reuse ;  /* 0x00000005d2627223 */ /* 0x180fe2000001086b */
[-CC-:B------:R-:W-:Y:S01]  /*1d110*/  FFMA.FTZ R151, R110, R5.reuse, -R107.reuse ;  /* 0x000000056e977223 */ /* 0x180fe2000001086b */
[-C--:B------:R-:W-:Y:S01]  /*1d120*/  FMUL.FTZ R2, R2, R5.reuse ;  /* 0x0000000502027220 */ /* 0x080fe20000410000 */
[-CC-:B------:R-:W-:Y:S01]  /*1d130*/  FFMA.FTZ R155, R102, R5.reuse, -R107.reuse ;  /* 0x00000005669b7223 */ /* 0x180fe2000001086b */
[----:B------:R-:W-:Y:S01]  /*1d140*/  FFMA.FTZ R94, R212, R5, -R107 ;  /* 0x00000005d45e7223 */ /* 0x000fe2000001086b */
[----:B0----5:R-:W-:Y:S01]  /*1d150*/  FFMA.FTZ R110, R0, R7, R89 ;  /* 0x00000007006e7223 */ /* 0x021fe20000010059 */
[-CC-:B------:R-:W-:Y:S01]  /*1d160*/  FFMA.FTZ R145, R114, R5.reuse, -R107.reuse ;  /* 0x0000000572917223 */ /* 0x180fe2000001086b */
[----:B------:R-:W-:Y:S01]  /*1d170*/  MUFU.EX2 R157, R157 ;  /* 0x0000009d009d7308 */ /* 0x000fe20000000800 */
[-CC-:B------:R-:W-:Y:S01]  /*1d180*/  FFMA.FTZ R149, R106, R5.reuse, -R107.reuse ;  /* 0x000000056a957223 */ /* 0x180fe2000001086b */
[----:B------:R-:W-:Y:S01]  /*1d190*/  FADD.FTZ R11, R95, R110 ;  /* 0x0000006e5f0b7221 */ /* 0x000fe20000010000 */
[-CC-:B------:R-:W-:Y:S01]  /*1d1a0*/  FFMA.FTZ R90, R226, R5.reuse, -R107.reuse ;  /* 0x00000005e25a7223 */ /* 0x180fe2000001086b */
[-CC-:B------:R-:W-:Y:S01]  /*1d1b0*/  FFMA.FTZ R102, R228, R5.reuse, -R107.reuse ;  /* 0x00000005e4667223 */ /* 0x180fe2000001086b */
[-C--:B------:R-:W-:Y:S01]  /*1d1c0*/  FFMA.FTZ R106, R115, R5.reuse, -R107 ;  /* 0x00000005736a7223 */ /* 0x080fe2000001086b */
        /* <DEDUP_REMOVED lines=13> */
[----:B0-----:R-:W-:-:S04]  /*1d2a0*/  FFMA.FTZ R7, R2, R6, R157 ;  /* 0x0000000602077223 */ /* 0x001fc8000001009d */
[----:B------:R-:W-:-:S03]  /*1d2b0*/  FADD.FTZ R6, R112, R7 ;  /* 0x0000000770067221 */ /* 0x000fc60000010000 */
[----:B------:R-:W0:Y:S01]  /*1d2c0*/  MUFU.EX2 R153, R153 ;  /* 0x0000009900997308 */ /* 0x000e220000000800 */
[----:B-1----:R-:W-:-:S07]  /*1d2d0*/  FADD.FTZ R7, R159, R6 ;  /* 0x000000069f077221 */ /* 0x002fce0000010000 */
[----:B------:R-:W1:Y:S01]  /*1d2e0*/  MUFU.EX2 R98, R98 ;  /* 0x0000006200627308 */ /* 0x000e620000000800 */
[----:B--2---:R-:W-:Y:S01]  /*1d2f0*/  FADD.FTZ R6, R108, R7 ;  /* 0x000000076c067221 */ /* 0x004fe20000010000 */
[----:B------:R-:W-:Y:S01]  /*1d300*/  FADD.FTZ R7, R21, R114 ;  /* 0x0000007215077221 */ /* 0x000fe20000010000 */
[----:B------:R-:W-:-:S03]  /*1d310*/  FFMA.FTZ R114, R123, R5, -R107 ;  /* 0x000000057b727223 */ /* 0x000fc6000001086b */
        /* <DEDUP_REMOVED lines=10> */
[----:B0-----:R-:W-:Y:S01]  /*1d3c0*/  FADD.FTZ R6, R94, R7 ;  /* 0x000000075e067221 */ /* 0x001fe20000010000 */
[----:B------:R-:W-:Y:S01]  /*1d3d0*/  FADD.FTZ R7, R13, R116 ;  /* 0x000000740d077221 */ /* 0x000fe20000010000 */
[----:B------:R-:W-:-:S05]  /*1d3e0*/  FFMA.FTZ R116, R127, R5, -R107 ;  /* 0x000000057f747223 */ /* 0x000fca000001086b */
        /* <DEDUP_REMOVED lines=56> */
.L_x_1839:
[C---:B------:R-:W-:Y:S01]  /*1d770*/  ISETP.GT.AND P1, PT, R10.reuse, R189, PT ;  /* 0x000000bd0a00720c */ /* 0x040fe20003f24270 */
[----:B------:R-:W-:Y:S01]  /*1d780*/  VIADD R10, R10, 0xffffffff ;  /* 0xffffffff0a0a7836 */ /* 0x000fe20000000000 */
[----:B------:R-:W-:Y:S02]  /*1d790*/  IADD3 R11, R12, 0x2a860, RZ ;  /* 0x0002a8600c0b7810 */ /* 0x000fe40007ffe0ff */
        /* <DEDUP_REMOVED lines=30> */
[----:B------:R-:W-:Y:S06]  /*1d980*/  @P1 BRA `(.L_x_1840) ;  /* 0xffffffcc00701947 */ /* 0x000fec000383ffff */
.L_x_1819:
[----:B------:R-:W-:Y:S05]  /*1d990*/  BSYNC B0 ;  /* 0x0000000000007941 */ /* 0x000fea0003800000 */
.L_x_1818:
        /* <DEDUP_REMOVED lines=67> */
.L_x_1841:
[----:B------:R-:W-:Y:S01]  /*1ddd0*/  IMAD R13, R160, 0x8, R18 ;  /* 0x00000008a00d7824 */ /* 0x000fe200078e0212 */
[----:B------:R-:W-:-:S04]  /*1dde0*/  SHF.L.U32 R2, R163, 0x1f, RZ ;  /* 0x0000001fa3027819 */ /* 0x000fc800000006ff */
[----:B------:R0:W1:Y:S01]  /*1ddf0*/  SYNCS.PHASECHK.TRANS64.TRYWAIT P1, [R13+URZ+0x2a850], R2 ;  /* 0x02a850020d0075a7 */ /* 0x000062000802017f */
[----:B------:R-:W-:Y:S05]  /*1de00*/  @!P0 BRA `(.L_x_1842) ;  /* 0x0000000000048947 */ /* 0x000fea0003800000 */
[----:B------:R-:W-:Y:S01]  /*1de10*/  BPT.TRAP 0x1 ;  /* 0x000000040000795c */ /* 0x000fe20000300000 */
.L_x_1842:
        /* <DEDUP_REMOVED lines=9> */
.L_x_1844:
[----:B------:R-:W-:Y:S05]  /*1deb0*/  BSYNC B0 ;  /* 0x0000000000007941 */ /* 0x000fea0003800000 */
.L_x_1843:
[----:B------:R-:W-:Y:S01]  /*1dec0*/  IMAD.MOV.U32 R8, RZ, RZ, R0 ;  /* 0x000000ffff087224 */ /* 0x000fe200078e0000 */
[----:B------:R-:W-:Y:S01]  /*1ded0*/  WARPGROUP.ARRIVE ;  /* 0x00000000000079c5 */ /* 0x000fe20000000000 */
[----:B------:R-:W-:Y:S02]  /*1dee0*/  IMAD.MOV.U32 R9, RZ, RZ, 0x40000040 ;  /* 0x40000040ff097424 */ /* 0x000fe400078e00ff */
[----:B------:R-:W-:Y:S01]  /*1def0*/  IMAD.MOV.U32 R10, RZ, RZ, RZ ;  /* 0x000000ffff0a7224 */ /* 0x000fe200078e00ff */
[----:B------:R-:W-:Y:S01]  /*1df00*/  R2UR UR6, R8 ;  /* 0x00000000080672ca */ /* 0x000fe200000e0000 */
[----:B------:R-:W-:Y:S01]  /*1df10*/  IMAD.MOV.U32 R20, RZ, RZ, -0x800000 ;  /* 0xff800000ff147424 */ /* 0x000fe200078e00ff */
        /* <DEDUP_REMOVED lines=29> */
[----:B------:R-:W2:Y:S02]  /*1e0f0*/  SHFL.BFLY PT, R0, R7, 0x2, 0x1f ;  /* 0x0c401f0007007f89 */ /* 0x000ea400000e0000 */
[----:B--2---:R-:W-:Y:S01]  /*1e100*/  FADD.FTZ R0, R0, R7 ;  /* 0x0000000700007221 */ /* 0x004fe20000010000 */
[----:B------:R-:W-:Y:S02]  /*1e110*/  WARPGROUP.DEPBAR.LE gsb0, 0x0 ;  /* 0x00008000000079c5 */ /* 0x000fe40000010000 */
[----:B------:R-:W-:-:S06]  /*1e120*/  WARPGROUP.ARRIVE ;  /* 0x00000000000079c5 */ /* 0x000fcc0000000000 */
[----:B------:R-:W-:Y:S01]  /*1e130*/  HGMMA.64x128x16.F32 R24, R140, gdesc[UR4].tnspB, R24, gsb0 ;  /* 0x41e000048c187df0 */ /* 0x000fe20008000818 */
[----:B------:R-:W-:Y:S02]  /*1e140*/  R2UR UR6, R8 ;  /* 0x00000000080672ca */ /* 0x000fe400000e0000 */
[----:B------:R-:W-:Y:S02]  /*1e150*/  R2UR UR7, R9 ;  /* 0x00000000090772ca */ /* 0x000fe400000e0000 */
[----:B------:R-:W0:Y:S01]  /*1e160*/  SHFL.BFLY PT, R9, R6, 0x2, 0x1f ;  /* 0x0c401f0006097f89 */ /* 0x000e2200000e0000 */
[----:B------:R-:W-:Y:S01]  /*1e170*/  MOV R8, RZ ;  /* 0x000000ff00087202 */ /* 0x000fe20000000f00 */
[----:B01----:R-:W-:Y:S02]  /*1e180*/  FADD.FTZ R2, R9, R6 ;  /* 0x0000000609027221 */ /* 0x003fe40000010000 */
        /* <DEDUP_REMOVED lines=23> */
.L_x_1846:
[----:B------:R-:W-:Y:S01]  /*1e300*/  VIADD R3, R13, 0x2a860 ;  /* 0x0002a8600d037836 */ /* 0x000fe20000000000 */
[----:B------:R-:W-:Y:S01]  /*1e310*/  IADD3 R160, R160, 0x1, RZ ;  /* 0x00000001a0a07810 */ /* 0x000fe20007ffe0ff */
[-C--:B------:R-:W-:Y:S01]  /*1e320*/  FMUL.FTZ R21, R36, R8.reuse ;  /* 0x0000000824157220 */ /* 0x080fe20000410000 */
[----:B------:R-:W-:Y:S01]  /*1e330*/  FMUL.FTZ R36, R72, R8 ;  /* 0x0000000848247220 */ /* 0x000fe20000410000 */
[----:B0-----:R-:W-:Y:S01]  /*1e340*/  FMUL.FTZ R93, R34, R10 ;  /* 0x0000000a225d7220 */ /* 0x001fe20000410000 */
[----:B------:R-:W-:Y:S01]  /*1e350*/  PRMT R3, R172, 0x654, R3 ;  /* 0x00000654ac037816 */ /* 0x000fe20000000003 */
[-C--:B------:R-:W-:Y:S01]  /*1e360*/  FMUL.FTZ R88, R32, R8.reuse ;  /* 0x0000000820587220 */ /* 0x080fe20000410000 */
[----:B------:R-:W-:Y:S01]  /*1e370*/  ISETP.NE.AND P1, PT, R160, 0x2, PT ;  /* 0x00000002a000780c */ /* 0x000fe20003f25270 */
[----:B------:R-:W-:Y:S01]  /*1e380*/  FMUL.FTZ R90, R37, R8 ;  /* 0x00000008255a7220 */ /* 0x000fe20000410000 */
[----:B------:R1:W-:Y:S01]  /*1e390*/  SYNCS.ARRIVE.TRANS64.RED.A1T0 RZ, [R3+URZ], RZ ;  /* 0x000000ff03ff79a7 */ /* 0x0003e2000810043f */
[-C--:B------:R-:W-:Y:S01]  /*1e3a0*/  FMUL.FTZ R99, R26, R10.reuse ;  /* 0x0000000a1a637220 */ /* 0x080fe20000410000 */
[----:B------:R-:W-:Y:S01]  /*1e3b0*/  SEL R2, RZ, 0x1, P1 ;  /* 0x00000001ff027807 */ /* 0x000fe20000800000 */
        /* <DEDUP_REMOVED lines=59> */
[----:B------:R-:W-:Y:S01]  /*1e770*/  LOP3.LUT R163, R163, R2, RZ, 0x3c, !PT ;  /* 0x00000002a3a37212 */ /* 0x000fe200078e3cff */
[----:B------:R-:W-:Y:S01]  /*1e780*/  VIADD R197, R197, 0x1 ;  /* 0x00000001c5c57836 */ /* 0x000fe20000000000 */
[----:B-1----:R-:W-:-:S07]  /*1e790*/  SEL R160, R160, RZ, P1 ;  /* 0x000000ffa0a07207 */ /* 0x002fce0000800000 */
.L_x_1699:
[----:B------:R-:W1:Y:S08]  /*1e7a0*/  S2UR UR4, SR_CgaCtaId ;  /* 0x00000000000479c3 */ /* 0x000e700000008800 */
[----:B------:R-:W-:Y:S01]  /*1e7b0*/  BAR.SYNC.DEFER_BLOCKING 0x5, 0x180 ;  /* 0x0146000000007b1d */ /* 0x000fe20000010000 */
[----:B------:R-:W-:-:S05]  /*1e7c0*/  MOV R3, 0x400 ;  /* 0x0000040000037802 */ /* 0x000fca0000000f00 */
[----:B------:R-:W-:Y:S01]  /*1e7d0*/  BSSY B0, `(.L_x_1847) ;  /* 0x00001f3000007945 */ /* 0x000fe20003800000 */
[----:B-1----:R-:W-:-:S05]  /*1e7e0*/  IMAD.U32 R172, RZ, RZ, UR4 ;  /* 0x00000004ffac7e24 */ /* 0x002fca000f8e00ff */
[----:B------:R-:W-:-:S05]  /*1e7f0*/  LEA R18, R172, R3, 0x18 ;  /* 0x00000003ac127211 */ /* 0x000fca00078ec0ff */
[----:B0---4-:R0:W1:Y:S01]  /*1e800*/  LDS.128 R28, [R18+0x2a8d0] ;  /* 0x02a8d000121c7984 */ /* 0x0110620000000c00 */
[----:B------:R-:W-:Y:S06]  /*1e810*/  BAR.ARV 0x4, 0x180 ;  /* 0x0106000000007b1d */ /* 0x000fec0000002000 */
[----:B------:R-:W-:Y:S05]  /*1e820*/  @P0 BRA `(.L_x_1848) ;  /* 0x0000001400000947 */ /* 0x000fea0003800000 */
[----:B------:R-:W2:Y:S01]  /*1e830*/  S2R R5, SR_SWINHI ;  /* 0x0000000000057919 */ /* 0x000ea20000002f00 */
        /* <DEDUP_REMOVED lines=9> */
[----:B--2---:R-:W-:-:S03]  /*1e8d0*/  MOV R3, R5 ;  /* 0x0000000500037202 */ /* 0x004fc60000000f00 */
[----:B------:R-:W-:-:S03]  /*1e8e0*/  IMAD.WIDE R4, R222, 0x2, R2 ;  /* 0x00000002de047825 */ /* 0x000fc600078e0202 */
[C---:B------:R-:W-:Y:S02]  /*1e8f0*/  LOP3.LUT R15, R4.reuse, 0x380, RZ, 0xc0, !PT ;  /* 0x00000380040f7812 */ /* 0x040fe400078ec0ff */
[C---:B------:R-:W-:Y:S02]  /*1e900*/  IADD3 R107, P0, R4.reuse, 0x4060, RZ ;  /* 0x00004060046b7810 */ /* 0x040fe40007f1e0ff */
[----:B------:R-:W-:Y:S01]  /*1e910*/  SHF.R.U64 R15, R15, 0x3, RZ ;  /* 0x000000030f0f7819 */ /* 0x000fe200000012ff */
[----:B------:R-:W-:Y:S01]  /*1e920*/  BAR.SYNC.DEFER_BLOCKING 0x1, 0x100 ;  /* 0x0044000000007b1d */ /* 0x000fe20000010000 */
[C---:B------:R-:W-:Y:S01]  /*1e930*/  IADD3 R71, P6, R4.reuse, 0x20, RZ ;  /* 0x0000002004477810 */ /* 0x040fe20007fde0ff */
[--C-:B------:R-:W-:Y:S01]  /*1e940*/  IMAD.X R33, RZ, RZ, R5.reuse, P0 ;  /* 0x000000ffff217224 */ /* 0x100fe200000e0605 */
[C---:B------:R-:W-:Y:S02]  /*1e950*/  IADD3 R75, P5, R4.reuse, 0x40, RZ ;  /* 0x00000040044b7810 */ /* 0x040fe40007fbe0ff */
[C---:B------:R-:W-:Y:S01]  /*1e960*/  IADD3 R79, P4, R4.reuse, 0x60, RZ ;  /* 0x00000060044f7810 */ /* 0x040fe20007f9e0ff */
[--C-:B------:R-:W-:Y:S01]  /*1e970*/  IMAD.X R9, RZ, RZ, R5.reuse, P6 ;  /* 0x000000ffff097224 */ /* 0x100fe200030e0605 */
[C---:B------:R-:W-:Y:S01]  /*1e980*/  IADD3 R101, P3, R4.reuse, 0x4000, RZ ;  /* 0x0000400004657810 */ /* 0x040fe20007f7e0ff */
[----:B------:R-:W-:Y:S01]  /*1e990*/  IMAD.X R11, RZ, RZ, R5, P5 ;  /* 0x000000ffff0b7224 */ /* 0x000fe200028e0605 */
[----:B------:R-:W-:-:S02]  /*1e9a0*/  IADD3 R103, P2, R4, 0x4020, RZ ;  /* 0x0000402004677810 */ /* 0x000fc40007f5e0ff */
[----:B------:R-:W-:Y:S02]  /*1e9b0*/  IADD3 R105, P1, R4, 0x4040, RZ ;  /* 0x0000404004697810 */ /* 0x000fe40007f3e0ff */
[----:B------:R-:W-:Y:S01]  /*1e9c0*/  ISETP.NE.U32.AND P0, PT, RZ, UR4, PT ;  /* 0x00000004ff007c0c */ /* 0x000fe2000bf05070 */
[--C-:B------:R-:W-:Y:S01]  /*1e9d0*/  IMAD.X R25, RZ, RZ, R5.reuse, P2 ;  /* 0x000000ffff197224 */ /* 0x100fe200010e0605 */
[----:B------:R-:W-:Y:S01]  /*1e9e0*/  LOP3.LUT R4, R15, R4, RZ, 0x3c, !PT ;  /* 0x000000040f047212 */ /* 0x000fe200078e3cff */
[--C-:B------:R-:W-:Y:S01]  /*1e9f0*/  IMAD.X R15, RZ, RZ, R5.reuse, P3 ;  /* 0x000000ffff0f7224 */ /* 0x100fe200018e0605 */
[----:B------:R-:W-:Y:S01]  /*1ea00*/  ISETP.NE.AND.EX P0, PT, RZ, UR5, PT, P0 ;  /* 0x00000005ff007c0c */ /* 0x000fe2000bf05300 */
[----:B------:R-:W-:Y:S01]  /*1ea10*/  ULDC.64 UR4, c[0x0][0xc08] ;  /* 0x0003020000047ab9 */ /* 0x000fe20000000a00 */
[----:B------:R-:W-:Y:S01]  /*1ea20*/  LOP3.LUT R8, R71, 0x380, RZ, 0xc0, !PT ;  /* 0x0000038047087812 */ /* 0x000fe200078ec0ff */
[----:B------:R-:W-:Y:S01]  /*1ea30*/  IMAD.X R27, RZ, RZ, R5, P1 ;  /* 0x000000ffff1b7224 */ /* 0x000fe200008e0605 */
[----:B------:R-:W-:-:S02]  /*1ea40*/  LOP3.LUT R10, R75, 0x380, RZ, 0xc0, !PT ;  /* 0x000003804b0a7812 */ /* 0x000fc400078ec0ff */
[----:B------:R-:W-:Y:S02]  /*1ea50*/  MOV R96, R4 ;  /* 0x0000000400607202 */ /* 0x000fe40000000f00 */
[----:B------:R-:W-:Y:S02]  /*1ea60*/  IADD3.X R13, RZ, R5, RZ, P4, !PT ;  /* 0x00000005ff0d7210 */ /* 0x000fe400027fe4ff */
[----:B------:R-:W-:Y:S02]  /*1ea70*/  LOP3.LUT R12, R79, 0x380, RZ, 0xc0, !PT ;  /* 0x000003804f0c7812 */ /* 0x000fe400078ec0ff */
[----:B------:R-:W-:Y:S02]  /*1ea80*/  LOP3.LUT R14, R101, 0x380, RZ, 0xc0, !PT ;  /* 0x00000380650e7812 */ /* 0x000fe400078ec0ff */
[----:B------:R-:W-:Y:S02]  /*1ea90*/  F2FP.F16.F32.PACK_AB R4, R91, R24 ;  /* 0x000000185b04723e */ /* 0x000fe400000000ff */
[----:B------:R-:W-:-:S02]  /*1eaa0*/  F2FP.F16.F32.PACK_AB R5, R32, R99 ;  /* 0x000000632005723e */ /* 0x000fc400000000ff */
[----:B------:R-:W-:Y:S02]  /*1eab0*/  LOP3.LUT R24, R103, 0x380, RZ, 0xc0, !PT ;  /* 0x0000038067187812 */ /* 0x000fe400078ec0ff */
[----:B-1----:R-:W-:Y:S01]  /*1eac0*/  LOP3.LUT R28, R105, 0x380, RZ, 0xc0, !PT ;  /* 0x00000380691c7812 */ /* 0x002fe200078ec0ff */
[----:B------:R1:W-:Y:S01]  /*1ead0*/  STSM.16.M88.4 [R96], R4 ;  /* 0x0000000460007844 */ /* 0x0003e20000000200 */
[----:B------:R-:W-:Y:S02]  /*1eae0*/  ISETP.NE.U32.AND P2, PT, RZ, UR4, PT ;  /* 0x00000004ff007c0c */ /* 0x000fe4000bf45070 */
[----:B------:R-:W-:Y:S02]  /*1eaf0*/  LOP3.LUT R32, R107, 0x380, RZ, 0xc0, !PT ;  /* 0x000003806b207812 */ /* 0x000fe400078ec0ff */
[----:B------:R-:W-:Y:S02]  /*1eb00*/  SHF.R.U64 R8, R8, 0x3, RZ ;  /* 0x0000000308087819 */ /* 0x000fe400000012ff */
[----:B------:R-:W-:-:S02]  /*1eb10*/  SHF.R.U64 R10, R10, 0x3, RZ ;  /* 0x000000030a0a7819 */ /* 0x000fc400000012ff */
[----:B------:R-:W-:Y:S02]  /*1eb20*/  SHF.R.U64 R12, R12, 0x3, RZ ;  /* 0x000000030c0c7819 */ /* 0x000fe400000012ff */
[----:B------:R-:W-:Y:S02]  /*1eb30*/  SHF.R.U64 R14, R14, 0x3, RZ ;  /* 0x000000030e0e7819 */ /* 0x000fe400000012ff */
[----:B------:R-:W-:Y:S02]  /*1eb40*/  SHF.R.U64 R24, R24, 0x3, RZ ;  /* 0x0000000318187819 */ /* 0x000fe400000012ff */
[----:B------:R-:W-:Y:S02]  /*1eb50*/  SHF.R.U64 R28, R28, 0x3, RZ ;  /* 0x000000031c1c7819 */ /* 0x000fe400000012ff */
[----:B------:R-:W-:Y:S02]  /*1eb60*/  ISETP.NE.AND.EX P2, PT, RZ, UR5, PT, P2 ;  /* 0x00000005ff007c0c */ /* 0x000fe4000bf45320 */
[----:B------:R-:W-:-:S02]  /*1eb70*/  SHF.R.U64 R32, R32, 0x3, RZ ;  /* 0x0000000320207819 */ /* 0x000fc400000012ff */
[----:B------:R-:W-:Y:S02]  /*1eb80*/  LOP3.LUT R8, R8, R71, RZ, 0x3c, !PT ;  /* 0x0000004708087212 */ /* 0x000fe400078e3cff */
[----:B------:R-:W-:Y:S02]  /*1eb90*/  LOP3.LUT R10, R10, R75, RZ, 0x3c, !PT ;  /* 0x0000004b0a0a7212 */ /* 0x000fe400078e3cff */
[----:B------:R-:W-:Y:S02]  /*1eba0*/  LOP3.LUT R12, R12, R79, RZ, 0x3c, !PT ;  /* 0x0000004f0c0c7212 */ /* 0x000fe400078e3cff */
[----:B------:R-:W-:Y:S02]  /*1ebb0*/  LOP3.LUT R14, R14, R101, RZ, 0x3c, !PT ;  /* 0x000000650e0e7212 */ /* 0x000fe400078e3cff */
[----:B------:R-:W-:Y:S02]  /*1ebc0*/  LOP3.LUT R24, R24, R103, RZ, 0x3c, !PT ;  /* 0x0000006718187212 */ /* 0x000fe400078e3cff */
[----:B------:R-:W-:-:S02]  /*1ebd0*/  LOP3.LUT R26, R28, R105, RZ, 0x3c, !PT ;  /* 0x000000691c1a7212 */ /* 0x000fc400078e3cff */
[----:B------:R-:W-:Y:S02]  /*1ebe0*/  LOP3.LUT R32, R32, R107, RZ, 0x3c, !PT ;  /* 0x0000006b20207212 */ /* 0x000fe400078e3cff */
[----:B------:R-:W-:Y:S02]  /*1ebf0*/  MOV R79, R8 ;  /* 0x00000008004f7202 */ /* 0x000fe40000000f00 */
[----:B------:R-:W-:Y:S02]  /*1ec00*/  MOV R78, R10 ;  /* 0x0000000a004e7202 */ /* 0x000fe40000000f00 */
[----:B-1----:R-:W-:Y:S02]  /*1ec10*/  F2FP.F16.F32.PACK_AB R4, R89, R88 ;  /* 0x000000585904723e */ /* 0x002fe400000000ff */
[----:B------:R-:W-:Y:S02]  /*1ec20*/  F2FP.F16.F32.PACK_AB R5, R94, R93 ;  /* 0x0000005d5e05723e */ /* 0x000fe400000000ff */
[----:B------:R-:W-:-:S02]  /*1ec30*/  F2FP.F16.F32.PACK_AB R6, R90, R21 ;  /* 0x000000155a06723e */ /* 0x000fc400000000ff */
[----:B------:R-:W-:Y:S01]  /*1ec40*/  F2FP.F16.F32.PACK_AB R7, R95, R92 ;  /* 0x0000005c5f07723e */ /* 0x000fe200000000ff */
[----:B------:R-:W-:Y:S01]  /*1ec50*/  ULDC UR4, c[0x0][0xa88] ;  /* 0x0002a20000047ab9 */ /* 0x000fe20000000800 */
[----:B------:R-:W-:Y:S01]  /*1ec60*/  MOV R75, R12 ;  /* 0x0000000c004b7202 */ /* 0x000fe20000000f00 */
[----:B------:R-:W1:Y:S01]  /*1ec70*/  LDC R21, c[0x0][0xbe8] ;  /* 0x0002fa00ff157b82 */ /* 0x000e620000000800 */
[----:B------:R-:W-:Y:S01]  /*1ec80*/  MOV R74, R14 ;  /* 0x0000000e004a7202 */ /* 0x000fe20000000f00 */
[----:B------:R-:W-:Y:S01]  /*1ec90*/  STSM.16.M88.4 [R79], R4 ;  /* 0x000000044f007844 */ /* 0x000fe20000000200 */
[----:B------:R-:W-:Y:S02]  /*1eca0*/  F2FP.F16.F32.PACK_AB R8, R41, R40 ;  /* 0x000000282908723e */ /* 0x000fe400000000ff */
[----:B------:R-:W-:Y:S02]  /*1ecb0*/  F2FP.F16.F32.PACK_AB R9, R43, R72 ;  /* 0x000000482b09723e */ /* 0x000fe400000000ff */
[----:B------:R-:W-:Y:S01]  /*1ecc0*/  F2FP.F16.F32.PACK_AB R10, R45, R44 ;  /* 0x0000002c2d0a723e */ /* 0x000fe200000000ff */
[----:B------:R-:W2:Y:S01]  /*1ecd0*/  LDC.64 R40, c[0x0][0xc00] ;  /* 0x00030000ff287b82 */ /* 0x000ea20000000a00 */
[----:B------:R-:W-:-:S02]  /*1ece0*/  F2FP.F16.F32.PACK_AB R11, R47, R34 ;  /* 0x000000222f0b723e */ /* 0x000fc400000000ff */
[----:B------:R-:W-:Y:S02]  /*1ecf0*/  MOV R71, R24 ;  /* 0x0000001800477202 */ /* 0x000fe40000000f00 */
[----:B------:R-:W-:Y:S01]  /*1ed00*/  MOV R70, R26 ;  /* 0x0000001a00467202 */ /* 0x000fe20000000f00 */
[----:B------:R3:W-:Y:S01]  /*1ed10*/  STSM.16.M88.4 [R78], R8 ;  /* 0x000000084e007844 */ /* 0x0007e20000000200 */
[----:B------:R-:W-:Y:S02]  /*1ed20*/  F2FP.F16.F32.PACK_AB R12, R49, R48 ;  /* 0x00000030310c723e */ /* 0x000fe400000000ff */
[----:B------:R-:W-:Y:S02]  /*1ed30*/  F2FP.F16.F32.PACK_AB R13, R51, R50 ;  /* 0x00000032330d723e */ /* 0x000fe400000000ff */
[----:B------:R-:W-:Y:S02]  /*1ed40*/  F2FP.F16.F32.PACK_AB R14, R53, R52 ;  /* 0x00000034350e723e */ /* 0x000fe400000000ff */
[----:B------:R-:W-:-:S02]  /*1ed50*/  F2FP.F16.F32.PACK_AB R15, R55, R54 ;  /* 0x00000036370f723e */ /* 0x000fc400000000ff */
[----:B------:R-:W-:Y:S02]  /*1ed60*/  MOV R28, R32 ;  /* 0x00000020001c7202 */ /* 0x000fe40000000f00 */
[----:B------:R-:W-:Y:S01]  /*1ed70*/  F2FP.F16.F32.PACK_AB R24, R57, R56 ;  /* 0x000000383918723e */ /* 0x000fe200000000ff */
[----:B------:R-:W-:Y:S01]  /*1ed80*/  STSM.16.M88.4 [R75], R12 ;  /* 0x0000000c4b007844 */ /* 0x000fe20000000200 */
[----:B------:R-:W-:Y:S02]  /*1ed90*/  F2FP.F16.F32.PACK_AB R25, R59, R58 ;  /* 0x0000003a3b19723e */ /* 0x000fe400000000ff */
[----:B------:R-:W-:Y:S01]  /*1eda0*/  F2FP.F16.F32.PACK_AB R26, R61, R60 ;  /* 0x0000003c3d1a723e */ /* 0x000fe200000000ff */
[----:B---3--:R-:W3:Y:S01]  /*1edb0*/  @P2 LDC.64 R8, c[0x0][0xc08] ;  /* 0x00030200ff082b82 */ /* 0x008ee20000000a00 */
[----:B------:R-:W-:Y:S01]  /*1edc0*/  F2FP.F16.F32.PACK_AB R27, R63, R62 ;  /* 0x0000003e3f1b723e */ /* 0x000fe200000000ff */
[----:B--2---:R-:W-:Y:S01]  /*1edd0*/  IMAD.WIDE R40, R196, 0x4, R40 ;  /* 0x00000004c4287825 */ /* 0x004fe200078e0228 */
[----:B------:R-:W-:-:S02]  /*1ede0*/  F2FP.F16.F32.PACK_AB R32, R65, R64 ;  /* 0x000000404120723e */ /* 0x000fc400000000ff */
[----:B------:R-:W-:Y:S01]  /*1edf0*/  F2FP.F16.F32.PACK_AB R33, R67, R66 ;  /* 0x000000424321723e */ /* 0x000fe200000000ff */
[----:B------:R-:W-:Y:S01]  /*1ee00*/  STSM.16.M88.4 [R74], R24 ;  /* 0x000000184a007844 */ /* 0x000fe20000000200 */
[----:B------:R-:W-:Y:S02]  /*1ee10*/  F2FP.F16.F32.PACK_AB R34, R69, R68 ;  /* 0x000000444522723e */ /* 0x000fe400000000ff */
[----:B------:R-:W-:Y:S02]  /*1ee20*/  F2FP.F16.F32.PACK_AB R4, R81, R80 ;  /* 0x000000505104723e */ /* 0x000fe400000000ff */
[----:B------:R-:W-:Y:S01]  /*1ee30*/  F2FP.F16.F32.PACK_AB R5, R83, R82 ;  /* 0x000000525305723e */ /* 0x000fe200000000ff */
[----:B------:R-:W-:Y:S01]  /*1ee40*/  STSM.16.M88.4 [R71], R32 ;  /* 0x0000002047007844 */ /* 0x000fe20000000200 */
[----:B------:R-:W-:Y:S02]  /*1ee50*/  F2FP.F16.F32.PACK_AB R6, R85, R84 ;  /* 0x000000545506723e */ /* 0x000fe400000000ff */
[----:B------:R-:W-:Y:S01]  /*1ee60*/  F2FP.F16.F32.PACK_AB R7, R87, R86 ;  /* 0x000000565707723e */ /* 0x000fe200000000ff */
[----:B------:R-:W-:Y:S01]  /*1ee70*/  STSM.16.M88.4 [R70], R36 ;  /* 0x0000002446007844 */ /* 0x000fe20000000200 */
[----:B------:R-:W-:-:S03]  /*1ee80*/  MOV R48, RZ ;  /* 0x000000ff00307202 */ /* 0x000fc60000000f00 */
[----:B------:R2:W-:Y:S01]  /*1ee90*/  STSM.16.M88.4 [R28], R4 ;  /* 0x000000041c007844 */ /* 0x0005e20000000200 */
[----:B------:R-:W-:Y:S01]  /*1eea0*/  BAR.SYNC.DEFER_BLOCKING 0x1, 0x100 ;  /* 0x0044000000007b1d */ /* 0x000fe20000010000 */
[----:B--2---:R-:W-:Y:S02]  /*1eeb0*/  IMAD.U32 R6, RZ, RZ, UR4 ;  /* 0x00000004ff067e24 */ /* 0x004fe4000f8e00ff */
[----:B---3--:R-:W-:-:S03]  /*1eec0*/  @P2 IMAD.WIDE R4, R196, 0x4, R8 ;  /* 0x00000004c4042825 */ /* 0x008fc600078e0208 */
[----:B------:R2:W5:Y:S01]  /*1eed0*/  @P0 LDG.E R48, desc[UR60][R40.64] ;  /* 0x0000003c28300981 */ /* 0x000562000c1e1900 */
[----:B-1----:R-:W-:-:S03]  /*1eee0*/  ISETP.NE.AND P1, PT, R21, 0x1, PT ;  /* 0x000000011500780c */ /* 0x002fc60003f25270 */
[----:B------:R2:W5:Y:S10]  /*1eef0*/  @P2 LDG.E R6, desc[UR60][R4.64] ;  /* 0x0000003c04062981 */ /* 0x000574000c1e1900 */
[----:B------:R-:W1:Y:S08]  /*1ef00*/  @P1 LDC R10, c[0x0][0xbec] ;  /* 0x0002fb00ff0a1b82 */ /* 0x000e700000000800 */
[----:B------:R-:W3:Y:S01]  /*1ef10*/  @P1 LDC R13, c[0x0][0xbf0] ;  /* 0x0002fc00ff0d1b82 */ /* 0x000ee20000000800 */
[----:B--2---:R-:W-:Y:S05]  /*1ef20*/  @P2 BRA `(.L_x_1849) ;  /* 0x0000000000102947 */ /* 0x004fea0003800000 */
[----:B------:R-:W-:Y:S05]  /*1ef30*/  @!P0 BRA `(.L_x_1849) ;  /* 0x00000000000c8947 */ /* 0x000fea0003800000 */
[----:B------:R-:W2:Y:S04]  /*1ef40*/  LDG.E R5, desc[UR60][R40.64] ;  /* 0x0000003c28057981 */ /* 0x000ea8000c1e1900 */
[----:B-----5:R-:W2:Y:S02]  /*1ef50*/  LDG.E R6, desc[UR60][R40.64+0x4] ;  /* 0x0000043c28067981 */ /* 0x020ea4000c1e1900 */
[----:B--2---:R-:W-:-:S07]  /*1ef60*/  IMAD.IADD R6, R6, 0x1, -R5 ;  /* 0x0000000106067824 */ /* 0x004fce00078e0a05 */
.L_x_1849:
[----:B------:R-:W-:Y:S01]  /*1ef70*/  SHF.R.S32.HI R54, RZ, 0x1f, R195 ;  /* 0x0000001fff367819 */ /* 0x000fe200000114c3 */
[--C-:B------:R-:W-:Y:S01]  /*1ef80*/  IMAD.IADD R15, R191, 0x1, R187.reuse ;  /* 0x00000001bf0f7824 */ /* 0x100fe200078e02bb */
[----:B------:R-:W-:Y:S01]  /*1ef90*/  ULDC.64 UR4, c[0x0][0xb90] ;  /* 0x0002e40000047ab9 */ /* 0x000fe20000000a00 */
[----:B-----5:R-:W-:Y:S01]  /*1efa0*/  SHF.R.S32.HI R49, RZ, 0x1f, R48 ;  /* 0x0000001fff317819 */ /* 0x020fe20000011430 */
[----:B------:R-:W-:Y:S01]  /*1efb0*/  IMAD.IADD R14, R221, 0x1, R187 ;  /* 0x00000001dd0e7824 */ /* 0x000fe200078e02bb */
[----:B------:R-:W-:Y:S01]  /*1efc0*/  LEA R9, R199, R192, 0x6 ;  /* 0x000000c0c7097211 */ /* 0x000fe200078e30ff */
[----:B------:R-:W-:Y:S01]  /*1efd0*/  IMAD R4, R54, UR4, RZ ;  /* 0x0000000436047c24 */ /* 0x000fe2000f8e02ff */
[----:B------:R-:W-:Y:S01]  /*1efe0*/  SEL R55, R196, RZ, !P0 ;  /* 0x000000ffc4377207 */ /* 0x000fe20004000000 */
[----:B-1----:R-:W-:Y:S01]  /*1eff0*/  @P1 IMAD.HI.U32 R8, R15, R10, RZ ;  /* 0x0000000a0f081227 */ /* 0x002fe200078e00ff */
[----:B------:R-:W-:-:S03]  /*1f000*/  SHF.R.S32.HI R10, RZ, 0x1f, R196 ;  /* 0x0000001fff0a7819 */ /* 0x000fc600000114c4 */
[----:B------:R-:W-:Y:S01]  /*1f010*/  IMAD.MOV.U32 R7, RZ, RZ, R15 ;  /* 0x000000ffff077224 */ /* 0x000fe200078e000f */
[----:B---3--:R-:W-:Y:S01]  /*1f020*/  @P1 SHF.R.U32.HI R7, RZ, R13, R8 ;  /* 0x0000000dff071219 */ /* 0x008fe20000011608 */
[C---:B------:R-:W-:Y:S01]  /*1f030*/  IMAD R11, R195.reuse, UR5, R4 ;  /* 0x00000005c30b7c24 */ /* 0x040fe2000f8e0204 */
[----:B------:R-:W-:Y:S01]  /*1f040*/  SEL R28, R10, RZ, !P0 ;  /* 0x000000ff0a1c7207 */ /* 0x000fe20004000000 */
[----:B------:R-:W-:Y:S01]  /*1f050*/  IMAD.WIDE.U32 R4, R195, UR4, R48 ;  /* 0x00000004c3047c25 */ /* 0x000fe2000f8e0030 */
[----:B------:R-:W-:-:S03]  /*1f060*/  ULDC.64 UR4, c[0x0][0xb98] ;  /* 0x0002e60000047ab9 */ /* 0x000fc60000000a00 */
[----:B------:R-:W-:Y:S01]  /*1f070*/  IMAD.IADD R5, R5, 0x1, R11 ;  /* 0x0000000105057824 */ /* 0x000fe200078e020b */
[--C-:B------:R-:W-:Y:S01]  /*1f080*/  SHF.R.S32.HI R11, RZ, 0x1f, R7.reuse ;  /* 0x0000001fff0b7819 */ /* 0x100fe20000011407 */
[----:B------:R-:W-:Y:S02]  /*1f090*/  IMAD.MOV R10, RZ, RZ, -R7 ;  /* 0x000000ffff0a7224 */ /* 0x000fe400078e0a07 */
[----:B------:R-:W-:-:S04]  /*1f0a0*/  IMAD.WIDE.U32 R4, R55, UR4, R4 ;  /* 0x0000000437047c25 */ /* 0x000fc8000f8e0004 */
[----:B------:R-:W-:Y:S01]  /*1f0b0*/  IMAD.WIDE R2, R9, 0x2, R2 ;  /* 0x0000000209027825 */ /* 0x000fe200078e0202 */
[----:B------:R-:W-:-:S03]  /*1f0c0*/  IADD3 R4, P2, R7, R4, RZ ;  /* 0x0000000407047210 */ /* 0x000fc60007f5e0ff */
[----:B------:R-:W-:Y:S01]  /*1f0d0*/  IMAD R8, R28, UR4, RZ ;  /* 0x000000041c087c24 */ /* 0x000fe2000f8e02ff */
[C---:B------:R-:W-:Y:S01]  /*1f0e0*/  IADD3 R13, P3, R2.reuse, 0x2000, RZ ;  /* 0x00002000020d7810 */ /* 0x040fe20007f7e0ff */
[----:B------:R-:W-:Y:S01]  /*1f0f0*/  IMAD R9, R21, R10, R15 ;  /* 0x0000000a15097224 */ /* 0x000fe200078e020f */
[----:B------:R-:W-:Y:S01]  /*1f100*/  IADD3 R15, P0, R2, 0x1000, RZ ;  /* 0x00001000020f7810 */ /* 0x000fe20007f1e0ff */
[----:B------:R-:W-:Y:S01]  /*1f110*/  IMAD R8, R55, UR5, R8 ;  /* 0x0000000537087c24 */ /* 0x000fe2000f8e0208 */
[----:B------:R-:W-:Y:S01]  /*1f120*/  ULDC.64 UR4, c[0x0][0xb88] ;  /* 0x0002e20000047ab9 */ /* 0x000fe20000000a00 */
[----:B------:R-:W-:Y:S01]  /*1f130*/  IMAD R57, R6, R21, RZ ;  /* 0x0000001506397224 */ /* 0x000fe200078e02ff */
[----:B------:R-:W-:Y:S02]  /*1f140*/  SHF.R.S32.HI R7, RZ, 0x1f, R9 ;  /* 0x0000001fff077819 */ /* 0x000fe40000011409 */
[----:B------:R-:W-:Y:S02]  /*1f150*/  IADD3.X R5, R11, R5, R8, P2, !PT ;  /* 0x000000050b057210 */ /* 0x000fe400017fe408 */
[----:B------:R-:W-:Y:S01]  /*1f160*/  IADD3 R25, P2, R2, 0x3000, RZ ;  /* 0x0000300002197810 */ /* 0x000fe20007f5e0ff */
[----:B------:R-:W-:Y:S01]  /*1f170*/  IMAD R10, R7, UR4, RZ ;  /* 0x00000004070a7c24 */ /* 0x000fe2000f8e02ff */
[----:B------:R-:W-:Y:S01]  /*1f180*/  LOP3.LUT R12, R13, 0x380, RZ, 0xc0, !PT ;  /* 0x000003800d0c7812 */ /* 0x000fe200078ec0ff */
[----:B------:R-:W-:Y:S01]  /*1f190*/  IMAD.WIDE.U32 R4, R9, UR4, R4 ;  /* 0x0000000409047c25 */ /* 0x000fe2000f8e0004 */
[----:B------:R-:W-:-:S02]  /*1f1a0*/  LOP3.LUT R24, R25, 0x380, RZ, 0xc0, !PT ;  /* 0x0000038019187812 */ /* 0x000fc400078ec0ff */
[----:B------:R-:W-:Y:S01]  /*1f1b0*/  SHF.R.U64 R12, R12, 0x3, RZ ;  /* 0x000000030c0c7819 */ /* 0x000fe200000012ff */
[----:B------:R-:W-:Y:S01]  /*1f1c0*/  IMAD R7, R9, UR5, R10 ;  /* 0x0000000509077c24 */ /* 0x000fe2000f8e020a */
[----:B------:R-:W-:Y:S01]  /*1f1d0*/  ULDC.64 UR4, c[0x0][0xb50] ;  /* 0x0002d40000047ab9 */ /* 0x000fe20000000a00 */
[----:B------:R-:W-:Y:S02]  /*1f1e0*/  SHF.R.U64 R24, R24, 0x3, RZ ;  /* 0x0000000318187819 */ /* 0x000fe400000012ff */
[----:B------:R-:W-:Y:S01]  /*1f1f0*/  IMAD.IADD R5, R5, 0x1, R7 ;  /* 0x0000000105057824 */ /* 0x000fe200078e0207 */
[C---:B------:R-:W-:Y:S02]  /*1f200*/  LEA R10, P4, R4.reuse, UR4, 0x2 ;  /* 0x00000004040a7c11 */ /* 0x040fe4000f8810ff */
[----:B------:R-:W-:Y:S02]  /*1f210*/  IADD3.X R9, RZ, R3, RZ, P0, !PT ;  /* 0x00000003ff097210 */ /* 0x000fe400007fe4ff */
[----:B------:R-:W-:Y:S01]  /*1f220*/  LEA.HI.X R11, R4, UR5, R5, 0x2, P4 ;  /* 0x00000005040b7c11 */ /* 0x000fe2000a0f1405 */
[----:B------:R-:W-:Y:S01]  /*1f230*/  SHFL.IDX PT, R50, R10, RZ, 0x1c1f ;  /* 0x001c1fff0a327589 */ /* 0x000fe200000e0000 */
[----:B------:R-:W-:Y:S01]  /*1f240*/  LOP3.LUT P0, RZ, R208, 0x3, RZ, 0xc0, !PT ;  /* 0x00000003d0ff7812 */ /* 0x000fe2000780c0ff */
[----:B------:R-:W-:Y:S01]  /*1f250*/  VIADD R4, R14, 0x8 ;  /* 0x000000080e047836 */ /* 0x000fe20000000000 */
[----:B------:R-:W-:Y:S01]  /*1f260*/  LOP3.LUT R24, R24, R25, RZ, 0x3c, !PT ;  /* 0x0000001918187212 */ /* 0x000fe200078e3cff */
[----:B------:R-:W1:Y:S01]  /*1f270*/  SHFL.IDX PT, R51, R11, RZ, 0x1c1f ;  /* 0x001c1fff0b337589 */ /* 0x000e6200000e0000 */
[----:B------:R-:W-:Y:S01]  /*1f280*/  IMAD.X R25, RZ, RZ, R3, P2 ;  /* 0x000000ffff197224 */ /* 0x000fe200010e0603 */
[-C--:B------:R-:W-:Y:S01]  /*1f290*/  ISETP.GE.OR P2, PT, R14, R57.reuse, P0 ;  /* 0x000000390e00720c */ /* 0x080fe20000746670 */
[----:B------:R-:W-:Y:S01]  /*1f2a0*/  ULDC.64 UR4, c[0x0][0xaa0] ;  /* 0x0002a80000047ab9 */ /* 0x000fe20000000a00 */
[----:B------:R-:W-:Y:S01]  /*1f2b0*/  SHFL.IDX PT, R52, R10, 0x1, 0x1c1f ;  /* 0x003c1f000a347f89 */ /* 0x000fe200000e0000 */
[----:B------:R-:W-:-:S02]  /*1f2c0*/  ISETP.GE.OR P0, PT, R4, R57, P0 ;  /* 0x000000390400720c */ /* 0x000fc40000706670 */
[----:B------:R-:W-:Y:S01]  /*1f2d0*/  LOP3.LUT R12, R12, R13, RZ, 0x3c, !PT ;  /* 0x0000000d0c0c7212 */ /* 0x000fe200078e3cff */
[----:B------:R-:W2:Y:S01]  /*1f2e0*/  SHFL.IDX PT, R53, R11, 0x1, 0x1c1f ;  /* 0x003c1f000b357f89 */ /* 0x000ea200000e0000 */
[----:B------:R-:W-:Y:S01]  /*1f2f0*/  IMAD.X R13, RZ, RZ, R3, P3 ;  /* 0x000000ffff0d7224 */ /* 0x000fe200018e0603 */
[C---:B------:R-:W-:Y:S02]  /*1f300*/  IADD3 R5, P3, R2.reuse, 0x7000, RZ ;  /* 0x0000700002057810 */ /* 0x040fe40007f7e0ff */
[C---:B------:R-:W-:Y:S02]  /*1f310*/  IADD3 R33, P6, R2.reuse, 0x4000, RZ ;  /* 0x0000400002217810 */ /* 0x040fe40007fde0ff */
[C---:B------:R-:W-:Y:S02]  /*1f320*/  IADD3 R37, P5, R2.reuse, 0x5000, RZ ;  /* 0x0000500002257810 */ /* 0x040fe40007fbe0ff */
[C---:B------:R-:W-:Y:S02]  /*1f330*/  IADD3 R41, P4, R2.reuse, 0x6000, RZ ;  /* 0x0000600002297810 */ /* 0x040fe40007f9e0ff */
[----:B------:R-:W-:-:S02]  /*1f340*/  LOP3.LUT R7, R2, 0x380, RZ, 0xc0, !PT ;  /* 0x0000038002077812 */ /* 0x000fc400078ec0ff */
[----:B------:R-:W-:Y:S01]  /*1f350*/  LOP3.LUT R8, R15, 0x380, RZ, 0xc0, !PT ;  /* 0x000003800f087812 */ /* 0x000fe200078ec0ff */
[----:B-1----:R1:W-:Y:S01]  /*1f360*/  @!P2 ST.E desc[UR60][R50.64], R0 ;  /* 0x000000003200a985 */ /* 0x0023e2000c10193c */
[----:B------:R-:W-:Y:S01]  /*1f370*/  LOP3.LUT R4, R5, 0x380, RZ, 0xc0, !PT ;  /* 0x0000038005047812 */ /* 0x000fe200078ec0ff */
[----:B------:R-:W-:Y:S01]  /*1f380*/  IMAD R49, R49, UR4, RZ ;  /* 0x0000000431317c24 */ /* 0x000fe2000f8e02ff */
[----:B------:R-:W-:Y:S01]  /*1f390*/  LOP3.LUT R32, R33, 0x380, RZ, 0xc0, !PT ;  /* 0x0000038021207812 */ /* 0x000fe200078ec0ff */
[----:B------:R-:W-:Y:S01]  /*1f3a0*/  IMAD.X R45, RZ, RZ, R3, P3 ;  /* 0x000000ffff2d7224 */ /* 0x000fe200018e0603 */
[----:B------:R-:W-:Y:S02]  /*1f3b0*/  LOP3.LUT R36, R37, 0x380, RZ, 0xc0, !PT ;  /* 0x0000038025247812 */ /* 0x000fe400078ec0ff */
[----:B------:R-:W-:Y:S01]  /*1f3c0*/  LOP3.LUT R40, R41, 0x380, RZ, 0xc0, !PT ;  /* 0x0000038029287812 */ /* 0x000fe200078ec0ff */
[----:B--2---:R2:W-:Y:S01]  /*1f3d0*/  @!P0 ST.E desc[UR60][R52.64], R20 ;  /* 0x0000001434008985 */ /* 0x0045e2000c10193c */
[----:B------:R-:W-:-:S02]  /*1f3e0*/  SHF.R.U64 R7, R7, 0x3, RZ ;  /* 0x0000000307077819 */ /* 0x000fc400000012ff */
[----:B------:R-:W-:Y:S01]  /*1f3f0*/  SHF.R.U64 R4, R4, 0x3, RZ ;  /* 0x0000000304047819 */ /* 0x000fe200000012ff */
[----:B-1----:R-:W1:Y:S01]  /*1f400*/  @P1 LDC R51, c[0x0][0xbec] ;  /* 0x0002fb00ff331b82 */ /* 0x002e620000000800 */
[----:B------:R-:W-:Y:S01]  /*1f410*/  SHF.R.U64 R32, R32, 0x3, RZ ;  /* 0x0000000320207819 */ /* 0x000fe200000012ff */
[----:B------:R-:W-:Y:S01]  /*1f420*/  IMAD R0, R194, 0x20, R199 ;  /* 0x00000020c2007824 */ /* 0x000fe200078e02c7 */
[----:B------:R-:W-:Y:S01]  /*1f430*/  SHF.R.U64 R36, R36, 0x3, RZ ;  /* 0x0000000324247819 */ /* 0x000fe200000012ff */
[----:B------:R-:W-:Y:S01]  /*1f440*/  IMAD R49, R48, UR5, R49 ;  /* 0x0000000530317c24 */ /* 0x000fe2000f8e0231 */
[----:B------:R-:W-:Y:S01]  /*1f450*/  SHF.R.U64 R40, R40, 0x3, RZ ;  /* 0x0000000328287819 */ /* 0x000fe200000012ff */
[----:B------:R-:W5:Y:S01]  /*1f460*/  LD.E.128 R24, desc[UR60][R24.64] ;  /* 0x0000003c18187980 */ /* 0x000f62000c101d00 */
[----:B------:R-:W-:Y:S01]  /*1f470*/  LOP3.LUT R2, R7, R2, RZ, 0x3c, !PT ;  /* 0x0000000207027212 */ /* 0x000fe200078e3cff */
[----:B--2---:R-:W2:Y:S01]  /*1f480*/  @P1 LDC R53, c[0x0][0xbf0] ;  /* 0x0002fc00ff351b82 */ /* 0x004ea20000000800 */
[----:B------:R-:W-:Y:S01]  /*1f490*/  LOP3.LUT R32, R32, R33, RZ, 0x3c, !PT ;  /* 0x0000002120207212 */ /* 0x000fe200078e3cff */
[----:B------:R-:W-:Y:S01]  /*1f4a0*/  IMAD.X R33, RZ, RZ, R3, P6 ;  /* 0x000000ffff217224 */ /* 0x000fe200030e0603 */
[----:B------:R-:W-:-:S02]  /*1f4b0*/  LOP3.LUT R36, R36, R37, RZ, 0x3c, !PT ;  /* 0x0000002524247212 */ /* 0x000fc400078e3cff */
[----:B------:R-:W-:Y:S01]  /*1f4c0*/  LOP3.LUT R40, R40, R41, RZ, 0x3c, !PT ;  /* 0x0000002928287212 */ /* 0x000fe200078e3cff */
[----:B------:R-:W-:Y:S01]  /*1f4d0*/  IMAD.X R41, RZ, RZ, R3, P4 ;  /* 0x000000ffff297224 */ /* 0x000fe200020e0603 */
[----:B------:R-:W-:Y:S01]  /*1f4e0*/  LOP3.LUT R44, R4, R5, RZ, 0x3c, !PT ;  /* 0x00000005042c7212 */ /* 0x000fe200078e3cff */
[----:B------:R-:W5:Y:S01]  /*1f4f0*/  LD.E.128 R32, desc[UR60][R32.64] ;  /* 0x0000003c20207980 */ /* 0x000f62000c101d00 */
[----:B------:R-:W-:Y:S02]  /*1f500*/  IADD3.X R37, RZ, R3, RZ, P5, !PT ;  /* 0x00000003ff257210 */ /* 0x000fe40002ffe4ff */
[----:B------:R-:W-:Y:S01]  /*1f510*/  SHF.R.U64 R8, R8, 0x3, RZ ;  /* 0x0000000308087819 */ /* 0x000fe200000012ff */
[----:B------:R3:W5:Y:S03]  /*1f520*/  LD.E.128 R4, desc[UR60][R2.64] ;  /* 0x0000003c02047980 */ /* 0x000766000c101d00 */
[----:B------:R-:W-:Y:S01]  /*1f530*/  LOP3.LUT R8, R8, R15, RZ, 0x3c, !PT ;  /* 0x0000000f08087212 */ /* 0x000fe200078e3cff */
[----:B------:R-:W5:Y:S04]  /*1f540*/  LD.E.128 R36, desc[UR60][R36.64] ;  /* 0x0000003c24247980 */ /* 0x000f68000c101d00 */
[----:B------:R-:W5:Y:S01]  /*1f550*/  LD.E.128 R12, desc[UR60][R12.64] ;  /* 0x0000003c0c0c7980 */ /* 0x000f62000c101d00 */
[----:B---3--:R-:W-:Y:S01]  /*1f560*/  IMAD.WIDE.U32 R2, R48, UR4, RZ ;  /* 0x0000000430027c25 */ /* 0x008fe2000f8e00ff */
[----:B------:R-:W-:Y:S01]  /*1f570*/  ULDC.64 UR4, c[0x0][0xae8] ;  /* 0x0002ba0000047ab9 */ /* 0x000fe20000000a00 */
[----:B------:R-:W-:Y:S01]  /*1f580*/  IADD3 R48, R187, R0, RZ ;  /* 0x00000000bb307210 */ /* 0x000fe20007ffe0ff */
[----:B------:R-:W5:Y:S01]  /*1f590*/  LD.E.128 R8, desc[UR60][R8.64] ;  /* 0x0000003c08087980 */ /* 0x000f62000c101d00 */
[----:B------:R-:W-:-:S02]  /*1f5a0*/  IMAD.IADD R3, R3, 0x1, R49 ;  /* 0x0000000103037824 */ /* 0x000fc400078e0231 */
[----:B------:R-:W-:Y:S01]  /*1f5b0*/  IMAD R20, R54, UR4, RZ ;  /* 0x0000000436147c24 */ /* 0x000fe2000f8e02ff */
[----:B------:R-:W5:Y:S01]  /*1f5c0*/  LD.E.128 R40, desc[UR60][R40.64] ;  /* 0x0000003c28287980 */ /* 0x000f62000c101d00 */
[----:B------:R-:W-:-:S03]  /*1f5d0*/  IMAD.WIDE.U32 R2, R195, UR4, R2 ;  /* 0x00000004c3027c25 */ /* 0x000fc6000f8e0002 */
[----:B------:R-:W5:Y:S01]  /*1f5e0*/  LD.E.128 R44, desc[UR60][R44.64] ;  /* 0x0000003c2c2c7980 */ /* 0x000f62000c101d00 */
[----:B------:R-:W-:Y:S01]  /*1f5f0*/  IMAD R49, R195, UR5, R20 ;  /* 0x00000005c3317c24 */ /* 0x000fe2000f8e0214 */
[----:B------:R-:W-:Y:S01]  /*1f600*/  ULDC.64 UR4, c[0x0][0xaf0] ;  /* 0x0002bc0000047ab9 */ /* 0x000fe20000000a00 */
[----:B-1----:R-:W-:Y:S01]  /*1f610*/  @P1 IMAD.HI.U32 R0, R48, R51, RZ ;  /* 0x0000003330001227 */ /* 0x002fe200078e00ff */
[----:B------:R-:W-:Y:S01]  /*1f620*/  @!PT LDS RZ, [RZ] ;  /* 0x00000000fffff984 */ /* 0x000fe20000000800 */
[----:B------:R-:W-:Y:S01]  /*1f630*/  @!PT LDS RZ, [RZ] ;  /* 0x00000000fffff984 */ /* 0x000fe20000000800 */
[----:B------:R-:W-:Y:S01]  /*1f640*/  @!PT LDS RZ, [RZ] ;  /* 0x00000000fffff984 */ /* 0x000fe20000000800 */
[----:B------:R-:W-:Y:S01]  /*1f650*/  @!PT LDS RZ, [RZ] ;  /* 0x00000000fffff984 */ /* 0x000fe20000000800 */
[----:B------:R1:W-:Y:S06]  /*1f660*/  MEMBAR.ALL.CTA ;  /* 0x0000000000007992 */ /* 0x0003ec0000008000 */
[----:B-1----:R-:W1:Y:S01]  /*1f670*/  FENCE.VIEW.ASYNC.S ;  /* 0x00000000000073c6 */ /* 0x002e620000000000 */
[----:B------:R-:W-:-:S02]  /*1f680*/  IMAD.IADD R3, R3, 0x1, R49 ;  /* 0x0000000103037824 */ /* 0x000fc400078e0231 */
[----:B------:R-:W-:Y:S01]  /*1f690*/  IMAD.MOV.U32 R49, RZ, RZ, R48 ;  /* 0x000000ffff317224 */ /* 0x000fe200078e0030 */
[----:B--2---:R-:W-:Y:S01]  /*1f6a0*/  @P1 SHF.R.U32.HI R49, RZ, R53, R0 ;  /* 0x00000035ff311219 */ /* 0x004fe20000011600 */
[----:B------:R-:W-:-:S03]  /*1f6b0*/  IMAD R20, R28, UR4, RZ ;  /* 0x000000041c147c24 */ /* 0x000fc6000f8e02ff */
[--C-:B------:R-:W-:Y:S01]  /*1f6c0*/  SHF.R.S32.HI R0, RZ, 0x1f, R49.reuse ;  /* 0x0000001fff007819 */ /* 0x100fe20000011431 */
[C---:B------:R-:W-:Y:S02]  /*1f6d0*/  IMAD R51, R55.reuse, UR5, R20 ;  /* 0x0000000537337c24 */ /* 0x040fe4000f8e0214 */
[----:B------:R-:W-:Y:S02]  /*1f6e0*/  IMAD.MOV R20, RZ, RZ, -R49 ;  /* 0x000000ffff147224 */ /* 0x000fe400078e0a31 */
        /* <DEDUP_REMOVED lines=8> */
[----:B------:R-:W-:Y:S01]  /*1f770*/  IADD3 R50, R199, R187, RZ ;  /* 0x000000bbc7327210 */ /* 0x000fe20007ffe0ff */
[----:B------:R-:W-:-:S02]  /*1f780*/  ULDC.64 UR4, c[0x0][0xad8] ;  /* 0x0002b60000047ab9 */ /* 0x000fc40000000a00 */
        /* <DEDUP_REMOVED lines=8> */
[----:B------:R-:W-:Y:S01]  /*1f810*/  VIADD R0, R18, 0x2a820 ;  /* 0x0002a82012007836 */ /* 0x000fe20000000000 */
[----:B------:R-:W-:-:S02]  /*1f820*/  IADD3 R3, R3, R49, RZ ;  /* 0x0000003103037210 */ /* 0x000fc40007ffe0ff */
[----:B------:R-:W-:Y:S01]  /*1f830*/  LEA R28, P3, R2, UR4, 0x1 ;  /* 0x00000004021c7c11 */ /* 0x000fe2000f8608ff */
[----:B------:R-:W-:Y:S01]  /*1f840*/  VIADD R20, R50, 0x40 ;  /* 0x0000004032147836 */ /* 0x000fe20000000000 */
[----:B------:R-:W-:Y:S02]  /*1f850*/  PRMT R0, RZ, 0x654, R0 ;  /* 0x00000654ff007816 */ /* 0x000fe40000000000 */
[----:B------:R-:W-:Y:S01]  /*1f860*/  LEA.HI.X R48, R2, UR5, R3, 0x1, P3 ;  /* 0x0000000502307c11 */ /* 0x000fe200098f0c03 */
[----:B------:R-:W-:Y:S01]  /*1f870*/  BSSY B1, `(.L_x_1850) ;  /* 0x000000f000017945 */ /* 0x000fe20003800000 */
[----:B------:R-:W-:Y:S01]  /*1f880*/  ISETP.GE.AND P1, PT, R20, R57, PT ;  /* 0x000000391400720c */ /* 0x000fe20003f26270 */
[----:B-1----:R1:W-:Y:S01]  /*1f890*/  SYNCS.ARRIVE.TRANS64.RED.A1T0 RZ, [R0+URZ], RZ ;  /* 0x000000ff00ff79a7 */ /* 0x0023e2000810043f */
[----:B------:R2:W3:Y:S04]  /*1f8a0*/  SHFL.IDX PT, R20, R28, RZ, 0x181f ;  /* 0x00181fff1c147589 */ /* 0x0004e800000e0000 */
[----:B-1----:R2:W1:Y:S01]  /*1f8b0*/  SHFL.IDX PT, R0, R48, RZ, 0x181f ;  /* 0x00181fff30007589 */ /* 0x00246200000e0000 */
[----:B------:R-:W-:Y:S06]  /*1f8c0*/  @P2 BRA `(.L_x_1851) ;  /* 0x0000000000242947 */ /* 0x000fec0003800000 */
[----:B------:R-:W-:Y:S02]  /*1f8d0*/  ULDC UR4, c[0x0][0xac8] ;  /* 0x0002b20000047ab9 */ /* 0x000fe40000000800 */
[----:B------:R-:W-:Y:S02]  /*1f8e0*/  ISETP.GE.AND P2, PT, R192, UR4, PT ;  /* 0x00000004c0007c0c */ /* 0x000fe4000bf46270 */
[----:B------:R-:W-:-:S11]  /*1f8f0*/  ISETP.GE.AND P3, PT, R193, UR4, PT ;  /* 0x00000004c1007c0c */ /* 0x000fd6000bf66270 */
[CC--:B---3--:R-:W-:Y:S02]  /*1f900*/  @!P2 LEA R2, P4, R192.reuse, R20.reuse, 0x1 ;  /* 0x00000014c002a211 */ /* 0x0c8fe400078808ff */
[C---:B------:R-:W-:Y:S02]  /*1f910*/  @!P3 LEA R20, P5, R193.reuse, R20, 0x1 ;  /* 0x00000014c114b211 */ /* 0x040fe400078a08ff */
[-C--:B-1----:R-:W-:Y:S02]  /*1f920*/  @!P2 LEA.HI.X R3, R192, R0.reuse, R225, 0x1, P4 ;  /* 0x00000000c003a211 */ /* 0x082fe400020f0ce1 */
[----:B------:R-:W-:-:S03]  /*1f930*/  @!P3 LEA.HI.X R21, R193, R0, R224, 0x1, P5 ;  /* 0x00000000c115b211 */ /* 0x000fc600028f0ce0 */
[----:B-----5:R4:W-:Y:S04]  /*1f940*/  @!P2 ST.E.128 desc[UR60][R2.64], R4 ;  /* 0x000000040200a985 */ /* 0x0209e8000c101d3c */
[----:B------:R4:W-:Y:S02]  /*1f950*/  @!P3 ST.E.128 desc[UR60][R20.64], R32 ;  /* 0x000000201400b985 */ /* 0x0009e4000c101d3c */
.L_x_1851:
[----:B------:R-:W-:Y:S05]  /*1f960*/  BSYNC B1 ;  /* 0x0000000000017941 */ /* 0x000fea0003800000 */
.L_x_1850:
[----:B-1----:R1:W0:Y:S01]  /*1f970*/  SHFL.IDX PT, R0, R48, 0x1, 0x181f ;  /* 0x00381f0030007f89 */ /* 0x00222200000e0000 */
        /* <DEDUP_REMOVED lines=12> */
.L_x_1853:
[----:B------:R-:W-:Y:S05]  /*1fa40*/  BSYNC B1 ;  /* 0x0000000000017941 */ /* 0x000fea0003800000 */
.L_x_1852:
        /* <DEDUP_REMOVED lines=13> */
.L_x_1855:
[----:B------:R-:W-:Y:S05]  /*1fb20*/  BSYNC B1 ;  /* 0x0000000000017941 */ /* 0x000fea0003800000 */
.L_x_1854:
[----:B0-----:R-:W-:Y:S01]  /*1fb30*/  VIADD R0, R50, 0x60 ;  /* 0x0000006032007836 */ /* 0x001fe20000000000 */
[----:B-12---:R-:W0:Y:S04]  /*1fb40*/  SHFL.IDX PT, R48, R48, 0x3, 0x181f ;  /* 0x00781f0030307f89 */ /* 0x006e2800000e0000 */
[----:B------:R-:W-:Y:S01]  /*1fb50*/  ISETP.GE.AND P0, PT, R0, R57, PT ;  /* 0x000000390000720c */ /* 0x000fe20003f06270 */
[----:B----4-:R-:W1:-:S12]  /*1fb60*/  SHFL.IDX PT, R28, R28, 0x3, 0x181f ;  /* 0x00781f001c1c7f89 */ /* 0x010e5800000e0000 */
[----:B------:R-:W-:Y:S05]  /*1fb70*/  @P0 BRA `(.L_x_1856) ;  /* 0x0000000800e00947 */ /* 0x000fea0003800000 */
[----:B------:R-:W-:Y:S02]  /*1fb80*/  ULDC UR4, c[0x0][0xac8] ;  /* 0x0002b20000047ab9 */ /* 0x000fe40000000800 */
[----:B------:R-:W-:-:S13]  /*1fb90*/  ISETP.GE.AND P1, PT, R192, UR4, PT ;  /* 0x00000004c0007c0c */ /* 0x000fda000bf26270 */
[----:B-1----:R-:W-:-:S04]  /*1fba0*/  @!P1 LEA R2, P0, R192, R28, 0x1 ;  /* 0x0000001cc0029211 */ /* 0x002fc800078008ff */
[----:B0-----:R-:W-:Y:S02]  /*1fbb0*/  @!P1 LEA.HI.X R3, R192, R48, R225, 0x1, P0 ;  /* 0x00000030c0039211 */ /* 0x001fe400000f0ce1 */
[----:B------:R-:W-:-:S03]  /*1fbc0*/  ISETP.GE.AND P0, PT, R193, UR4, PT ;  /* 0x00000004c1007c0c */ /* 0x000fc6000bf06270 */
[----:B------:R2:W-:Y:S10]  /*1fbd0*/  @!P1 ST.E.128 desc[UR60][R2.64], R24 ;  /* 0x0000001802009985 */ /* 0x0005f4000c101d3c */
[----:B------:R-:W-:Y:S05]  /*1fbe0*/  @P0 BRA `(.L_x_1856) ;  /* 0x0000000800c40947 */ /* 0x000fea0003800000 */
[----:B--2---:R-:W-:-:S04]  /*1fbf0*/  LEA R2, P0, R193, R28, 0x1 ;  /* 0x0000001cc1027211 */ /* 0x004fc800078008ff */
[----:B------:R-:W-:-:S05]  /*1fc00*/  LEA.HI.X R3, R193, R48, R224, 0x1, P0 ;  /* 0x00000030c1037211 */ /* 0x000fca00000f0ce0 */
[----:B------:R4:W-:Y:S01]  /*1fc10*/  ST.E.128 desc[UR60][R2.64], R44 ;  /* 0x0000002c02007985 */ /* 0x0009e2000c101d3c */
[----:B------:R-:W-:Y:S05]  /*1fc20*/  BRA `(.L_x_1856) ;  /* 0x0000000800b47947 */ /* 0x000fea0003800000 */
.L_x_1848:
[----:B------:R-:W-:Y:S01]  /*1fc30*/  ULDC.64 UR4, c[0x0][0xc00] ;  /* 0x0003000000047ab9 */ /* 0x000fe20000000a00 */
[----:B------:R-:W2:Y:S01]  /*1fc40*/  LDC.64 R2, c[0x0][0xc00] ;  /* 0x00030000ff027b82 */ /* 0x000ea20000000a00 */
[----:B------:R-:W-:Y:S01]  /*1fc50*/  ISETP.NE.U32.AND P0, PT, RZ, UR4, PT ;  /* 0x00000004ff007c0c */ /* 0x000fe2000bf05070 */
[----:B------:R-:W-:-:S03]  /*1fc60*/  IMAD.MOV.U32 R6, RZ, RZ, RZ ;  /* 0x000000ffff067224 */ /* 0x000fc600078e00ff */
[----:B------:R-:W-:Y:S01]  /*1fc70*/  ISETP.NE.AND.EX P0, PT, RZ, UR5, PT, P0 ;  /* 0x00000005ff007c0c */ /* 0x000fe2000bf05300 */
[----:B------:R-:W-:Y:S02]  /*1fc80*/  ULDC.64 UR4, c[0x0][0xc08] ;  /* 0x0003020000047ab9 */ /* 0x000fe40000000a00 */
[----:B------:R-:W-:Y:S01]  /*1fc90*/  ISETP.NE.U32.AND P1, PT, RZ, UR4, PT ;  /* 0x00000004ff007c0c */ /* 0x000fe2000bf25070 */
[----:B------:R-:W3:Y:S03]  /*1fca0*/  LDC R21, c[0x0][0xbe8] ;  /* 0x0002fa00ff157b82 */ /* 0x000ee60000000800 */
[----:B------:R-:W-:Y:S01]  /*1fcb0*/  ISETP.NE.AND.EX P1, PT, RZ, UR5, PT, P1 ;  /* 0x00000005ff007c0c */ /* 0x000fe2000bf25310 */
[----:B--2---:R-:W-:-:S12]  /*1fcc0*/  IMAD.WIDE R2, R196, 0x4, R2 ;  /* 0x00000004c4027825 */ /* 0x004fd800078e0202 */
[----:B------:R-:W2:Y:S01]  /*1fcd0*/  @P1 LDC.64 R4, c[0x0][0xc08] ;  /* 0x00030200ff041b82 */ /* 0x000ea20000000a00 */
[----:B------:R-:W-:Y:S02]  /*1fce0*/  ULDC UR4, c[0x0][0xa88] ;  /* 0x0002a20000047ab9 */ /* 0x000fe40000000800 */
[----:B------:R-:W-:Y:S01]  /*1fcf0*/  IMAD.U32 R0, RZ, RZ, UR4 ;  /* 0x00000004ff007e24 */ /* 0x000fe2000f8e00ff */
[----:B------:R4:W5:Y:S01]  /*1fd00*/  @P0 LDG.E R6, desc[UR60][R2.64] ;  /* 0x0000003c02060981 */ /* 0x000962000c1e1900 */
[----:B--2---:R-:W-:-:S05]  /*1fd10*/  @P1 IMAD.WIDE R4, R196, 0x4, R4 ;  /* 0x00000004c4041825 */ /* 0x004fca00078e0204 */
[----:B------:R4:W5:Y:S01]  /*1fd20*/  @P1 LDG.E R0, desc[UR60][R4.64] ;  /* 0x0000003c04001981 */ /* 0x000962000c1e1900 */
[----:B---3--:R-:W-:Y:S01]  /*1fd30*/  ISETP.NE.AND P2, PT, R21, 0x1, PT ;  /* 0x000000011500780c */ /* 0x008fe20003f45270 */
[----:B------:R-:W2:-:S12]  /*1fd40*/  S2R R8, SR_TID.X ;  /* 0x0000000000087919 */ /* 0x000e980000002100 */
[----:B------:R-:W3:Y:S08]  /*1fd50*/  @P2 LDC R20, c[0x0][0xbec] ;  /* 0x0002fb00ff142b82 */ /* 0x000ef00000000800 */
[----:B------:R-:W0:Y:S01]  /*1fd60*/  @P2 LDC R25, c[0x0][0xbf0] ;  /* 0x0002fc00ff192b82 */ /* 0x000e220000000800 */
[----:B--2---:R-:W-:-:S05]  /*1fd70*/  VIADD R7, R8, 0xffffff80 ;  /* 0xffffff8008077836 */ /* 0x004fca0000000000 */
[----:B------:R-:W-:Y:S02]  /*1fd80*/  ISETP.GE.AND P3, PT, R7, 0x80, PT ;  /* 0x000000800700780c */ /* 0x000fe40003f66270 */
[----:B------:R-:W-:Y:S01]  /*1fd90*/  SHF.R.S32.HI R7, RZ, 0x1f, R196 ;  /* 0x0000001fff077819 */ /* 0x000fe200000114c4 */
[----:B----4-:R-:W-:Y:S10]  /*1fda0*/  @P1 BRA `(.L_x_1857) ;  /* 0x0000000000101947 */ /* 0x010ff40003800000 */
[----:B------:R-:W-:Y:S05]  /*1fdb0*/  @!P0 BRA `(.L_x_1857) ;  /* 0x00000000000c8947 */ /* 0x000fea0003800000 */
[----:B------:R-:W2:Y:S04]  /*1fdc0*/  LDG.E R5, desc[UR60][R2.64] ;  /* 0x0000003c02057981 */ /* 0x000ea8000c1e1900 */
[----:B-----5:R-:W2:Y:S02]  /*1fdd0*/  LDG.E R0, desc[UR60][R2.64+0x4] ;  /* 0x0000043c02007981 */ /* 0x020ea4000c1e1900 */
[----:B--2---:R-:W-:-:S07]  /*1fde0*/  IADD3 R0, -R5, R0, RZ ;  /* 0x0000000005007210 */ /* 0x004fce0007ffe1ff */
.L_x_1857:
[----:B------:R-:W-:Y:S01]  /*1fdf0*/  BSSY B1, `(.L_x_1858) ;  /* 0x000002c000017945 */ /* 0x000fe20003800000 */
[----:B------:R-:W-:Y:S02]  /*1fe00*/  SHF.R.S32.HI R10, RZ, 0x1f, R195 ;  /* 0x0000001fff0a7819 */ /* 0x000fe400000114c3 */
[----:B------:R-:W-:Y:S02]  /*1fe10*/  SEL R13, R196, RZ, !P0 ;  /* 0x000000ffc40d7207 */ /* 0x000fe40004000000 */
[----:B------:R-:W-:Y:S02]  /*1fe20*/  SEL R12, R7, RZ, !P0 ;  /* 0x000000ff070c7207 */ /* 0x000fe40004000000 */
[----:B-----5:R-:W-:Y:S01]  /*1fe30*/  SHF.R.S32.HI R11, RZ, 0x1f, R6 ;  /* 0x0000001fff0b7819 */ /* 0x020fe20000011406 */
[----:B------:R-:W-:Y:S06]  /*1fe40*/  @P3 BRA `(.L_x_1859) ;  /* 0x0000000000983947 */ /* 0x000fec0003800000 */
[----:B------:R-:W2:Y:S01]  /*1fe50*/  LDC R14, c[0x0][0xbe8] ;  /* 0x0002fa00ff0e7b82 */ /* 0x000ea20000000800 */
[----:B------:R-:W-:Y:S01]  /*1fe60*/  IADD3 R9, R187, -0x80, R8 ;  /* 0xffffff80bb097810 */ /* 0x000fe20007ffe008 */
[----:B--2---:R-:W-:-:S05]  /*1fe70*/  IMAD R2, R0, R14, RZ ;  /* 0x0000000e00027224 */ /* 0x004fca00078e02ff */
        /* <DEDUP_REMOVED lines=9> */
[----:B------:R-:W2:Y:S01]  /*1ff10*/  @P0 LDC R4, c[0x0][0xbec] ;  /* 0x0002fb00ff040b82 */ /* 0x000ea20000000800 */
[----:B------:R-:W-:Y:S01]  /*1ff20*/  IMAD R7, R195, UR5, R8 ;  /* 0x00000005c3077c24 */ /* 0x000fe2000f8e0208 */
[----:B------:R-:W-:-:S03]  /*1ff30*/  ULDC.64 UR4, c[0x0][0xb98] ;  /* 0x0002e60000047ab9 */ /* 0x000fc60000000a00 */
[----:B------:R-:W-:-:S03]  /*1ff40*/  IMAD.IADD R3, R3, 0x1, R7 ;  /* 0x0000000103037824 */ /* 0x000fc600078e0207 */
[----:B------:R-:W4:Y:S01]  /*1ff50*/  @P0 LDC R15, c[0x0][0xbf0] ;  /* 0x0002fc00ff0f0b82 */ /* 0x000f220000000800 */
[----:B------:R-:W-:-:S04]  /*1ff60*/  IMAD.WIDE.U32 R2, R13, UR4, R2 ;  /* 0x000000040d027c25 */ /* 0x000fc8000f8e0002 */
[----:B--2---:R-:W-:-:S05]  /*1ff70*/  @P0 IMAD.HI.U32 R4, R9, R4, RZ ;  /* 0x0000000409040227 */ /* 0x004fca00078e00ff */
[----:B----4-:R-:W-:Y:S01]  /*1ff80*/  @P0 SHF.R.U32.HI R5, RZ, R15, R4 ;  /* 0x0000000fff050219 */ /* 0x010fe20000011604 */
[----:B------:R-:W-:-:S03]  /*1ff90*/  IMAD R4, R12, UR4, RZ ;  /* 0x000000040c047c24 */ /* 0x000fc6000f8e02ff */
[----:B------:R-:W-:Y:S01]  /*1ffa0*/  IADD3 R7, -R5, RZ, RZ ;  /* 0x000000ff05077210 */ /* 0x000fe20007ffe1ff */
[----:B------:R-:W-:Y:S01]  /*1ffb0*/  IMAD R8, R13, UR5, R4 ;  /* 0x000000050d087c24 */ /* 0x000fe2000f8e0204 */
[----:B------:R-:W-:Y:S01]  /*1ffc0*/  IADD3 R2, P0, R5, R2, RZ ;  /* 0x0000000205027210 */ /* 0x000fe20007f1e0ff */
[----:B------:R-:W-:Y:S02]  /*1ffd0*/  ULDC.64 UR4, c[0x0][0xb88] ;  /* 0x0002e20000047ab9 */ /* 0x000fe40000000a00 */
        /* <DEDUP_REMOVED lines=13> */
.L_x_1859:
[----:B------:R-:W-:Y:S05]  /*200b0*/  BSYNC B1 ;  /* 0x0000000000017941 */ /* 0x000fea0003800000 */
.L_x_1858:
[----:B------:R-:W-:Y:S01]  /*200c0*/  ULDC.64 UR4, c[0x0][0xaa0] ;  /* 0x0002a80000047ab9 */ /* 0x000fe20000000a00 */
[----:B--2---:R-:W-:Y:S01]  /*200d0*/  IMAD R4, R194, 0x20, R199 ;  /* 0x00000020c2047824 */ /* 0x004fe200078e02c7 */
[----:B------:R-:W-:Y:S01]  /*200e0*/  BSSY B1, `(.L_x_1860) ;  /* 0x0000037000017945 */ /* 0x000fe20003800000 */
[----:B------:R-:W-:-:S03]  /*200f0*/  IMAD R3, R11, UR4, RZ ;  /* 0x000000040b037c24 */ /* 0x000fc6000f8e02ff */
[----:B------:R-:W-:Y:S01]  /*20100*/  IADD3 R9, R187, R4, RZ ;  /* 0x00000004bb097210 */ /* 0x000fe20007ffe0ff */
[C---:B------:R-:W-:Y:S02]  /*20110*/  IMAD R5, R6.reuse, UR5, R3 ;  /* 0x0000000506057c24 */ /* 0x040fe4000f8e0203 */
[----:B------:R-:W-:Y:S01]  /*20120*/  IMAD.WIDE.U32 R2, R6, UR4, RZ ;  /* 0x0000000406027c25 */ /* 0x000fe2000f8e00ff */
[----:B------:R-:W-:-:S03]  /*20130*/  ULDC.64 UR4, c[0x0][0xae8] ;  /* 0x0002ba0000047ab9 */ /* 0x000fc60000000a00 */
[----:B------:R-:W-:Y:S02]  /*20140*/  IMAD.IADD R3, R3, 0x1, R5 ;  /* 0x0000000103037824 */ /* 0x000fe400078e0205 */
[----:B------:R-:W-:Y:S02]  /*20150*/  IMAD R6, R10, UR4, RZ ;  /* 0x000000040a067c24 */ /* 0x000fe4000f8e02ff */
[----:B---3--:R-:W-:-:S04]  /*20160*/  @P2 IMAD.HI.U32 R4, R9, R20, RZ ;  /* 0x0000001409042227 */ /* 0x008fc800078e00ff */
[C---:B------:R-:W-:Y:S02]  /*20170*/  IMAD R7, R195.reuse, UR5, R6 ;  /* 0x00000005c3077c24 */ /* 0x040fe4000f8e0206 */
[----:B------:R-:W-:Y:S01]  /*20180*/  IMAD.WIDE.U32 R2, R195, UR4, R2 ;  /* 0x00000004c3027c25 */ /* 0x000fe2000f8e0002 */
[----:B------:R-:W-:-:S03]  /*20190*/  ULDC.64 UR4, c[0x0][0xaf0] ;  /* 0x0002bc0000047ab9 */ /* 0x000fc60000000a00 */
[----:B------:R-:W-:Y:S01]  /*201a0*/  IMAD.MOV.U32 R5, RZ, RZ, R9 ;  /* 0x000000ffff057224 */ /* 0x000fe200078e0009 */
[----:B0-----:R-:W-:Y:S01]  /*201b0*/  @P2 SHF.R.U32.HI R5, RZ, R25, R4 ;  /* 0x00000019ff052219 */ /* 0x001fe20000011604 */
        /* <DEDUP_REMOVED lines=14> */
[----:B------:R-:W-:Y:S01]  /*202a0*/  IMAD.IADD R6, R199, 0x1, R187 ;  /* 0x00000001c7067824 */ /* 0x000fe200078e02bb */
[----:B------:R-:W-:Y:S01]  /*202b0*/  IADD3 R3, R3, R9, RZ ;  /* 0x0000000903037210 */ /* 0x000fe20007ffe0ff */
        /* <DEDUP_REMOVED lines=25> */
.L_x_1861:
[----:B------:R-:W-:Y:S05]  /*20450*/  BSYNC B1 ;  /* 0x0000000000017941 */ /* 0x000fea0003800000 */
.L_x_1860:
        /* <DEDUP_REMOVED lines=13> */
.L_x_1863:
[----:B------:R-:W-:Y:S05]  /*20530*/  BSYNC B1 ;  /* 0x0000000000017941 */ /* 0x000fea0003800000 */
.L_x_1862:
        /* <DEDUP_REMOVED lines=13> */
.L_x_1865:
[----:B------:R-:W-:Y:S05]  /*20610*/  BSYNC B1 ;  /* 0x0000000000017941 */ /* 0x000fea0003800000 */
.L_x_1864:
[----:B0-----:R-:W-:Y:S01]  /*20620*/  IADD3 R0, R6, 0x60, RZ ;  /* 0x0000006006007810 */ /* 0x001fe20007ffe0ff */
[----:B---3--:R-:W0:Y:S03]  /*20630*/  SHFL.IDX PT, R5, R5, 0x3, 0x181f ;  /* 0x00781f0005057f89 */ /* 0x008e2600000e0000 */
        /* <DEDUP_REMOVED lines=12> */
.L_x_1856:
[----:B------:R-:W-:Y:S05]  /*20700*/  BSYNC B0 ;  /* 0x0000000000007941 */ /* 0x000fea0003800000 */
.L_x_1847:
[----:B------:R-:W-:Y:S02]  /*20710*/  ULDC UR4, c[0x0][0xc3c] ;  /* 0x00030f0000047ab9 */ /* 0x000fe40000000800 */
[----:B-1----:R-:W-:-:S13]  /*20720*/  ISETP.GE.AND P0, PT, R31, UR4, PT ;  /* 0x000000041f007c0c */ /* 0x002fda000bf06270 */
[----:B------:R-:W-:Y:S05]  /*20730*/  @!P0 BRA `(.L_x_1866) ;  /* 0xfffffe0800e48947 */ /* 0x000fea000383ffff */
[----:B------:R-:W-:Y:S05]  /*20740*/  BRA `(.L_x_1566) ;  /* 0x0000007400387947 */ /* 0x000fea0003800000 */
.L_x_1564:
        /* <DEDUP_REMOVED lines=16> */
.L_x_1867:
        /* <DEDUP_REMOVED lines=31> */
[----:B------:R-:W1:Y:S02]  /*20a40*/  SHFL.IDX PT, R6, R8, 0x1f, 0x1f ;  /* 0x03e01f0008067f89 */ /* 0x000e6400000e0000 */
[----:B-1----:R-:W-:-:S04]  /*20a50*/  IMAD R6, R6, UR5, RZ ;  /* 0x0000000506067c24 */ /* 0x002fc8000f8e02ff */
[----:B------:R-:W-:Y:S01]  /*20a60*/  IMAD.MOV.U32 R3, RZ, RZ, R6 ;  /* 0x000000ffff037224 */ /* 0x000fe200078e0006 */
[----:B0-----:R-:W-:-:S13]  /*20a70*/  ISETP.GT.AND P6, PT, R6, UR6, PT ;  /* 0x0000000606007c0c */ /* 0x001fda000bfc4270 */
[----:B------:R-:W-:Y:S05]  /*20a80*/  @P6 BRA `(.L_x_1869) ;  /* 0x0000000000986947 */ /* 0x000fea0003800000 */
[----:B------:R-:W0:Y:S01]  /*20a90*/  LDC R10, c[0x0][0xc3c] ;  /* 0x00030f00ff0a7b82 */ /* 0x000e220000000800 */
[----:B------:R-:W-:Y:S01]  /*20aa0*/  IMAD.MOV.U32 R6, RZ, RZ, R3 ;  /* 0x000000ffff067224 */ /* 0x000fe200078e0003 */
[----:B------:R-:W-:Y:S01]  /*20ab0*/  UMOV UR4, URZ ;  /* 0x0000003f00047c82 */ /* 0x000fe20008000000 */
[----:B------:R-:W-:Y:S01]  /*20ac0*/  ULDC UR7, c[0x0][0xc3c] ;  /* 0x00030f0000077ab9 */ /* 0x000fe20000000800 */
[----:B------:R-:W-:-:S05]  /*20ad0*/  ULDC UR5, c[0x0][0xc38] ;  /* 0x00030e0000057ab9 */ /* 0x000fca0000000800 */
.L_x_1873:
[----:B------:R-:W-:Y:S01]  /*20ae0*/  UIADD3 UR4, UR4, 0x1f, URZ ;  /* 0x0000001f04047890 */ /* 0x000fe2000fffe03f */
[----:B------:R-:W-:-:S05]  /*20af0*/  MOV R19, UR7 ;  /* 0x0000000700137c02 */ /* 0x000fca0008000f00 */
        /* <DEDUP_REMOVED lines=10> */
.L_x_1872:
[----:B------:R-:W-:Y:S05]  /*20ba0*/  BSYNC B0 ;  /* 0x0000000000007941 */ /* 0x000fea0003800000 */
.L_x_1871:
[----:B0----5:R-:W0:Y:S02]  /*20bb0*/  SHFL.UP PT, R2, R4, 0x1, RZ ;  /* 0x0420000004027989 */ /* 0x021e2400000e00ff */
        /* <DEDUP_REMOVED lines=19> */
.L_x_1869:
[----:B------:R-:W-:-:S04]  /*20cf0*/  IMAD.IADD R13, R6, 0x1, -R3 ;  /* 0x00000001060d7824 */ /* 0x000fc800078e0a03 */
[----:B------:R-:W-:-:S05]  /*20d00*/  IMAD R2, R8, UR5, R13 ;  /* 0x0000000508027c24 */ /* 0x000fca000f8e020d */
[----:B------:R-:W-:Y:S02]  /*20d10*/  ISETP.GT.AND P0, PT, R2, UR6, PT ;  /* 0x0000000602007c0c */ /* 0x000fe4000bf04270 */
[----:B------:R-:W0:Y:S11]  /*20d20*/  LDC.64 R2, c[0x0][0xc90] ;  /* 0x00032400ff027b82 */ /* 0x000e360000000a00 */
[----:B------:R-:W-:-:S04]  /*20d30*/  VOTE.ANY R9, PT, !P0 ;  /* 0x0000000000097806 */ /* 0x000fc800040e0100 */
[----:B------:R-:W1:Y:S02]  /*20d40*/  POPC R15, R9 ;  /* 0x00000009000f7309 */ /* 0x000e640000000000 */
[----:B-1----:R-:W-:-:S05]  /*20d50*/  IADD3 R19, R15, UR4, RZ ;  /* 0x000000040f137c10 */ /* 0x002fca000fffe0ff */
        /* <DEDUP_REMOVED lines=13> */
.L_x_1874:
[----:B---3--:R-:W-:Y:S01]  /*20e30*/  IMAD R16, R16, UR5, R13 ;  /* 0x0000000510107c24 */ /* 0x008fe2000f8e020d */
[----:B------:R-:W-:Y:S01]  /*20e40*/  IABS R2, R6 ;  /* 0x0000000600027213 */ /* 0x000fe20000000000 */
[----:B01----:R-:W-:-:S03]  /*20e50*/  IMAD.MOV R11, RZ, RZ, -R3 ;  /* 0x000000ffff0b7224 */ /* 0x003fc600078e0a03 */
[----:B--2---:R-:W-:Y:S01]  /*20e60*/  IADD3 R9, -R16, UR6, RZ ;  /* 0x0000000610097c10 */ /* 0x004fe2000fffe1ff */
[----:B------:R-:W-:Y:S01]  /*20e70*/  IMAD.MOV R10, RZ, RZ, -R2 ;  /* 0x000000ffff0a7224 */ /* 0x000fe200078e0a02 */
[----:B------:R-:W-:Y:S01]  /*20e80*/  MOV R2, RZ ;  /* 0x000000ff00027202 */ /* 0x000fe20000000f00 */
[----:B------:R-:W-:Y:S01]  /*20e90*/  IMAD R11, R11, R12, RZ ;  /* 0x0000000c0b0b7224 */ /* 0x000fe200078e02ff */
[----:B------:R-:W-:-:S03]  /*20ea0*/  IABS R8, R9 ;  /* 0x0000000900087213 */ /* 0x000fc60000000000 */
        /* <DEDUP_REMOVED lines=12> */
[----:B------:R-:W-:-:S06]  /*20f70*/  @P0 IADD3 R2, R2, 0x1, RZ ;  /* 0x0000000102020810 */ /* 0x000fcc0007ffe0ff */
[----:B------:R-:W-:Y:S01]  /*20f80*/  @!P2 IMAD.MOV R2, RZ, RZ, -R2 ;  /* 0x000000ffff02a224 */ /* 0x000fe200078e0a02 */
[----:B------:R-:W-:-:S05]  /*20f90*/  @!P1 LOP3.LUT R2, RZ, R6, RZ, 0x33, !PT ;  /* 0x00000006ff029212 */ /* 0x000fca00078e33ff */
[----:B------:R-:W-:Y:S02]  /*20fa0*/  IMAD R8, R7, R2, RZ ;  /* 0x0000000207087224 */ /* 0x000fe400078e02ff */
[----:B------:R-:W-:Y:S02]  /*20fb0*/  IMAD.MOV R2, RZ, RZ, -R2 ;  /* 0x000000ffff027224 */ /* 0x000fe400078e0a02 */
[----:B------:R-:W-:Y:S02]  /*20fc0*/  IMAD.MOV R10, RZ, RZ, -R8 ;  /* 0x000000ffff0a7224 */ /* 0x000fe400078e0a08 */
[----:B------:R-:W-:Y:S02]  /*20fd0*/  IMAD R13, R6, R2, R9 ;  /* 0x00000002060d7224 */ /* 0x000fe400078e0209 */
[----:B------:R-:W-:Y:S01]  /*20fe0*/  IMAD.MOV.U32 R2, RZ, RZ, RZ ;  /* 0x000000ffff027224 */ /* 0x000fe200078e00ff */
[----:B------:R-:W-:-:S04]  /*20ff0*/  VIADDMNMX R18, R10, UR5, R7, PT ;  /* 0x000000050a127c46 */ /* 0x000fc8000b800107 */
[-C--:B------:R-:W-:Y:S02]  /*21000*/  IABS R10, R18.reuse ;  /* 0x00000012000a7213 */ /* 0x080fe40000000000 */
[----:B------:R-:W-:Y:S02]  /*21010*/  IABS R6, R18 ;  /* 0x0000001200067213 */ /* 0x000fe40000000000 */
[----:B------:R-:W0:Y:S08]  /*21020*/  I2F.RP R7, R10 ;  /* 0x0000000a00077306 */ /* 0x000e300000209400 */
[----:B0-----:R-:W0:Y:S02]  /*21030*/  MUFU.RCP R7, R7 ;  /* 0x0000000700077308 */ /* 0x001e240000001000 */
[----:B0-----:R-:W-:-:S06]  /*21040*/  VIADD R3, R7, 0xffffffe ;  /* 0x0ffffffe07037836 */ /* 0x001fcc0000000000 */
[----:B------:R-:W0:Y:S02]  /*21050*/  F2I.FTZ.U32.TRUNC.NTZ R3, R3 ;  /* 0x0000000300037305 */ /* 0x000e24000021f000 */
[----:B0-----:R-:W-:-:S05]  /*21060*/  IADD3 R11, RZ, -R3, RZ ;  /* 0x80000003ff0b7210 */ /* 0x001fca0007ffe0ff */
[----:B------:R-:W-:Y:S01]  /*21070*/  IMAD.MOV.U32 R9, RZ, RZ, R11 ;  /* 0x000000ffff097224 */ /* 0x000fe200078e000b */
[----:B------:R-:W-:-:S03]  /*21080*/  IABS R11, R13 ;  /* 0x0000000d000b7213 */ /* 0x000fc60000000000 */
[----:B------:R-:W-:-:S04]  /*21090*/  IMAD R9, R9, R10, RZ ;  /* 0x0000000a09097224 */ /* 0x000fc800078e02ff */
[----:B------:R-:W-:-:S04]  /*210a0*/  IMAD.HI.U32 R2, R3, R9, R2 ;  /* 0x0000000903027227 */ /* 0x000fc800078e0002 */
[----:B------:R-:W-:Y:S02]  /*210b0*/  IMAD.MOV R3, RZ, RZ, -R6 ;  /* 0x000000ffff037224 */ /* 0x000fe400078e0a06 */
[----:B------:R-:W-:-:S04]  /*210c0*/  IMAD.HI.U32 R2, R2, R11, RZ ;  /* 0x0000000b02027227 */ /* 0x000fc800078e00ff */
[----:B------:R-:W-:-:S05]  /*210d0*/  IMAD R3, R2, R3, R11 ;  /* 0x0000000302037224 */ /* 0x000fca00078e020b */
[----:B------:R-:W-:-:S13]  /*210e0*/  ISETP.GT.U32.AND P1, PT, R10, R3, PT ;  /* 0x000000030a00720c */ /* 0x000fda0003f24070 */
[----:B------:R-:W-:Y:S01]  /*210f0*/  @!P1 IMAD.IADD R3, R3, 0x1, -R10 ;  /* 0x0000000103039824 */ /* 0x000fe200078e0a0a */
[----:B------:R-:W-:Y:S02]  /*21100*/  @!P1 IADD3 R2, R2, 0x1, RZ ;  /* 0x0000000102029810 */ /* 0x000fe40007ffe0ff */
[----:B------:R-:W-:Y:S02]  /*21110*/  ISETP.NE.AND P1, PT, R18, RZ, PT ;  /* 0x000000ff1200720c */ /* 0x000fe40003f25270 */
[----:B------:R-:W-:Y:S02]  /*21120*/  ISETP.GE.U32.AND P0, PT, R3, R10, PT ;  /* 0x0000000a0300720c */ /* 0x000fe40003f06070 */
[----:B------:R-:W-:-:S04]  /*21130*/  LOP3.LUT R3, R13, R18, RZ, 0x3c, !PT ;  /* 0x000000120d037212 */ /* 0x000fc800078e3cff */
[----:B------:R-:W-:Y:S01]  /*21140*/  ISETP.GE.AND P2, PT, R3, RZ, PT ;  /* 0x000000ff0300720c */ /* 0x000fe20003f46270 */
[----:B------:R-:W-:-:S06]  /*21150*/  IMAD.IADD R3, R13, 0x1, R8 ;  /* 0x000000010d037824 */ /* 0x000fcc00078e0208 */
[----:B------:R-:W-:-:S06]  /*21160*/  @P0 VIADD R2, R2, 0x1 ;  /* 0x0000000102020836 */ /* 0x000fcc0000000000 */
[----:B------:R-:W-:Y:S01]  /*21170*/  @!P2 IMAD.MOV R2, RZ, RZ, -R2 ;  /* 0x000000ffff02a224 */ /* 0x000fe200078e0a02 */
[----:B------:R-:W-:Y:S01]  /*21180*/  @!P1 LOP3.LUT R2, RZ, R18, RZ, 0x33, !PT ;  /* 0x00000012ff029212 */ /* 0x000fe200078e33ff */
[----:B------:R-:W-:-:S03]  /*21190*/  IMAD.MOV R18, RZ, RZ, -R18 ;  /* 0x000000ffff127224 */ /* 0x000fc600078e0a12 */
[----:B------:R-:W-:Y:S01]  /*211a0*/  LOP3.LUT R17, RZ, R2, RZ, 0x33, !PT ;  /* 0x00000002ff117212 */ /* 0x000fe200078e33ff */
[----:B------:R-:W-:-:S03]  /*211b0*/  IMAD R18, R2, R18, R3 ;  /* 0x0000001202127224 */ /* 0x000fc600078e0203 */
[----:B------:R-:W-:Y:S01]  /*211c0*/  IADD3 R17, R4, R17, RZ ;  /* 0x0000001104117210 */ /* 0x000fe20007ffe0ff */
[----:B------:R-:W-:Y:S06]  /*211d0*/  BRA `(.L_x_1875) ;  /* 0x00000000000c7947 */ /* 0x000fec0003800000 */
.L_x_1870:
[----:B------:R-:W-:Y:S02]  /*211e0*/  IMAD.MOV.U32 R17, RZ, RZ, RZ ;  /* 0x000000ffff117224 */ /* 0x000fe400078e00ff */
[----:B------:R-:W-:Y:S02]  /*211f0*/  IMAD.U32 R16, RZ, RZ, UR6 ;  /* 0x00000006ff107e24 */ /* 0x000fe4000f8e00ff */
[----:B------:R-:W-:-:S07]  /*21200*/  IMAD.MOV.U32 R18, RZ, RZ, RZ ;  /* 0x000000ffff127224 */ /* 0x000fce00078e00ff */
.L_x_1875:
[----:B------:R-:W-:-:S13]  /*21210*/  ISETP.NE.AND P0, PT, R5, RZ, PT ;  /* 0x000000ff0500720c */ /* 0x000fda0003f05270 */
[----:B------:R-:W0:Y:S01]  /*21220*/  @!P0 S2R R3, SR_CgaCtaId ;  /* 0x0000000000038919 */ /* 0x000e220000008800 */
[----:B------:R-:W-:-:S04]  /*21230*/  @!P0 MOV R2, 0x400 ;  /* 0x0000040000028802 */ /* 0x000fc80000000f00 */
[----:B0-----:R-:W-:-:S05]  /*21240*/  @!P0 LEA R2, R3, R2, 0x18 ;  /* 0x0000000203028211 */ /* 0x001fca00078ec0ff */
[----:B------:R0:W-:Y:S01]  /*21250*/  @!P0 STS.128 [R2+0x2a8d0], R16 ;  /* 0x02a8d01002008388 */ /* 0x0001e20000000c00 */
[----:B------:R-:W-:Y:S06]  /*21260*/  BAR.ARV 0x5, 0x180 ;  /* 0x0146000000007b1d */ /* 0x000fec0000002000 */
.L_x_1868:
[----:B------:R2:W-:Y:S01]  /*21270*/  STL [R1+0x28], RZ ;  /* 0x000028ff01007387 */ /* 0x0005e20000100800 */
[----:B------:R-:W-:Y:S01]  /*21280*/  ULDC UR4, c[0x0][0xc3c] ;  /* 0x00030f0000047ab9 */ /* 0x000fe20000000800 */
[----:B------:R-:W-:Y:S01]  /*21290*/  IMAD.MOV.U32 R29, RZ, RZ, 0x1 ;  /* 0x00000001ff1d7424 */ /* 0x000fe200078e00ff */
[----:B-1----:R-:W-:Y:S02]  /*212a0*/  ISETP.GE.AND P0, PT, R19, UR4, PT ;  /* 0x0000000413007c0c */ /* 0x002fe4000bf06270 */
[----:B------:R-:W-:-:S11]  /*212b0*/  MOV R27, RZ ;  /* 0x000000ff001b7202 */ /* 0x000fd60000000f00 */
[----:B--2---:R-:W-:Y:S05]  /*212c0*/  @P0 BRA `(.L_x_1876) ;  /* 0x0000006400740947 */ /* 0x004fea0003800000 */
[----:B0-----:R-:W2:Y:S01]  /*212d0*/  LDL R2, [R1+0x40] ;  /* 0x0000400001027983 */ /* 0x001ea20000100800 */
[----:B------:R-:W0:Y:S01]  /*212e0*/  S2UR UR5, SR_CgaCtaId ;  /* 0x00000000000579c3 */ /* 0x000e220000008800 */
[----:B------:R-:W-:Y:S01]  /*212f0*/  LOP3.LUT R4, R0, 0x7f, RZ, 0xc0, !PT ;  /* 0x0000007f00047812 */ /* 0x000fe200078ec0ff */
[----:B------:R-:W-:Y:S01]  /*21300*/  BSSY B8, `(.L_x_1876) ;  /* 0x0000659000087945 */ /* 0x000fe20003800000 */
[----:B------:R1:W-:Y:S01]  /*21310*/  STL [R1+0x28], RZ ;  /* 0x000028ff01007387 */ /* 0x0003e20000100800 */
[----:B------:R-:W-:Y:S01]  /*21320*/  IMAD.MOV.U32 R31, RZ, RZ, 0x1 ;  /* 0x00000001ff1f7424 */ /* 0x000fe200078e00ff */
[----:B------:R-:W-:Y:S01]  /*21330*/  MOV R25, RZ ;  /* 0x000000ff00197202 */ /* 0x000fe20000000f00 */
[----:B------:R-:W-:Y:S01]  /*21340*/  IMAD.SHL.U32 R36, R4, 0x8, RZ ;  /* 0x0000000804247824 */ /* 0x000fe200078e00ff */
[----:B------:R-:W-:Y:S01]  /*21350*/  ULDC.64 UR36, c[0x0][0x198] ;  /* 0x0000660000247ab9 */ /* 0x000fe20000000a00 */
[----:B------:R-:W-:Y:S01]  /*21360*/  IMAD.MOV.U32 R27, RZ, RZ, RZ ;  /* 0x000000ffff1b7224 */ /* 0x000fe200078e00ff */
[----:B------:R-:W-:Y:S01]  /*21370*/  ULDC UR38, c[0x0][0xc] ;  /* 0x0000030000267ab9 */ /* 0x000fe20000000800 */
[----:B------:R-:W-:Y:S01]  /*21380*/  IMAD.MOV.U32 R29, RZ, RZ, 0x1 ;  /* 0x00000001ff1d7424 */ /* 0x000fe200078e00ff */
[----:B--2---:R-:W-:Y:S01]  /*21390*/  R2UR UR4, R2 ;  /* 0x00000000020472ca */ /* 0x004fe200000e0000 */
[----:B------:R-:W-:-:S05]  /*213a0*/  IMAD.SHL.U32 R2, R0, 0x8, RZ ;  /* 0x0000000800027824 */ /* 0x000fca00078e00ff */
[C---:B------:R-:W-:Y:S02]  /*213b0*/  LOP3.LUT R3, R2.reuse, 0x1f8, RZ, 0xc0, !PT ;  /* 0x000001f802037812 */ /* 0x040fe400078ec0ff */
[----:B------:R-:W-:Y:S02]  /*213c0*/  LOP3.LUT R2, R2, 0x38, RZ, 0xc0, !PT ;  /* 0x0000003802027812 */ /* 0x000fe400078ec0ff */
[----:B------:R-:W-:Y:S01]  /*213d0*/  LOP3.LUT R3, R3, 0x38, R0, 0x78, !PT ;  /* 0x0000003803037812 */ /* 0x000fe200078e7800 */
[----:B------:R-:W-:Y:S02]  /*213e0*/  IMAD.SHL.U32 R0, R0, 0x10, RZ ;  /* 0x0000001000007824 */ /* 0x000fe400078e00ff */
        /* <DEDUP_REMOVED lines=8> */
[----:B------:R-:W-:-:S03]  /*21470*/  LOP3.LUT R0, R2, 0x80, RZ, 0xfc, !PT ;  /* 0x0000008002007812 */ /* 0x000fc600078efcff */
[----:B-1----:R-:W-:-:S07]  /*21480*/  IMAD R37, R36, 0x2, R23 ;  /* 0x0000000224257824 */ /* 0x002fce00078e0217 */
.L_x_1993:
[----:B------:R-:W-:Y:S05]  /*21490*/  YIELD ;  /* 0x0000000000007946 */ /* 0x000fea0003800000 */
[----:B------:R-:W-:Y:S01]  /*214a0*/  ULDC.64 UR4, c[0x0][0xa28] ;  /* 0x00028a0000047ab9 */ /* 0x000fe20000000a00 */
[----:B------:R-:W-:Y:S01]  /*214b0*/  MOV R11, RZ ;  /* 0x000000ff000b7202 */ /* 0x000fe20000000f00 */
[----:B0-----:R-:W0:Y:S01]  /*214c0*/  LDC.64 R4, c[0x0][0xa00] ;  /* 0x00028000ff047b82 */ /* 0x001e220000000a00 */
[----:B------:R-:W-:Y:S01]  /*214d0*/  ISETP.NE.U32.AND P0, PT, RZ, UR4, PT ;  /* 0x00000004ff007c0c */ /* 0x000fe2000bf05070 */
[----:B------:R-:W-:-:S03]  /*214e0*/  ULDC.64 UR6, c[0x0][0xa10] ;  /* 0x0002840000067ab9 */ /* 0x000fc60000000a00 */
[----:B------:R-:W-:Y:S01]  /*214f0*/  ISETP.NE.AND.EX P0, PT, RZ, UR5, PT, P0 ;  /* 0x00000005ff007c0c */ /* 0x000fe2000bf05300 */
[----:B------:R-:W-:-:S12]  /*21500*/  ULDC.64 UR4, c[0x0][0xa18] ;  /* 0x0002860000047ab9 */ /* 0x000fd80000000a00 */
[----:B-1----:R-:W1:Y:S01]  /*21510*/  @P0 LDC.64 R2, c[0x0][0xa28] ;  /* 0x00028a00ff020b82 */ /* 0x002e620000000a00 */
[----:B------:R-:W-:Y:S01]  /*21520*/  ISETP.NE.U32.AND P1, PT, RZ, UR6, PT ;  /* 0x00000006ff007c0c */ /* 0x000fe2000bf25070 */
[----:B-1----:R-:W-:-:S05]  /*21530*/  @P0 IMAD.WIDE R2, R19, 0x4, R2 ;  /* 0x0000000413020825 */ /* 0x002fca00078e0202 */
[----:B--2---:R1:W2:Y:S01]  /*21540*/  @P0 LDG.E R11, desc[UR60][R2.64] ;  /* 0x0000003c020b0981 */ /* 0x0042a2000c1e1900 */
[----:B------:R-:W-:Y:S01]  /*21550*/  ISETP.NE.U32.AND P0, PT, RZ, UR4, PT ;  /* 0x00000004ff007c0c */ /* 0x000fe2000bf05070 */
[----:B------:R-:W-:Y:S01]  /*21560*/  IMAD.MOV.U32 R35, RZ, RZ, RZ ;  /* 0x000000ffff237224 */ /* 0x000fe200078e00ff */
[----:B------:R-:W-:Y:S01]  /*21570*/  ISETP.NE.AND.EX P1, PT, RZ, UR7, PT, P1 ;  /* 0x00000007ff007c0c */ /* 0x000fe2000bf25310 */
[----:B------:R-:W-:Y:S01]  /*21580*/  IMAD.MOV.U32 R0, RZ, RZ, RZ ;  /* 0x000000ffff007224 */ /* 0x000fe200078e00ff */
[----:B------:R-:W-:Y:S01]  /*21590*/  ISETP.NE.AND.EX P2, PT, RZ, UR5, PT, P0 ;  /* 0x00000005ff007c0c */ /* 0x000fe2000bf45300 */
[----:B------:R-:W-:Y:S01]  /*215a0*/  ULDC.64 UR4, c[0x0][0xa00] ;  /* 0x0002800000047ab9 */ /* 0x000fe20000000a00 */
[----:B0-----:R-:W-:Y:S01]  /*215b0*/  IMAD.WIDE R4, R19, 0x4, R4 ;  /* 0x0000000413047825 */ /* 0x001fe200078e0204 */
[----:B------:R-:W-:Y:S01]  /*215c0*/  ISETP.NE.U32.AND P0, PT, RZ, UR4, PT ;  /* 0x00000004ff007c0c */ /* 0x000fe2000bf05070 */
[----:B-1----:R-:W0:Y:S03]  /*215d0*/  LDC.64 R2, c[0x0][0xa10] ;  /* 0x00028400ff027b82 */ /* 0x002e260000000a00 */
[----:B------:R-:W-:-:S06]  /*215e0*/  ISETP.NE.AND.EX P0, PT, RZ, UR5, PT, P0 ;  /* 0x00000005ff007c0c */ /* 0x000fcc000bf05300 */
[----:B------:R-:W1:Y:S07]  /*215f0*/  @P2 LDC.64 R6, c[0x0][0xa18] ;  /* 0x00028600ff062b82 */ /* 0x000e6e0000000a00 */
[----:B------:R-:W5:Y:S01]  /*21600*/  @P0 LDG.E R35, desc[UR60][R4.64] ;  /* 0x0000003c04230981 */ /* 0x000f62000c1e1900 */
[----:B0-----:R-:W-:-:S05]  /*21610*/  IMAD.WIDE R2, R19, 0x4, R2 ;  /* 0x0000000413027825 */ /* 0x001fca00078e0202 */
[----:B------:R-:W5:Y:S01]  /*21620*/  @P1 LDG.E R0, desc[UR60][R2.64] ;  /* 0x0000003c02001981 */ /* 0x000f62000c1e1900 */
[----:B------:R-:W-:Y:S02]  /*21630*/  ULDC UR4, c[0x0][0x288] ;  /* 0x0000a20000047ab9 */ /* 0x000fe40000000800 */
[----:B------:R-:W-:Y:S01]  /*21640*/  IMAD.U32 R32, RZ, RZ, UR4 ;  /* 0x00000004ff207e24 */ /* 0x000fe2000f8e00ff */
[----:B------:R-:W-:Y:S02]  /*21650*/  ULDC.64 UR4, c[0x0][0x418] ;  /* 0x0001060000047ab9 */ /* 0x000fe40000000a00 */
[----:B------:R-:W-:-:S03]  /*21660*/  UISETP.NE.U32.AND UP0, UPT, UR4, URZ, UPT ;  /* 0x0000003f0400728c */ /* 0x000fc6000bf05070 */
[----:B------:R-:W-:Y:S01]  /*21670*/  ULDC UR4, c[0x0][0x424] ;  /* 0x0001090000047ab9 */ /* 0x000fe20000000800 */
[----:B------:R-:W-:Y:S01]  /*21680*/  UISETP.NE.AND.EX UP0, UPT, UR5, URZ, UPT, UP0 ;  /* 0x0000003f0500728c */ /* 0x000fe2000bf05300 */
[----:B-1----:R-:W-:Y:S02]  /*21690*/  @P2 IMAD.WIDE R6, R19, 0x4, R6 ;  /* 0x0000000413062825 */ /* 0x002fe400078e0206 */
[----:B------:R-:W-:Y:S01]  /*216a0*/  ULDC UR5, c[0x0][0x2f0] ;  /* 0x0000bc0000057ab9 */ /* 0x000fe20000000800 */
[----:B------:R-:W-:Y:S02]  /*216b0*/  USEL UR4, UR4, 0x1, UP0 ;  /* 0x0000000104047887 */ /* 0x000fe40008000000 */
[----:B------:R0:W5:Y:S02]  /*216c0*/  @P2 LDG.E R32, desc[UR60][R6.64] ;  /* 0x0000003c06202981 */ /* 0x000164000c1e1900 */
[----:B------:R-:W-:-:S03]  /*216d0*/  UIMAD UR4, UR4, UR5, URZ ;  /* 0x00000005040472a4 */ /* 0x000fc6000f8e023f */
[----:B------:R-:W-:-:S03]  /*216e0*/  ULDC UR5, c[0x0][0x348] ;  /* 0x0000d20000057ab9 */ /* 0x000fc60000000800 */
[----:B------:R-:W-:Y:S01]  /*216f0*/  MOV R10, UR4 ;  /* 0x00000004000a7c02 */ /* 0x000fe20008000f00 */
[----:B0-----:R-:W-:Y:S01]  /*21700*/  IMAD.U32 R6, RZ, RZ, UR5 ;  /* 0x00000005ff067e24 */ /* 0x001fe2000f8e00ff */
[----:B--2---:R0:W-:Y:S01]  /*21710*/  STL [R1+0x4], R11 ;  /* 0x0000040b01007387 */ /* 0x0041e20000100800 */
[----:B------:R-:W-:Y:S05]  /*21720*/  @P2 BRA `(.L_x_1877) ;  /* 0x0000000000102947 */ /* 0x000fea0003800000 */
[----:B------:R-:W-:Y:S05]  /*21730*/  @!P0 BRA `(.L_x_1877) ;  /* 0x00000000000c8947 */ /* 0x000fea0003800000 */
[----:B------:R-:W2:Y:S04]  /*21740*/  LDG.E R7, desc[UR60][R4.64] ;  /* 0x0000003c04077981 */ /* 0x000ea8000c1e1900 */
[----:B-----5:R-:W2:Y:S02]  /*21750*/  LDG.E R32, desc[UR60][R4.64+0x4] ;  /* 0x0000043c04207981 */ /* 0x020ea4000c1e1900 */
[----:B--2---:R-:W-:-:S07]  /*21760*/  IMAD.IADD R32, R32, 0x1, -R7 ;  /* 0x0000000120207824 */ /* 0x004fce00078e0a07 */
.L_x_1877:
[----:B------:R-:W-:Y:S02]  /*21770*/  ULDC.64 UR4, c[0x0][0xa20] ;  /* 0x0002880000047ab9 */ /* 0x000fe40000000a00 */
[----:B------:R-:W-:-:S04]  /*21780*/  ISETP.NE.U32.AND P0, PT, RZ, UR4, PT ;  /* 0x00000004ff007c0c */ /* 0x000fc8000bf05070 */
[----:B------:R-:W-:-:S13]  /*21790*/  ISETP.NE.AND.EX P0, PT, RZ, UR5, PT, P0 ;  /* 0x00000005ff007c0c */ /* 0x000fda000bf05300 */
[----:B------:R-:W-:Y:S05]  /*217a0*/  @!P0 BRA `(.L_x_1878) ;  /* 0x0000000000108947 */ /* 0x000fea0003800000 */
[----:B------:R-:W1:Y:S02]  /*217b0*/  LDC.64 R4, c[0x0][0xa20] ;  /* 0x00028800ff047b82 */ /* 0x000e640000000a00 */
[----:B-1----:R-:W-:-:S05]  /*217c0*/  IMAD.WIDE R4, R19, 0x4, R4 ;  /* 0x0000000413047825 */ /* 0x002fca00078e0204 */
[----:B------:R1:W5:Y:S01]  /*217d0*/  LDG.E R10, desc[UR60][R4.64] ;  /* 0x0000003c040a7981 */ /* 0x000362000c1e1900 */
[----:B------:R-:W-:Y:S05]  /*217e0*/  BRA `(.L_x_1879) ;  /* 0x0000000000247947 */ /* 0x000fea0003800000 */
.L_x_1878:
        /* <DEDUP_REMOVED lines=9> */
.L_x_1879:
[----:B-1----:R-:W2:Y:S01]  /*21880*/  @P1 LDG.E R5, desc[UR60][R2.64] ;  /* 0x0000003c02051981 */ /* 0x002ea2000c1e1900 */
[----:B------:R-:W1:Y:S03]  /*21890*/  LDC R7, c[0x0][0x448] ;  /* 0x00011200ff077b82 */ /* 0x000e660000000800 */
[----:B------:R3:W2:Y:S01]  /*218a0*/  @P1 LDG.E R4, desc[UR60][R2.64+0x4] ;  /* 0x0000043c02041981 */ /* 0x0006a2000c1e1900 */
[----:B------:R-:W-:Y:S02]  /*218b0*/  IMAD.SHL.U32 R28, R17, 0x80, RZ ;  /* 0x00000080111c7824 */ /* 0x000fe400078e00ff */
[----:B-----5:R-:W-:Y:S02]  /*218c0*/  IMAD.IADD R10, R10, 0x1, -R11 ;  /* 0x000000010a0a7824 */ /* 0x020fe400078e0a0b */
[----:B---3--:R-:W3:Y:S01]  /*218d0*/  LDC.64 R2, c[0x0][0x9e0] ;  /* 0x00027800ff027b82 */ /* 0x008ee20000000a00 */
[----:B-1----:R-:W-:-:S02]  /*218e0*/  ISETP.NE.AND P2, PT, R7, 0x1, PT ;  /* 0x000000010700780c */ /* 0x002fc40003f45270 */
[----:B------:R-:W-:-:S11]  /*218f0*/  IADD3 R7, R28, 0x7f, RZ ;  /* 0x0000007f1c077810 */ /* 0x000fd60007ffe0ff */
[----:B------:R-:W1:Y:S01]  /*21900*/  @P2 LDC R8, c[0x0][0x44c] ;  /* 0x00011300ff082b82 */ /* 0x000e620000000800 */
[----:B---3--:R-:W-:-:S07]  /*21910*/  ISETP.GE.AND P3, PT, R3, 0x1, PT ;  /* 0x000000010300780c */ /* 0x008fce0003f66270 */
[----:B------:R-:W3:Y:S01]  /*21920*/  @P2 LDC R9, c[0x0][0x450] ;  /* 0x00011400ff092b82 */ /* 0x000ee20000000800 */
[----:B--2---:R-:W-:Y:S02]  /*21930*/  @P1 IMAD.IADD R6, R4, 0x1, -R5 ;  /* 0x0000000104061824 */ /* 0x004fe400078e0a05 */
[----:B-1----:R-:W-:-:S04]  /*21940*/  @P2 IMAD.HI.U32 R4, R7, R8, RZ ;  /* 0x0000000807042227 */ /* 0x002fc800078e00ff */
[----:B------:R-:W-:Y:S01]  /*21950*/  IMAD.IADD R13, R10, 0x1, R6 ;  /* 0x000000010a0d7824 */ /* 0x000fe200078e0206 */
[----:B---3--:R-:W-:-:S03]  /*21960*/  @P2 SHF.R.U32.HI R7, RZ, R9, R4 ;  /* 0x00000009ff072219 */ /* 0x008fc60000011604 */
[C---:B------:R-:W-:Y:S01]  /*21970*/  VIADD R4, R13.reuse, 0x5f ;  /* 0x0000005f0d047836 */ /* 0x040fe20000000000 */
[----:B------:R1:W-:Y:S01]  /*21980*/  STL [R1], R13 ;  /* 0x0000000d01007387 */ /* 0x0003e20000100800 */
[----:B------:R-:W-:Y:S02]  /*21990*/  IADD3 R8, R13, 0x1, -R32 ;  /* 0x000000010d087810 */ /* 0x000fe40007ffe820 */
[----:B------:R-:W-:-:S04]  /*219a0*/  IMAD.HI R4, R4, 0x2aaaaaab, RZ ;  /* 0x2aaaaaab04047827 */ /* 0x000fc800078e02ff */
[----:B------:R-:W-:Y:S01]  /*219b0*/  IMAD.IADD R7, R8, 0x1, R7 ;  /* 0x0000000108077824 */ /* 0x000fe200078e0207 */
[----:B------:R-:W-:-:S04]  /*219c0*/  SHF.R.U32.HI R9, RZ, 0x1f, R4 ;  /* 0x0000001fff097819 */ /* 0x000fc80000011604 */
[----:B------:R-:W-:Y:S02]  /*219d0*/  LEA.HI.SX32 R9, R4, R9, 0x1c ;  /* 0x0000000904097211 */ /* 0x000fe400078fe2ff */
[----:B------:R-:W-:Y:S01]  /*219e0*/  IADD3 R2, R7, R2, RZ ;  /* 0x0000000207027210 */ /* 0x000fe20007ffe0ff */
[----:B-1----:R-:W-:Y:S06]  /*219f0*/  @!P3 BRA `(.L_x_1880) ;  /* 0x000000000048b947 */ /* 0x002fec0003800000 */
[C---:B------:R-:W-:Y:S01]  /*21a00*/  ISETP.GT.AND P0, PT, R7.reuse, RZ, PT ;  /* 0x000000ff0700720c */ /* 0x040fe20003f04270 */
[----:B------:R-:W-:Y:S01]  /*21a10*/  BSSY B0, `(.L_x_1881) ;  /* 0x000000e000007945 */ /* 0x000fe20003800000 */
[----:B0-----:R-:W-:-:S11]  /*21a20*/  VIADD R11, R7, 0xffffffff ;  /* 0xffffffff070b7836 */ /* 0x001fd60000000000 */
        /* <DEDUP_REMOVED lines=8> */
.L_x_1882:
[----:B------:R-:W-:-:S13]  /*21ab0*/  ISETP.NE.AND P0, PT, R3, 0x1, PT ;  /* 0x000000010300780c */ /* 0x000fda0003f05270 */
[----:B------:R-:W0:Y:S02]  /*21ac0*/  @P0 LDC.64 R4, c[0x0][0x9e8] ;  /* 0x00027a00ff040b82 */ /* 0x000e240000000a00 */
[----:B0-----:R-:W-:-:S05]  /*21ad0*/  @P0 IMAD.HI.U32 R4, R11, R4, RZ ;  /* 0x000000040b040227 */ /* 0x001fca00078e00ff */
[----:B------:R-:W-:-:S07]  /*21ae0*/  @P0 SHF.R.U32.HI R11, RZ, R5, R4 ;  /* 0x00000005ff0b0219 */ /* 0x000fce0000011604 */
.L_x_1883:
[----:B------:R-:W-:Y:S05]  /*21af0*/  BSYNC B0 ;  /* 0x0000000000007941 */ /* 0x000fea0003800000 */
.L_x_1881:
[----:B------:R-:W-:-:S05]  /*21b00*/  IMAD R11, R11, R3, R3 ;  /* 0x000000030b0b7224 */ /* 0x000fca00078e0203 */
[----:B------:R-:W-:-:S07]  /*21b10*/  VIMNMX R2, R2, R11, PT ;  /* 0x0000000b02027248 */ /* 0x000fce0003fe0100 */
.L_x_1880:
[----:B------:R-:W1:Y:S01]  /*21b20*/  @P2 LDC R5, c[0x0][0x44c] ;  /* 0x00011300ff052b82 */ /* 0x000e620000000800 */
[----:B------:R-:W-:Y:S01]  /*21b30*/  IMAD.MOV.U32 R4, RZ, RZ, R28 ;  /* 0x000000ffff047224 */ /* 0x000fe200078e001c */
[----:B------:R-:W-:Y:S01]  /*21b40*/  ULDC UR4, c[0x0][0x9dc] ;  /* 0x0002770000047ab9 */ /* 0x000fe20000000800 */
[----:B------:R-:W-:-:S05]  /*21b50*/  IMAD.IADD R7, R13, 0x1, -R32 ;  /* 0x000000010d077824 */ /* 0x000fca00078e0a20 */
[----:B------:R-:W2:Y:S01]  /*21b60*/  @P2 LDC R12, c[0x0][0x450] ;  /* 0x00011400ff0c2b82 */ /* 0x000ea20000000800 */
[----:B-1----:R-:W-:-:S05]  /*21b70*/  @P2 IMAD.HI.U32 R5, R28, R5, RZ ;  /* 0x000000051c052227 */ /* 0x002fca00078e00ff */
[----:B--2---:R-:W-:-:S04]  /*21b80*/  @P2 SHF.R.U32.HI R4, RZ, R12, R5 ;  /* 0x0000000cff042219 */ /* 0x004fc80000011605 */
[----:B------:R-:W-:-:S05]  /*21b90*/  IADD3 R12, R7, R4, RZ ;  /* 0x00000004070c7210 */ /* 0x000fca0007ffe0ff */
[----:B0-----:R-:W-:Y:S01]  /*21ba0*/  VIADD R11, R12, -UR4 ;  /* 0x800000040c0b7c36 */ /* 0x001fe20008000000 */
        /* <DEDUP_REMOVED lines=11> */
.L_x_1886:
[----:B------:R-:W-:-:S13]  /*21c60*/  ISETP.NE.AND P0, PT, R3, 0x1, PT ;  /* 0x000000010300780c */ /* 0x000fda0003f05270 */
[----:B------:R-:W0:Y:S02]  /*21c70*/  @P0 LDC.64 R4, c[0x0][0x9e8] ;  /* 0x00027a00ff040b82 */ /* 0x000e240000000a00 */
[----:B0-----:R-:W-:-:S05]  /*21c80*/  @P0 IMAD.HI.U32 R4, R12, R4, RZ ;  /* 0x000000040c040227 */ /* 0x001fca00078e00ff */
[----:B------:R-:W-:-:S07]  /*21c90*/  @P0 SHF.R.U32.HI R12, RZ, R5, R4 ;  /* 0x00000005ff0c0219 */ /* 0x000fce0000011604 */
.L_x_1887:
[----:B------:R-:W-:Y:S05]  /*21ca0*/  BSYNC B0 ;  /* 0x0000000000007941 */ /* 0x000fea0003800000 */
.L_x_1885:
[----:B------:R-:W-:-:S05]  /*21cb0*/  IMAD R12, R12, R3, RZ ;  /* 0x000000030c0c7224 */ /* 0x000fca00078e02ff */
[----:B------:R-:W-:-:S07]  /*21cc0*/  VIMNMX R11, R11, R12, !PT ;  /* 0x0000000c0b0b7248 */ /* 0x000fce0007fe0100 */
.L_x_1884:
[----:B------:R-:W-:Y:S01]  /*21cd0*/  VIADD R2, R2, 0x5f ;  /* 0x0000005f02027836 */ /* 0x000fe20000000000 */
[----:B------:R-:W-:Y:S01]  /*21ce0*/  BSSY B0, `(.L_x_1888) ;  /* 0x000013a000007945 */ /* 0x000fe20003800000 */
        /* <DEDUP_REMOVED lines=11> */
[----:B------:R-:W-:-:S04]  /*21da0*/  VIMNMX R4, R5, R6, PT ;  /* 0x0000000605047248 */ /* 0x000fc80003fe0100 */
[----:B------:R-:W-:Y:S01]  /*21db0*/  ISETP.GT.AND P0, PT, R4, R3, PT ;  /* 0x000000030400720c */ /* 0x000fe20003f04270 */
[----:B------:R-:W-:-:S05]  /*21dc0*/  IMAD.WIDE.U32 R2, R3, -0x55555555, RZ ;  /* 0xaaaaaaab03027825 */ /* 0x000fca00078e00ff */
[----:B------:R-:W-:-:S05]  /*21dd0*/  SHF.R.U32.HI R5, RZ, 0x6, R3 ;  /* 0x00000006ff057819 */ /* 0x000fca0000011603 */
[----:B------:R-:W-:Y:S02]  /*21de0*/  IMAD.MOV.U32 R2, RZ, RZ, R5 ;  /* 0x000000ffff027224 */ /* 0x000fe400078e0005 */
[----:B------:R-:W-:-:S04]  /*21df0*/  @P0 VIADD R4, R4, 0x5f ;  /* 0x0000005f04040836 */ /* 0x000fc80000000000 */
        /* <DEDUP_REMOVED lines=13> */
.L_x_2061:
[----:B-1----:R-:W-:Y:S02]  /*21ed0*/  ISETP.NE.AND P0, PT, R14, RZ, PT ;  /* 0x000000ff0e00720c */ /* 0x002fe40003f05270 */
[----:B------:R-:W-:-:S11]  /*21ee0*/  PLOP3.LUT P6, PT, PT, PT, PT, 0x8, 0x0 ;  /* 0x000000000000781c */ /* 0x000fd60003fce170 */
[----:B------:R-:W-:Y:S05]  /*21ef0*/  @P0 BRA `(.L_x_1891) ;  /* 0x00000000000c0947 */ /* 0x000fea0003800000 */
[----:B------:R-:W-:-:S03]  /*21f00*/  UMOV UR4, 0xffffffff ;  /* 0xffffffff00047882 */ /* 0x000fc60000000000 */
[----:B------:R-:W-:Y:S05]  /*21f10*/  BRA.DIV UR4, `(.L_x_1892) ;  /* 0x0000007204287947 */ /* 0x000fea000b800000 */
[----:B------:R-:W-:-:S13]  /*21f20*/  ELECT P6, URZ, PT ;  /* 0x00000000003f782f */ /* 0x000fda00038c0000 */
.L_x_1891:
        /* <DEDUP_REMOVED lines=9> */
.L_x_2064:
[----:B------:R-:W-:Y:S05]  /*21fc0*/  BSYNC B1 ;  /* 0x0000000000017941 */ /* 0x000fea0003800000 */
.L_x_1893:
        /* <DEDUP_REMOVED lines=10> */
.L_x_2065:
[----:B------:R-:W-:Y:S05]  /*22070*/  BSYNC B2 ;  /* 0x0000000000027941 */ /* 0x000fea0003800000 */
.L_x_1897:
        /* <DEDUP_REMOVED lines=9> */
.L_x_1900:
[----:B------:R-:W-:Y:S05]  /*22110*/  BSYNC B2 ;  /* 0x0000000000027941 */ /* 0x000fea0003800000 */
.L_x_1899:
[----:B------:R-:W-:Y:S01]  /*22120*/  IMAD.MOV.U32 R14, RZ, RZ, RZ ;  /* 0x000000ffff0e7224 */ /* 0x000fe200078e00ff */
[----:B------:R-:W-:Y:S01]  /*22130*/  UIADD3 UR4, UP0, UR36, 0x570, URZ ;  /* 0x0000057024047890 */ /* 0x000fe2000ff1e03f */
[----:B0-----:R-:W-:Y:S01]  /*22140*/  IMAD R6, R2, 0x60, R0 ;  /* 0x0000006002067824 */ /* 0x001fe200078e0200 */
[----:B------:R-:W-:Y:S01]  /*22150*/  PLOP3.LUT P0, PT, PT, PT, PT, 0x80, 0x0 ;  /* 0x000000000000781c */ /* 0x000fe20003f0f070 */
[----:B------:R-:W-:Y:S01]  /*22160*/  IMAD R11, R25, 0x9000, R23 ;  /* 0x00009000190b7824 */ /* 0x000fe200078e0217 */
[----:B------:R-:W-:Y:S01]  /*22170*/  R2UR UR10, R14 ;  /* 0x000000000e0a72ca */ /* 0x000fe200000e0000 */
[----:B------:R-:W-:Y:S01]  /*22180*/  VIADD R10, R3, 0x2a890 ;  /* 0x0002a890030a7836 */ /* 0x000fe20000000000 */
[----:B------:R-:W-:Y:S01]  /*22190*/  IADD3 R6, R6, -0x60, RZ ;  /* 0xffffffa006067810 */ /* 0x000fe20007ffe0ff */
[----:B------:R-:W-:Y:S01]  /*221a0*/  VIADD R13, R11, 0x18400 ;  /* 0x000184000b0d7836 */ /* 0x000fe20000000000 */
[----:B------:R-:W-:Y:S01]  /*221b0*/  UIADD3.X UR5, URZ, UR37, URZ, UP0, !UPT ;  /* 0x000000253f057290 */ /* 0x000fe200087fe43f */
[----:B------:R-:W-:Y:S01]  /*221c0*/  UMOV UR6, 0x0 ;  /* 0x0000000000067882 */ /* 0x000fe20000000000 */
[----:B------:R-:W-:-:S10]  /*221d0*/  UMOV UR7, 0x12f00000 ;  /* 0x12f0000000077882 */ /* 0x000fd40000000000 */
.L_x_1901:
        /* <DEDUP_REMOVED lines=10> */
[----:B------:R-:W-:Y:S01]  /*22280*/  IMAD.MOV.U32 R15, RZ, RZ, 0x40 ;  /* 0x00000040ff0f7424 */ /* 0x000fe200078e00ff */
[----:B------:R-:W-:Y:S01]  /*22290*/  PLOP3.LUT P0, PT, PT, PT, PT, 0x80, 0x0 ;  /* 0x000000000000781c */ /* 0x000fe20003f0f070 */
[----:B------:R-:W-:Y:S01]  /*222a0*/  VIADD R13, R11, 0x1b400 ;  /* 0x0001b4000b0d7836 */ /* 0x000fe20000000000 */
[----:B------:R-:W-:Y:S01]  /*222b0*/  UMOV UR6, 0x0 ;  /* 0x0000000000067882 */ /* 0x000fe20000000000 */
[----:B------:R-:W-:Y:S01]  /*222c0*/  UMOV UR7, 0x12f00000 ;  /* 0x12f0000000077882 */ /* 0x000fe20000000000 */
[----:B------:R-:W-:-:S15]  /*222d0*/  R2UR UR10, R15 ;  /* 0x000000000f0a72ca */ /* 0x000fde00000e0000 */
.L_x_1902:
        /* <DEDUP_REMOVED lines=15> */
.L_x_1903:
        /* <DEDUP_REMOVED lines=13> */
.L_x_2066:
[----:B------:R-:W-:Y:S05]  /*224a0*/  BSYNC B2 ;  /* 0x0000000000027941 */ /* 0x000fea0003800000 */
.L_x_1904:
[----:B------:R-:W-:Y:S01]  /*224b0*/  BSSY B2, `(.L_x_1906) ;  /* 0x000000b000027945 */ /* 0x000fe20003800000 */
[----:B------:R-:W-:Y:S02]  /*224c0*/  IMAD.MOV.U32 R10, RZ, RZ, 0x0 ;  /* 0x00000000ff0a7424 */ /* 0x000fe400078e00ff */
[----:B------:R-:W-:Y:S01]  /*224d0*/  IMAD.MOV.U32 R11, RZ, RZ, 0x12f00000 ;  /* 0x12f00000ff0b7424 */ /* 0x000fe200078e00ff */
[----:B------:R-:W-:Y:S06]  /*224e0*/  @P1 BRA `(.L_x_1907) ;  /* 0x00000000001c1947 */ /* 0x000fec0003800000 */
[----:B------:R-:W2:Y:S01]  /*224f0*/  S2R R13, SR_TID.X ;  /* 0x00000000000d7919 */ /* 0x000ea20000002100 */
[----:B01----:R-:W-:-:S04]  /*22500*/  IMAD.MOV.U32 R12, RZ, RZ, 0x6000 ;  /* 0x00006000ff0c7424 */ /* 0x003fc800078e00ff */
[----:B------:R3:W-:Y:S01]  /*22510*/  SYNCS.ARRIVE.TRANS64 RZ, [R3+URZ+0x2a8b0], R12 ;  /* 0x02a8b00c03ff79a7 */ /* 0x0007e2000800003f */
[----:B--2---:R-:W-:-:S04]  /*22520*/  LOP3.LUT R13, R13, 0x1f, RZ, 0xc0, !PT ;  /* 0x0000001f0d0d7812 */ /* 0x004fc800078ec0ff */
[----:B------:R-:W-:-:S13]  /*22530*/  ISETP.NE.AND P0, PT, R13, RZ, PT ;  /* 0x000000ff0d00720c */ /* 0x000fda0003f05270 */
[----:B---3--:R-:W-:Y:S05]  /*22540*/  @!P0 BRA `(.L_x_1907) ;  /* 0x0000000000048947 */ /* 0x008fea0003800000 */
[----:B------:R-:W-:Y:S01]  /*22550*/  BPT.TRAP 0x1 ;  /* 0x000000040000795c */ /* 0x000fe20000300000 */
.L_x_1907:
[----:B------:R-:W-:Y:S05]  /*22560*/  BSYNC B2 ;  /* 0x0000000000027941 */ /* 0x000fea0003800000 */
.L_x_1906:
        /* <DEDUP_REMOVED lines=9> */
.L_x_1908:
        /* <DEDUP_REMOVED lines=10> */
[----:B------:R-:W-:Y:S01]  /*226a0*/  R2UR UR10, R15 ;  /* 0x000000000f0a72ca */ /* 0x000fe200000e0000 */
[----:B------:R-:W-:Y:S01]  /*226b0*/  VIADD R12, R12, 0x3400 ;  /* 0x000034000c0c7836 */ /* 0x000fe20000000000 */
[----:B------:R-:W-:Y:S02]  /*226c0*/  R2UR UR6, R10 ;  /* 0x000000000a0672ca */ /* 0x000fe400000e0000 */
[----:B------:R-:W-:Y:S02]  /*226d0*/  R2UR UR7, R11 ;  /* 0x000000000b0772ca */ /* 0x000fe400000e0000 */
[----:B------:R-:W-:-:S13]  /*226e0*/  PLOP3.LUT P0, PT, PT, PT, PT, 0x80, 0x0 ;  /* 0x000000000000781c */ /* 0x000fda0003f0f070 */
.L_x_1909:
        /* <DEDUP_REMOVED lines=10> */
.L_x_1896:
[----:B------:R-:W-:Y:S05]  /*22790*/  BSYNC B1 ;  /* 0x0000000000017941 */ /* 0x000fea0003800000 */
.L_x_1895:
[----:B------:R-:W-:Y:S01]  /*227a0*/  VIADD R12, R2, 0xfffffffe ;  /* 0xfffffffe020c7836 */ /* 0x000fe20000000000 */
[----:B------:R-:W-:Y:S01]  /*227b0*/  PLOP3.LUT P0, PT, PT, PT, PT, 0x8, 0x0 ;  /* 0x000000000000781c */ /* 0x000fe20003f0e170 */
[----:B------:R-:W-:-:S03]  /*227c0*/  VIADD R25, R25, 0x1 ;  /* 0x0000000119197836 */ /* 0x000fc60000000000 */
[----:B------:R-:W-:Y:S02]  /*227d0*/  ISETP.GE.AND P2, PT, R12, R5, PT ;  /* 0x000000050c00720c */ /* 0x000fe40003f46270 */
[----:B------:R-:W-:-:S04]  /*227e0*/  ISETP.NE.AND P1, PT, R25, 0x2, PT ;  /* 0x000000021900780c */ /* 0x000fc80003f25270 */
[----:B------:R-:W-:Y:S02]  /*227f0*/  SEL R2, RZ, 0x1, P1 ;  /* 0x00000001ff027807 */ /* 0x000fe40000800000 */
[----:B------:R-:W-:Y:S02]  /*22800*/  SEL R25, R25, RZ, P1 ;  /* 0x000000ff19197207 */ /* 0x000fe40000800000 */
[----:B------:R-:W-:-:S03]  /*22810*/  LOP3.LUT R31, R31, R2, RZ, 0x3c, !PT ;  /* 0x000000021f1f7212 */ /* 0x000fc600078e3cff */
[----:B------:R-:W-:Y:S05]  /*22820*/  @!P2 BRA `(.L_x_1889) ;  /* 0x000000080014a947 */ /* 0x000fea0003800000 */
.L_x_1925:
        /* <DEDUP_REMOVED lines=11> */
.L_x_2067:
[----:B------:R-:W-:Y:S05]  /*228e0*/  BSYNC B2 ;  /* 0x0000000000027941 */ /* 0x000fea0003800000 */
.L_x_1912:
[----:B------:R-:W-:Y:S04]  /*228f0*/  BSSY B2, `(.L_x_1914) ;  /* 0x0000009000027945 */ /* 0x000fe80003800000 */
[----:B------:R-:W-:Y:S05]  /*22900*/  @P2 BRA `(.L_x_1915) ;  /* 0x00000000001c2947 */ /* 0x000fea0003800000 */
[----:B------:R-:W2:Y:S01]  /*22910*/  S2R R3, SR_TID.X ;  /* 0x0000000000037919 */ /* 0x000ea20000002100 */
[----:B0-----:R-:W-:-:S04]  /*22920*/  MOV R6, 0x9000 ;  /* 0x0000900000067802 */ /* 0x001fc80000000f00 */
[----:B------:R3:W-:Y:S01]  /*22930*/  SYNCS.ARRIVE.TRANS64 RZ, [R11+URZ+0x2a890], R6 ;  /* 0x02a890060bff79a7 */ /* 0x0007e2000800003f */
[----:B--2---:R-:W-:-:S04]  /*22940*/  LOP3.LUT R3, R3, 0x1f, RZ, 0xc0, !PT ;  /* 0x0000001f03037812 */ /* 0x004fc800078ec0ff */
[----:B------:R-:W-:-:S13]  /*22950*/  ISETP.NE.AND P1, PT, R3, RZ, PT ;  /* 0x000000ff0300720c */ /* 0x000fda0003f25270 */
[----:B---3--:R-:W-:Y:S05]  /*22960*/  @!P1 BRA `(.L_x_1915) ;  /* 0x0000000000049947 */ /* 0x008fea0003800000 */
[----:B------:R-:W-:Y:S01]  /*22970*/  BPT.TRAP 0x1 ;  /* 0x000000040000795c */ /* 0x000fe20000300000 */
.L_x_1915:
[----:B------:R-:W-:Y:S05]  /*22980*/  BSYNC B2 ;  /* 0x0000000000027941 */ /* 0x000fea0003800000 */
.L_x_1914:
[----:B------:R-:W-:Y:S01]  /*22990*/  IMAD.MOV.U32 R10, RZ, RZ, RZ ;  /* 0x000000ffff0a7224 */ /* 0x000fe200078e00ff */
[----:B------:R-:W-:Y:S01]  /*229a0*/  UIADD3 UR4, UP0, UR36, 0x570, URZ ;  /* 0x0000057024047890 */ /* 0x000fe2000ff1e03f */
[----:B------:R-:W-:Y:S01]  /*229b0*/  IMAD R3, R25, 0x9000, R23 ;  /* 0x0000900019037824 */ /* 0x000fe200078e0217 */
[----:B------:R-:W-:Y:S01]  /*229c0*/  PLOP3.LUT P1, PT, PT, PT, PT, 0x80, 0x0 ;  /* 0x000000000000781c */ /* 0x000fe20003f2f070 */
[----:B0-----:R-:W-:Y:S01]  /*229d0*/  IMAD R6, R12, 0x60, R0 ;  /* 0x000000600c067824 */ /* 0x001fe200078e0200 */
[----:B------:R-:W-:Y:S01]  /*229e0*/  R2UR UR10, R10 ;  /* 0x000000000a0a72ca */ /* 0x000fe200000e0000 */
[----:B------:R-:W-:Y:S01]  /*229f0*/  VIADD R14, R11, 0x2a890 ;  /* 0x0002a8900b0e7836 */ /* 0x000fe20000000000 */
[----:B------:R-:W-:Y:S01]  /*22a00*/  UIADD3.X UR5, URZ, UR37, URZ, UP0, !UPT ;  /* 0x000000253f057290 */ /* 0x000fe200087fe43f */
[----:B------:R-:W-:Y:S01]  /*22a10*/  VIADD R13, R3, 0x18400 ;  /* 0x00018400030d7836 */ /* 0x000fe20000000000 */
[----:B------:R-:W-:Y:S01]  /*22a20*/  UMOV UR6, 0x0 ;  /* 0x0000000000067882 */ /* 0x000fe20000000000 */
[----:B------:R-:W-:-:S10]  /*22a30*/  UMOV UR7, 0x12f00000 ;  /* 0x12f0000000077882 */ /* 0x000fd40000000000 */
.L_x_1916:
        /* <DEDUP_REMOVED lines=12> */
[----:B------:R-:W-:Y:S01]  /*22b00*/  UMOV UR6, 0x0 ;  /* 0x0000000000067882 */ /* 0x000fe20000000000 */
[----:B------:R-:W-:Y:S01]  /*22b10*/  IADD3 R15, R3, 0x1b400, RZ ;  /* 0x0001b400030f7810 */ /* 0x000fe20007ffe0ff */
[----:B------:R-:W-:Y:S01]  /*22b20*/  UMOV UR7, 0x12f00000 ;  /* 0x12f0000000077882 */ /* 0x000fe20000000000 */
[----:B------:R-:W-:-:S15]  /*22b30*/  R2UR UR10, R13 ;  /* 0x000000000d0a72ca */ /* 0x000fde00000e0000 */
.L_x_1917:
        /* <DEDUP_REMOVED lines=11> */
[----:B------:R-:W-:Y:S01]  /*22bf0*/  VIADD R3, R3, 0x1e400 ;  /* 0x0001e40003037836 */ /* 0x000fe20000000000 */
[----:B------:R-:W-:Y:S01]  /*22c00*/  UMOV UR6, 0x0 ;  /* 0x0000000000067882 */ /* 0x000fe20000000000 */
[----:B------:R-:W-:Y:S01]  /*22c10*/  UMOV UR7, 0x12f00000 ;  /* 0x12f0000000077882 */ /* 0x000fe20000000000 */
[----:B------:R-:W-:-:S09]  /*22c20*/  UMOV UR10, 0x80 ;  /* 0x00000080000a7882 */ /* 0x000fd20000000000 */
.L_x_1918:
        /* <DEDUP_REMOVED lines=13> */
.L_x_2068:
[----:B------:R-:W-:Y:S05]  /*22d00*/  BSYNC B2 ;  /* 0x0000000000027941 */ /* 0x000fea0003800000 */
.L_x_1919:
[----:B------:R-:W-:Y:S01]  /*22d10*/  BSSY B2, `(.L_x_1921) ;  /* 0x000000b000027945 */ /* 0x000fe20003800000 */
[----:B01----:R-:W-:Y:S02]  /*22d20*/  IMAD.MOV.U32 R2, RZ, RZ, 0x0 ;  /* 0x00000000ff027424 */ /* 0x003fe400078e00ff */
[----:B------:R-:W-:Y:S01]  /*22d30*/  IMAD.MOV.U32 R3, RZ, RZ, 0x12f00000 ;  /* 0x12f00000ff037424 */ /* 0x000fe200078e00ff */
[----:B------:R-:W-:Y:S06]  /*22d40*/  @P2 BRA `(.L_x_1922) ;  /* 0x00000000001c2947 */ /* 0x000fec0003800000 */
[----:B------:R-:W0:Y:S01]  /*22d50*/  S2R R15, SR_TID.X ;  /* 0x00000000000f7919 */ /* 0x000e220000002100 */
[----:B------:R-:W-:-:S04]  /*22d60*/  IMAD.MOV.U32 R14, RZ, RZ, 0x6000 ;  /* 0x00006000ff0e7424 */ /* 0x000fc800078e00ff */
[----:B------:R1:W-:Y:S01]  /*22d70*/  SYNCS.ARRIVE.TRANS64 RZ, [R11+URZ+0x2a8b0], R14 ;  /* 0x02a8b00e0bff79a7 */ /* 0x0003e2000800003f */
[----:B0-----:R-:W-:-:S04]  /*22d80*/  LOP3.LUT R15, R15, 0x1f, RZ, 0xc0, !PT ;  /* 0x0000001f0f0f7812 */ /* 0x001fc800078ec0ff */
[----:B------:R-:W-:-:S13]  /*22d90*/  ISETP.NE.AND P1, PT, R15, RZ, PT ;  /* 0x000000ff0f00720c */ /* 0x000fda0003f25270 */
[----:B-1----:R-:W-:Y:S05]  /*22da0*/  @!P1 BRA `(.L_x_1922) ;  /* 0x0000000000049947 */ /* 0x002fea0003800000 */
[----:B------:R-:W-:Y:S01]  /*22db0*/  BPT.TRAP 0x1 ;  /* 0x000000040000795c */ /* 0x000fe20000300000 */
.L_x_1922:
[----:B------:R-:W-:Y:S05]  /*22dc0*/  BSYNC B2 ;  /* 0x0000000000027941 */ /* 0x000fea0003800000 */
.L_x_1921:
[----:B------:R-:W-:Y:S01]  /*22dd0*/  R2UR UR6, R2 ;  /* 0x00000000020672ca */ /* 0x000fe200000e0000 */
[----:B------:R-:W-:Y:S01]  /*22de0*/  UIADD3 UR4, UP0, UR36, 0x670, URZ ;  /* 0x0000067024047890 */ /* 0x000fe2000ff1e03f */
[----:B------:R-:W-:Y:S02]  /*22df0*/  R2UR UR7, R3 ;  /* 0x00000000030772ca */ /* 0x000fe400000e0000 */
[----:B------:R-:W-:Y:S01]  /*22e00*/  R2UR UR10, R10 ;  /* 0x000000000a0a72ca */ /* 0x000fe200000e0000 */
[----:B------:R-:W-:Y:S01]  /*22e10*/  IMAD R10, R25, 0x6000, R23 ;  /* 0x00006000190a7824 */ /* 0x000fe200078e0217 */
[----:B------:R-:W-:Y:S01]  /*22e20*/  PLOP3.LUT P1, PT, PT, PT, PT, 0x80, 0x0 ;  /* 0x000000000000781c */ /* 0x000fe20003f2f070 */
[----:B------:R-:W-:Y:S01]  /*22e30*/  UIADD3.X UR5, URZ, UR37, URZ, UP0, !UPT ;  /* 0x000000253f057290 */ /* 0x000fe200087fe43f */
[----:B------:R-:W-:Y:S01]  /*22e40*/  IADD3 R11, R11, 0x2a8b0, RZ ;  /* 0x0002a8b00b0b7810 */ /* 0x000fe20007ffe0ff */
[----:B------:R-:W-:-:S10]  /*22e50*/  VIADD R14, R10, 0x400 ;  /* 0x000004000a0e7836 */ /* 0x000fd40000000000 */
.L_x_1923:
        /* <DEDUP_REMOVED lines=15> */
.L_x_1924:
        /* <DEDUP_REMOVED lines=10> */
.L_x_1911:
[----:B------:R-:W-:Y:S05]  /*22ff0*/  BSYNC B1 ;  /* 0x0000000000017941 */ /* 0x000fea0003800000 */
.L_x_1910:
[C---:B------:R-:W-:Y:S01]  /*23000*/  ISETP.GT.AND P2, PT, R12.reuse, R5, PT ;  /* 0x000000050c00720c */ /* 0x040fe20003f44270 */
[----:B------:R-:W-:Y:S02]  /*23010*/  VIADD R25, R25, 0x1 ;  /* 0x0000000119197836 */ /* 0x000fe40000000000 */
[----:B------:R-:W-:-:S03]  /*23020*/  VIADD R12, R12, 0xffffffff ;  /* 0xffffffff0c0c7836 */ /* 0x000fc60000000000 */
[----:B------:R-:W-:-:S04]  /*23030*/  ISETP.NE.AND P1, PT, R25, 0x2, PT ;  /* 0x000000021900780c */ /* 0x000fc80003f25270 */
[----:B------:R-:W-:Y:S02]  /*23040*/  SEL R2, RZ, 0x1, P1 ;  /* 0x00000001ff027807 */ /* 0x000fe40000800000 */
[----:B------:R-:W-:Y:S02]  /*23050*/  SEL R25, R25, RZ, P1 ;  /* 0x000000ff19197207 */ /* 0x000fe40000800000 */
[----:B------:R-:W-:Y:S01]  /*23060*/  LOP3.LUT R31, R31, R2, RZ, 0x3c, !PT ;  /* 0x000000021f1f7212 */ /* 0x000fe200078e3cff */
[----:B------:R-:W-:Y:S06]  /*23070*/  @P2 BRA `(.L_x_1925) ;  /* 0xfffffff400ec2947 */ /* 0x000fec000383ffff */
.L_x_1889:
[----:B------:R-:W-:Y:S05]  /*23080*/  BSYNC B0 ;  /* 0x0000000000007941 */ /* 0x000fea0003800000 */
.L_x_1888:
[----:B------:R-:W1:Y:S01]  /*23090*/  LDC R0, c[0x0][0x448] ;  /* 0x00011200ff007b82 */ /* 0x000e620000000800 */
[----:B------:R-:W-:Y:S01]  /*230a0*/  IADD3 R5, R28, 0x7f, RZ ;  /* 0x0000007f1c057810 */ /* 0x000fe20007ffe0ff */
[----:B------:R-:W-:Y:S06]  /*230b0*/  @!P0 WARPSYNC.ALL ;  /* 0x0000000000008948 */ /* 0x000fec0003800000 */
[----:B------:R-:W2:Y:S08]  /*230c0*/  LDC.64 R2, c[0x0][0x9e0] ;  /* 0x00027800ff027b82 */ /* 0x000eb00000000a00 */
[----:B------:R-:W-:Y:S01]  /*230d0*/  @!P0 BAR.SYNC.DEFER_BLOCKING 0xc, 0x180 ;  /* 0x0306000000008b1d */ /* 0x000fe20000010000 */
[----:B-1----:R-:W-:-:S02]  /*230e0*/  ISETP.NE.AND P1, PT, R0, 0x1, PT ;  /* 0x000000010000780c */ /* 0x002fc40003f25270 */
[----:B--2---:R-:W-:-:S11]  /*230f0*/  ISETP.GE.AND P2, PT, R3, 0x1, PT ;  /* 0x000000010300780c */ /* 0x004fd60003f46270 */
[----:B------:R-:W1:Y:S08]  /*23100*/  @P1 LDC R0, c[0x0][0x44c] ;  /* 0x00011300ff001b82 */ /* 0x000e700000000800 */
[----:B------:R-:W2:Y:S01]  /*23110*/  @P1 LDC R11, c[0x0][0x450] ;  /* 0x00011400ff0b1b82 */ /* 0x000ea20000000800 */
[----:B-1----:R-:W-:-:S05]  /*23120*/  @P1 IMAD.HI.U32 R0, R5, R0, RZ ;  /* 0x0000000005001227 */ /* 0x002fca00078e00ff */
[----:B--2---:R-:W-:-:S05]  /*23130*/  @P1 SHF.R.U32.HI R5, RZ, R11, R0 ;  /* 0x0000000bff051219 */ /* 0x004fca0000011600 */
[----:B------:R-:W-:-:S04]  /*23140*/  IMAD.IADD R11, R8, 0x1, R5 ;  /* 0x00000001080b7824 */ /* 0x000fc800078e0205 */
[----:B------:R-:W-:Y:S01]  /*23150*/  IMAD.IADD R2, R11, 0x1, R2 ;  /* 0x000000010b027824 */ /* 0x000fe200078e0202 */
        /* <DEDUP_REMOVED lines=12> */
.L_x_1928:
[----:B------:R-:W-:-:S13]  /*23220*/  ISETP.NE.AND P0, PT, R3, 0x1, PT ;  /* 0x000000010300780c */ /* 0x000fda0003f05270 */
[----:B------:R-:W1:Y:S02]  /*23230*/  @P0 LDC.64 R4, c[0x0][0x9e8] ;  /* 0x00027a00ff040b82 */ /* 0x000e640000000a00 */
[----:B-1----:R-:W-:-:S05]  /*23240*/  @P0 IMAD.HI.U32 R4, R0, R4, RZ ;  /* 0x0000000400040227 */ /* 0x002fca00078e00ff */
[----:B------:R-:W-:-:S07]  /*23250*/  @P0 SHF.R.U32.HI R0, RZ, R5, R4 ;  /* 0x00000005ff000219 */ /* 0x000fce0000011604 */
.L_x_1929:
[----:B------:R-:W-:Y:S05]  /*23260*/  BSYNC B0 ;  /* 0x0000000000007941 */ /* 0x000fea0003800000 */
.L_x_1927:
[----:B------:R-:W-:-:S05]  /*23270*/  IMAD R5, R0, R3, R3 ;  /* 0x0000000300057224 */ /* 0x000fca00078e0203 */
[----:B------:R-:W-:-:S07]  /*23280*/  VIMNMX R2, R2, R5, PT ;  /* 0x0000000502027248 */ /* 0x000fce0003fe0100 */
.L_x_1926:
[----:B------:R-:W1:Y:S01]  /*23290*/  @P1 LDC R5, c[0x0][0x44c] ;  /* 0x00011300ff051b82 */ /* 0x000e620000000800 */
[----:B------:R-:W-:Y:S01]  /*232a0*/  VIADD R2, R2, 0x5f ;  /* 0x0000005f02027836 */ /* 0x000fe20000000000 */
[----:B------:R-:W-:Y:S01]  /*232b0*/  MOV R0, R28 ;  /* 0x0000001c00007202 */ /* 0x000fe20000000f00 */
[----:B------:R-:W-:Y:S02]  /*232c0*/  ULDC UR4, c[0x0][0x9dc] ;  /* 0x0002770000047ab9 */ /* 0x000fe40000000800 */
[----:B------:R-:W-:-:S03]  /*232d0*/  IMAD.HI R2, R2, 0x2aaaaaab, RZ ;  /* 0x2aaaaaab02027827 */ /* 0x000fc600078e02ff */
[----:B------:R-:W2:Y:S01]  /*232e0*/  @P1 LDC R4, c[0x0][0x450] ;  /* 0x00011400ff041b82 */ /* 0x000ea20000000800 */
[----:B-1----:R-:W-:-:S05]  /*232f0*/  @P1 IMAD.HI.U32 R5, R28, R5, RZ ;  /* 0x000000051c051227 */ /* 0x002fca00078e00ff */
[----:B--2---:R-:W-:Y:S02]  /*23300*/  @P1 SHF.R.U32.HI R0, RZ, R4, R5 ;  /* 0x00000004ff001219 */ /* 0x004fe40000011605 */
[----:B------:R-:W-:-:S03]  /*23310*/  SHF.R.U32.HI R5, RZ, 0x1f, R2 ;  /* 0x0000001fff057819 */ /* 0x000fc60000011602 */
[----:B------:R-:W-:Y:S01]  /*23320*/  IMAD.IADD R7, R7, 0x1, R0 ;  /* 0x0000000107077824 */ /* 0x000fe200078e0200 */
[----:B------:R-:W-:-:S03]  /*23330*/  LEA.HI.SX32 R2, R2, R5, 0x1c ;  /* 0x0000000502027211 */ /* 0x000fc600078fe2ff */
[----:B------:R-:W-:Y:S01]  /*23340*/  VIADD R0, R7, -UR4 ;  /* 0x8000000407007c36 */ /* 0x000fe20008000000 */
[----:B------:R-:W-:-:S05]  /*23350*/  VIMNMX R24, R9, R2, PT ;  /* 0x0000000209187248 */ /* 0x000fca0003fe0100 */
[----:B------:R1:W-:Y:S01]  /*23360*/  STL [R1+0x24], R24 ;  /* 0x0000241801007387 */ /* 0x0003e20000100800 */
[----:B------:R-:W-:Y:S05]  /*23370*/  @!P2 BRA `(.L_x_1930) ;  /* 0x000000000044a947 */ /* 0x000fea0003800000 */
[----:B------:R-:W-:Y:S01]  /*23380*/  ISETP.GT.AND P0, PT, R7, -0x1, PT ;  /* 0xffffffff0700780c */ /* 0x000fe20003f04270 */
[----:B------:R-:W-:-:S12]  /*23390*/  BSSY B0, `(.L_x_1931) ;  /* 0x000000d000007945 */ /* 0x000fd80003800000 */
[----:B------:R-:W-:Y:S05]  /*233a0*/  @P0 BRA `(.L_x_1932) ;  /* 0x00000000001c0947 */ /* 0x000fea0003800000 */
[----:B------:R-:W-:Y:S02]  /*233b0*/  ISETP.NE.AND P0, PT, R3, 0x1, PT ;  /* 0x000000010300780c */ /* 0x000fe40003f05270 */
[----:B------:R-:W-:-:S11]  /*233c0*/  LOP3.LUT R7, RZ, R7, RZ, 0x33, !PT ;  /* 0x00000007ff077212 */ /* 0x000fd600078e33ff */
[----:B------:R-:W2:Y:S02]  /*233d0*/  @P0 LDC.64 R4, c[0x0][0x9e8] ;  /* 0x00027a00ff040b82 */ /* 0x000ea40000000a00 */
[----:B--2---:R-:W-:-:S05]  /*233e0*/  @P0 IMAD.HI.U32 R4, R7, R4, RZ ;  /* 0x0000000407040227 */ /* 0x004fca00078e00ff */
[----:B------:R-:W-:-:S04]  /*233f0*/  @P0 SHF.R.U32.HI R7, RZ, R5, R4 ;  /* 0x00000005ff070219 */ /* 0x000fc80000011604 */
[----:B------:R-:W-:Y:S01]  /*23400*/  LOP3.LUT R7, RZ, R7, RZ, 0x33, !PT ;  /* 0x00000007ff077212 */ /* 0x000fe200078e33ff */
[----:B------:R-:W-:Y:S06]  /*23410*/  BRA `(.L_x_1933) ;  /* 0x0000000000107947 */ /* 0x000fec0003800000 */
.L_x_1932:
[----:B------:R-:W-:-:S13]  /*23420*/  ISETP.NE.AND P0, PT, R3, 0x1, PT ;  /* 0x000000010300780c */ /* 0x000fda0003f05270 */
[----:B------:R-:W2:Y:S02]  /*23430*/  @P0 LDC.64 R4, c[0x0][0x9e8] ;  /* 0x00027a00ff040b82 */ /* 0x000ea40000000a00 */
[----:B--2---:R-:W-:-:S05]  /*23440*/  @P0 IMAD.HI.U32 R4, R7, R4, RZ ;  /* 0x0000000407040227 */ /* 0x004fca00078e00ff */
[----:B------:R-:W-:-:S07]  /*23450*/  @P0 SHF.R.U32.HI R7, RZ, R5, R4 ;  /* 0x00000005ff070219 */ /* 0x000fce0000011604 */
.L_x_1933:
[----:B------:R-:W-:Y:S05]  /*23460*/  BSYNC B0 ;  /* 0x0000000000007941 */ /* 0x000fea0003800000 */
.L_x_1931:
[----:B------:R-:W-:-:S05]  /*23470*/  IMAD R3, R7, R3, RZ ;  /* 0x0000000307037224 */ /* 0x000fca00078e02ff */
[----:B------:R-:W-:-:S07]  /*23480*/  VIMNMX R0, R0, R3, !PT ;  /* 0x0000000300007248 */ /* 0x000fce0007fe0100 */
.L_x_1930:
[----:B------:R-:W-:Y:S01]  /*23490*/  IMAD.HI R0, R0, 0x2aaaaaab, RZ ;  /* 0x2aaaaaab00007827 */ /* 0x000fe200078e02ff */
[----:B------:R-:W-:Y:S04]  /*234a0*/  BSSY B7, `(.L_x_1934) ;  /* 0x000037d000077945 */ /* 0x000fe80003800000 */
[----:B------:R-:W-:-:S04]  /*234b0*/  SHF.R.U32.HI R3, RZ, 0x1f, R0 ;  /* 0x0000001fff037819 */ /* 0x000fc80000011600 */
[----:B------:R-:W-:-:S04]  /*234c0*/  LEA.HI.SX32 R3, R0, R3, 0x1c ;  /* 0x0000000300037211 */ /* 0x000fc800078fe2ff */
[----:B------:R-:W-:-:S04]  /*234d0*/  VIMNMX R2, RZ, R3, !PT ;  /* 0x00000003ff027248 */ /* 0x000fc80007fe0100 */
[----:B------:R-:W-:Y:S01]  /*234e0*/  ISETP.GT.AND P0, PT, R24, R2, PT ;  /* 0x000000021800720c */ /* 0x000fe20003f04270 */
[----:B------:R2:W-:-:S12]  /*234f0*/  STL [R1+0x8], R2 ;  /* 0x0000080201007387 */ /* 0x0005d80000100800 */
[----:B--2---:R-:W-:Y:S05]  /*23500*/  @P0 BRA `(.L_x_1935) ;  /* 0x0000000000440947 */ /* 0x004fea0003800000 */
[----:B------:R-:W2:Y:S02]  /*23510*/  S2R R2, SR_TID.X ;  /* 0x0000000000027919 */ /* 0x000ea40000002100 */
[----:B--2---:R-:W-:-:S04]  /*23520*/  LOP3.LUT R2, R2, 0x7f, RZ, 0xc0, !PT ;  /* 0x0000007f02027812 */ /* 0x004fc800078ec0ff */
[----:B------:R-:W-:-:S13]  /*23530*/  ISETP.NE.AND P0, PT, R2, RZ, PT ;  /* 0x000000ff0200720c */ /* 0x000fda0003f05270 */
[----:B------:R-:W-:Y:S05]  /*23540*/  @P0 BRA `(.L_x_1936) ;  /* 0x0000003400c80947 */ /* 0x000fea0003800000 */
[----:B------:R-:W2:Y:S01]  /*23550*/  S2R R5, SR_LANEID ;  /* 0x0000000000057919 */ /* 0x000ea20000000000 */
[----:B------:R-:W-:Y:S01]  /*23560*/  VOTEU.ANY UR4, UPT, PT ;  /* 0x0000000000047886 */ /* 0x000fe200038e0100 */
[----:B------:R-:W3:Y:S01]  /*23570*/  LDC.64 R2, c[0x0][0xc60] ;  /* 0x00031800ff027b82 */ /* 0x000ee20000000a00 */
[----:B------:R-:W2:Y:S02]  /*23580*/  FLO.U32 R0, UR4 ;  /* 0x0000000400007d00 */ /* 0x000ea400080e0000 */
[----:B--2---:R-:W-:-:S06]  /*23590*/  ISETP.EQ.U32.AND P0, PT, R0, R5, PT ;  /* 0x000000050000720c */ /* 0x004fcc0003f02070 */
[----:B------:R-:W3:Y:S07]  /*235a0*/  POPC R5, UR4 ;  /* 0x0000000400057d09 */ /* 0x000eee0008000000 */
[----:B---3--:R-:W2:Y:S01]  /*235b0*/  @P0 ATOMG.E.ADD.STRONG.GPU PT, R3, desc[UR60][R2.64], R5 ;  /* 0x00000005020309a8 */ /* 0x008ea200081ee1fc */
[----:B------:R-:W3:Y:S02]  /*235c0*/  S2R R4, SR_LTMASK ;  /* 0x0000000000047919 */ /* 0x000ee40000003900 */
[----:B---3--:R-:W-:-:S04]  /*235d0*/  LOP3.LUT R4, R4, UR4, RZ, 0xc0, !PT ;  /* 0x0000000404047c12 */ /* 0x008fc8000f8ec0ff */
[----:B------:R-:W3:Y:S01]  /*235e0*/  POPC R7, R4 ;  /* 0x0000000400077309 */ /* 0x000ee20000000000 */
[----:B--2---:R-:W3:Y:S02]  /*235f0*/  SHFL.IDX PT, R0, R3, R0, 0x1f ;  /* 0x00001f0003007589 */ /* 0x004ee400000e0000 */
[----:B---3--:R-:W-:Y:S01]  /*23600*/  IADD3 R16, R0, UR38, R7 ;  /* 0x0000002600107c10 */ /* 0x008fe2000fffe007 */
[----:B------:R-:W-:Y:S06]  /*23610*/  BRA `(.L_x_1936) ;  /* 0x0000003400947947 */ /* 0x000fec0003800000 */
.L_x_1935:
        /* <DEDUP_REMOVED lines=10> */
[----:B------:R-:W2:Y:S01]  /*236c0*/  LDC.64 R2, c[0x4][R2] ;  /* 0x0100000002027b82 */ /* 0x000ea20000000a00 */
[----:B0-----:R-:W-:Y:S01]  /*236d0*/  IMAD.U32 R6, RZ, RZ, UR8 ;  /* 0x00000008ff067e24 */ /* 0x001fe2000f8e00ff */
[----:B------:R-:W-:Y:S01]  /*236e0*/  MOV R11, UR5 ;  /* 0x00000005000b7c02 */ /* 0x000fe20008000f00 */
[----:B------:R-:W-:Y:S02]  /*236f0*/  IMAD.U32 R7, RZ, RZ, UR9 ;  /* 0x00000009ff077e24 */ /* 0x000fe4000f8e00ff */
[----:B------:R-:W-:-:S02]  /*23700*/  IMAD.U32 R10, RZ, RZ, UR4 ;  /* 0x00000004ff0a7e24 */ /* 0x000fc4000f8e00ff */
[----:B------:R-:W-:Y:S02]  /*23710*/  IMAD.MOV.U32 R8, RZ, RZ, 0x70 ;  /* 0x00000070ff087424 */ /* 0x000fe400078e00ff */
[----:B------:R-:W-:Y:S02]  /*23720*/  IMAD.MOV.U32 R12, RZ, RZ, 0x1 ;  /* 0x00000001ff0c7424 */ /* 0x000fe400078e00ff */
[----:B------:R-:W-:-:S07]  /*23730*/  IMAD.MOV.U32 R13, RZ, RZ, RZ ;  /* 0x000000ffff0d7224 */ /* 0x000fce00078e00ff */
[----:B------:R-:W-:-:S07]  /*23740*/  LEPC R20, `(.L_x_1938) ;  /* 0x000000001014794e */ /* 0x000fce0000000000 */
[----:B-12---:R-:W-:Y:S05]  /*23750*/  CALL.ABS.NOINC R2 ;  /* 0x0000000002007343 */ /* 0x006fea0003c00000 */
.L_x_1938:
[----:B------:R-:W-:Y:S05]  /*23760*/  BSYNC B6 ;  /* 0x0000000000067941 */ /* 0x000fea0003800000 */
.L_x_1937:
        /* <DEDUP_REMOVED lines=8> */
[----:B------:R2:W3:Y:S01]  /*237f0*/  LDC.64 R2, c[0x4][R17] ;  /* 0x0100000011027b82 */ /* 0x0004e20000000a00 */
[----:B------:R-:W-:Y:S01]  /*23800*/  MOV R4, UR6 ;  /* 0x0000000600047c02 */ /* 0x000fe20008000f00 */
[----:B------:R-:W-:Y:S01]  /*23810*/  IMAD.U32 R5, RZ, RZ, UR7 ;  /* 0x00000007ff057e24 */ /* 0x000fe2000f8e00ff */
[----:B------:R-:W-:Y:S01]  /*23820*/  MOV R11, UR5 ;  /* 0x00000005000b7c02 */ /* 0x000fe20008000f00 */
[----:B0-----:R-:W-:Y:S02]  /*23830*/  IMAD.U32 R6, RZ, RZ, UR8 ;  /* 0x00000008ff067e24 */ /* 0x001fe4000f8e00ff */
[----:B------:R-:W-:-:S02]  /*23840*/  IMAD.U32 R7, RZ, RZ, UR9 ;  /* 0x00000009ff077e24 */ /* 0x000fc4000f8e00ff */
[----:B------:R-:W-:Y:S02]  /*23850*/  IMAD.U32 R10, RZ, RZ, UR4 ;  /* 0x00000004ff0a7e24 */ /* 0x000fe4000f8e00ff */
[----:B------:R-:W-:Y:S02]  /*23860*/  IMAD.MOV.U32 R8, RZ, RZ, 0x70 ;  /* 0x00000070ff087424 */ /* 0x000fe400078e00ff */
[----:B------:R-:W-:Y:S02]  /*23870*/  IMAD.MOV.U32 R12, RZ, RZ, 0x1 ;  /* 0x00000001ff0c7424 */ /* 0x000fe400078e00ff */
[----:B--2---:R-:W-:-:S07]  /*23880*/  IMAD.MOV.U32 R13, RZ, RZ, RZ ;  /* 0x000000ffff0d7224 */ /* 0x004fce00078e00ff */
[----:B------:R-:W-:-:S07]  /*23890*/  LEPC R20, `(.L_x_1941) ;  /* 0x000000001014794e */ /* 0x000fce0000000000 */
[----:B-1-3--:R-:W-:Y:S05]  /*238a0*/  CALL.ABS.NOINC R2 ;  /* 0x0000000002007343 */ /* 0x00afea0003c00000 */
.L_x_1941:
[----:B------:R0:W1:Y:S01]  /*238b0*/  LDC.64 R2, c[0x4][R17] ;  /* 0x0100000011027b82 */ /* 0x0000620000000a00 */
[----:B------:R-:W-:Y:S01]  /*238c0*/  ULDC.64 UR4, c[0x4][0x90] ;  /* 0x0100240000047ab9 */ /* 0x000fe20000000a00 */
[----:B------:R-:W-:Y:S01]  /*238d0*/  ULDC.64 UR6, c[0x4][0x98] ;  /* 0x0100260000067ab9 */ /* 0x000fe20000000a00 */
[----:B------:R-:W-:Y:S01]  /*238e0*/  ULDC.64 UR8, c[0x4][0x18] ;  /* 0x0100060000087ab9 */ /* 0x000fe20000000a00 */
[----:B------:R-:W-:Y:S01]  /*238f0*/  IMAD.U32 R4, RZ, RZ, UR4 ;  /* 0x00000004ff047e24 */ /* 0x000fe2000f8e00ff */
[----:B------:R-:W-:Y:S01]  /*23900*/  MOV R5, UR5 ;  /* 0x0000000500057c02 */ /* 0x000fe20008000f00 */
        /* <DEDUP_REMOVED lines=8> */
[----:B-1----:R-:W-:Y:S05]  /*23990*/  CALL.ABS.NOINC R2 ;  /* 0x0000000002007343 */ /* 0x002fea0003c00000 */
.L_x_1940:
[----:B------:R-:W-:Y:S05]  /*239a0*/  BSYNC B6 ;  /* 0x0000000000067941 */ /* 0x000fea0003800000 */
.L_x_1939:
[----:B------:R-:W-:Y:S01]  /*239b0*/  ULDC.64 UR4, c[0x0][0x9f8] ;  /* 0x00027e0000047ab9 */ /* 0x000fe20000000a00 */
[----:B------:R-:W2:Y:S01]  /*239c0*/  LDL R20, [R1] ;  /* 0x0000000001147983 */ /* 0x000ea20000100800 */
[----:B------:R-:W-:-:S03]  /*239d0*/  ISETP.NE.U32.AND P0, PT, RZ, UR4, PT ;  /* 0x00000004ff007c0c */ /* 0x000fc6000bf05070 */
[----:B------:R-:W3:Y:S01]  /*239e0*/  LDL R17, [R1+0x4] ;  /* 0x0000040001117983 */ /* 0x000ee20000100800 */
[----:B------:R-:W-:Y:S01]  /*239f0*/  ISETP.NE.AND.EX P0, PT, RZ, UR5, PT, P0 ;  /* 0x00000005ff007c0c */ /* 0x000fe2000bf05300 */
[----:B------:R-:W-:Y:S01]  /*23a00*/  IMAD.MOV.U32 R34, RZ, RZ, R19 ;  /* 0x000000ffff227224 */ /* 0x000fe200078e0013 */
[----:B------:R-:W4:Y:S01]  /*23a10*/  LDC R0, c[0x0][0x430] ;  /* 0x00010c00ff007b82 */ /* 0x000f220000000800 */
[----:B------:R-:W0:Y:S01]  /*23a20*/  S2R R21, SR_TID.X ;  /* 0x0000000000157919 */ /* 0x000e220000002100 */
[----:B------:R-:W-:-:S09]  /*23a30*/  ULDC UR4, c[0x0][0x320] ;  /* 0x0000c80000047ab9 */ /* 0x000fd20000000800 */
[----:B------:R-:W1:Y:S01]  /*23a40*/  @P0 LDC.64 R2, c[0x0][0x9f8] ;  /* 0x00027e00ff020b82 */ /* 0x000e620000000a00 */
[----:B0-----:R-:W-:Y:S01]  /*23a50*/  LOP3.LUT R21, R21, 0x7f, RZ, 0xc0, !PT ;  /* 0x0000007f15157812 */ /* 0x001fe200078ec0ff */
[----:B-1----:R-:W-:-:S03]  /*23a60*/  @P0 IMAD.WIDE R2, R19, 0x4, R2 ;  /* 0x0000000413020825 */ /* 0x002fc600078e0202 */
[----:B------:R-:W-:Y:S02]  /*23a70*/  SHF.R.U32.HI R26, RZ, 0x3, R21 ;  /* 0x00000003ff1a7819 */ /* 0x000fe40000011615 */
[----:B------:R0:W3:Y:S01]  /*23a80*/  @P0 LDG.E R34, desc[UR60][R2.64] ;  /* 0x0000003c02220981 */ /* 0x0000e2000c1e1900 */
[----:B----4-:R-:W-:Y:S01]  /*23a90*/  ISETP.NE.AND P1, PT, R0, 0x1, PT ;  /* 0x000000010000780c */ /* 0x010fe20003f25270 */
[----:B------:R-:W1:-:S12]  /*23aa0*/  S2R R21, SR_TID.X ;  /* 0x0000000000157919 */ /* 0x000e580000002100 */
[----:B------:R-:W4:Y:S08]  /*23ab0*/  @P1 LDC R4, c[0x0][0x434] ;  /* 0x00010d00ff041b82 */ /* 0x000f300000000800 */
[----:B------:R-:W0:Y:S01]  /*23ac0*/  @P1 LDC R6, c[0x0][0x438] ;  /* 0x00010e00ff061b82 */ /* 0x000e220000000800 */
[----:B-1----:R-:W-:-:S05]  /*23ad0*/  IMAD.SHL.U32 R21, R21, 0x10, RZ ;  /* 0x0000001015157824 */ /* 0x002fca00078e00ff */
[----:B------:R-:W-:Y:S02]  /*23ae0*/  LOP3.LUT R21, R26, 0x70, R21, 0xf8, !PT ;  /* 0x000000701a157812 */ /* 0x000fe400078ef815 */
[----:B------:R-:W-:-:S05]  /*23af0*/  IADD3 R26, R24, -0x1, RZ ;  /* 0xffffffff181a7810 */ /* 0x000fca0007ffe0ff */
[----:B------:R-:W-:Y:S01]  /*23b00*/  IMAD R5, R26, 0x60, R21 ;  /* 0x000000601a057824 */ /* 0x000fe200078e0215 */
[----:B------:R-:W-:Y:S01]  /*23b10*/  LOP3.LUT R22, R22, 0xfffffff7, RZ, 0xc0, !PT ;  /* 0xfffffff716167812 */ /* 0x000fe200078ec0ff */
[----:B------:R-:W-:-:S03]  /*23b20*/  UMOV UR5, 0xffffffff ;  /* 0xffffffff00057882 */ /* 0x000fc60000000000 */
[----:B--2---:R-:W-:Y:S02]  /*23b30*/  ISETP.GE.AND P0, PT, R5, R20, PT ;  /* 0x000000140500720c */ /* 0x004fe40003f06270 */
[----:B------:R-:W1:Y:S02]  /*23b40*/  S2R R20, SR_TID.X ;  /* 0x0000000000147919 */ /* 0x000e640000002100 */
[----:B------:R-:W-:Y:S01]  /*23b50*/  ISETP.GT.U32.OR P0, PT, R21, 0x5f, P0 ;  /* 0x0000005f1500780c */ /* 0x000fe20000704470 */
[----:B---3--:R-:W-:-:S04]  /*23b60*/  IMAD.IADD R5, R5, 0x1, R17 ;  /* 0x0000000105057824 */ /* 0x008fc800078e0211 */
[----:B----4-:R-:W-:-:S04]  /*23b70*/  @P1 IMAD.HI.U32 R7, R5, R4, RZ ;  /* 0x0000000405071227 */ /* 0x010fc800078e00ff */
[----:B------:R-:W-:Y:S01]  /*23b80*/  IMAD.MOV.U32 R4, RZ, RZ, R5 ;  /* 0x000000ffff047224 */ /* 0x000fe200078e0005 */
[----:B0-----:R-:W-:-:S03]  /*23b90*/  @P1 SHF.R.U32.HI R4, RZ, R6, R7 ;  /* 0x00000006ff041219 */ /* 0x001fc60000011607 */
[----:B------:R-:W0:Y:S02]  /*23ba0*/  @!P0 LDC.64 R2, c[0x0][0x428] ;  /* 0x00010a00ff028b82 */ /* 0x000e240000000a00 */
[----:B------:R-:W-:-:S04]  /*23bb0*/  IMAD.MOV R6, RZ, RZ, -R4 ;  /* 0x000000ffff067224 */ /* 0x000fc800078e0a04 */
[----:B------:R-:W-:Y:S01]  /*23bc0*/  IMAD R0, R0, R6, R5 ;  /* 0x0000000600007224 */ /* 0x000fe200078e0205 */
[----:B------:R-:W-:Y:S01]  /*23bd0*/  @!P0 SHF.R.S32.HI R5, RZ, 0x1f, R4 ;  /* 0x0000001fff058819 */ /* 0x000fe20000011404 */
[----:B-1----:R-:W-:-:S05]  /*23be0*/  IMAD.SHL.U32 R20, R20, 0x8, RZ ;  /* 0x0000000814147824 */ /* 0x002fca00078e00ff */
[----:B------:R-:W-:-:S04]  /*23bf0*/  LOP3.LUT R20, R20, 0x38, RZ, 0xc0, !PT ;  /* 0x0000003814147812 */ /* 0x000fc800078ec0ff */
[C---:B------:R-:W-:Y:S02]  /*23c00*/  LOP3.LUT R17, R20.reuse, 0x40, RZ, 0xfc, !PT ;  /* 0x0000004014117812 */ /* 0x040fe400078efcff */
[----:B------:R-:W-:Y:S02]  /*23c10*/  ISETP.GE.AND P1, PT, R20, UR4, PT ;  /* 0x0000000414007c0c */ /* 0x000fe4000bf26270 */
[----:B------:R-:W-:Y:S01]  /*23c20*/  SHF.R.S32.HI R8, RZ, 0x1f, R34 ;  /* 0x0000001fff087819 */ /* 0x000fe20000011422 */
[-C--:B0-----:R-:W-:Y:S01]  /*23c30*/  @!P0 IMAD.WIDE.U32 R4, R34, R2.reuse, R4 ;  /* 0x0000000222048225 */ /* 0x081fe200078e0004 */
[----:B------:R-:W-:Y:S01]  /*23c40*/  ISETP.GE.AND P2, PT, R17, UR4, PT ;  /* 0x0000000411007c0c */ /* 0x000fe2000bf46270 */
[----:B------:R-:W-:Y:S01]  /*23c50*/  ULDC UR4, c[0x0][0x2f4] ;  /* 0x0000bd0000047ab9 */ /* 0x000fe20000000800 */
[----:B------:R-:W-:Y:S01]  /*23c60*/  SEL R30, RZ, 0x1, P1 ;  /* 0x00000001ff1e7807 */ /* 0x000fe20000800000 */
[----:B------:R-:W-:Y:S01]  /*23c70*/  @!P0 IMAD R6, R8, R2, RZ ;  /* 0x0000000208068224 */ /* 0x000fe200078e02ff */
[----:B------:R-:W-:Y:S01]  /*23c80*/  SEL R2, RZ, 0xffffffff, P2 ;  /* 0xffffffffff027807 */ /* 0x000fe20001000000 */
[----:B------:R0:W-:Y:S02]  /*23c90*/  STL [R1+0xc], R8 ;  /* 0x00000c0801007387 */ /* 0x0001e40000100800 */
[----:B------:R-:W-:Y:S01]  /*23ca0*/  @!P0 IMAD R6, R34, R3, R6 ;  /* 0x0000000322068224 */ /* 0x000fe200078e0206 */
[----:B------:R-:W-:-:S03]  /*23cb0*/  SHF.L.U32 R3, R2, 0x1, RZ ;  /* 0x0000000102037819 */ /* 0x000fc600000006ff */
[----:B------:R-:W-:Y:S01]  /*23cc0*/  @!P0 IMAD.IADD R6, R5, 0x1, R6 ;  /* 0x0000000105068824 */ /* 0x000fe200078e0206 */
[----:B------:R-:W-:Y:S02]  /*23cd0*/  LOP3.LUT R30, R3, 0x2, R30, 0xe2, !PT ;  /* 0x00000002031e7812 */ /* 0x000fe400078ee21e */
[----:B------:R-:W1:Y:S01]  /*23ce0*/  @!P0 LDC.64 R2, c[0x0][0x418] ;  /* 0x00010600ff028b82 */ /* 0x000e620000000a00 */
[----:B------:R-:W-:Y:S01]  /*23cf0*/  IMAD.U32 R5, RZ, RZ, UR39 ;  /* 0x00000027ff057e24 */ /* 0x000fe2000f8e00ff */
[----:B-1----:R-:W-:-:S04]  /*23d00*/  @!P0 LEA R2, P1, R4, R2, 0x2 ;  /* 0x0000000204028211 */ /* 0x002fc800078210ff */
[----:B------:R-:W-:Y:S01]  /*23d10*/  @!P0 LEA.HI.X R3, R4, R3, R6, 0x2, P1 ;  /* 0x0000000304038211 */ /* 0x000fe200008f1406 */
[----:B------:R-:W-:-:S06]  /*23d20*/  IMAD.MOV.U32 R4, RZ, RZ, RZ ;  /* 0x000000ffff047224 */ /* 0x000fcc00078e00ff */
[----:B------:R1:W5:Y:S01]  /*23d30*/  @!P0 LDG.E R4, desc[UR60][R2.64] ;  /* 0x0000003c02048981 */ /* 0x000362000c1e1900 */
[----:B------:R-:W-:Y:S02]  /*23d40*/  ISETP.GT.U32.AND P0, PT, R21, 0x5f, PT ;  /* 0x0000005f1500780c */ /* 0x000fe40003f04070 */
[----:B------:R-:W-:Y:S02]  /*23d50*/  ISETP.NE.AND P3, PT, R5, 0x3, PT ;  /* 0x000000030500780c */ /* 0x000fe40003f65270 */
[C---:B------:R-:W-:Y:S02]  /*23d60*/  ISETP.GE.AND P2, PT, R20.reuse, UR4, PT ;  /* 0x0000000414007c0c */ /* 0x040fe4000bf46270 */
[----:B0-----:R-:W-:Y:S02]  /*23d70*/  LOP3.LUT R8, R20, 0x80, RZ, 0xfc, !PT ;  /* 0x0000008014087812 */ /* 0x001fe400078efcff */
[----:B------:R-:W-:-:S05]  /*23d80*/  ISETP.GE.AND P1, PT, R17, UR4, PT ;  /* 0x0000000411007c0c */ /* 0x000fca000bf26270 */
[----:B------:R-:W-:Y:S02]  /*23d90*/  @P0 LOP3.LUT R22, R22, 0x8, RZ, 0xfc, !PT ;  /* 0x0000000816160812 */ /* 0x000fe400078efcff */
[----:B------:R-:W-:Y:S02]  /*23da0*/  ISETP.GE.AND P0, PT, R8, UR4, PT ;  /* 0x0000000408007c0c */ /* 0x000fe4000bf06270 */
[----:B------:R-:W-:-:S04]  /*23db0*/  LOP3.LUT R22, R22, 0xffffffef, RZ, 0xc0, !PT ;  /* 0xffffffef16167812 */ /* 0x000fc800078ec0ff */
[----:B------:R-:W-:-:S04]  /*23dc0*/  @P3 LOP3.LUT R22, R22, 0x10, RZ, 0xfc, !PT ;  /* 0x0000001016163812 */ /* 0x000fc800078efcff */
[----:B------:R-:W-:-:S04]  /*23dd0*/  LOP3.LUT R22, R22, 0xfffffffb, RZ, 0xc0, !PT ;  /* 0xfffffffb16167812 */ /* 0x000fc800078ec0ff */
[----:B------:R-:W-:-:S04]  /*23de0*/  @P2 LOP3.LUT R22, R22, 0x4, RZ, 0xfc, !PT ;  /* 0x0000000416162812 */ /* 0x000fc800078efcff */
[----:B------:R-:W-:-:S04]  /*23df0*/  LOP3.LUT R22, R22, 0xfffffffe, RZ, 0xc0, !PT ;  /* 0xfffffffe16167812 */ /* 0x000fc800078ec0ff */
[----:B------:R-:W-:-:S04]  /*23e00*/  LOP3.LUT R22, R22, 0xfffffffd, RZ, 0xc0, !PT ;  /* 0xfffffffd16167812 */ /* 0x000fc800078ec0ff */
[----:B------:R-:W-:-:S04]  /*23e10*/  @P1 LOP3.LUT R22, R22, 0x2, RZ, 0xfc, !PT ;  /* 0x0000000216161812 */ /* 0x000fc800078efcff */
[----:B------:R-:W-:Y:S01]  /*23e20*/  @P0 LOP3.LUT R22, R22, 0x1, RZ, 0xfc, !PT ;  /* 0x0000000116160812 */ /* 0x000fe200078efcff */
[----:B-1----:R-:W-:Y:S06]  /*23e30*/  BRA.DIV UR5, `(.L_x_1942) ;  /* 0x0000005205e47947 */ /* 0x002fec000b800000 */
.L_x_2071:
[----:B------:R-:W-:Y:S01]  /*23e40*/  SHF.R.S32.HI R33, RZ, 0x1f, R18 ;  /* 0x0000001fff217819 */ /* 0x000fe20000011412 */
[----:B------:R-:W-:Y:S06]  /*23e50*/  @!P3 BRA `(.L_x_1943) ;  /* 0x000000000004b947 */ /* 0x000fec0003800000 */
[----:B------:R-:W-:Y:S01]  /*23e60*/  BPT.TRAP 0x1 ;  /* 0x000000040000795c */ /* 0x000fe20000300000 */
.L_x_1943:
[----:B------:R-:W-:Y:S01]  /*23e70*/  SHF.R.S32.HI R5, RZ, 0x1f, R0 ;  /* 0x0000001fff057819 */ /* 0x000fe20000011400 */
[----:B------:R-:W-:Y:S01]  /*23e80*/  ULDC.64 UR4, c[0x0][0x328] ;  /* 0x0000ca0000047ab9 */ /* 0x000fe20000000a00 */
[----:B------:R-:W-:Y:S03]  /*23e90*/  BSSY B0, `(.L_x_1944) ;  /* 0x0000017000007945 */ /* 0x000fe60003800000 */
[----:B------:R-:W-:-:S04]  /*23ea0*/  IMAD R3, R5, UR4, RZ ;  /* 0x0000000405037c24 */ /* 0x000fc8000f8e02ff */
        /* <DEDUP_REMOVED lines=8> */
[----:B------:R-:W-:-:S04]  /*23f30*/  ULDC.64 UR4, c[0x0][0x330] ;  /* 0x0000cc0000047ab9 */ /* 0x000fc80000000a00 */
[----:B------:R-:W-:Y:S01]  /*23f40*/  IADD3 R3, R3, R7, RZ ;  /* 0x0000000703037210 */ /* 0x000fe20007ffe0ff */
        /* <DEDUP_REMOVED lines=11> */
.L_x_2072:
[----:B------:R-:W-:Y:S05]  /*24000*/  BSYNC B0 ;  /* 0x0000000000007941 */ /* 0x000fea0003800000 */
.L_x_1944:
[----:B------:R-:W2:Y:S01]  /*24010*/  LDL R9, [R1] ;  /* 0x0000000001097983 */ /* 0x000ea20000100800 */
[----:B------:R-:W-:Y:S01]  /*24020*/  ULDC.64 UR4, c[0x0][0x300] ;  /* 0x0000c00000047ab9 */ /* 0x000fe20000000a00 */
[----:B------:R-:W-:Y:S01]  /*24030*/  LOP3.LUT P4, RZ, R22, 0x4, RZ, 0xc0, !PT ;  /* 0x0000000416ff7812 */ /* 0x000fe2000788c0ff */
[----:B------:R-:W-:Y:S01]  /*24040*/  IMAD R5, R5, UR4, RZ ;  /* 0x0000000405057c24 */ /* 0x000fe2000f8e02ff */
[----:B------:R-:W1:Y:S01]  /*24050*/  S2R R8, SR_TID.X ;  /* 0x0000000000087919 */ /* 0x000e620000002100 */
[----:B0-----:R-:W-:Y:S01]  /*24060*/  IMAD.WIDE.U32 R2, R0, UR4, RZ ;  /* 0x0000000400027c25 */ /* 0x001fe2000f8e00ff */
[C---:B------:R-:W-:Y:S02]  /*24070*/  LOP3.LUT P3, RZ, R22.reuse, 0x2, RZ, 0xc0, !PT ;  /* 0x0000000216ff7812 */ /* 0x040fe4000786c0ff */
[----:B------:R-:W-:Y:S01]  /*24080*/  LOP3.LUT P2, RZ, R22, 0x1, RZ, 0xc0, !PT ;  /* 0x0000000116ff7812 */ /* 0x000fe2000784c0ff */
[----:B------:R-:W-:Y:S01]  /*24090*/  IMAD R5, R0, UR5, R5 ;  /* 0x0000000500057c24 */ /* 0x000fe2000f8e0205 */
[----:B------:R-:W-:-:S02]  /*240a0*/  ULDC.64 UR4, c[0x0][0x310] ;  /* 0x0000c40000047ab9 */ /* 0x000fc40000000a00 */
[----:B------:R-:W-:Y:S02]  /*240b0*/  IMAD R6, R6, UR4, RZ ;  /* 0x0000000406067c24 */ /* 0x000fe4000f8e02ff */
[----:B------:R-:W-:Y:S02]  /*240c0*/  IMAD.IADD R3, R3, 0x1, R5 ;  /* 0x0000000103037824 */ /* 0x000fe400078e0205 */
[C---:B------:R-:W-:Y:S02]  /*240d0*/  IMAD R6, R4.reuse, UR5, R6 ;  /* 0x0000000504067c24 */ /* 0x040fe4000f8e0206 */
[----:B------:R-:W-:Y:S01]  /*240e0*/  IMAD.WIDE.U32 R2, R4, UR4, R2 ;  /* 0x0000000404027c25 */ /* 0x000fe2000f8e0002 */
[----:B------:R-:W-:-:S03]  /*240f0*/  ULDC.64 UR4, c[0x0][0x308] ;  /* 0x0000c20000047ab9 */ /* 0x000fc60000000a00 */
[----:B------:R-:W-:Y:S02]  /*24100*/  IMAD.IADD R3, R3, 0x1, R6 ;  /* 0x0000000103037824 */ /* 0x000fe400078e0206 */
[----:B------:R-:W-:Y:S02]  /*24110*/  IMAD R0, R33, UR4, RZ ;  /* 0x0000000421007c24 */ /* 0x000fe4000f8e02ff */
[----:B------:R-:W-:-:S04]  /*24120*/  IMAD.WIDE.U32 R2, R18, UR4, R2 ;  /* 0x0000000412027c25 */ /* 0x000fc8000f8e0002 */
[----:B------:R-:W-:Y:S01]  /*24130*/  IMAD R0, R18, UR5, R0 ;  /* 0x0000000512007c24 */ /* 0x000fe2000f8e0200 */
[----:B------:R-:W-:Y:S01]  /*24140*/  ULDC.64 UR4, c[0x0][0x2e8] ;  /* 0x0000ba0000047ab9 */ /* 0x000fe20000000a00 */
[----:B------:R-:W-:Y:S01]  /*24150*/  IMAD R5, R27, 0x4800, R36 ;  /* 0x000048001b057824 */ /* 0x000fe200078e0224 */
[----:B------:R-:W-:Y:S01]  /*24160*/  LEA R4, P0, R2, UR4, 0x1 ;  /* 0x0000000402047c11 */ /* 0x000fe2000f8008ff */
[----:B------:R-:W-:Y:S01]  /*24170*/  UMOV UR4, 0xffffffff ;  /* 0xffffffff00047882 */ /* 0x000fe20000000000 */
[----:B------:R-:W-:Y:S02]  /*24180*/  IADD3 R0, R3, R0, RZ ;  /* 0x0000000003007210 */ /* 0x000fe40007ffe0ff */
[----:B-1----:R-:W-:Y:S02]  /*24190*/  LOP3.LUT R8, R8, 0x7f, RZ, 0xc0, !PT ;  /* 0x0000007f08087812 */ /* 0x002fe400078ec0ff */
[----:B------:R-:W-:Y:S02]  /*241a0*/  LEA.HI.X R0, R2, UR5, R0, 0x1, P0 ;  /* 0x0000000502007c11 */ /* 0x000fe400080f0c00 */
[----:B------:R-:W-:Y:S01]  /*241b0*/  SHF.R.U32.HI R8, RZ, 0x3, R8 ;  /* 0x00000003ff087819 */ /* 0x000fe20000011608 */
[----:B--2---:R-:W-:-:S02]  /*241c0*/  IMAD R6, R26, -0x60, R9 ;  /* 0xffffffa01a067824 */ /* 0x004fc400078e0209 */
[----:B------:R-:W0:Y:S02]  /*241d0*/  S2R R9, SR_TID.X ;  /* 0x0000000000097919 */ /* 0x000e240000002100 */
        /* <DEDUP_REMOVED lines=67> */
.L_x_2086:
        /* <DEDUP_REMOVED lines=12> */
.L_x_1947:
        /* <DEDUP_REMOVED lines=10> */
.L_x_1948:
[----:B------:R2:W-:Y:S02]  /*24770*/  SYNCS.ARRIVE.TRANS64.A1T0 RZ, [R7+URZ+0x2a830], RZ ;  /* 0x02a830ff07ff79a7 */ /* 0x0005e4000810003f */
[----:B------:R-:W-:Y:S05]  /*24780*/  WARPSYNC.ALL ;  /* 0x0000000000007948 */ /* 0x000fea0003800000 */
[----:B------:R-:W-:Y:S01]  /*24790*/  ULDC.64 UR4, c[0x0][0xa00] ;  /* 0x0002800000047ab9 */ /* 0x000fe20000000a00 */
[----:B------:R-:W-:Y:S01]  /*247a0*/  IADD3 R0, R23, 0xc400, RZ ;  /* 0x0000c40017007810 */ /* 0x000fe20007ffe0ff */
[----:B------:R-:W-:Y:S01]  /*247b0*/  BSSY B6, `(.L_x_1949) ;  /* 0x0000022000067945 */ /* 0x000fe20003800000 */
[----:B------:R-:W-:Y:S01]  /*247c0*/  BAR.SYNC.DEFER_BLOCKING 0x8, 0x180 ;  /* 0x0206000000007b1d */ /* 0x000fe20000010000 */
[----:B------:R-:W-:Y:S02]  /*247d0*/  ISETP.NE.U32.AND P0, PT, RZ, UR4, PT ;  /* 0x00000004ff007c0c */ /* 0x000fe4000bf05070 */
[----:B------:R-:W-:-:S02]  /*247e0*/  LOP3.LUT P1, RZ, R0, 0x3ff, RZ, 0xc0, !PT ;  /* 0x000003ff00ff7812 */ /* 0x000fc4000782c0ff */
[----:B------:R-:W-:Y:S01]  /*247f0*/  ISETP.NE.AND.EX P0, PT, RZ, UR5, PT, P0 ;  /* 0x00000005ff007c0c */ /* 0x000fe2000bf05300 */
[----:B------:R-:W-:Y:S01]  /*24800*/  ULDC.64 UR4, c[0x0][0x298] ;  /* 0x0000a60000047ab9 */ /* 0x000fe20000000a00 */
[----:B------:R-:W-:Y:S02]  /*24810*/  SHF.R.S32.HI R0, RZ, 0x1f, R19 ;  /* 0x0000001fff007819 */ /* 0x000fe40000011413 */
[----:B-1----:R-:W-:Y:S02]  /*24820*/  SEL R2, R19, RZ, !P0 ;  /* 0x000000ff13027207 */ /* 0x002fe40004000000 */
[----:B------:R-:W-:-:S05]  /*24830*/  SEL R0, R0, RZ, !P0 ;  /* 0x000000ff00007207 */ /* 0x000fca0004000000 */
[----:B------:R1:W-:Y:S04]  /*24840*/  STL [R1+0x30], R0 ;  /* 0x0000300001007387 */ /* 0x0003e80000100800 */
[----:B------:R3:W-:Y:S01]  /*24850*/  STL [R1+0x20], R2 ;  /* 0x0000200201007387 */ /* 0x0007e20000100800 */
[----:B-1----:R-:W-:Y:S01]  /*24860*/  SHF.R.S32.HI R0, RZ, 0x1f, R35 ;  /* 0x0000001fff007819 */ /* 0x002fe20000011423 */
[----:B---3--:R-:W-:-:S04]  /*24870*/  IMAD.WIDE.U32 R2, R35, UR4, RZ ;  /* 0x0000000423027c25 */ /* 0x008fc8000f8e00ff */
[----:B------:R-:W-:Y:S01]  /*24880*/  IMAD R0, R0, UR4, RZ ;  /* 0x0000000400007c24 */ /* 0x000fe2000f8e02ff */
[----:B------:R1:W-:Y:S03]  /*24890*/  STL.64 [R1+0x18], R2 ;  /* 0x0000180201007387 */ /* 0x0003e60000100a00 */
[----:B------:R-:W-:-:S04]  /*248a0*/  IMAD R0, R35, UR5, R0 ;  /* 0x0000000523007c24 */ /* 0x000fc8000f8e0200 */
[----:B------:R-:W-:Y:S01]  /*248b0*/  IMAD.IADD R35, R3, 0x1, R0 ;  /* 0x0000000103237824 */ /* 0x000fe200078e0200 */
[----:B------:R-:W-:Y:S06]  /*248c0*/  @!P1 BRA `(.L_x_1950) ;  /* 0x0000000000409947 */ /* 0x000fec0003800000 */
[----:B-1----:R-:W-:Y:S01]  /*248d0*/  MOV R2, 0x0 ;  /* 0x0000000000027802 */ /* 0x002fe20000000f00 */
[----:B------:R-:W-:Y:S01]  /*248e0*/  ULDC.64 UR4, c[0x4][0x90] ;  /* 0x0100240000047ab9 */ /* 0x000fe20000000a00 */
[----:B------:R-:W-:Y:S01]  /*248f0*/  ULDC.64 UR6, c[0x4][0x98] ;  /* 0x0100260000067ab9 */ /* 0x000fe20000000a00 */
[----:B------:R-:W-:Y:S01]  /*24900*/  ULDC.64 UR8, c[0x4][0x20] ;  /* 0x0100080000087ab9 */ /* 0x000fe20000000a00 */
[----:B0-----:R-:W-:Y:S01]  /*24910*/  IMAD.U32 R4, RZ, RZ, UR4 ;  /* 0x00000004ff047e24 */ /* 0x001fe2000f8e00ff */
[----:B--2---:R-:W-:Y:S01]  /*24920*/  MOV R7, UR7 ;  /* 0x0000000700077c02 */ /* 0x004fe20008000f00 */
[----:B------:R-:W0:Y:S01]  /*24930*/  LDC.64 R2, c[0x4][R2] ;  /* 0x0100000002027b82 */ /* 0x000e220000000a00 */
[----:B------:R-:W-:Y:S01]  /*24940*/  IMAD.U32 R5, RZ, RZ, UR5 ;  /* 0x00000005ff057e24 */ /* 0x000fe2000f8e00ff */
[----:B------:R-:W-:Y:S01]  /*24950*/  MOV R13, RZ ;  /* 0x000000ff000d7202 */ /* 0x000fe20000000f00 */
[----:B------:R-:W-:Y:S02]  /*24960*/  IMAD.U32 R6, RZ, RZ, UR6 ;  /* 0x00000006ff067e24 */ /* 0x000fe4000f8e00ff */
[----:B------:R-:W-:-:S02]  /*24970*/  IMAD.U32 R10, RZ, RZ, UR8 ;  /* 0x00000008ff0a7e24 */ /* 0x000fc4000f8e00ff */
[----:B------:R-:W-:Y:S02]  /*24980*/  IMAD.U32 R11, RZ, RZ, UR9 ;  /* 0x00000009ff0b7e24 */ /* 0x000fe4000f8e00ff */
[----:B------:R-:W-:Y:S02]  /*24990*/  IMAD.MOV.U32 R8, RZ, RZ, 0x70 ;  /* 0x00000070ff087424 */ /* 0x000fe400078e00ff */
[----:B------:R-:W-:-:S07]  /*249a0*/  IMAD.MOV.U32 R12, RZ, RZ, 0x1 ;  /* 0x00000001ff0c7424 */ /* 0x000fce00078e00ff */
[----:B------:R-:W-:-:S07]  /*249b0*/  LEPC R20, `(.L_x_1950) ;  /* 0x000000001014794e */ /* 0x000fce0000000000 */
[----:B0-----:R-:W-:Y:S05]  /*249c0*/  CALL.ABS.NOINC R2 ;  /* 0x0000000002007343 */ /* 0x001fea0003c00000 */
.L_x_1950:
[----:B------:R-:W-:Y:S05]  /*249d0*/  BSYNC B6 ;  /* 0x0000000000067941 */ /* 0x000fea0003800000 */
.L_x_1949:
[----:B------:R-:W3:Y:S01]  /*249e0*/  LDL.LU R20, [R1+0x30] ;  /* 0x0000300001147983 */ /* 0x000ee20000300800 */
[----:B------:R-:W-:Y:S01]  /*249f0*/  ULDC.64 UR4, c[0x0][0x2d8] ;  /* 0x0000b60000047ab9 */ /* 0x000fe20000000a00 */
[----:B--2---:R-:W2:Y:S02]  /*24a00*/  LDC R7, c[0x0][0x448] ;  /* 0x00011200ff077b82 */ /* 0x004ea40000000800 */
[----:B------:R-:W4:Y:S04]  /*24a10*/  LDL.LU R21, [R1+0x20] ;  /* 0x0000200001157983 */ /* 0x000f280000300800 */
[----:B-1----:R-:W5:Y:S01]  /*24a20*/  LDL.LU.64 R2, [R1+0x18] ;  /* 0x0000180001027983 */ /* 0x002f620000300a00 */
[----:B------:R-:W-:Y:S01]  /*24a30*/  IMAD R0, R33, UR4, RZ ;  /* 0x0000000421007c24 */ /* 0x000fe2000f8e02ff */
[----:B------:R-:W1:Y:S03]  /*24a40*/  S2R R8, SR_TID.X ;  /* 0x0000000000087919 */ /* 0x000e660000002100 */
[----:B------:R-:W-:Y:S01]  /*24a50*/  IMAD R0, R18, UR5, R0 ;  /* 0x0000000512007c24 */ /* 0x000fe2000f8e0200 */
[----:B--2---:R-:W-:-:S13]  /*24a60*/  ISETP.NE.AND P0, PT, R7, 0x1, PT ;  /* 0x000000010700780c */ /* 0x004fda0003f05270 */
[----:B------:R-:W2:Y:S01]  /*24a70*/  @P0 LDC R6, c[0x0][0x44c] ;  /* 0x00011300ff060b82 */ /* 0x000ea20000000800 */
[----:B-1----:R-:W-:-:S04]  /*24a80*/  SHF.L.U32 R8, R8, 0x3, RZ ;  /* 0x0000000308087819 */ /* 0x002fc800000006ff */
[----:B------:R-:W-:Y:S01]  /*24a90*/  LOP3.LUT R8, R8, 0x38, RZ, 0xc0, !PT ;  /* 0x0000003808087812 */ /* 0x000fe200078ec0ff */
[----:B-----5:R-:W-:Y:S02]  /*24aa0*/  IMAD.MOV.U32 R3, RZ, RZ, R35 ;  /* 0x000000ffff037224 */ /* 0x020fe400078e0023 */
[----:B------:R-:W-:Y:S01]  /*24ab0*/  IMAD.WIDE.U32 R2, R18, UR4, R2 ;  /* 0x0000000412027c25 */ /* 0x000fe2000f8e0002 */
[----:B------:R-:W-:-:S03]  /*24ac0*/  ULDC.64 UR4, c[0x0][0x2e0] ;  /* 0x0000b80000047ab9 */ /* 0x000fc60000000a00 */
[----:B------:R-:W-:Y:S02]  /*24ad0*/  IMAD.IADD R3, R3, 0x1, R0 ;  /* 0x0000000103037824 */ /* 0x000fe400078e0200 */
[----:B---3--:R-:W-:Y:S02]  /*24ae0*/  IMAD R0, R20, UR4, RZ ;  /* 0x0000000414007c24 */ /* 0x008fe4000f8e02ff */
[----:B------:R-:W1:Y:S01]  /*24af0*/  S2R R20, SR_TID.X ;  /* 0x0000000000147919 */ /* 0x000e620000002100 */
[----:B----4-:R-:W-:-:S04]  /*24b00*/  IMAD.WIDE.U32 R2, R21, UR4, R2 ;  /* 0x0000000415027c25 */ /* 0x010fc8000f8e0002 */
[----:B------:R-:W-:Y:S01]  /*24b10*/  IMAD R0, R21, UR5, R0 ;  /* 0x0000000515007c24 */ /* 0x000fe2000f8e0200 */
[----:B------:R-:W-:-:S03]  /*24b20*/  ULDC.64 UR4, c[0x0][0x2d0] ;  /* 0x0000b40000047ab9 */ /* 0x000fc60000000a00 */
[----:B------:R-:W-:Y:S02]  /*24b30*/  IMAD.IADD R3, R3, 0x1, R0 ;  /* 0x0000000103037824 */ /* 0x000fe400078e0200 */
[----:B------:R-:W3:Y:S01]  /*24b40*/  @P0 LDC R0, c[0x0][0x450] ;  /* 0x00011400ff000b82 */ /* 0x000ee20000000800 */
[----:B-1----:R-:W-:-:S04]  /*24b50*/  LOP3.LUT R20, R20, 0x7f, RZ, 0xc0, !PT ;  /* 0x0000007f14147812 */ /* 0x002fc800078ec0ff */
[----:B------:R-:W-:Y:S02]  /*24b60*/  SHF.R.U32.HI R21, RZ, 0x3, R20 ;  /* 0x00000003ff157819 */ /* 0x000fe40000011614 */
[----:B------:R-:W1:Y:S02]  /*24b70*/  S2R R20, SR_TID.X ;  /* 0x0000000000147919 */ /* 0x000e640000002100 */
[----:B-1----:R-:W-:-:S05]  /*24b80*/  IMAD.SHL.U32 R20, R20, 0x10, RZ ;  /* 0x0000001014147824 */ /* 0x002fca00078e00ff */
[----:B------:R-:W-:Y:S02]  /*24b90*/  LOP3.LUT R20, R21, 0x70, R20, 0xf8, !PT ;  /* 0x0000007015147812 */ /* 0x000fe400078ef814 */
[----:B------:R-:W1:Y:S02]  /*24ba0*/  S2R R21, SR_TID.X ;  /* 0x0000000000157919 */ /* 0x000e640000002100 */
[----:B------:R-:W-:Y:S02]  /*24bb0*/  IADD3 R5, R20, R28, RZ ;  /* 0x0000001c14057210 */ /* 0x000fe40007ffe0ff */
[----:B------:R-:W4:Y:S03]  /*24bc0*/  S2R R20, SR_TID.X ;  /* 0x0000000000147919 */ /* 0x000f260000002100 */
[----:B--2---:R-:W-:-:S04]  /*24bd0*/  @P0 IMAD.HI.U32 R6, R5, R6, RZ ;  /* 0x0000000605060227 */ /* 0x004fc800078e00ff */
[----:B0-----:R-:W-:Y:S01]  /*24be0*/  IMAD.MOV.U32 R4, RZ, RZ, R5 ;  /* 0x000000ffff047224 */ /* 0x001fe200078e0005 */
[----:B---3--:R-:W-:-:S05]  /*24bf0*/  @P0 SHF.R.U32.HI R4, RZ, R0, R6 ;  /* 0x00000000ff040219 */ /* 0x008fca0000011606 */
[----:B------:R-:W-:Y:S02]  /*24c00*/  IMAD.MOV R0, RZ, RZ, -R4 ;  /* 0x000000ffff007224 */ /* 0x000fe400078e0a04 */
[----:B------:R-:W-:-:S04]  /*24c10*/  IMAD.WIDE.U32 R2, R4, UR4, R2 ;  /* 0x0000000404027c25 */ /* 0x000fc8000f8e0002 */
[----:B------:R-:W-:Y:S01]  /*24c20*/  IMAD R0, R7, R0, R5 ;  /* 0x0000000007007224 */ /* 0x000fe200078e0205 */
[----:B------:R-:W-:-:S05]  /*24c30*/  SHF.R.S32.HI R5, RZ, 0x1f, R4 ;  /* 0x0000001fff057819 */ /* 0x000fca0000011404 */
[----:B------:R-:W-:Y:S02]  /*24c40*/  IMAD R5, R5, UR4, RZ ;  /* 0x0000000405057c24 */ /* 0x000fe4000f8e02ff */
[----:B-1----:R-:W-:Y:S02]  /*24c50*/  IMAD.SHL.U32 R21, R21, 0x8, RZ ;  /* 0x0000000815157824 */ /* 0x002fe400078e00ff */
[----:B------:R-:W-:Y:S01]  /*24c60*/  IMAD R5, R4, UR5, R5 ;  /* 0x0000000504057c24 */ /* 0x000fe2000f8e0205 */
[----:B------:R-:W-:Y:S01]  /*24c70*/  SHF.R.S32.HI R4, RZ, 0x1f, R0 ;  /* 0x0000001fff047819 */ /* 0x000fe20000011400 */
[----:B------:R-:W-:Y:S01]  /*24c80*/  ULDC.64 UR4, c[0x0][0x2c8] ;  /* 0x0000b20000047ab9 */ /* 0x000fe20000000a00 */
[----:B------:R-:W-:Y:S01]  /*24c90*/  LOP3.LUT R21, R21, 0x38, RZ, 0xc0, !PT ;  /* 0x0000003815157812 */ /* 0x000fe200078ec0ff */
[----:B------:R-:W-:Y:S01]  /*24ca0*/  IMAD.IADD R3, R3, 0x1, R5 ;  /* 0x0000000103037824 */ /* 0x000fe200078e0205 */
[----:B----4-:R-:W-:Y:S01]  /*24cb0*/  LOP3.LUT R20, R20, 0x7f, RZ, 0xc0, !PT ;  /* 0x0000007f14147812 */ /* 0x010fe200078ec0ff */
[----:B------:R-:W-:Y:S01]  /*24cc0*/  IMAD R4, R4, UR4, RZ ;  /* 0x0000000404047c24 */ /* 0x000fe2000f8e02ff */
[C---:B------:R-:W-:Y:S01]  /*24cd0*/  LOP3.LUT R9, R21.reuse, 0x40, RZ, 0xfc, !PT ;  /* 0x0000004015097812 */ /* 0x040fe200078efcff */
[----:B------:R-:W-:Y:S01]  /*24ce0*/  IMAD.WIDE.U32 R2, R0, UR4, R2 ;  /* 0x0000000400027c25 */ /* 0x000fe2000f8e0002 */
[----:B------:R-:W-:-:S03]  /*24cf0*/  LOP3.LUT R10, R21, 0x80, RZ, 0xfc, !PT ;  /* 0x00000080150a7812 */ /* 0x000fc600078efcff */
[----:B------:R-:W-:Y:S01]  /*24d00*/  IMAD R4, R0, UR5, R4 ;  /* 0x0000000500047c24 */ /* 0x000fe2000f8e0204 */
[----:B------:R-:W-:Y:S02]  /*24d10*/  ULDC.64 UR4, c[0x0][0x280] ;  /* 0x0000a00000047ab9 */ /* 0x000fe40000000a00 */
[----:B------:R-:W-:Y:S01]  /*24d20*/  LEA R0, P0, R2, UR4, 0x1 ;  /* 0x0000000402007c11 */ /* 0x000fe2000f8008ff */
        /* <DEDUP_REMOVED lines=12> */
[----:B------:R-:W1:Y:S03]  /*24df0*/  SHFL.IDX PT, R2, R4, RZ, 0x181f ;  /* 0x00181fff04027589 */ /* 0x000e6600000e0000 */
[C---:B------:R-:W-:Y:S01]  /*24e00*/  VIADD R5, R28.reuse, 0x10 ;  /* 0x000000101c057836 */ /* 0x040fe20000000000 */
[----:B------:R-:W-:Y:S01]  /*24e10*/  ISETP.GE.AND P1, PT, R28, R32, PT ;  /* 0x000000201c00720c */ /* 0x000fe20003f26270 */
[----:B------:R-:W-:-:S12]  /*24e20*/  SHFL.IDX PT, R14, R0, 0x7, 0x181f ;  /* 0x00f81f00000e7f89 */ /* 0x000fd800000e0000 */
[----:B0-----:R-:W-:-:S05]  /*24e30*/  @!P1 LEA R3, P4, R8, R3, 0x1 ;  /* 0x0000000308039211 */ /* 0x001fca00078808ff */
[----:B-1----:R-:W-:-:S05]  /*24e40*/  @!P1 IMAD.X R2, RZ, RZ, R2, P4 ;  /* 0x000000ffff029224 */ /* 0x002fca00020e0602 */
[----:B------:R-:W-:-:S04]  /*24e50*/  @!P1 LOP3.LUT R3, R3, R2, RZ, 0x3c, !PT ;  /* 0x0000000203039212 */ /* 0x000fc800078e3cff */
[----:B------:R-:W-:-:S04]  /*24e60*/  @!P1 LOP3.LUT R2, R3, R2, RZ, 0x3c, !PT ;  /* 0x0000000203029212 */ /* 0x000fc800078e3cff */
[----:B------:R-:W-:-:S05]  /*24e70*/  @!P1 LOP3.LUT R3, R3, R2, RZ, 0x3c, !PT ;  /* 0x0000000203039212 */ /* 0x000fca00078e3cff */
[----:B------:R-:W-:Y:S04]  /*24e80*/  @!P1 LDGSTS.E.BYPASS.LTC128B.128 [R37+0xc400], desc[UR60][R2.64], !P3 ;  /* 0x0c40000002259fae */ /* 0x000fe8000d901d7c */
[----:B------:R-:W-:Y:S04]  /*24e90*/  @!P1 LDGSTS.E.BYPASS.LTC128B.128 [R37+0x10400], desc[UR60][R2.64+0x80], !P2 ;  /* 0x1040008002259fae */ /* 0x000fe8000d101d7c */
[----:B------:R0:W-:Y:S01]  /*24ea0*/  @!P1 LDGSTS.E.BYPASS.LTC128B.128 [R37+0x14400], desc[UR60][R2.64+0x100], !P0 ;  /* 0x1440010002259fae */ /* 0x0001e2000c101d7c */
[----:B------:R-:W-:Y:S01]  /*24eb0*/  ISETP.GE.AND P1, PT, R5, R32, PT ;  /* 0x000000200500720c */ /* 0x000fe20003f26270 */
[----:B------:R-:W-:-:S02]  /*24ec0*/  VIADD R5, R28, 0x20 ;  /* 0x000000201c057836 */ /* 0x000fc40000000000 */
[----:B0-----:R-:W0:Y:S04]  /*24ed0*/  SHFL.IDX PT, R3, R0, 0x1, 0x181f ;  /* 0x00381f0000037f89 */ /* 0x001e2800000e0000 */
[----:B------:R-:W1:Y:S06]  /*24ee0*/  SHFL.IDX PT, R2, R4, 0x1, 0x181f ;  /* 0x00381f0004027f89 */ /* 0x000e6c00000e0000 */
[----:B0-----:R-:W-:-:S04]  /*24ef0*/  @!P1 LEA R3, P4, R8, R3, 0x1 ;  /* 0x0000000308039211 */ /* 0x001fc800078808ff */
[----:B-1----:R-:W-:-:S04]  /*24f00*/  @!P1 IADD3.X R2, RZ, R2, RZ, P4, !PT ;  /* 0x00000002ff029210 */ /* 0x002fc800027fe4ff */
        /* <DEDUP_REMOVED lines=18> */
[----:B------:R-:W-:Y:S02]  /*25030*/  ISETP.GE.AND P1, PT, R5, R32, PT ;  /* 0x000000200500720c */ /* 0x000fe40003f26270 */
[----:B------:R-:W-:Y:S01]  /*25040*/  IADD3 R5, R28, 0x40, RZ ;  /* 0x000000401c057810 */ /* 0x000fe20007ffe0ff */
        /* <DEDUP_REMOVED lines=34> */
[----:B------:R-:W-:-:S03]  /*25270*/  ISETP.GE.AND P1, PT, R5, R32, PT ;  /* 0x000000200500720c */ /* 0x000fc60003f26270 */
[----:B0-----:R-:W0:Y:S04]  /*25280*/  SHFL.IDX PT, R3, R0, 0x6, 0x181f ;  /* 0x00d81f0000037f89 */ /* 0x001e2800000e0000 */
[----:B------:R-:W1:Y:S04]  /*25290*/  SHFL.IDX PT, R2, R4, 0x6, 0x181f ;  /* 0x00d81f0004027f89 */ /* 0x000e6800000e0000 */
[----:B------:R-:W2:Y:S02]  /*252a0*/  SHFL.IDX PT, R4, R4, 0x7, 0x181f ;  /* 0x00f81f0004047f89 */ /* 0x000ea400000e0000 */
[----:B0-----:R-:W-:-:S04]  /*252b0*/  @!P1 LEA R3, P4, R8, R3, 0x1 ;  /* 0x0000000308039211 */ /* 0x001fc800078808ff */
[----:B-1----:R-:W-:-:S04]  /*252c0*/  @!P1 IADD3.X R2, RZ, R2, RZ, P4, !PT ;  /* 0x00000002ff029210 */ /* 0x002fc800027fe4ff */
[----:B------:R-:W-:-:S04]  /*252d0*/  @!P1 LOP3.LUT R3, R3, R2, RZ, 0x3c, !PT ;  /* 0x0000000203039212 */ /* 0x000fc800078e3cff */
[----:B------:R-:W-:-:S04]  /*252e0*/  @!P1 LOP3.LUT R2, R3, R2, RZ, 0x3c, !PT ;  /* 0x0000000203029212 */ /* 0x000fc800078e3cff */
[----:B------:R-:W-:-:S05]  /*252f0*/  @!P1 LOP3.LUT R3, R3, R2, RZ, 0x3c, !PT ;  /* 0x0000000203039212 */ /* 0x000fca00078e3cff */
[----:B------:R0:W-:Y:S04]  /*25300*/  @!P1 LDGSTS.E.BYPASS.LTC128B.128 [R37+0xf400], desc[UR60][R2.64], !P3 ;  /* 0x0f40000002259fae */ /* 0x0001e8000d901d7c */
[----:B------:R0:W-:Y:S04]  /*25310*/  @!P1 LDGSTS.E.BYPASS.LTC128B.128 [R37+0x13400], desc[UR60][R2.64+0x80], !P2 ;  /* 0x1340008002259fae */ /* 0x0001e8000d101d7c */
[----:B--2---:R0:W-:Y:S02]  /*25320*/  @!P1 LDGSTS.E.BYPASS.LTC128B.128 [R37+0x17400], desc[UR60][R2.64+0x100], !P0 ;  /* 0x1740010002259fae */ /* 0x0041e4000c101d7c */
.L_x_2103:
[----:B0-----:R-:W-:Y:S01]  /*25330*/  VIADD R3, R28, 0x70 ;  /* 0x000000701c037836 */ /* 0x001fe20000000000 */
[----:B------:R-:W-:Y:S04]  /*25340*/  BSSY B0, `(.L_x_1952) ;  /* 0x000000b000007945 */ /* 0x000fe80003800000 */
        /* <DEDUP_REMOVED lines=10> */
.L_x_1953:
[----:B------:R-:W-:Y:S05]  /*253f0*/  BSYNC B0 ;  /* 0x0000000000007941 */ /* 0x000fea0003800000 */
.L_x_1952:
[----:B------:R-:W-:Y:S01]  /*25400*/  NOP ;  /* 0x0000000000007918 */ /* 0x000fe20000000000 */
[----:B------:R-:W-:-:S13]  /*25410*/  PLOP3.LUT P0, PT, PT, PT, PT, 0x80, 0x0 ;  /* 0x000000000000781c */ /* 0x000fda0003f0f070 */
.L_x_1954:
        /* <DEDUP_REMOVED lines=8> */
[----:B------:R-:W-:Y:S01]  /*254a0*/  LEA.HI R0, R2, R2, RZ, 0x1 ;  /* 0x0000000202007211 */ /* 0x000fe200078f08ff */
[----:B------:R0:W-:Y:S03]  /*254b0*/  STL [R1+0x28], R2 ;  /* 0x0000280201007387 */ /* 0x0001e60000100800 */
[----:B------:R-:W-:-:S05]  /*254c0*/  LOP3.LUT R0, R0, 0xfffffffe, RZ, 0xc0, !PT ;  /* 0xfffffffe00007812 */ /* 0x000fca00078ec0ff */
[----:B------:R-:W-:-:S05]  /*254d0*/  IMAD.IADD R0, R2, 0x1, -R0 ;  /* 0x0000000102007824 */ /* 0x000fca00078e0a00 */
[----:B0-----:R-:W-:Y:S01]  /*254e0*/  SHF.L.U32 R2, R0, 0x1f, RZ ;  /* 0x0000001f00027819 */ /* 0x001fe200000006ff */
[----:B------:R-:W-:Y:S01]  /*254f0*/  NOP ;  /* 0x0000000000007918 */ /* 0x000fe20000000000 */
[----:B------:R-:W2:Y:S01]  /*25500*/  LDL.LU R3, [R1+0x24] ;  /* 0x0000240001037983 */ /* 0x000ea20000300800 */
[----:B------:R0:W-:Y:S01]  /*25510*/  SYNCS.ARRIVE.TRANS64.A1T0 RZ, [R23+URZ+0x2a800], RZ ;  /* 0x02a800ff17ff79a7 */ /* 0x0001e2000810003f */
[----:B------:R-:W-:Y:S01]  /*25520*/  BSSY B0, `(.L_x_1955) ;  /* 0x0000004000007945 */ /* 0x000fe20003800000 */
[----:B------:R-:W1:Y:S01]  /*25530*/  SYNCS.PHASECHK.TRANS64.TRYWAIT P0, [R23+URZ+0x2a820], R2 ;  /* 0x02a82002170075a7 */ /* 0x000e62000800017f */
[----:B--2---:R-:W-:Y:S02]  /*25540*/  IADD3 R0, R3, -0x2, RZ ;  /* 0xfffffffe03007810 */ /* 0x004fe40007ffe0ff */
[----:B01----:R-:W-:Y:S05]  /*25550*/  @!P0 BRA `(.L_x_1956) ;  /* 0x0000005000648947 */ /* 0x003fea0003800000 */
.L_x_2104:
[----:B------:R-:W-:Y:S05]  /*25560*/  BSYNC B0 ;  /* 0x0000000000007941 */ /* 0x000fea0003800000 */
.L_x_1955:
[----:B------:R-:W2:Y:S01]  /*25570*/  LDL R3, [R1+0x8] ;  /* 0x0000080001037983 */ /* 0x000ea20000100800 */
[----:B------:R-:W-:Y:S01]  /*25580*/  BSSY B0, `(.L_x_1957) ;  /* 0x00000fd000007945 */ /* 0x000fe20003800000 */
[----:B--2---:R-:W-:-:S13]  /*25590*/  ISETP.GE.AND P0, PT, R0, R3, PT ;  /* 0x000000030000720c */ /* 0x004fda0003f06270 */
[----:B------:R-:W-:Y:S05]  /*255a0*/  @!P0 BRA `(.L_x_1958) ;  /* 0x0000000c00e88947 */ /* 0x000fea0003800000 */
[----:B------:R-:W-:Y:S02]  /*255b0*/  IMAD.MOV.U32 R10, RZ, RZ, R27 ;  /* 0x000000ffff0a7224 */ /* 0x000fe400078e001b */
[----:B------:R-:W-:Y:S02]  /*255c0*/  IMAD.MOV.U32 R20, RZ, RZ, R29 ;  /* 0x000000ffff147224 */ /* 0x000fe400078e001d */
[----:B------:R-:W-:-:S07]  /*255d0*/  IMAD.MOV.U32 R32, RZ, RZ, R26 ;  /* 0x000000ffff207224 */ /* 0x000fce00078e001a */
.L_x_1971:
[----:B0-----:R-:W2:Y:S01]  /*255e0*/  LDL R2, [R1+0x4] ;  /* 0x0000040001027983 */ /* 0x001ea20000100800 */
[----:B------:R-:W0:Y:S03]  /*255f0*/  LDC R7, c[0x0][0x430] ;  /* 0x00010c00ff077b82 */ /* 0x000e260000000800 */
[----:B------:R-:W3:Y:S01]  /*25600*/  LDL R8, [R1+0xc] ;  /* 0x00000c0001087983 */ /* 0x000ee20000100800 */
[----:B------:R-:W1:Y:S01]  /*25610*/  S2R R3, SR_TID.X ;  /* 0x0000000000037919 */ /* 0x000e620000002100 */
[----:B------:R-:W4:Y:S01]  /*25620*/  S2R R9, SR_TID.X ;  /* 0x0000000000097919 */ /* 0x000f220000002100 */
[----:B0-----:R-:W-:-:S13]  /*25630*/  ISETP.NE.AND P0, PT, R7, 0x1, PT ;  /* 0x000000010700780c */ /* 0x001fda0003f05270 */
[----:B------:R-:W0:Y:S01]  /*25640*/  @P0 LDC R5, c[0x0][0x434] ;  /* 0x00010d00ff050b82 */ /* 0x000e220000000800 */
[----:B-1----:R-:W-:-:S04]  /*25650*/  LOP3.LUT R3, R3, 0x7f, RZ, 0xc0, !PT ;  /* 0x0000007f03037812 */ /* 0x002fc800078ec0ff */
[----:B------:R-:W-:Y:S01]  /*25660*/  SHF.R.U32.HI R3, RZ, 0x3, R3 ;  /* 0x00000003ff037819 */ /* 0x000fe20000011603 */
[----:B----4-:R-:W-:-:S05]  /*25670*/  IMAD.SHL.U32 R9, R9, 0x10, RZ ;  /* 0x0000001009097824 */ /* 0x010fca00078e00ff */
[----:B------:R-:W-:Y:S02]  /*25680*/  LOP3.LUT R9, R3, 0x70, R9, 0xf8, !PT ;  /* 0x0000007003097812 */ /* 0x000fe400078ef809 */
[----:B------:R-:W1:Y:S02]  /*25690*/  @P0 LDC R3, c[0x0][0x438] ;  /* 0x00010e00ff030b82 */ /* 0x000e640000000800 */
[----:B------:R-:W-:Y:S01]  /*256a0*/  ISETP.GT.U32.AND P2, PT, R9, 0x5f, PT ;  /* 0x0000005f0900780c */ /* 0x000fe20003f44070 */
[----:B--2---:R-:W-:-:S05]  /*256b0*/  IMAD R4, R0, 0x60, R2 ;  /* 0x0000006000047824 */ /* 0x004fca00078e0202 */
[----:B------:R-:W-:-:S05]  /*256c0*/  IADD3 R4, R9, R4, RZ ;  /* 0x0000000409047210 */ /* 0x000fca0007ffe0ff */
[----:B0-----:R-:W-:-:S04]  /*256d0*/  @P0 IMAD.HI.U32 R6, R4, R5, RZ ;  /* 0x0000000504060227 */ /* 0x001fc800078e00ff */
[----:B------:R-:W-:Y:S01]  /*256e0*/  IMAD.MOV.U32 R2, RZ, RZ, R4 ;  /* 0x000000ffff027224 */ /* 0x000fe200078e0004 */
[----:B-1----:R-:W-:-:S05]  /*256f0*/  @P0 SHF.R.U32.HI R2, RZ, R3, R6 ;  /* 0x00000003ff020219 */ /* 0x002fca0000011606 */
[----:B------:R-:W-:-:S04]  /*25700*/  IMAD.MOV R3, RZ, RZ, -R2 ;  /* 0x000000ffff037224 */ /* 0x000fc800078e0a02 */
[----:B------:R-:W-:Y:S02]  /*25710*/  IMAD R7, R7, R3, R4 ;  /* 0x0000000307077224 */ /* 0x000fe400078e0204 */
[----:B------:R-:W3:Y:S01]  /*25720*/  @!P2 LDC.64 R4, c[0x0][0x428] ;  /* 0x00010a00ff04ab82 */ /* 0x000ee20000000a00 */
[--C-:B------:R-:W-:Y:S01]  /*25730*/  @!P2 SHF.R.S32.HI R3, RZ, 0x1f, R2.reuse ;  /* 0x0000001fff03a819 */ /* 0x100fe20000011402 */
[-C--:B---3--:R-:W-:Y:S02]  /*25740*/  @!P2 IMAD R6, R8, R4.reuse, RZ ;  /* 0x000000040806a224 */ /* 0x088fe400078e02ff */
[----:B------:R-:W-:-:S04]  /*25750*/  @!P2 IMAD.WIDE.U32 R2, R34, R4, R2 ;  /* 0x000000042202a225 */ /* 0x000fc800078e0002 */
[----:B------:R-:W-:Y:S02]  /*25760*/  @!P2 IMAD R6, R34, R5, R6 ;  /* 0x000000052206a224 */ /* 0x000fe400078e0206 */
[----:B------:R-:W0:Y:S02]  /*25770*/  @!P2 LDC.64 R4, c[0x0][0x418] ;  /* 0x00010600ff04ab82 */ /* 0x000e240000000a00 */
[----:B------:R-:W-:Y:S02]  /*25780*/  @!P2 IMAD.IADD R3, R6, 0x1, R3 ;  /* 0x000000010603a824 */ /* 0x000fe400078e0203 */
        /* <DEDUP_REMOVED lines=14> */
.L_x_1959:
[----:B------:R-:W-:Y:S01]  /*25870*/  IMAD R5, R27, 0x8, R23 ;  /* 0x000000081b057824 */ /* 0x000fe200078e0217 */
[----:B------:R-:W-:Y:S01]  /*25880*/  SHF.L.U32 R0, R29, 0x1f, RZ ;  /* 0x0000001f1d007819 */ /* 0x000fe200000006ff */
[----:B------:R-:W-:Y:S03]  /*25890*/  BSSY B1, `(.L_x_1960) ;  /* 0x0000003000017945 */ /* 0x000fe60003800000 */
[----:B------:R-:W0:Y:S02]  /*258a0*/  SYNCS.PHASECHK.TRANS64.TRYWAIT P0, [R5+URZ+0x2a840], R0 ;  /* 0x02a84000050075a7 */ /* 0x000e24000800017f */
[----:B0-----:R-:W-:Y:S05]  /*258b0*/  @!P0 BRA `(.L_x_1961) ;  /* 0x0000004c00a08947 */ /* 0x001fea0003800000 */
.L_x_2105:
[----:B------:R-:W-:Y:S05]  /*258c0*/  BSYNC B1 ;  /* 0x0000000000017941 */ /* 0x000fea0003800000 */
.L_x_1960:
        /* <DEDUP_REMOVED lines=26> */
[----:B------:R-:W0:Y:S01]  /*25a70*/  S2R R11, SR_TID.X ;  /* 0x00000000000b7919 */ /* 0x000e220000002100 */
[----:B------:R-:W-:Y:S01]  /*25a80*/  IMAD R4, R4, 0x2, R23 ;  /* 0x0000000204047824 */ /* 0x000fe200078e0217 */
[----:B------:R-:W1:Y:S04]  /*25a90*/  SHFL.IDX PT, R2, R9, RZ, 0x181f ;  /* 0x00181fff09027589 */ /* 0x000e6800000e0000 */
[----:B------:R-:W2:Y:S04]  /*25aa0*/  SHFL.IDX PT, R3, R8, RZ, 0x181f ;  /* 0x00181fff08037589 */ /* 0x000ea800000e0000 */
[----:B------:R-:W-:Y:S01]  /*25ab0*/  SHFL.IDX PT, R35, R8, 0x2, 0x181f ;  /* 0x00581f0008237f89 */ /* 0x000fe200000e0000 */
[----:B0-----:R-:W-:-:S05]  /*25ac0*/  IMAD.SHL.U32 R11, R11, 0x8, RZ ;  /* 0x000000080b0b7824 */ /* 0x001fca00078e00ff */
[----:B------:R-:W-:-:S05]  /*25ad0*/  LOP3.LUT R11, R11, 0x38, RZ, 0xc0, !PT ;  /* 0x000000380b0b7812 */ /* 0x000fca00078ec0ff */
[----:B------:R-:W-:-:S05]  /*25ae0*/  IMAD.SHL.U32 R0, R11, 0x2, RZ ;  /* 0x000000020b007824 */ /* 0x000fca00078e00ff */
[----:B-1----:R-:W-:-:S05]  /*25af0*/  IADD3 R2, P0, R2, R0, RZ ;  /* 0x0000000002027210 */ /* 0x002fca0007f1e0ff */
[----:B--2---:R-:W-:-:S05]  /*25b00*/  IMAD.X R3, RZ, RZ, R3, P0 ;  /* 0x000000ffff037224 */ /* 0x004fca00000e0603 */
        /* <DEDUP_REMOVED lines=32> */
.L_x_2119:
        /* <DEDUP_REMOVED lines=10> */
.L_x_1963:
        /* <DEDUP_REMOVED lines=10> */
.L_x_1964:
[----:B------:R2:W-:Y:S01]  /*25e50*/  SYNCS.ARRIVE.TRANS64.A1T0 RZ, [R5+URZ+0x2a830], RZ ;  /* 0x02a830ff05ff79a7 */ /* 0x0005e2000810003f */
[----:B------:R-:W-:Y:S05]  /*25e60*/  @!P2 BRA `(.L_x_1965) ;  /* 0x000000000004a947 */ /* 0x000fea0003800000 */
[----:B------:R-:W-:Y:S01]  /*25e70*/  BPT.TRAP 0x1 ;  /* 0x000000040000795c */ /* 0x000fe20000300000 */
.L_x_1965:
[----:B-1----:R-:W-:Y:S01]  /*25e80*/  SHF.L.U32 R2, R20, 0x1f, RZ ;  /* 0x0000001f14027819 */ /* 0x002fe200000006ff */
[----:B------:R-:W-:Y:S01]  /*25e90*/  BSSY B1, `(.L_x_1966) ;  /* 0x0000004000017945 */ /* 0x000fe20003800000 */
[----:B--2---:R-:W-:-:S04]  /*25ea0*/  LEA R5, R10, R23, 0x3 ;  /* 0x000000170a057211 */ /* 0x004fc800078e18ff */
[----:B------:R-:W1:Y:S02]  /*25eb0*/  SYNCS.PHASECHK.TRANS64.TRYWAIT P0, [R5+URZ+0x2a860], R2 ;  /* 0x02a86002050075a7 */ /* 0x000e64000800017f */
[----:B-1----:R-:W-:Y:S05]  /*25ec0*/  @!P0 BRA `(.L_x_1967) ;  /* 0x00000050000c8947 */ /* 0x002fea0003800000 */
.L_x_2120:
[----:B------:R-:W-:Y:S05]  /*25ed0*/  BSYNC B1 ;  /* 0x0000000000017941 */ /* 0x000fea0003800000 */
.L_x_1966:
[----:B------:R-:W0:Y:S01]  /*25ee0*/  LDL R4, [R1] ;  /* 0x0000000001047983 */ /* 0x000e220000100800 */
[----:B------:R-:W2:Y:S01]  /*25ef0*/  S2R R3, SR_TID.X ;  /* 0x0000000000037919 */ /* 0x000ea20000002100 */
[----:B------:R-:W-:Y:S01]  /*25f00*/  UMOV UR4, 0xffffffff ;  /* 0xffffffff00047882 */ /* 0x000fe20000000000 */
[----:B------:R-:W-:Y:S02]  /*25f10*/  LOP3.LUT P0, RZ, R30, 0x2, RZ, 0xc0, !PT ;  /* 0x000000021eff7812 */ /* 0x000fe4000780c0ff */
[----:B--2---:R-:W-:-:S04]  /*25f20*/  LOP3.LUT R3, R3, 0x7f, RZ, 0xc0, !PT ;  /* 0x0000007f03037812 */ /* 0x004fc800078ec0ff */
[----:B------:R-:W-:Y:S01]  /*25f30*/  SHF.R.U32.HI R3, RZ, 0x3, R3 ;  /* 0x00000003ff037819 */ /* 0x000fe20000011603 */
[----:B0-----:R-:W-:Y:S02]  /*25f40*/  IMAD R8, R32, -0x60, R4 ;  /* 0xffffffa020087824 */ /* 0x001fe400078e0204 */
[----:B------:R-:W-:Y:S02]  /*25f50*/  IMAD R4, R10, 0x3000, R36 ;  /* 0x000030000a047824 */ /* 0x000fe400078e0224 */
[----:B------:R-:W-:Y:S01]  /*25f60*/  IMAD.IADD R8, R8, 0x1, -R3 ;  /* 0x0000000108087824 */ /* 0x000fe200078e0a03 */
[----:B------:R-:W-:Y:S06]  /*25f70*/  BRA.DIV UR4, `(.L_x_1968) ;  /* 0x0000004e04f47947 */ /* 0x000fec000b800000 */
[----:B-1----:R-:W0:Y:S01]  /*25f80*/  SHFL.IDX PT, R2, R17, RZ, 0x181f ;  /* 0x00181fff11027589 */ /* 0x002e2200000e0000 */
        /* <DEDUP_REMOVED lines=44> */
.L_x_2134:
[C---:B------:R-:W-:Y:S01]  /*26250*/  ISETP.LT.OR P1, PT, R8.reuse, 0x51, !P1 ;  /* 0x000000510800780c */ /* 0x040fe20004f21670 */
[----:B------:R-:W-:Y:S01]  /*26260*/  ULDC.64 UR4, c[0x0][0x328] ;  /* 0x0000ca0000047ab9 */ /* 0x000fe20000000a00 */
[----:B------:R-:W-:Y:S02]  /*26270*/  ISETP.LT.OR P0, PT, R8, 0x51, !P0 ;  /* 0x000000510800780c */ /* 0x000fe40004701670 */
[----:B-1----:R-:W-:Y:S01]  /*26280*/  IADD3 R2, P2, R2, R0, RZ ;  /* 0x0000000002027210 */ /* 0x002fe20007f5e0ff */
[----:B------:R-:W-:-:S04]  /*26290*/  IMAD R0, R21, UR4, RZ ;  /* 0x0000000415007c24 */ /* 0x000fc8000f8e02ff */
[----:B------:R-:W-:Y:S02]  /*262a0*/  IMAD.X R3, RZ, RZ, R24, P2 ;  /* 0x000000ffff037224 */ /* 0x000fe400010e0618 */
[----:B------:R-:W-:-:S03]  /*262b0*/  IMAD R9, R7, UR5, R0 ;  /* 0x0000000507097c24 */ /* 0x000fc6000f8e0200 */
        /* <DEDUP_REMOVED lines=12> */
[----:B------:R-:W-:-:S05]  /*26380*/  IMAD R7, R6, UR5, R7 ;  /* 0x0000000506077c24 */ /* 0x000fca000f8e0207 */
[----:B------:R-:W-:-:S07]  /*26390*/  IADD3 R7, R3, R7, RZ ;  /* 0x0000000703077210 */ /* 0x000fce0007ffe0ff */
.L_x_1969:
        /* <DEDUP_REMOVED lines=10> */
.L_x_1970:
[----:B------:R-:W2:Y:S01]  /*26440*/  LDL R0, [R1+0x8] ;  /* 0x0000080001007983 */ /* 0x000ea20000100800 */
[----:B------:R-:W-:Y:S01]  /*26450*/  ULDC.64 UR4, c[0x0][0x330] ;  /* 0x0000cc0000047ab9 */ /* 0x000fe20000000a00 */
[----:B------:R1:W-:Y:S01]  /*26460*/  SYNCS.ARRIVE.TRANS64.A1T0 RZ, [R5+URZ+0x2a850], RZ ;  /* 0x02a850ff05ff79a7 */ /* 0x0003e2000810003f */
[----:B------:R-:W-:Y:S01]  /*26470*/  IMAD.MOV.U32 R3, RZ, RZ, R7 ;  /* 0x000000ffff037224 */ /* 0x000fe200078e0007 */
[----:B------:R-:W-:Y:S01]  /*26480*/  MOV R20, R29 ;  /* 0x0000001d00147202 */ /* 0x000fe20000000f00 */
[----:B------:R-:W-:Y:S02]  /*26490*/  IMAD.MOV.U32 R10, RZ, RZ, R27 ;  /* 0x000000ffff0a7224 */ /* 0x000fe400078e001b */
        /* <DEDUP_REMOVED lines=8> */
[C---:B--2---:R-:W-:Y:S01]  /*26520*/  ISETP.GT.AND P0, PT, R26.reuse, R0, PT ;  /* 0x000000001a00720c */ /* 0x044fe20003f04270 */
[----:B------:R-:W-:-:S12]  /*26530*/  VIADD R0, R26, 0xffffffff ;  /* 0xffffffff1a007836 */ /* 0x000fd80000000000 */
[----:B------:R-:W-:Y:S05]  /*26540*/  @P0 BRA `(.L_x_1971) ;  /* 0xfffffff000240947 */ /* 0x000fea000383ffff */
.L_x_1958:
[----:B------:R-:W-:Y:S05]  /*26550*/  BSYNC B0 ;  /* 0x0000000000007941 */ /* 0x000fea0003800000 */
.L_x_1957:
[----:B0-----:R-:W0:Y:S01]  /*26560*/  S2R R2, SR_TID.X ;  /* 0x0000000000027919 */ /* 0x001e220000002100 */
[----:B------:R-:W-:Y:S01]  /*26570*/  BSSY B0, `(.L_x_1972) ;  /* 0x0000010000007945 */ /* 0x000fe20003800000 */
[----:B0-----:R-:W-:-:S04]  /*26580*/  LOP3.LUT R2, R2, 0x7f, RZ, 0xc0, !PT ;  /* 0x0000007f02027812 */ /* 0x001fc800078ec0ff */
[----:B------:R-:W-:-:S13]  /*26590*/  ISETP.NE.AND P0, PT, R2, RZ, PT ;  /* 0x000000ff0200720c */ /* 0x000fda0003f05270 */
[----:B------:R-:W-:Y:S05]  /*265a0*/  @P0 BRA `(.L_x_1973) ;  /* 0x0000000000300947 */ /* 0x000fea0003800000 */
[----:B------:R-:W0:Y:S01]  /*265b0*/  S2R R5, SR_LANEID ;  /* 0x0000000000057919 */ /* 0x000e220000000000 */
[----:B------:R-:W-:Y:S01]  /*265c0*/  VOTEU.ANY UR4, UPT, PT ;  /* 0x0000000000047886 */ /* 0x000fe200038e0100 */
[----:B------:R-:W1:Y:S01]  /*265d0*/  LDC.64 R2, c[0x0][0xc60] ;  /* 0x00031800ff027b82 */ /* 0x000e620000000a00 */
[----:B------:R-:W0:Y:S02]  /*265e0*/  FLO.U32 R0, UR4 ;  /* 0x0000000400007d00 */ /* 0x000e2400080e0000 */
[----:B0-----:R-:W-:-:S06]  /*265f0*/  ISETP.EQ.U32.AND P0, PT, R0, R5, PT ;  /* 0x000000050000720c */ /* 0x001fcc0003f02070 */
[----:B------:R-:W1:Y:S07]  /*26600*/  POPC R5, UR4 ;  /* 0x0000000400057d09 */ /* 0x000e6e0008000000 */
[----:B-1----:R-:W2:Y:S01]  /*26610*/  @P0 ATOMG.E.ADD.STRONG.GPU PT, R3, desc[UR60][R2.64], R5 ;  /* 0x00000005020309a8 */ /* 0x002ea200081ee1fc */
[----:B------:R-:W0:Y:S02]  /*26620*/  S2R R4, SR_LTMASK ;  /* 0x0000000000047919 */ /* 0x000e240000003900 */
[----:B0-----:R-:W-:-:S04]  /*26630*/  LOP3.LUT R4, R4, UR4, RZ, 0xc0, !PT ;  /* 0x0000000404047c12 */ /* 0x001fc8000f8ec0ff */
[----:B------:R-:W0:Y:S01]  /*26640*/  POPC R7, R4 ;  /* 0x0000000400077309 */ /* 0x000e220000000000 */
[----:B--2---:R-:W0:Y:S02]  /*26650*/  SHFL.IDX PT, R0, R3, R0, 0x1f ;  /* 0x00001f0003007589 */ /* 0x004e2400000e0000 */
[----:B0-----:R-:W-:-:S07]  /*26660*/  IADD3 R16, R0, UR38, R7 ;  /* 0x0000002600107c10 */ /* 0x001fce000fffe007 */
.L_x_1973:
[----:B------:R-:W-:Y:S05]  /*26670*/  BSYNC B0 ;  /* 0x0000000000007941 */ /* 0x000fea0003800000 */
.L_x_1972:
[----:B------:R-:W-:-:S13]  /*26680*/  LOP3.LUT P0, RZ, R22, 0x10, RZ, 0xc0, !PT ;  /* 0x0000001016ff7812 */ /* 0x000fda000780c0ff */
[----:B------:R-:W-:Y:S05]  /*26690*/  @!P0 BRA `(.L_x_1974) ;  /* 0x0000000000048947 */ /* 0x000fea0003800000 */
[----:B------:R-:W-:Y:S01]  /*266a0*/  BPT.TRAP 0x1 ;  /* 0x000000040000795c */ /* 0x000fe20000300000 */
.L_x_1974:
[----:B------:R-:W2:Y:S01]  /*266b0*/  LDL.LU R2, [R1] ;  /* 0x0000000001027983 */ /* 0x000ea20000300800 */
[----:B------:R-:W-:Y:S01]  /*266c0*/  IMAD R0, R27, 0x8, R23 ;  /* 0x000000081b007824 */ /* 0x000fe200078e0217 */
[----:B------:R-:W-:Y:S01]  /*266d0*/  SHF.L.U32 R3, R29, 0x1f, RZ ;  /* 0x0000001f1d037819 */ /* 0x000fe200000006ff */
[----:B------:R-:W-:Y:S03]  /*266e0*/  BSSY B0, `(.L_x_1975) ;  /* 0x0000004000007945 */ /* 0x000fe60003800000 */
[----:B------:R-:W0:Y:S01]  /*266f0*/  SYNCS.PHASECHK.TRANS64.TRYWAIT P0, [R0+URZ+0x2a860], R3 ;  /* 0x02a86003000075a7 */ /* 0x000e22000800017f */
[----:B--2---:R-:W-:Y:S01]  /*26700*/  IMAD R6, R26, -0x60, R2 ;  /* 0xffffffa01a067824 */ /* 0x004fe200078e0202 */
[----:B0-----:R-:W-:Y:S06]  /*26710*/  @!P0 BRA `(.L_x_1976) ;  /* 0x0000004c00fc8947 */ /* 0x001fec0003800000 */
.L_x_2135:
[----:B------:R-:W-:Y:S05]  /*26720*/  BSYNC B0 ;  /* 0x0000000000007941 */ /* 0x000fea0003800000 */
.L_x_1975:
        /* <DEDUP_REMOVED lines=18> */
[----:B-1----:R-:W-:-:S05]  /*26850*/  IMAD.SHL.U32 R7, R7, 0x8, RZ ;  /* 0x0000000807077824 */ /* 0x002fca00078e00ff */
[----:B------:R-:W-:-:S04]  /*26860*/  LOP3.LUT R7, R7, 0x38, RZ, 0xc0, !PT ;  /* 0x0000003807077812 */ /* 0x000fc800078ec0ff */
[----:B------:R-:W-:Y:S02]  /*26870*/  SHF.L.U32 R5, R7, 0x1, RZ ;  /* 0x0000000107057819 */ /* 0x000fe400000006ff */
[----:B------:R-:W-:Y:S02]  /*26880*/  SHFL.IDX PT, R7, R24, 0x2, 0x181f ;  /* 0x00581f0018077f89 */ /* 0x000fe400000e0000 */
        /* <DEDUP_REMOVED lines=35> */
.L_x_2149:
        /* <DEDUP_REMOVED lines=11> */
.L_x_1978:
        /* <DEDUP_REMOVED lines=10> */
.L_x_1979:
[----:B------:R-:W-:Y:S01]  /*26c10*/  VIADD R27, R27, 0x1 ;  /* 0x000000011b1b7836 */ /* 0x000fe20000000000 */
[----:B------:R1:W-:Y:S04]  /*26c20*/  SYNCS.ARRIVE.TRANS64.A1T0 RZ, [R0+URZ+0x2a850], RZ ;  /* 0x02a850ff00ff79a7 */ /* 0x0003e8000810003f */
[----:B------:R-:W-:-:S04]  /*26c30*/  ISETP.NE.AND P0, PT, R27, 0x2, PT ;  /* 0x000000021b00780c */ /* 0x000fc80003f05270 */
[----:B-1----:R-:W-:Y:S02]  /*26c40*/  SEL R0, RZ, 0x1, P0 ;  /* 0x00000001ff007807 */ /* 0x002fe40000000000 */
[----:B------:R-:W-:Y:S02]  /*26c50*/  SEL R27, R27, RZ, P0 ;  /* 0x000000ff1b1b7207 */ /* 0x000fe40000000000 */
[----:B------:R-:W-:-:S07]  /*26c60*/  LOP3.LUT R29, R29, R0, RZ, 0x3c, !PT ;  /* 0x000000001d1d7212 */ /* 0x000fce00078e3cff */
.L_x_1936:
[----:B------:R-:W-:Y:S05]  /*26c70*/  BSYNC B7 ;  /* 0x0000000000077941 */ /* 0x000fea0003800000 */
.L_x_1934:
[----:B------:R-:W-:-:S13]  /*26c80*/  LOP3.LUT P0, RZ, R22, 0x20, RZ, 0xc0, !PT ;  /* 0x0000002016ff7812 */ /* 0x000fda000780c0ff */
[----:B------:R-:W-:Y:S05]  /*26c90*/  @!P0 BRA `(.L_x_1980) ;  /* 0x0000000000248947 */ /* 0x000fea0003800000 */
[----:B------:R-:W-:Y:S05]  /*26ca0*/  WARPSYNC.ALL ;  /* 0x0000000000007948 */ /* 0x000fea0003800000 */
[----:B------:R-:W2:Y:S08]  /*26cb0*/  S2UR UR5, SR_CgaCtaId ;  /* 0x00000000000579c3 */ /* 0x000eb00000008800 */
[----:B------:R-:W-:Y:S06]  /*26cc0*/  BAR.SYNC.DEFER_BLOCKING 0x5, 0x180 ;  /* 0x0146000000007b1d */ /* 0x000fec0000010000 */
[----:B------:R-:W-:-:S02]  /*26cd0*/  UMOV UR4, 0x400 ;  /* 0x0000040000047882 */ /* 0x000fc40000000000 */
[----:B--2---:R-:W-:-:S06]  /*26ce0*/  ULEA UR4, UR5, UR4, 0x18 ;  /* 0x0000000405047291 */ /* 0x004fcc000f8ec03f */
[----:B0-----:R-:W-:-:S05]  /*26cf0*/  IMAD.U32 R23, RZ, RZ, UR4 ;  /* 0x00000004ff177e24 */ /* 0x001fca000f8e00ff */
[----:B------:R2:W3:Y:S01]  /*26d00*/  LDS.128 R16, [R23+0x2a8d0] ;  /* 0x02a8d00017107984 */ /* 0x0004e20000000c00 */
[----:B------:R-:W-:Y:S06]  /*26d10*/  BAR.ARV 0x4, 0x180 ;  /* 0x0106000000007b1d */ /* 0x000fec0000002000 */
[----:B------:R-:W-:Y:S05]  /*26d20*/  BRA `(.L_x_1981) ;  /* 0x0000000800cc7947 */ /* 0x000fea0003800000 */
.L_x_1980:
[----:B------:R-:W2:Y:S01]  /*26d30*/  S2R R8, SR_TID.X ;  /* 0x0000000000087919 */ /* 0x000ea20000002100 */
[----:B------:R-:W-:Y:S01]  /*26d40*/  UMOV UR4, 0xffffffff ;  /* 0xffffffff00047882 */ /* 0x000fe20000000000 */
[----:B--2---:R-:W-:-:S04]  /*26d50*/  LOP3.LUT R8, R8, 0x1f, RZ, 0xc0, !PT ;  /* 0x0000001f08087812 */ /* 0x004fc800078ec0ff */
[----:B------:R-:W-:Y:S01]  /*26d60*/  ISETP.NE.AND P0, PT, R8, 0x1f, PT ;  /* 0x0000001f0800780c */ /* 0x000fe20003f05270 */
[----:B------:R-:W-:-:S12]  /*26d70*/  BRA.DIV UR4, `(.L_x_1982) ;  /* 0x0000005204647947 */ /* 0x000fd8000b800000 */
[----:B------:R-:W-:Y:S01]  /*26d80*/  IADD3 R5, R19, R8, RZ ;  /* 0x0000000813057210 */ /* 0x000fe20007ffe0ff */
[----:B------:R-:W-:-:S03]  /*26d90*/  ULDC UR4, c[0x0][0xc3c] ;  /* 0x00030f0000047ab9 */ /* 0x000fc60000000800 */
[----:B------:R-:W-:-:S13]  /*26da0*/  ISETP.GE.OR P1, PT, R5, UR4, !P0 ;  /* 0x0000000405007c0c */ /* 0x000fda000c726670 */
[----:B0-----:R-:W0:Y:S02]  /*26db0*/  @!P1 LDC.64 R2, c[0x0][0xc80] ;  /* 0x00032000ff029b82 */ /* 0x001e240000000a00 */
[----:B0-----:R-:W-:-:S06]  /*26dc0*/  @!P1 IMAD.WIDE R2, R5, 0x4, R2 ;  /* 0x0000000405029825 */ /* 0x001fcc00078e0202 */
        /* <DEDUP_REMOVED lines=25> */
[----:B------:R0:W2:Y:S02]  /*26f60*/  SHFL.IDX PT, R14, R2, 0x1f, 0x1f ;  /* 0x03e01f00020e7f89 */ /* 0x0000a400000e0000 */
.L_x_2159:
[----:B------:R-:W-:Y:S02]  /*26f70*/  ULDC UR4, c[0x0][0xc38] ;  /* 0x00030e0000047ab9 */ /* 0x000fe40000000800 */
[----:B------:R-:W-:-:S04]  /*26f80*/  IMAD.U32 R7, RZ, RZ, UR4 ;  /* 0x00000004ff077e24 */ /* 0x000fc8000f8e00ff */
[----:B--2---:R-:W-:-:S04]  /*26f90*/  IMAD R14, R14, R7, RZ ;  /* 0x000000070e0e7224 */ /* 0x004fc800078e02ff */
[----:B------:R-:W-:-:S05]  /*26fa0*/  IMAD.IADD R9, R4, 0x1, R14 ;  /* 0x0000000104097824 */ /* 0x000fca00078e020e */
[----:B------:R-:W-:-:S13]  /*26fb0*/  ISETP.GT.AND P6, PT, R9, R0, PT ;  /* 0x000000000900720c */ /* 0x000fda0003fc4270 */
[----:B------:R-:W-:Y:S05]  /*26fc0*/  @P6 BRA `(.L_x_1983) ;  /* 0x00000000009c6947 */ /* 0x000fea0003800000 */
.L_x_1988:
[----:B0-----:R-:W0:Y:S01]  /*26fd0*/  LDC R2, c[0x0][0xc3c] ;  /* 0x00030f00ff027b82 */ /* 0x001e220000000800 */
[----:B------:R-:W-:-:S04]  /*26fe0*/  IADD3 R19, R19, 0x1f, RZ ;  /* 0x0000001f13137810 */ /* 0x000fc80007ffe0ff */
[----:B0-----:R-:W-:-:S13]  /*26ff0*/  ISETP.GE.AND P6, PT, R19, R2, PT ;  /* 0x000000021300720c */ /* 0x001fda0003fc6270 */
[----:B------:R-:W-:Y:S05]  /*27000*/  @P6 BRA `(.L_x_1984) ;  /* 0x0000000400d06947 */ /* 0x000fea0003800000 */
[----:B------:R-:W0:Y:S01]  /*27010*/  S2R R3, SR_TID.X ;  /* 0x0000000000037919 */ /* 0x000e220000002100 */
[----:B------:R-:W-:Y:S01]  /*27020*/  BSSY B0, `(.L_x_1985) ;  /* 0x0000009000007945 */ /* 0x000fe20003800000 */
[----:B------:R-:W-:Y:S01]  /*27030*/  IMAD.MOV.U32 R5, RZ, RZ, RZ ;  /* 0x000000ffff057224 */ /* 0x000fe200078e00ff */
[----:B0-----:R-:W-:-:S05]  /*27040*/  LOP3.LUT R3, R3, 0x1f, RZ, 0xc0, !PT ;  /* 0x0000001f03037812 */ /* 0x001fca00078ec0ff */
[----:B------:R-:W-:-:S05]  /*27050*/  IMAD.IADD R7, R19, 0x1, R3 ;  /* 0x0000000113077824 */ /* 0x000fca00078e0203 */
[----:B------:R-:W-:-:S13]  /*27060*/  ISETP.GE.OR P6, PT, R7, R2, !P0 ;  /* 0x000000020700720c */ /* 0x000fda00047c6670 */
[----:B------:R-:W-:Y:S05]  /*27070*/  @P6 BRA `(.L_x_1986) ;  /* 0x00000000000c6947 */ /* 0x000fea0003800000 */
[----:B------:R-:W0:Y:S02]  /*27080*/  LDC.64 R2, c[0x0][0xc80] ;  /* 0x00032000ff027b82 */ /* 0x000e240000000a00 */
[----:B0-----:R-:W-:-:S05]  /*27090*/  IMAD.WIDE R2, R7, 0x4, R2 ;  /* 0x0000000407027825 */ /* 0x001fca00078e0202 */
[----:B------:R0:W5:Y:S02]  /*270a0*/  LDG.E R5, desc[UR60][R2.64] ;  /* 0x0000003c02057981 */ /* 0x000164000c1e1900 */
.L_x_1986:
[----:B------:R-:W-:Y:S05]  /*270b0*/  BSYNC B0 ;  /* 0x0000000000007941 */ /* 0x000fea0003800000 */
.L_x_1985:
[----:B------:R-:W-:-:S03]  /*270c0*/  UMOV UR4, 0xffffffff ;  /* 0xffffffff00047882 */ /* 0x000fc60000000000 */
[----:B------:R-:W-:Y:S05]  /*270d0*/  BRA.DIV UR4, `(.L_x_1987) ;  /* 0x0000005204b07947 */ /* 0x000fea000b800000 */
[----:B-----5:R-:W2:Y:S02]  /*270e0*/  SHFL.UP PT, R14, R5, 0x1, RZ ;  /* 0x04200000050e7989 */ /* 0x020ea400000e00ff */
[----:B--2---:R-:W-:-:S05]  /*270f0*/  SEL R14, R14, RZ, P1 ;  /* 0x000000ff0e0e7207 */ /* 0x004fca0000800000 */
        /* <DEDUP_REMOVED lines=14> */
.L_x_2167:
[----:B------:R-:W-:Y:S02]  /*271e0*/  ULDC UR4, c[0x0][0xc38] ;  /* 0x00030e0000047ab9 */ /* 0x000fe40000000800 */
[----:B------:R-:W-:-:S04]  /*271f0*/  IMAD.U32 R7, RZ, RZ, UR4 ;  /* 0x00000004ff077e24 */ /* 0x000fc8000f8e00ff */
[----:B--2---:R-:W-:-:S04]  /*27200*/  IMAD R14, R14, R7, RZ ;  /* 0x000000070e0e7224 */ /* 0x004fc800078e02ff */
[----:B------:R-:W-:-:S05]  /*27210*/  IMAD.IADD R9, R14, 0x1, R9 ;  /* 0x000000010e097824 */ /* 0x000fca00078e0209 */
[----:B------:R-:W-:-:S13]  /*27220*/  ISETP.GT.AND P6, PT, R9, R0, PT ;  /* 0x000000000900720c */ /* 0x000fda0003fc4270 */
[----:B------:R-:W-:Y:S05]  /*27230*/  @!P6 BRA `(.L_x_1988) ;  /* 0xfffffffc0064e947 */ /* 0x000fea000383ffff */
.L_x_1983:
[----:B------:R-:W-:Y:S01]  /*27240*/  IADD3 R16, -R14, R9, RZ ;  /* 0x000000090e107210 */ /* 0x000fe20007ffe1ff */
[----:B------:R-:W-:-:S04]  /*27250*/  UMOV UR4, 0xffffffff ;  /* 0xffffffff00047882 */ /* 0x000fc80000000000 */
[----:B------:R-:W-:-:S05]  /*27260*/  IMAD R3, R2, R7, R16 ;  /* 0x0000000702037224 */ /* 0x000fca00078e0210 */
[----:B------:R-:W-:Y:S01]  /*27270*/  ISETP.GT.AND P6, PT, R3, R0, PT ;  /* 0x000000000300720c */ /* 0x000fe20003fc4270 */
[----:B------:R-:W-:-:S12]  /*27280*/  BRA.DIV UR4, `(.L_x_1989) ;  /* 0x0000005604007947 */ /* 0x000fd8000b800000 */
[----:B------:R-:W-:-:S04]  /*27290*/  VOTE.ANY R3, PT, !P6 ;  /* 0x0000000000037806 */ /* 0x000fc800070e0100 */
[----:B------:R-:W2:Y:S02]  /*272a0*/  POPC R4, R3 ;  /* 0x0000000300047309 */ /* 0x000ea40000000000 */
[----:B--2---:R2:W3:Y:S02]  /*272b0*/  SHFL.IDX PT, R5, R5, R4, 0x1f ;  /* 0x00001f0405057589 */ /* 0x0044e400000e0000 */
.L_x_2171:
[----:B------:R-:W-:Y:S01]  /*272c0*/  ISETP.NE.AND P0, PT, R3, RZ, PT ;  /* 0x000000ff0300720c */ /* 0x000fe20003f05270 */
[----:B------:R-:W-:-:S12]  /*272d0*/  IMAD.MOV.U32 R14, RZ, RZ, RZ ;  /* 0x000000ffff0e7224 */ /* 0x000fd800078e00ff */
[----:B------:R-:W-:Y:S05]  /*272e0*/  @!P0 BRA `(.L_x_1990) ;  /* 0x0000000000108947 */ /* 0x000fea0003800000 */
[----:B------:R-:W-:Y:S01]  /*272f0*/  UMOV UR4, 0xffffffff ;  /* 0xffffffff00047882 */ /* 0x000fe20000000000 */
[----:B------:R-:W-:Y:S02]  /*27300*/  VIADD R12, R4, 0xffffffff ;  /* 0xffffffff040c7836 */ /* 0x000fe40000000000 */
[----:B------:R-:W-:Y:S05]  /*27310*/  BRA.DIV UR4, `(.L_x_1991) ;  /* 0x0000005604247947 */ /* 0x000fea000b800000 */
[----:B------:R4:W0:Y:S02]  /*27320*/  SHFL.IDX PT, R14, R2, R12, 0x1f ;  /* 0x00001f0c020e7589 */ /* 0x00082400000e0000 */
.L_x_1990:
[----:B0---4-:R-:W0:Y:S01]  /*27330*/  LDC.64 R2, c[0x0][0xc90] ;  /* 0x00032400ff027b82 */ /* 0x011e220000000a00 */
[----:B------:R-:W-:-:S04]  /*27340*/  IMAD.IADD R19, R4, 0x1, R19 ;  /* 0x0000000104137824 */ /* 0x000fc800078e0213 */
[----:B0-----:R-:W-:-:S05]  /*27350*/  IMAD.WIDE R2, R19, 0x4, R2 ;  /* 0x0000000413027825 */ /* 0x001fca00078e0202 */
[----:B------:R0:W2:Y:S01]  /*27360*/  LDG.E R6, desc[UR60][R2.64] ;  /* 0x0000003c02067981 */ /* 0x0000a2000c1e1900 */
[----:B------:R-:W-:Y:S02]  /*27370*/  IMAD R16, R14, R7, R16 ;  /* 0x000000070e107224 */ /* 0x000fe400078e0210 */
[----:B0-----:R-:W-:Y:S02]  /*27380*/  IMAD.MOV.U32 R2, RZ, RZ, RZ ;  /* 0x000000ffff027224 */ /* 0x001fe400078e00ff */
[----:B--23--:R-:W-:-:S05]  /*27390*/  IMAD R4, R5, R6, RZ ;  /* 0x0000000605047224 */ /* 0x00cfca00078e02ff */
[----:B------:R-:W-:-:S04]  /*273a0*/  IABS R8, R4 ;  /* 0x0000000400087213 */ /* 0x000fc80000000000 */
[----:B------:R-:W0:Y:S08]  /*273b0*/  I2F.RP R10, R8 ;  /* 0x00000008000a7306 */ /* 0x000e300000209400 */
[----:B0-----:R-:W0:Y:S02]  /*273c0*/  MUFU.RCP R10, R10 ;  /* 0x0000000a000a7308 */ /* 0x001e240000001000 */
[----:B0-----:R-:W-:-:S06]  /*273d0*/  VIADD R11, R10, 0xffffffe ;  /* 0x0ffffffe0a0b7836 */ /* 0x001fcc0000000000 */
[----:B------:R-:W0:Y:S02]  /*273e0*/  F2I.FTZ.U32.TRUNC.NTZ R3, R11 ;  /* 0x0000000b00037305 */ /* 0x000e24000021f000 */
[----:B0-----:R-:W-:-:S05]  /*273f0*/  IADD3 R9, RZ, -R3, RZ ;  /* 0x80000003ff097210 */ /* 0x001fca0007ffe0ff */
        /* <DEDUP_REMOVED lines=15> */
[----:B------:R-:W-:-:S04]  /*274f0*/  @P0 VIADD R2, R2, 0x1 ;  /* 0x0000000102020836 */ /* 0x000fc80000000000 */
[----:B------:R-:W-:Y:S01]  /*27500*/  @!P2 IMAD.MOV R2, RZ, RZ, -R2 ;  /* 0x000000ffff02a224 */ /* 0x000fe200078e0a02 */
[----:B------:R-:W-:-:S05]  /*27510*/  @!P1 LOP3.LUT R2, RZ, R4, RZ, 0x33, !PT ;  /* 0x00000004ff029212 */ /* 0x000fca00078e33ff */
[----:B------:R-:W-:Y:S01]  /*27520*/  IMAD R0, R6, R2, RZ ;  /* 0x0000000206007224 */ /* 0x000fe200078e02ff */
[----:B------:R-:W-:-:S03]  /*27530*/  IADD3 R2, -R2, RZ, RZ ;  /* 0x000000ff02027210 */ /* 0x000fc60007ffe1ff */
        /* <DEDUP_REMOVED lines=21> */
[----:B------:R-:W-:Y:S01]  /*27690*/  @!P1 IMAD.IADD R4, R4, 0x1, -R7 ;  /* 0x0000000104049824 */ /* 0x000fe200078e0a07 */
[----:B------:R-:W-:Y:S02]  /*276a0*/  @!P1 IADD3 R2, R2, 0x1, RZ ;  /* 0x0000000102029810 */ /* 0x000fe40007ffe0ff */
[----:B------:R-:W-:Y:S02]  /*276b0*/  ISETP.NE.AND P1, PT, R6, RZ, PT ;  /* 0x000000ff0600720c */ /* 0x000fe40003f25270 */
[----:B------:R-:W-:-:S13]  /*276c0*/  ISETP.GE.U32.AND P0, PT, R4, R7, PT ;  /* 0x000000070400720c */ /* 0x000fda0003f06070 */
[----:B------:R-:W-:-:S04]  /*276d0*/  @P0 VIADD R2, R2, 0x1 ;  /* 0x0000000102020836 */ /* 0x000fc80000000000 */
[----:B------:R-:W-:Y:S01]  /*276e0*/  @!P2 IMAD.MOV R2, RZ, RZ, -R2 ;  /* 0x000000ffff02a224 */ /* 0x000fe200078e0a02 */
[----:B------:R-:W-:Y:S01]  /*276f0*/  @!P1 LOP3.LUT R2, RZ, R6, RZ, 0x33, !PT ;  /* 0x00000006ff029212 */ /* 0x000fe200078e33ff */
[----:B------:R-:W-:-:S04]  /*27700*/  IMAD.MOV R6, RZ, RZ, -R6 ;  /* 0x000000ffff067224 */ /* 0x000fc800078e0a06 */
[----:B------:R-:W-:Y:S01]  /*27710*/  IMAD R18, R2, R6, R9 ;  /* 0x0000000602127224 */ /* 0x000fe200078e0209 */
[----:B------:R-:W-:-:S04]  /*27720*/  LOP3.LUT R2, RZ, R2, RZ, 0x33, !PT ;  /* 0x00000002ff027212 */ /* 0x000fc800078e33ff */
[----:B------:R-:W-:Y:S01]  /*27730*/  IADD3 R17, R5, R2, RZ ;  /* 0x0000000205117210 */ /* 0x000fe20007ffe0ff */
[----:B------:R-:W-:Y:S06]  /*27740*/  BRA `(.L_x_1992) ;  /* 0x00000000001c7947 */ /* 0x000fec0003800000 */
.L_x_1984:
[----:B------:R-:W-:Y:S01]  /*27750*/  UMOV UR4, URZ ;  /* 0x0000003f00047c82 */ /* 0x000fe20008000000 */
[----:B------:R-:W-:Y:S01]  /*27760*/  UMOV UR5, URZ ;  /* 0x0000003f00057c82 */ /* 0x000fe20008000000 */
[----:B------:R-:W-:Y:S01]  /*27770*/  ULDC UR6, c[0x0][0xc3c] ;  /* 0x00030f0000067ab9 */ /* 0x000fe20000000800 */
[----:B------:R-:W-:Y:S02]  /*27780*/  IMAD.MOV.U32 R16, RZ, RZ, R0 ;  /* 0x000000ffff107224 */ /* 0x000fe400078e0000 */
[----:B------:R-:W-:Y:S02]  /*27790*/  IMAD.U32 R17, RZ, RZ, UR4 ;  /* 0x00000004ff117e24 */ /* 0x000fe4000f8e00ff */
[----:B------:R-:W-:Y:S02]  /*277a0*/  IMAD.U32 R18, RZ, RZ, UR5 ;  /* 0x00000005ff127e24 */ /* 0x000fe4000f8e00ff */
[----:B------:R-:W-:-:S07]  /*277b0*/  IMAD.U32 R19, RZ, RZ, UR6 ;  /* 0x00000006ff137e24 */ /* 0x000fce000f8e00ff */
.L_x_1992:
[----:B------:R-:W0:Y:S01]  /*277c0*/  S2R R0, SR_TID.X ;  /* 0x0000000000007919 */ /* 0x000e220000002100 */
[----:B------:R-:W-:Y:S05]  /*277d0*/  WARPSYNC.ALL ;  /* 0x0000000000007948 */ /* 0x000fea0003800000 */
[----:B------:R-:W-:Y:S01]  /*277e0*/  BAR.SYNC.DEFER_BLOCKING 0x4, 0x180 ;  /* 0x0106000000007b1d */ /* 0x000fe20000010000 */
[----:B0-----:R-:W-:-:S04]  /*277f0*/  LOP3.LUT R0, R0, 0x1f, RZ, 0xc0, !PT ;  /* 0x0000001f00007812 */ /* 0x001fc800078ec0ff */
[----:B------:R-:W-:-:S13]  /*27800*/  ISETP.NE.AND P0, PT, R0, RZ, PT ;  /* 0x000000ff0000720c */ /* 0x000fda0003f05270 */
[----:B------:R-:W0:Y:S01]  /*27810*/  @!P0 S2R R3, SR_CgaCtaId ;  /* 0x0000000000038919 */ /* 0x000e220000008800 */
[----:B------:R-:W-:-:S04]  /*27820*/  @!P0 MOV R0, 0x400 ;  /* 0x0000040000008802 */ /* 0x000fc80000000f00 */
[----:B0-----:R-:W-:-:S05]  /*27830*/  @!P0 LEA R23, R3, R0, 0x18 ;  /* 0x0000000003178211 */ /* 0x001fca00078ec0ff */
[----:B------:R0:W-:Y:S01]  /*27840*/  @!P0 STS.128 [R23+0x2a8d0], R16 ;  /* 0x02a8d01017008388 */ /* 0x0001e20000000c00 */
[----:B------:R-:W-:Y:S06]  /*27850*/  BAR.ARV 0x5, 0x180 ;  /* 0x0146000000007b1d */ /* 0x000fec0000002000 */
.L_x_1981:
[----:B------:R-:W-:Y:S02]  /*27860*/  ULDC UR4, c[0x0][0xc3c] ;  /* 0x00030f0000047ab9 */ /* 0x000fe40000000800 */
[----:B---3--:R-:W-:-:S13]  /*27870*/  ISETP.GE.AND P0, PT, R19, UR4, PT ;  /* 0x0000000413007c0c */ /* 0x008fda000bf06270 */
[----:B------:R-:W-:Y:S05]  /*27880*/  @!P0 BRA `(.L_x_1993) ;  /* 0xffffff9c00008947 */ /* 0x000fea000383ffff */
[----:B------:R-:W-:Y:S05]  /*27890*/  BSYNC B8 ;  /* 0x0000000000087941 */ /* 0x000fea0003800000 */
.L_x_1876:
[----:B------:R-:W3:Y:S01]  /*278a0*/  LDL.LU R0, [R1+0x28] ;  /* 0x0000280001007983 */ /* 0x000ee20000300800 */
[----:B------:R-:W-:Y:S01]  /*278b0*/  BSSY B0, `(.L_x_1994) ;  /* 0x000000b000007945 */ /* 0x000fe20003800000 */
[----:B------:R-:W4:Y:S01]  /*278c0*/  S2R R5, SR_CgaCtaId ;  /* 0x0000000000057919 */ /* 0x000f220000008800 */
[----:B---3--:R-:W-:-:S04]  /*278d0*/  IADD3 R0, R0, 0x1, RZ ;  /* 0x0000000100007810 */ /* 0x008fc80007ffe0ff */
        /* <DEDUP_REMOVED lines=8> */
.L_x_2174:
[----:B------:R-:W-:Y:S05]  /*27960*/  BSYNC B0 ;  /* 0x0000000000007941 */ /* 0x000fea0003800000 */
.L_x_1994:
[----:B------:R-:W-:-:S03]  /*27970*/  UMOV UR4, 0xffffffff ;  /* 0xffffffff00047882 */ /* 0x000fc60000000000 */
[----:B------:R-:W-:Y:S05]  /*27980*/  BRA.DIV UR4, `(.L_x_1996) ;  /* 0x0000004e04c07947 */ /* 0x000fea000b800000 */
[----:B0-----:R-:W0:Y:S02]  /*27990*/  S2R R0, SR_TID.X ;  /* 0x0000000000007919 */ /* 0x001e240000002100 */
[----:B0-----:R-:W-:-:S04]  /*279a0*/  SHF.R.U32.HI R0, RZ, 0x5, R0 ;  /* 0x00000005ff007819 */ /* 0x001fc80000011600 */
[----:B------:R-:W-:-:S05]  /*279b0*/  LOP3.LUT R0, R0, 0x3, RZ, 0xc0, !PT ;  /* 0x0000000300007812 */ /* 0x000fca00078ec0ff */
[----:B------:R0:W3:Y:S02]  /*279c0*/  SHFL.IDX PT, R14, R0, RZ, 0x1f ;  /* 0x00001fff000e7589 */ /* 0x0000e400000e0000 */
.L_x_2177:
[----:B---3--:R-:W-:-:S13]  /*279d0*/  ISETP.NE.AND P0, PT, R14, RZ, PT ;  /* 0x000000ff0e00720c */ /* 0x008fda0003f05270 */
[----:B------:R-:W-:Y:S05]  /*279e0*/  @P0 BRA `(.L_x_1566) ;  /* 0x0000000000900947 */ /* 0x000fea0003800000 */
[----:B------:R-:W-:-:S03]  /*279f0*/  UMOV UR4, 0xffffffff ;  /* 0xffffffff00047882 */ /* 0x000fc60000000000 */
[----:B------:R-:W-:Y:S05]  /*27a00*/  BRA.DIV UR4, `(.L_x_1997) ;  /* 0x0000004e04d47947 */ /* 0x000fea000b800000 */
[----:B------:R-:W-:-:S13]  /*27a10*/  ELECT P6, URZ, PT ;  /* 0x00000000003f782f */ /* 0x000fda00038c0000 */
.L_x_2180:
[----:B------:R-:W-:Y:S05]  /*27a20*/  @!P6 BRA `(.L_x_1566) ;  /* 0x000000000080e947 */ /* 0x000fea0003800000 */
[----:B0-----:R-:W3:Y:S02]  /*27a30*/  LDL R0, [R1+0x40] ;  /* 0x0000400001007983 */ /* 0x001ee40000100800 */
[----:B---3--:R-:W-:-:S13]  /*27a40*/  R2UR UR4, R0 ;  /* 0x00000000000472ca */ /* 0x008fda00000e0000 */
[----:B------:R-:W-:-:S06]  /*27a50*/  ULOP3.LUT UR4, UR4, 0x2, URZ, 0xfc, !UPT ;  /* 0x0000000204047892 */ /* 0x000fcc000f8efc3f */
[----:B------:R-:W-:-:S05]  /*27a60*/  IMAD.U32 R0, RZ, RZ, UR4 ;  /* 0x00000004ff007e24 */ /* 0x000fca000f8e00ff */
[----:B------:R-:W-:-:S13]  /*27a70*/  ISETP.NE.AND P0, PT, R0, 0x3, PT ;  /* 0x000000030000780c */ /* 0x000fda0003f05270 */
[----:B------:R-:W-:Y:S05]  /*27a80*/  @!P0 BRA `(.L_x_1998) ;  /* 0x0000000000048947 */ /* 0x000fea0003800000 */
[----:B------:R-:W-:Y:S01]  /*27a90*/  BPT.TRAP 0x1 ;  /* 0x000000040000795c */ /* 0x000fe20000300000 */
.L_x_1998:
[----:B------:R-:W-:Y:S01]  /*27aa0*/  IMAD R3, R27, 0x8, R5 ;  /* 0x000000081b037824 */ /* 0x000fe200078e0205 */
[----:B------:R-:W-:Y:S01]  /*27ab0*/  SHF.L.U32 R2, R29, 0x1f, RZ ;  /* 0x0000001f1d027819 */ /* 0x000fe200000006ff */
[----:B------:R-:W-:-:S03]  /*27ac0*/  VIADD R27, R27, 0x1 ;  /* 0x000000011b1b7836 */ /* 0x000fc60000000000 */
[----:B------:R-:W0:Y:S02]  /*27ad0*/  SYNCS.PHASECHK.TRANS64.TRYWAIT P1, [R3+URZ+0x2a840], R2 ;  /* 0x02a84002030075a7 */ /* 0x000e24000802017f */
[----:B------:R-:W-:-:S04]  /*27ae0*/  ISETP.NE.AND P2, PT, R27, 0x2, PT ;  /* 0x000000021b00780c */ /* 0x000fc80003f45270 */
[----:B------:R-:W-:Y:S01]  /*27af0*/  SEL R0, RZ, 0x1, P2 ;  /* 0x00000001ff007807 */ /* 0x000fe20001000000 */
[----:B0-----:R-:W-:Y:S08]  /*27b00*/  @!P1 BRA `(.L_x_1999) ;  /* 0x0000004c00b49947 */ /* 0x001ff00003800000 */
.L_x_2181:
[----:B------:R-:W-:Y:S02]  /*27b10*/  SEL R27, R27, RZ, P2 ;  /* 0x000000ff1b1b7207 */ /* 0x000fe40001000000 */
[----:B------:R-:W-:Y:S01]  /*27b20*/  LOP3.LUT R0, R29, R0, RZ, 0x3c, !PT ;  /* 0x000000001d007212 */ /* 0x000fe200078e3cff */
[----:B------:R-:W-:Y:S06]  /*27b30*/  @!P0 BRA `(.L_x_2000) ;  /* 0x0000000000048947 */ /* 0x000fec0003800000 */
[----:B------:R-:W-:Y:S01]  /*27b40*/  BPT.TRAP 0x1 ;  /* 0x000000040000795c */ /* 0x000fe20000300000 */
.L_x_2000:
[----:B------:R-:W-:Y:S02]  /*27b50*/  LEA R27, R27, R5, 0x3 ;  /* 0x000000051b1b7211 */ /* 0x000fe400078e18ff */
[----:B------:R-:W-:-:S04]  /*27b60*/  SHF.L.U32 R0, R0, 0x1f, RZ ;  /* 0x0000001f00007819 */ /* 0x000fc800000006ff */
[----:B------:R-:W3:Y:S02]  /*27b70*/  SYNCS.PHASECHK.TRANS64.TRYWAIT P1, [R27+URZ+0x2a840], R0 ;  /* 0x02a840001b0075a7 */ /* 0x000ee4000802017f */
[----:B---3--:R-:W-:Y:S05]  /*27b80*/  @!P1 BRA `(.L_x_2001) ;  /* 0x0000004c00a89947 */ /* 0x008fea0003800000 */
.L_x_2182:
[----:B------:R-:W-:Y:S05]  /*27b90*/  @!P0 BRA `(.L_x_2002) ;  /* 0x0000000000048947 */ /* 0x000fea0003800000 */
[----:B------:R-:W-:Y:S01]  /*27ba0*/  BPT.TRAP 0x1 ;  /* 0x000000040000795c */ /* 0x000fe20000300000 */
.L_x_2002:
[----:B------:R-:W4:Y:S02]  /*27bb0*/  SYNCS.PHASECHK.TRANS64.TRYWAIT P1, [R3+URZ+0x2a860], R2 ;  /* 0x02a86002030075a7 */ /* 0x000f24000802017f */
[----:B----4-:R-:W-:Y:S05]  /*27bc0*/  @!P1 BRA `(.L_x_2003) ;  /* 0x0000004c00ac9947 */ /* 0x010fea0003800000 */
.L_x_2183:
[----:B------:R-:W-:Y:S05]  /*27bd0*/  @!P0 BRA `(.L_x_2004) ;  /* 0x0000000000048947 */ /* 0x000fea0003800000 */
[----:B------:R-:W-:Y:S01]  /*27be0*/  BPT.TRAP 0x1 ;  /* 0x000000040000795c */ /* 0x000fe20000300000 */
.L_x_2004:
[----:B------:R0:W0:Y:S02]  /*27bf0*/  SYNCS.PHASECHK.TRANS64.TRYWAIT P0, [R27+URZ+0x2a860], R0 ;  /* 0x02a860001b0075a7 */ /* 0x000024000800017f */
[----:B0-----:R-:W-:Y:S05]  /*27c00*/  @!P0 NANOSLEEP.SYNCS 0x989680 ;  /* 0x009896800000895d */ /* 0x001fea0003900000 */
[----:B------:R-:W0:Y:S02]  /*27c10*/  @!P0 SYNCS.PHASECHK.TRANS64 P0, [R27+URZ+0x2a860], R0 ;  /* 0x02a860001b0085a7 */ /* 0x000e24000800007f */
[----:B0-----:R-:W-:Y:S05]  /*27c20*/  @!P0 BRA `(.L_x_2004) ;  /* 0xfffffffc00f08947 */ /* 0x001fea000383ffff */
.L_x_1566:
[----:B------:R-:W-:Y:S05]  /*27c30*/  BSYNC B9 ;  /* 0x0000000000097941 */ /* 0x000fea0003800000 */
.L_x_1563:
[----:B------:R-:W-:Y:S05]  /*27c40*/  EXIT ;  /* 0x000000000000794d */ /* 0x000fea0003800000 */
.L_x_1592:
[----:B0-----:R0:W1:Y:S02]  /*27c50*/  SYNCS.PHASECHK.TRANS64.TRYWAIT P6, [R86+URZ+0x2a890], R87 ;  /* 0x02a89057560075a7 */ /* 0x00106400080c017f */
[----:B-1----:R-:W-:Y:S05]  /*27c60*/  @!P6 NANOSLEEP.SYNCS 0x989680 ;  /* 0x009896800000e95d */ /* 0x002fea0003900000 */
[----:B------:R-:W1:Y:S02]  /*27c70*/  @!P6 SYNCS.PHASECHK.TRANS64 P6, [R86+URZ+0x2a890], R87 ;  /* 0x02a890575600e5a7 */ /* 0x000e6400080c007f */
[----:B-1----:R-:W-:Y:S05]  /*27c80*/  @!P6 BRA `(.L_x_1592) ;  /* 0xfffffffc00f0e947 */ /* 0x002fea000383ffff */
[----:B------:R-:W-:Y:S05]  /*27c90*/  BRA `(.L_x_2005) ;  /* 0xfffffdbc00607947 */ /* 0x000fea000383ffff */
.L_x_1593:
        /* <DEDUP_REMOVED lines=8> */
.L_x_2007:
[----:B------:R-:W-:Y:S05]  /*27d20*/  BSYNC B1 ;  /* 0x0000000000017941 */ /* 0x000fea0003800000 */
.L_x_2006:
[----:B------:R-:W-:Y:S01]  /*27d30*/  IMAD.MOV.U32 R13, RZ, RZ, R116 ;  /* 0x000000ffff0d7224 */ /* 0x000fe200078e0074 */
[----:B------:R-:W-:Y:S01]  /*27d40*/  MOV R82, R14 ;  /* 0x0000000e00527202 */ /* 0x000fe20000000f00 */
[----:B------:R-:W-:Y:S02]  /*27d50*/  IMAD.MOV.U32 R12, RZ, RZ, RZ ;  /* 0x000000ffff0c7224 */ /* 0x000fe400078e00ff */
[----:B------:R-:W-:Y:S02]  /*27d60*/  IMAD.MOV.U32 R11, RZ, RZ, 0x1c1f ;  /* 0x00001c1fff0b7424 */ /* 0x000fe400078e00ff */
[----:B------:R-:W-:-:S07]  /*27d70*/  IMAD.MOV.U32 R15, RZ, RZ, -0x1 ;  /* 0xffffffffff0f7424 */ /* 0x000fce00078e00ff */
[----:B------:R-:W-:Y:S05]  /*27d80*/  WARPSYNC.COLLECTIVE R15, `(.L_x_2008) ;  /* 0x000000000f087348 */ /* 0x000fea0003c00000 */
[----:B------:R0:W1:Y:S02]  /*27d90*/  SHFL.IDX P6, R14, R13, R12, R11 ;  /* 0x0000000c0d0e7389 */ /* 0x00006400000c000b */
[----:B01----:R-:W-:Y:S01]  /*27da0*/  ENDCOLLECTIVE ;  /* 0x000000000000791b */ /* 0x003fe20003800000 */
.L_x_2008:
[----:B------:R-:W-:Y:S01]  /*27db0*/  MOV R11, R14 ;  /* 0x0000000e000b7202 */ /* 0x000fe20000000f00 */
[----:B------:R-:W-:Y:S06]  /*27dc0*/  BRA `(.L_x_2009) ;  /* 0xfffffdbc00287947 */ /* 0x000fec000383ffff */
.L_x_1618:
[----:B------:R-:W-:Y:S01]  /*27dd0*/  BSSY B1, `(.L_x_2010) ;  /* 0x0000008000017945 */ /* 0x000fe20003800000 */
[----:B0---4-:R-:W-:Y:S02]  /*27de0*/  IMAD.MOV.U32 R13, RZ, RZ, R115 ;  /* 0x000000ffff0d7224 */ /* 0x011fe400078e0073 */
[----:B------:R-:W-:Y:S02]  /*27df0*/  IMAD.MOV.U32 R12, RZ, RZ, 0x1 ;  /* 0x00000001ff0c7424 */ /* 0x000fe400078e00ff */
[----:B---3--:R-:W-:Y:S02]  /*27e00*/  IMAD.MOV.U32 R11, RZ, RZ, 0x1c1f ;  /* 0x00001c1fff0b7424 */ /* 0x008fe400078e00ff */
[----:B------:R-:W-:-:S07]  /*27e10*/  IMAD.MOV.U32 R15, RZ, RZ, -0x1 ;  /* 0xffffffffff0f7424 */ /* 0x000fce00078e00ff */
[----:B-12---:R-:W-:Y:S05]  /*27e20*/  WARPSYNC.COLLECTIVE R15, `(.L_x_2011) ;  /* 0x000000000f087348 */ /* 0x006fea0003c00000 */
[----:B------:R0:W3:Y:S02]  /*27e30*/  SHFL.IDX P6, R14, R13, R12, R11 ;  /* 0x0000000c0d0e7389 */ /* 0x0000e400000c000b */
[----:B0123--:R-:W-:Y:S01]  /*27e40*/  ENDCOLLECTIVE ;  /* 0x000000000000791b */ /* 0x00ffe20003800000 */
.L_x_2011:
[----:B------:R-:W-:Y:S05]  /*27e50*/  BSYNC B1 ;  /* 0x0000000000017941 */ /* 0x000fea0003800000 */
.L_x_2010:
[----:B------:R-:W-:Y:S01]  /*27e60*/  IMAD.MOV.U32 R13, RZ, RZ, R116 ;  /* 0x000000ffff0d7224 */ /* 0x000fe200078e0074 */
[----:B------:R-:W-:Y:S01]  /*27e70*/  MOV R115, R14 ;  /* 0x0000000e00737202 */ /* 0x000fe20000000f00 */
[----:B------:R-:W-:Y:S02]  /*27e80*/  IMAD.MOV.U32 R12, RZ, RZ, 0x1 ;  /* 0x00000001ff0c7424 */ /* 0x000fe400078e00ff */
[----:B------:R-:W-:Y:S02]  /*27e90*/  IMAD.MOV.U32 R11, RZ, RZ, 0x1c1f ;  /* 0x00001c1fff0b7424 */ /* 0x000fe400078e00ff */
[----:B------:R-:W-:-:S07]  /*27ea0*/  IMAD.MOV.U32 R15, RZ, RZ, -0x1 ;  /* 0xffffffffff0f7424 */ /* 0x000fce00078e00ff */
[----:B------:R-:W-:Y:S05]  /*27eb0*/  WARPSYNC.COLLECTIVE R15, `(.L_x_2012) ;  /* 0x000000000f087348 */ /* 0x000fea0003c00000 */
[----:B------:R0:W1:Y:S02]  /*27ec0*/  SHFL.IDX P6, R14, R13, R12, R11 ;  /* 0x0000000c0d0e7389 */ /* 0x00006400000c000b */
[----:B01----:R-:W-:Y:S01]  /*27ed0*/  ENDCOLLECTIVE ;  /* 0x000000000000791b */ /* 0x003fe20003800000 */
.L_x_2012:
[----:B------:R-:W-:Y:S01]  /*27ee0*/  MOV R116, R14 ;  /* 0x0000000e00747202 */ /* 0x000fe20000000f00 */
[----:B------:R-:W-:Y:S06]  /*27ef0*/  BRA `(.L_x_2013) ;  /* 0xfffffdd000607947 */ /* 0x000fec000383ffff */
.L_x_1648:
[----:B-1----:R1:W2:Y:S02]  /*27f00*/  SYNCS.PHASECHK.TRANS64.TRYWAIT P6, [R86+URZ+0x2a890], R87 ;  /* 0x02a89057560075a7 */ /* 0x0022a400080c017f */
[----:B--2---:R-:W-:Y:S05]  /*27f10*/  @!P6 NANOSLEEP.SYNCS 0x989680 ;  /* 0x009896800000e95d */ /* 0x004fea0003900000 */
[----:B------:R-:W2:Y:S02]  /*27f20*/  @!P6 SYNCS.PHASECHK.TRANS64 P6, [R86+URZ+0x2a890], R87 ;  /* 0x02a890575600e5a7 */ /* 0x000ea400080c007f */
[----:B--2---:R-:W-:Y:S05]  /*27f30*/  @!P6 BRA `(.L_x_1648) ;  /* 0xfffffffc00f0e947 */ /* 0x004fea000383ffff */
[----:B------:R-:W-:Y:S05]  /*27f40*/  BRA `(.L_x_2014) ;  /* 0xfffffdf000407947 */ /* 0x000fea000383ffff */
.L_x_1649:
[----:B------:R-:W-:Y:S01]  /*27f50*/  BSSY B1, `(.L_x_2015) ;  /* 0x0000008000017945 */ /* 0x000fe20003800000 */
[----:B------:R-:W-:Y:S02]  /*27f60*/  IMAD.MOV.U32 R13, RZ, RZ, R115 ;  /* 0x000000ffff0d7224 */ /* 0x000fe400078e0073 */
[----:B------:R-:W-:Y:S02]  /*27f70*/  IMAD.MOV.U32 R12, RZ, RZ, RZ ;  /* 0x000000ffff0c7224 */ /* 0x000fe400078e00ff */
[----:B------:R-:W-:Y:S02]  /*27f80*/  IMAD.MOV.U32 R11, RZ, RZ, 0x1c1f ;  /* 0x00001c1fff0b7424 */ /* 0x000fe400078e00ff */
[----:B------:R-:W-:-:S07]  /*27f90*/  IMAD.MOV.U32 R15, RZ, RZ, -0x1 ;  /* 0xffffffffff0f7424 */ /* 0x000fce00078e00ff */
[----:B-1----:R-:W-:Y:S05]  /*27fa0*/  WARPSYNC.COLLECTIVE R15, `(.L_x_2016) ;  /* 0x000000000f087348 */ /* 0x002fea0003c00000 */
[----:B------:R0:W2:Y:S02]  /*27fb0*/  SHFL.IDX P6, R14, R13, R12, R11 ;  /* 0x0000000c0d0e7389 */ /* 0x0000a400000c000b */
[----:B012---:R-:W-:Y:S01]  /*27fc0*/  ENDCOLLECTIVE ;  /* 0x000000000000791b */ /* 0x007fe20003800000 */
.L_x_2016:
[----:B------:R-:W-:Y:S05]  /*27fd0*/  BSYNC B1 ;  /* 0x0000000000017941 */ /* 0x000fea0003800000 */
.L_x_2015:
        /* <DEDUP_REMOVED lines=8> */
.L_x_2017:
[----:B------:R-:W-:Y:S01]  /*28060*/  MOV R11, R14 ;  /* 0x0000000e000b7202 */ /* 0x000fe20000000f00 */
[----:B------:R-:W-:Y:S06]  /*28070*/  BRA `(.L_x_2018) ;  /* 0xfffffdf0000c7947 */ /* 0x000fec000383ffff */
.L_x_1662:
[----:B------:R-:W-:Y:S01]  /*28080*/  BSSY B1, `(.L_x_2019) ;  /* 0x0000008000017945 */ /* 0x000fe20003800000 */
[----:B--234-:R-:W-:Y:S02]  /*28090*/  IMAD.MOV.U32 R13, RZ, RZ, R115 ;  /* 0x000000ffff0d7224 */ /* 0x01cfe400078e0073 */
[----:B------:R-:W-:Y:S02]  /*280a0*/  IMAD.MOV.U32 R12, RZ, RZ, 0x1 ;  /* 0x00000001ff0c7424 */ /* 0x000fe400078e00ff */
[----:B------:R-:W-:Y:S02]  /*280b0*/  IMAD.MOV.U32 R11, RZ, RZ, 0x1c1f ;  /* 0x00001c1fff0b7424 */ /* 0x000fe400078e00ff */
[----:B------:R-:W-:-:S07]  /*280c0*/  IMAD.MOV.U32 R15, RZ, RZ, -0x1 ;  /* 0xffffffffff0f7424 */ /* 0x000fce00078e00ff */
[----:B01----:R-:W-:Y:S05]  /*280d0*/  WARPSYNC.COLLECTIVE R15, `(.L_x_2020) ;  /* 0x000000000f087348 */ /* 0x003fea0003c00000 */
[----:B------:R2:W3:Y:S02]  /*280e0*/  SHFL.IDX P6, R14, R13, R12, R11 ;  /* 0x0000000c0d0e7389 */ /* 0x0004e400000c000b */
[----:B0123--:R-:W-:Y:S01]  /*280f0*/  ENDCOLLECTIVE ;  /* 0x000000000000791b */ /* 0x00ffe20003800000 */
.L_x_2020:
[----:B------:R-:W-:Y:S05]  /*28100*/  BSYNC B1 ;  /* 0x0000000000017941 */ /* 0x000fea0003800000 */
.L_x_2019:
        /* <DEDUP_REMOVED lines=8> */
.L_x_2021:
[----:B------:R-:W-:Y:S01]  /*28190*/  MOV R116, R14 ;  /* 0x0000000e00747202 */ /* 0x000fe20000000f00 */
[----:B------:R-:W-:Y:S06]  /*281a0*/  BRA `(.L_x_2022) ;  /* 0xfffffe04007c7947 */ /* 0x000fec000383ffff */
.L_x_1675:
[----:B0-----:R0:W1:Y:S02]  /*281b0*/  SYNCS.PHASECHK.TRANS64.TRYWAIT P4, [R86+URZ+0x2a890], R87 ;  /* 0x02a89057560075a7 */ /* 0x001064000808017f */
[----:B-1----:R-:W-:Y:S05]  /*281c0*/  @!P4 NANOSLEEP.SYNCS 0x989680 ;  /* 0x009896800000c95d */ /* 0x002fea0003900000 */
[----:B------:R-:W1:Y:S02]  /*281d0*/  @!P4 SYNCS.PHASECHK.TRANS64 P4, [R86+URZ+0x2a890], R87 ;  /* 0x02a890575600c5a7 */ /* 0x000e64000808007f */
[----:B-1----:R-:W-:Y:S05]  /*281e0*/  @!P4 BRA `(.L_x_1675) ;  /* 0xfffffffc00f0c947 */ /* 0x002fea000383ffff */
[----:B------:R-:W-:Y:S05]  /*281f0*/  BRA `(.L_x_2023) ;  /* 0xfffffe1c001c7947 */ /* 0x000fea000383ffff */
.L_x_1676:
        /* <DEDUP_REMOVED lines=8> */
.L_x_2025:
[----:B------:R-:W-:Y:S05]  /*28280*/  BSYNC B1 ;  /* 0x0000000000017941 */ /* 0x000fea0003800000 */
.L_x_2024:
        /* <DEDUP_REMOVED lines=8> */
.L_x_2026:
[----:B------:R-:W-:Y:S01]  /*28310*/  MOV R37, R14 ;  /* 0x0000000e00257202 */ /* 0x000fe20000000f00 */
[----:B------:R-:W-:Y:S06]  /*28320*/  BRA `(.L_x_2027) ;  /* 0xfffffe1c00407947 */ /* 0x000fec000383ffff */
.L_x_1679:
[----:B------:R-:W-:Y:S01]  /*28330*/  BSSY B1, `(.L_x_2028) ;  /* 0x0000008000017945 */ /* 0x000fe20003800000 */
[----:B----4-:R-:W-:Y:S02]  /*28340*/  IMAD.MOV.U32 R13, RZ, RZ, R39 ;  /* 0x000000ffff0d7224 */ /* 0x010fe400078e0027 */
[----:B------:R-:W-:Y:S02]  /*28350*/  IMAD.MOV.U32 R12, RZ, RZ, 0x1 ;  /* 0x00000001ff0c7424 */ /* 0x000fe400078e00ff */
[----:B------:R-:W-:Y:S02]  /*28360*/  IMAD.MOV.U32 R11, RZ, RZ, 0x1c1f ;  /* 0x00001c1fff0b7424 */ /* 0x000fe400078e00ff */
[----:B------:R-:W-:-:S07]  /*28370*/  IMAD.MOV.U32 R15, RZ, RZ, -0x1 ;  /* 0xffffffffff0f7424 */ /* 0x000fce00078e00ff */
[----:B0123--:R-:W-:Y:S05]  /*28380*/  WARPSYNC.COLLECTIVE R15, `(.L_x_2029) ;  /* 0x000000000f087348 */ /* 0x00ffea0003c00000 */
[----:B------:R4:W0:Y:S02]  /*28390*/  SHFL.IDX P6, R14, R13, R12, R11 ;  /* 0x0000000c0d0e7389 */ /* 0x00082400000c000b */
[----:B01234-:R-:W-:Y:S01]  /*283a0*/  ENDCOLLECTIVE ;  /* 0x000000000000791b */ /* 0x01ffe20003800000 */
.L_x_2029:
[----:B------:R-:W-:Y:S05]  /*283b0*/  BSYNC B1 ;  /* 0x0000000000017941 */ /* 0x000fea0003800000 */
.L_x_2028:
        /* <DEDUP_REMOVED lines=8> */
.L_x_2030:
[----:B------:R-:W-:Y:S01]  /*28440*/  MOV R37, R14 ;  /* 0x0000000e00257202 */ /* 0x000fe20000000f00 */
[----:B------:R-:W-:Y:S06]  /*28450*/  BRA `(.L_x_2031) ;  /* 0xfffffe1c009c7947 */ /* 0x000fec000383ffff */
.L_x_1683:
[----:B---3--:R3:W0:Y:S02]  /*28460*/  SYNCS.PHASECHK.TRANS64.TRYWAIT P0, [R86+URZ+0x2a8b0], R87 ;  /* 0x02a8b057560075a7 */ /* 0x008624000800017f */
[----:B0-----:R-:W-:Y:S05]  /*28470*/  @!P0 NANOSLEEP.SYNCS 0x989680 ;  /* 0x009896800000895d */ /* 0x001fea0003900000 */
[----:B------:R-:W0:Y:S02]  /*28480*/  @!P0 SYNCS.PHASECHK.TRANS64 P0, [R86+URZ+0x2a8b0], R87 ;  /* 0x02a8b057560085a7 */ /* 0x000e24000800007f */
[----:B0-----:R-:W-:Y:S05]  /*28490*/  @!P0 BRA `(.L_x_1683) ;  /* 0xfffffffc00f08947 */ /* 0x001fea000383ffff */
[----:B------:R-:W-:Y:S05]  /*284a0*/  BRA `(.L_x_2032) ;  /* 0xfffffe2000747947 */ /* 0x000fea000383ffff */
.L_x_1709:
        /* <DEDUP_REMOVED lines=8> */
.L_x_2034:
[----:B------:R-:W-:Y:S05]  /*28530*/  BSYNC B1 ;  /* 0x0000000000017941 */ /* 0x000fea0003800000 */
.L_x_2033:
        /* <DEDUP_REMOVED lines=8> */
.L_x_2035:
[----:B------:R-:W-:Y:S01]  /*285c0*/  IMAD.MOV.U32 R13, RZ, RZ, R8 ;  /* 0x000000ffff0d7224 */ /* 0x000fe200078e0008 */
[----:B------:R-:W-:-:S07]  /*285d0*/  MOV R0, R14 ;  /* 0x0000000e00007202 */ /* 0x000fce0000000f00 */
[----:B------:R-:W-:Y:S05]  /*285e0*/  WARPSYNC.COLLECTIVE R15, `(.L_x_2036) ;  /* 0x000000000f087348 */ /* 0x000fea0003c00000 */
[----:B------:R0:W1:Y:S02]  /*285f0*/  SHFL.IDX P6, R14, R13, R12, R11 ;  /* 0x0000000c0d0e7389 */ /* 0x00006400000c000b */
[----:B01----:R-:W-:Y:S01]  /*28600*/  ENDCOLLECTIVE ;  /* 0x000000000000791b */ /* 0x003fe20003800000 */
.L_x_2036:
[----:B------:R-:W-:Y:S02]  /*28610*/  IMAD.MOV.U32 R13, RZ, RZ, R4 ;  /* 0x000000ffff0d7224 */ /* 0x000fe400078e0004 */
[----:B------:R-:W-:-:S07]  /*28620*/  IMAD.MOV.U32 R5, RZ, RZ, R14 ;  /* 0x000000ffff057224 */ /* 0x000fce00078e000e */
[----:B------:R-:W-:Y:S05]  /*28630*/  WARPSYNC.COLLECTIVE R15, `(.L_x_2037) ;  /* 0x000000000f087348 */ /* 0x000fea0003c00000 */
[----:B------:R0:W1:Y:S02]  /*28640*/  SHFL.IDX P6, R14, R13, R12, R11 ;  /* 0x0000000c0d0e7389 */ /* 0x00006400000c000b */
[----:B01----:R-:W-:Y:S01]  /*28650*/  ENDCOLLECTIVE ;  /* 0x000000000000791b */ /* 0x003fe20003800000 */
.L_x_2037:
[----:B------:R-:W-:Y:S05]  /*28660*/  BRA `(.L_x_2038) ;  /* 0xfffffe3400087947 */ /* 0x000fea000383ffff */
.L_x_1712:
[----:B------:R-:W-:Y:S01]  /*28670*/  BSSY B1, `(.L_x_2039) ;  /* 0x0000008000017945 */ /* 0x000fe20003800000 */
[----:B------:R-:W-:Y:S01]  /*28680*/  IMAD.MOV.U32 R13, RZ, RZ, R7 ;  /* 0x000000ffff0d7224 */ /* 0x000fe200078e0007 */
[----:B------:R-:W-:Y:S01]  /*28690*/  MOV R12, 0x1 ;  /* 0x00000001000c7802 */ /* 0x000fe20000000f00 */
[----:B------:R-:W-:Y:S02]  /*286a0*/  IMAD.MOV.U32 R11, RZ, RZ, 0x1c1f ;  /* 0x00001c1fff0b7424 */ /* 0x000fe400078e00ff */
[----:B------:R-:W-:-:S07]  /*286b0*/  IMAD.MOV.U32 R15, RZ, RZ, -0x1 ;  /* 0xffffffffff0f7424 */ /* 0x000fce00078e00ff */
[----:B0---4-:R-:W-:Y:S05]  /*286c0*/  WARPSYNC.COLLECTIVE R15, `(.L_x_2040) ;  /* 0x000000000f087348 */ /* 0x011fea0003c00000 */
[----:B----4-:R1:W2:Y:S02]  /*286d0*/  SHFL.IDX P6, R14, R13, R12, R11 ;  /* 0x0000000c0d0e7389 */ /* 0x0102a400000c000b */
[----:B012---:R-:W-:Y:S01]  /*286e0*/  ENDCOLLECTIVE ;  /* 0x000000000000791b */ /* 0x007fe20003800000 */
.L_x_2040:
[----:B------:R-:W-:Y:S05]  /*286f0*/  BSYNC B1 ;  /* 0x0000000000017941 */ /* 0x000fea0003800000 */
.L_x_2039:
[----:B------:R-:W-:Y:S01]  /*28700*/  IMAD.MOV.U32 R13, RZ, RZ, R6 ;  /* 0x000000ffff0d7224 */ /* 0x000fe200078e0006 */
[----:B------:R-:W-:Y:S01]  /*28710*/  MOV R12, 0x1 ;  /* 0x00000001000c7802 */ /* 0x000fe20000000f00 */
[----:B------:R-:W-:Y:S02]  /*28720*/  IMAD.MOV.U32 R11, RZ, RZ, 0x1c1f ;  /* 0x00001c1fff0b7424 */ /* 0x000fe400078e00ff */
[----:B------:R-:W-:Y:S02]  /*28730*/  IMAD.MOV.U32 R15, RZ, RZ, -0x1 ;  /* 0xffffffffff0f7424 */ /* 0x000fe400078e00ff */
[----:B------:R-:W-:-:S07]  /*28740*/  IMAD.MOV.U32 R3, RZ, RZ, R14 ;  /* 0x000000ffff037224 */ /* 0x000fce00078e000e */
[----:B------:R-:W-:Y:S05]  /*28750*/  WARPSYNC.COLLECTIVE R15, `(.L_x_2041) ;  /* 0x000000000f087348 */ /* 0x000fea0003c00000 */
[----:B------:R0:W1:Y:S02]  /*28760*/  SHFL.IDX P6, R14, R13, R12, R11 ;  /* 0x0000000c0d0e7389 */ /* 0x00006400000c000b */
[----:B01----:R-:W-:Y:S01]  /*28770*/  ENDCOLLECTIVE ;  /* 0x000000000000791b */ /* 0x003fe20003800000 */
.L_x_2041:
[----:B------:R-:W-:Y:S02]  /*28780*/  IMAD.MOV.U32 R13, RZ, RZ, R8 ;  /* 0x000000ffff0d7224 */ /* 0x000fe400078e0008 */
[----:B------:R-:W-:-:S07]  /*28790*/  IMAD.MOV.U32 R0, RZ, RZ, R14 ;  /* 0x000000ffff007224 */ /* 0x000fce00078e000e */
[----:B------:R-:W-:Y:S05]  /*287a0*/  WARPSYNC.COLLECTIVE R15, `(.L_x_2042) ;  /* 0x000000000f087348 */ /* 0x000fea0003c00000 */
[----:B------:R0:W1:Y:S02]  /*287b0*/  SHFL.IDX P6, R14, R13, R12, R11 ;  /* 0x0000000c0d0e7389 */ /* 0x00006400000c000b */
[----:B01----:R-:W-:Y:S01]  /*287c0*/  ENDCOLLECTIVE ;  /* 0x000000000000791b */ /* 0x003fe20003800000 */
.L_x_2042:
[----:B------:R-:W-:Y:S01]  /*287d0*/  IMAD.MOV.U32 R13, RZ, RZ, R4 ;  /* 0x000000ffff0d7224 */ /* 0x000fe200078e0004 */
[----:B------:R-:W-:-:S07]  /*287e0*/  MOV R5, R14 ;  /* 0x0000000e00057202 */ /* 0x000fce0000000f00 */
[----:B------:R-:W-:Y:S05]  /*287f0*/  WARPSYNC.COLLECTIVE R15, `(.L_x_2043) ;  /* 0x000000000f087348 */ /* 0x000fea0003c00000 */
[----:B------:R0:W1:Y:S02]  /*28800*/  SHFL.IDX P6, R14, R13, R12, R11 ;  /* 0x0000000c0d0e7389 */ /* 0x00006400000c000b */
[----:B01----:R-:W-:Y:S01]  /*28810*/  ENDCOLLECTIVE ;  /* 0x000000000000791b */ /* 0x003fe20003800000 */
.L_x_2043:
[----:B------:R-:W-:Y:S01]  /*28820*/  IMAD.MOV.U32 R4, RZ, RZ, R14 ;  /* 0x000000ffff047224 */ /* 0x000fe200078e000e */
[----:B------:R-:W-:Y:S06]  /*28830*/  BRA `(.L_x_2044) ;  /* 0xfffffe3800947947 */ /* 0x000fec000383ffff */
.L_x_1716:
[----:B0-----:R0:W1:Y:S02]  /*28840*/  SYNCS.PHASECHK.TRANS64.TRYWAIT P0, [R18+URZ+0x2a800], R5 ;  /* 0x02a80005120075a7 */ /* 0x001064000800017f */
[----:B-1----:R-:W-:Y:S05]  /*28850*/  @!P0 NANOSLEEP.SYNCS 0x989680 ;  /* 0x009896800000895d */ /* 0x002fea0003900000 */
[----:B------:R-:W1:Y:S02]  /*28860*/  @!P0 SYNCS.PHASECHK.TRANS64 P0, [R18+URZ+0x2a800], R5 ;  /* 0x02a80005120085a7 */ /* 0x000e64000800007f */
[----:B-1----:R-:W-:Y:S05]  /*28870*/  @!P0 BRA `(.L_x_1716) ;  /* 0xfffffffc00f08947 */ /* 0x002fea000383ffff */
[----:B------:R-:W-:Y:S05]  /*28880*/  BRA `(.L_x_2045) ;  /* 0xfffffe4000a47947 */ /* 0x000fea000383ffff */
.L_x_1740:
        /* <DEDUP_REMOVED lines=8> */
.L_x_2047:
[----:B------:R-:W-:Y:S05]  /*28910*/  BSYNC B1 ;  /* 0x0000000000017941 */ /* 0x000fea0003800000 */
.L_x_2046:
[----:B------:R-:W-:Y:S01]  /*28920*/  IMAD.MOV.U32 R13, RZ, RZ, R6 ;  /* 0x000000ffff0d7224 */ /* 0x000fe200078e0006 */
[----:B------:R-:W-:Y:S01]  /*28930*/  MOV R11, 0x1c1f ;  /* 0x00001c1f000b7802 */ /* 0x000fe20000000f00 */
[----:B------:R-:W-:Y:S02]  /*28940*/  IMAD.MOV.U32 R12, RZ, RZ, RZ ;  /* 0x000000ffff0c7224 */ /* 0x000fe400078e00ff */
[----:B------:R-:W-:Y:S02]  /*28950*/  IMAD.MOV.U32 R15, RZ, RZ, -0x1 ;  /* 0xffffffffff0f7424 */ /* 0x000fe400078e00ff */
[----:B------:R-:W-:-:S07]  /*28960*/  IMAD.MOV.U32 R3, RZ, RZ, R14 ;  /* 0x000000ffff037224 */ /* 0x000fce00078e000e */
[----:B------:R-:W-:Y:S05]  /*28970*/  WARPSYNC.COLLECTIVE R15, `(.L_x_2048) ;  /* 0x000000000f087348 */ /* 0x000fea0003c00000 */
[----:B------:R0:W1:Y:S02]  /*28980*/  SHFL.IDX P6, R14, R13, R12, R11 ;  /* 0x0000000c0d0e7389 */ /* 0x00006400000c000b */
[----:B01----:R-:W-:Y:S01]  /*28990*/  ENDCOLLECTIVE ;  /* 0x000000000000791b */ /* 0x003fe20003800000 */
.L_x_2048:
[----:B------:R-:W-:Y:S02]  /*289a0*/  IMAD.MOV.U32 R13, RZ, RZ, R21 ;  /* 0x000000ffff0d7224 */ /* 0x000fe400078e0015 */
[----:B------:R-:W-:-:S07]  /*289b0*/  IMAD.MOV.U32 R0, RZ, RZ, R14 ;  /* 0x000000ffff007224 */ /* 0x000fce00078e000e */
[----:B------:R-:W-:Y:S05]  /*289c0*/  WARPSYNC.COLLECTIVE R15, `(.L_x_2049) ;  /* 0x000000000f087348 */ /* 0x000fea0003c00000 */
[----:B------:R0:W1:Y:S02]  /*289d0*/  SHFL.IDX P6, R14, R13, R12, R11 ;  /* 0x0000000c0d0e7389 */ /* 0x00006400000c000b */
[----:B01----:R-:W-:Y:S01]  /*289e0*/  ENDCOLLECTIVE ;  /* 0x000000000000791b */ /* 0x003fe20003800000 */
.L_x_2049:
[----:B------:R-:W-:Y:S01]  /*289f0*/  MOV R13, R20 ;  /* 0x00000014000d7202 */ /* 0x000fe20000000f00 */
[----:B------:R-:W-:-:S07]  /*28a00*/  IMAD.MOV.U32 R5, RZ, RZ, R14 ;  /* 0x000000ffff057224 */ /* 0x000fce00078e000e */
[----:B------:R-:W-:Y:S05]  /*28a10*/  WARPSYNC.COLLECTIVE R15, `(.L_x_2050) ;  /* 0x000000000f087348 */ /* 0x000fea0003c00000 */
[----:B------:R0:W1:Y:S02]  /*28a20*/  SHFL.IDX P6, R14, R13, R12, R11 ;  /* 0x0000000c0d0e7389 */ /* 0x00006400000c000b */
[----:B01----:R-:W-:Y:S01]  /*28a30*/  ENDCOLLECTIVE ;  /* 0x000000000000791b */ /* 0x003fe20003800000 */
.L_x_2050:
[----:B------:R-:W-:Y:S05]  /*28a40*/  BRA `(.L_x_2051) ;  /* 0xfffffe6400747947 */ /* 0x000fea000383ffff */
.L_x_1743:
[----:B------:R-:W-:Y:S01]  /*28a50*/  BSSY B1, `(.L_x_2052) ;  /* 0x0000008000017945 */ /* 0x000fe20003800000 */
[----:B------:R-:W-:Y:S02]  /*28a60*/  IMAD.MOV.U32 R13, RZ, RZ, R7 ;  /* 0x000000ffff0d7224 */ /* 0x000fe400078e0007 */
[----:B------:R-:W-:Y:S02]  /*28a70*/  IMAD.MOV.U32 R12, RZ, RZ, 0x1 ;  /* 0x00000001ff0c7424 */ /* 0x000fe400078e00ff */
[----:B------:R-:W-:Y:S02]  /*28a80*/  IMAD.MOV.U32 R11, RZ, RZ, 0x1c1f ;  /* 0x00001c1fff0b7424 */ /* 0x000fe400078e00ff */
[----:B------:R-:W-:-:S07]  /*28a90*/  IMAD.MOV.U32 R15, RZ, RZ, -0x1 ;  /* 0xffffffffff0f7424 */ /* 0x000fce00078e00ff */
[----:B0---4-:R-:W-:Y:S05]  /*28aa0*/  WARPSYNC.COLLECTIVE R15, `(.L_x_2053) ;  /* 0x000000000f087348 */ /* 0x011fea0003c00000 */
[----:B----4-:R1:W2:Y:S02]  /*28ab0*/  SHFL.IDX P6, R14, R13, R12, R11 ;  /* 0x0000000c0d0e7389 */ /* 0x0102a400000c000b */
[----:B012---:R-:W-:Y:S01]  /*28ac0*/  ENDCOLLECTIVE ;  /* 0x000000000000791b */ /* 0x007fe20003800000 */
.L_x_2053:
[----:B------:R-:W-:Y:S05]  /*28ad0*/  BSYNC B1 ;  /* 0x0000000000017941 */ /* 0x000fea0003800000 */
.L_x_2052:
        /* <DEDUP_REMOVED lines=8> */
.L_x_2054:
[----:B------:R-:W-:Y:S01]  /*28b60*/  IMAD.MOV.U32 R13, RZ, RZ, R21 ;  /* 0x000000ffff0d7224 */ /* 0x000fe200078e0015 */
[----:B------:R-:W-:-:S07]  /*28b70*/  MOV R0, R14 ;  /* 0x0000000e00007202 */ /* 0x000fce0000000f00 */
[----:B------:R-:W-:Y:S05]  /*28b80*/  WARPSYNC.COLLECTIVE R15, `(.L_x_2055) ;  /* 0x000000000f087348 */ /* 0x000fea0003c00000 */
[----:B------:R0:W1:Y:S02]  /*28b90*/  SHFL.IDX P6, R14, R13, R12, R11 ;  /* 0x0000000c0d0e7389 */ /* 0x00006400000c000b */
[----:B01----:R-:W-:Y:S01]  /*28ba0*/  ENDCOLLECTIVE ;  /* 0x000000000000791b */ /* 0x003fe20003800000 */
.L_x_2055:
[----:B------:R-:W-:Y:S02]  /*28bb0*/  IMAD.MOV.U32 R13, RZ, RZ, R20 ;  /* 0x000000ffff0d7224 */ /* 0x000fe400078e0014 */
[----:B------:R-:W-:-:S07]  /*28bc0*/  IMAD.MOV.U32 R21, RZ, RZ, R14 ;  /* 0x000000ffff157224 */ /* 0x000fce00078e000e */
[----:B------:R-:W-:Y:S05]  /*28bd0*/  WARPSYNC.COLLECTIVE R15, `(.L_x_2056) ;  /* 0x000000000f087348 */ /* 0x000fea0003c00000 */
[----:B------:R0:W1:Y:S02]  /*28be0*/  SHFL.IDX P6, R14, R13, R12, R11 ;  /* 0x0000000c0d0e7389 */ /* 0x00006400000c000b */
[----:B01----:R-:W-:Y:S01]  /*28bf0*/  ENDCOLLECTIVE ;  /* 0x000000000000791b */ /* 0x003fe20003800000 */
.L_x_2056:
[----:B------:R-:W-:Y:S01]  /*28c00*/  IMAD.MOV.U32 R20, RZ, RZ, R14 ;  /* 0x000000ffff147224 */ /* 0x000fe200078e000e */
[----:B------:R-:W-:Y:S06]  /*28c10*/  BRA `(.L_x_2057) ;  /* 0xfffffe6800987947 */ /* 0x000fec000383ffff */
.L_x_1747:
[----:B0-----:R0:W1:Y:S02]  /*28c20*/  SYNCS.PHASECHK.TRANS64.TRYWAIT P0, [R18+URZ+0x2a800], R21 ;  /* 0x02a80015120075a7 */ /* 0x001064000800017f */
[----:B-1----:R-:W-:Y:S05]  /*28c30*/  @!P0 NANOSLEEP.SYNCS 0x989680 ;  /* 0x009896800000895d */ /* 0x002fea0003900000 */
[----:B------:R-:W1:Y:S02]  /*28c40*/  @!P0 SYNCS.PHASECHK.TRANS64 P0, [R18+URZ+0x2a800], R21 ;  /* 0x02a80015120085a7 */ /* 0x000e64000800007f */
[----:B-1----:R-:W-:Y:S05]  /*28c50*/  @!P0 BRA `(.L_x_1747) ;  /* 0xfffffffc00f08947 */ /* 0x002fea000383ffff */
[----:B------:R-:W-:Y:S05]  /*28c60*/  BRA `(.L_x_2058) ;  /* 0xfffffe7000107947 */ /* 0x000fea000383ffff */
.L_x_1761:
[----:B-1----:R1:W3:Y:S02]  /*28c70*/  SYNCS.PHASECHK.TRANS64.TRYWAIT P1, [R9+URZ+0x2a830], R0 ;  /* 0x02a83000090075a7 */ /* 0x0022e4000802017f */
[----:B---3--:R-:W-:Y:S05]  /*28c80*/  @!P1 NANOSLEEP.SYNCS 0x989680 ;  /* 0x009896800000995d */ /* 0x008fea0003900000 */
[----:B------:R-:W3:Y:S02]  /*28c90*/  @!P1 SYNCS.PHASECHK.TRANS64 P1, [R9+URZ+0x2a830], R0 ;  /* 0x02a83000090095a7 */ /* 0x000ee4000802007f */
[----:B---3--:R-:W-:Y:S05]  /*28ca0*/  @!P1 BRA `(.L_x_1761) ;  /* 0xfffffffc00f09947 */ /* 0x008fea000383ffff */
[----:B------:R-:W-:Y:S05]  /*28cb0*/  BRA `(.L_x_1760) ;  /* 0xfffffe9400ac7947 */ /* 0x000fea000383ffff */
.L_x_1782:
[----:B-1----:R1:W2:Y:S02]  /*28cc0*/  SYNCS.PHASECHK.TRANS64.TRYWAIT P1, [R5+URZ+0x2a830], R14 ;  /* 0x02a8300e050075a7 */ /* 0x0022a4000802017f */
[----:B--2---:R-:W-:Y:S05]  /*28cd0*/  @!P1 NANOSLEEP.SYNCS 0x989680 ;  /* 0x009896800000995d */ /* 0x004fea0003900000 */
[----:B------:R-:W2:Y:S02]  /*28ce0*/  @!P1 SYNCS.PHASECHK.TRANS64 P1, [R5+URZ+0x2a830], R14 ;  /* 0x02a8300e050095a7 */ /* 0x000ea4000802007f */
[----:B--2---:R-:W-:Y:S05]  /*28cf0*/  @!P1 BRA `(.L_x_1782) ;  /* 0xfffffffc00f09947 */ /* 0x004fea000383ffff */
[----:B------:R-:W-:Y:S05]  /*28d00*/  BRA `(.L_x_1781) ;  /* 0xfffffec400587947 */ /* 0x000fea000383ffff */
.L_x_1787:
[----:B-1----:R1:W2:Y:S02]  /*28d10*/  SYNCS.PHASECHK.TRANS64.TRYWAIT P1, [R14+URZ+0x2a850], R2 ;  /* 0x02a850020e0075a7 */ /* 0x0022a4000802017f */
[----:B--2---:R-:W-:Y:S05]  /*28d20*/  @!P1 NANOSLEEP.SYNCS 0x989680 ;  /* 0x009896800000995d */ /* 0x004fea0003900000 */
[----:B------:R-:W2:Y:S02]  /*28d30*/  @!P1 SYNCS.PHASECHK.TRANS64 P1, [R14+URZ+0x2a850], R2 ;  /* 0x02a850020e0095a7 */ /* 0x000ea4000802007f */
[----:B--2---:R-:W-:Y:S05]  /*28d40*/  @!P1 BRA `(.L_x_1787) ;  /* 0xfffffffc00f09947 */ /* 0x004fea000383ffff */
[----:B------:R-:W-:Y:S05]  /*28d50*/  BRA `(.L_x_1786) ;  /* 0xfffffed000507947 */ /* 0x000fea000383ffff */
.L_x_1809:
[----:B-1----:R1:W2:Y:S02]  /*28d60*/  SYNCS.PHASECHK.TRANS64.TRYWAIT P1, [R15+URZ+0x2a830], R10 ;  /* 0x02a8300a0f0075a7 */ /* 0x0022a4000802017f */
[----:B--2---:R-:W-:Y:S05]  /*28d70*/  @!P1 NANOSLEEP.SYNCS 0x989680 ;  /* 0x009896800000995d */ /* 0x004fea0003900000 */
[----:B------:R-:W2:Y:S02]  /*28d80*/  @!P1 SYNCS.PHASECHK.TRANS64 P1, [R15+URZ+0x2a830], R10 ;  /* 0x02a8300a0f0095a7 */ /* 0x000ea4000802007f */
[----:B--2---:R-:W-:Y:S05]  /*28d90*/  @!P1 BRA `(.L_x_1809) ;  /* 0xfffffffc00f09947 */ /* 0x004fea000383ffff */
[----:B------:R-:W-:Y:S05]  /*28da0*/  BRA `(.L_x_1808) ;  /* 0xfffffef800a07947 */ /* 0x000fea000383ffff */
.L_x_1814:
[----:B-1----:R1:W2:Y:S02]  /*28db0*/  SYNCS.PHASECHK.TRANS64.TRYWAIT P1, [R10+URZ+0x2a850], R2 ;  /* 0x02a850020a0075a7 */ /* 0x0022a4000802017f */
[----:B--2---:R-:W-:Y:S05]  /*28dc0*/  @!P1 NANOSLEEP.SYNCS 0x989680 ;  /* 0x009896800000995d */ /* 0x004fea0003900000 */
[----:B------:R-:W2:Y:S02]  /*28dd0*/  @!P1 SYNCS.PHASECHK.TRANS64 P1, [R10+URZ+0x2a850], R2 ;  /* 0x02a850020a0095a7 */ /* 0x000ea4000802007f */
[----:B--2---:R-:W-:Y:S05]  /*28de0*/  @!P1 BRA `(.L_x_1814) ;  /* 0xfffffffc00f09947 */ /* 0x004fea000383ffff */
[----:B------:R-:W-:Y:S05]  /*28df0*/  BRA `(.L_x_1813) ;  /* 0xffffff0400987947 */ /* 0x000fea000383ffff */
.L_x_1824:
[----:B-1----:R1:W2:Y:S02]  /*28e00*/  SYNCS.PHASECHK.TRANS64.TRYWAIT P1, [R14+URZ+0x2a830], R3 ;  /* 0x02a830030e0075a7 */ /* 0x0022a4000802017f */
[----:B--2---:R-:W-:Y:S05]  /*28e10*/  @!P1 NANOSLEEP.SYNCS 0x989680 ;  /* 0x009896800000995d */ /* 0x004fea0003900000 */
[----:B------:R-:W2:Y:S02]  /*28e20*/  @!P1 SYNCS.PHASECHK.TRANS64 P1, [R14+URZ+0x2a830], R3 ;  /* 0x02a830030e0095a7 */ /* 0x000ea4000802007f */
[----:B--2---:R-:W-:Y:S05]  /*28e30*/  @!P1 BRA `(.L_x_1824) ;  /* 0xfffffffc00f09947 */ /* 0x004fea000383ffff */
[----:B------:R-:W-:Y:S05]  /*28e40*/  BRA `(.L_x_1823) ;  /* 0xffffff18008c7947 */ /* 0x000fea000383ffff */
.L_x_1829:
[----:B--2---:R2:W3:Y:S02]  /*28e50*/  SYNCS.PHASECHK.TRANS64.TRYWAIT P1, [R12+URZ+0x2a850], R2 ;  /* 0x02a850020c0075a7 */ /* 0x0044e4000802017f */
[----:B---3--:R-:W-:Y:S05]  /*28e60*/  @!P1 NANOSLEEP.SYNCS 0x989680 ;  /* 0x009896800000995d */ /* 0x008fea0003900000 */
[----:B------:R-:W3:Y:S02]  /*28e70*/  @!P1 SYNCS.PHASECHK.TRANS64 P1, [R12+URZ+0x2a850], R2 ;  /* 0x02a850020c0095a7 */ /* 0x000ee4000802007f */
[----:B---3--:R-:W-:Y:S05]  /*28e80*/  @!P1 BRA `(.L_x_1829) ;  /* 0xfffffffc00f09947 */ /* 0x008fea000383ffff */
[----:B------:R-:W-:Y:S05]  /*28e90*/  BRA `(.L_x_1828) ;  /* 0xffffff2400847947 */ /* 0x000fea000383ffff */
.L_x_1845:
[----:B-1----:R1:W2:Y:S02]  /*28ea0*/  SYNCS.PHASECHK.TRANS64.TRYWAIT P1, [R13+URZ+0x2a850], R2 ;  /* 0x02a850020d0075a7 */ /* 0x0022a4000802017f */
[----:B--2---:R-:W-:Y:S05]  /*28eb0*/  @!P1 NANOSLEEP.SYNCS 0x989680 ;  /* 0x009896800000995d */ /* 0x004fea0003900000 */
[----:B------:R-:W2:Y:S02]  /*28ec0*/  @!P1 SYNCS.PHASECHK.TRANS64 P1, [R13+URZ+0x2a850], R2 ;  /* 0x02a850020d0095a7 */ /* 0x000ea4000802007f */
[----:B--2---:R-:W-:Y:S05]  /*28ed0*/  @!P1 BRA `(.L_x_1845) ;  /* 0xfffffffc00f09947 */ /* 0x004fea000383ffff */
[----:B------:R-:W-:Y:S05]  /*28ee0*/  BRA `(.L_x_1844) ;  /* 0xffffff4c00f07947 */ /* 0x000fea000383ffff */
.L_x_1890:
[----:B------:R-:W0:Y:S01]  /*28ef0*/  S2R R12, SR_TID.X ;  /* 0x00000000000c7919 */ /* 0x000e220000002100 */
[----:B------:R-:W-:Y:S01]  /*28f00*/  BSSY B1, `(.L_x_2059) ;  /* 0x000000a000017945 */ /* 0x000fe20003800000 */
[----:B------:R-:W-:Y:S02]  /*28f10*/  IMAD.MOV.U32 R11, RZ, RZ, 0x1f ;  /* 0x0000001fff0b7424 */ /* 0x000fe400078e00ff */
[----:B------:R-:W-:Y:S01]  /*28f20*/  IMAD.MOV.U32 R15, RZ, RZ, -0x1 ;  /* 0xffffffffff0f7424 */ /* 0x000fe200078e00ff */
[----:B0-----:R-:W-:-:S04]  /*28f30*/  SHF.R.U32.HI R12, RZ, 0x5, R12 ;  /* 0x00000005ff0c7819 */ /* 0x001fc8000001160c */
[----:B------:R-:W-:-:S04]  /*28f40*/  LOP3.LUT R12, R12, 0x3, RZ, 0xc0, !PT ;  /* 0x000000030c0c7812 */ /* 0x000fc800078ec0ff */
[----:B------:R-:W-:Y:S01]  /*28f50*/  MOV R13, R12 ;  /* 0x0000000c000d7202 */ /* 0x000fe20000000f00 */
[----:B------:R-:W-:-:S07]  /*28f60*/  IMAD.MOV.U32 R12, RZ, RZ, RZ ;  /* 0x000000ffff0c7224 */ /* 0x000fce00078e00ff */
[----:B------:R-:W-:Y:S05]  /*28f70*/  WARPSYNC.COLLECTIVE R15, `(.L_x_2060) ;  /* 0x000000000f087348 */ /* 0x000fea0003c00000 */
[----:B------:R0:W1:Y:S02]  /*28f80*/  SHFL.IDX P6, R14, R13, R12, R11 ;  /* 0x0000000c0d0e7389 */ /* 0x00006400000c000b */
[----:B01----:R-:W-:Y:S01]  /*28f90*/  ENDCOLLECTIVE ;  /* 0x000000000000791b */ /* 0x003fe20003800000 */
.L_x_2060:
[----:B------:R-:W-:Y:S05]  /*28fa0*/  BSYNC B1 ;  /* 0x0000000000017941 */ /* 0x000fea0003800000 */
.L_x_2059:
[----:B------:R-:W-:Y:S05]  /*28fb0*/  BRA `(.L_x_2061) ;  /* 0xffffff8c00c47947 */ /* 0x000fea000383ffff */
.L_x_1892:
[----:B------:R-:W-:Y:S01]  /*28fc0*/  BSSY B1, `(.L_x_2062) ;  /* 0x0000006000017945 */ /* 0x000fe20003800000 */
[----:B------:R-:W-:-:S07]  /*28fd0*/  IMAD.MOV.U32 R15, RZ, RZ, -0x1 ;  /* 0xffffffffff0f7424 */ /* 0x000fce00078e00ff */
[----:B0-----:R-:W-:Y:S05]  /*28fe0*/  WARPSYNC.COLLECTIVE R15, `(.L_x_2063) ;  /* 0x000000000f0c7348 */ /* 0x001fea0003c00000 */
[----:B------:R-:W-:Y:S02]  /*28ff0*/  ELECT P6, UR62, PT ;  /* 0x00000000003e782f */ /* 0x000fe400038c0000 */
[----:B------:R-:W-:Y:S01]  /*29000*/  MOV R14, UR62 ;  /* 0x0000003e000e7c02 */ /* 0x000fe20008000f00 */
[----:B0-----:R-:W-:Y:S10]  /*29010*/  ENDCOLLECTIVE ;  /* 0x000000000000791b */ /* 0x001ff40003800000 */
.L_x_2063:
[----:B------:R-:W-:Y:S05]  /*29020*/  BSYNC B1 ;  /* 0x0000000000017941 */ /* 0x000fea0003800000 */
.L_x_2062:
[----:B------:R-:W-:Y:S05]  /*29030*/  BRA `(.L_x_1891) ;  /* 0xffffff8c00bc7947 */ /* 0x000fea000383ffff */
.L_x_1894:
[----:B0-----:R0:W1:Y:S02]  /*29040*/  SYNCS.PHASECHK.TRANS64.TRYWAIT P0, [R23+URZ+0x2a820], R6 ;  /* 0x02a82006170075a7 */ /* 0x001064000800017f */
[----:B-1----:R-:W-:Y:S05]  /*29050*/  @!P0 NANOSLEEP.SYNCS 0x989680 ;  /* 0x009896800000895d */ /* 0x002fea0003900000 */
[----:B------:R-:W1:Y:S02]  /*29060*/  @!P0 SYNCS.PHASECHK.TRANS64 P0, [R23+URZ+0x2a820], R6 ;  /* 0x02a82006170085a7 */ /* 0x000e64000800007f */
[----:B-1----:R-:W-:Y:S05]  /*29070*/  @!P0 BRA `(.L_x_1894) ;  /* 0xfffffffc00f08947 */ /* 0x002fea000383ffff */
[----:B------:R-:W-:Y:S05]  /*29080*/  BRA `(.L_x_2064) ;  /* 0xffffff8c00cc7947 */ /* 0x000fea000383ffff */
.L_x_1898:
[----:B-1----:R1:W2:Y:S02]  /*29090*/  SYNCS.PHASECHK.TRANS64.TRYWAIT P0, [R3+URZ+0x2a8a0], R12 ;  /* 0x02a8a00c030075a7 */ /* 0x0022a4000800017f */
[----:B--2---:R-:W-:Y:S05]  /*290a0*/  @!P0 NANOSLEEP.SYNCS 0x989680 ;  /* 0x009896800000895d */ /* 0x004fea0003900000 */
[----:B------:R-:W2:Y:S02]  /*290b0*/  @!P0 SYNCS.PHASECHK.TRANS64 P0, [R3+URZ+0x2a8a0], R12 ;  /* 0x02a8a00c030085a7 */ /* 0x000ea4000800007f */
[----:B--2---:R-:W-:Y:S05]  /*290c0*/  @!P0 BRA `(.L_x_1898) ;  /* 0xfffffffc00f08947 */ /* 0x004fea000383ffff */
[----:B------:R-:W-:Y:S05]  /*290d0*/  BRA `(.L_x_2065) ;  /* 0xffffff8c00e47947 */ /* 0x000fea000383ffff */
.L_x_1905:
[----:B0-----:R0:W2:Y:S02]  /*290e0*/  SYNCS.PHASECHK.TRANS64.TRYWAIT P0, [R3+URZ+0x2a8c0], R12 ;  /* 0x02a8c00c030075a7 */ /* 0x0010a4000800017f */
[----:B--2---:R-:W-:Y:S05]  /*290f0*/  @!P0 NANOSLEEP.SYNCS 0x989680 ;  /* 0x009896800000895d */ /* 0x004fea0003900000 */
[----:B------:R-:W2:Y:S02]  /*29100*/  @!P0 SYNCS.PHASECHK.TRANS64 P0, [R3+URZ+0x2a8c0], R12 ;  /* 0x02a8c00c030085a7 */ /* 0x000ea4000800007f */
[----:B--2---:R-:W-:Y:S05]  /*29110*/  @!P0 BRA `(.L_x_1905) ;  /* 0xfffffffc00f08947 */ /* 0x004fea000383ffff */
[----:B------:R-:W-:Y:S05]  /*29120*/  BRA `(.L_x_2066) ;  /* 0xffffff9000dc7947 */ /* 0x000fea000383ffff */
.L_x_1913:
[----:B-1----:R1:W2:Y:S02]  /*29130*/  SYNCS.PHASECHK.TRANS64.TRYWAIT P1, [R11+URZ+0x2a8a0], R2 ;  /* 0x02a8a0020b0075a7 */ /* 0x0022a4000802017f */
[----:B--2---:R-:W-:Y:S05]  /*29140*/  @!P1 NANOSLEEP.SYNCS 0x989680 ;  /* 0x009896800000995d */ /* 0x004fea0003900000 */
[----:B------:R-:W2:Y:S02]  /*29150*/  @!P1 SYNCS.PHASECHK.TRANS64 P1, [R11+URZ+0x2a8a0], R2 ;  /* 0x02a8a0020b0095a7 */ /* 0x000ea4000802007f */
[----:B--2---:R-:W-:Y:S05]  /*29160*/  @!P1 BRA `(.L_x_1913) ;  /* 0xfffffffc00f09947 */ /* 0x004fea000383ffff */
[----:B------:R-:W-:Y:S05]  /*29170*/  BRA `(.L_x_2067) ;  /* 0xffffff9400d87947 */ /* 0x000fea000383ffff */
.L_x_1920:
[----:B0-----:R0:W2:Y:S02]  /*29180*/  SYNCS.PHASECHK.TRANS64.TRYWAIT P1, [R11+URZ+0x2a8c0], R2 ;  /* 0x02a8c0020b0075a7 */ /* 0x0010a4000802017f */
[----:B--2---:R-:W-:Y:S05]  /*29190*/  @!P1 NANOSLEEP.SYNCS 0x989680 ;  /* 0x009896800000995d */ /* 0x004fea0003900000 */
[----:B------:R-:W2:Y:S02]  /*291a0*/  @!P1 SYNCS.PHASECHK.TRANS64 P1, [R11+URZ+0x2a8c0], R2 ;  /* 0x02a8c0020b0095a7 */ /* 0x000ea4000802007f */
[----:B--2---:R-:W-:Y:S05]  /*291b0*/  @!P1 BRA `(.L_x_1920) ;  /* 0xfffffffc00f09947 */ /* 0x004fea000383ffff */
[----:B------:R-:W-:Y:S05]  /*291c0*/  BRA `(.L_x_2068) ;  /* 0xffffff9800cc7947 */ /* 0x000fea000383ffff */
.L_x_1942:
        /* <DEDUP_REMOVED lines=11> */
.L_x_2070:
[----:B------:R-:W-:Y:S05]  /*29280*/  BSYNC B0 ;  /* 0x0000000000007941 */ /* 0x000fea0003800000 */
.L_x_2069:
[----:B------:R-:W-:Y:S05]  /*29290*/  BRA `(.L_x_2071) ;  /* 0xffffffa800e87947 */ /* 0x000fea000383ffff */
.L_x_1945:
[----:B0-----:R0:W1:Y:S02]  /*292a0*/  SYNCS.PHASECHK.TRANS64.TRYWAIT P0, [R7+URZ+0x2a840], R2 ;  /* 0x02a84002070075a7 */ /* 0x001064000800017f */
[----:B-1----:R-:W-:Y:S05]  /*292b0*/  @!P0 NANOSLEEP.SYNCS 0x989680 ;  /* 0x009896800000895d */ /* 0x002fea0003900000 */
[----:B------:R-:W1:Y:S02]  /*292c0*/  @!P0 SYNCS.PHASECHK.TRANS64 P0, [R7+URZ+0x2a840], R2 ;  /* 0x02a84002070085a7 */ /* 0x000e64000800007f */
[----:B-1----:R-:W-:Y:S05]  /*292d0*/  @!P0 BRA `(.L_x_1945) ;  /* 0xfffffffc00f08947 */ /* 0x002fea000383ffff */
[----:B------:R-:W-:Y:S05]  /*292e0*/  BRA `(.L_x_2072) ;  /* 0xffffffac00447947 */ /* 0x000fea000383ffff */
.L_x_1946:
        /* <DEDUP_REMOVED lines=8> */
.L_x_2074:
[----:B------:R-:W-:Y:S05]  /*29370*/  BSYNC B0 ;  /* 0x0000000000007941 */ /* 0x000fea0003800000 */
.L_x_2073:
[----:B------:R-:W-:Y:S01]  /*29380*/  IMAD.MOV.U32 R13, RZ, RZ, R4 ;  /* 0x000000ffff0d7224 */ /* 0x000fe200078e0004 */
[----:B------:R-:W-:Y:S01]  /*29390*/  MOV R12, RZ ;  /* 0x000000ff000c7202 */ /* 0x000fe20000000f00 */
[----:B------:R-:W-:Y:S01]  /*293a0*/  IMAD.MOV.U32 R11, RZ, RZ, 0x181f ;  /* 0x0000181fff0b7424 */ /* 0x000fe200078e00ff */
[----:B------:R-:W-:Y:S01]  /*293b0*/  @P0 LEA R8, R5, R23, 0x1 ;  /* 0x0000001705080211 */ /* 0x000fe200078e08ff */
[----:B------:R-:W-:Y:S02]  /*293c0*/  IMAD.MOV.U32 R15, RZ, RZ, -0x1 ;  /* 0xffffffffff0f7424 */ /* 0x000fe400078e00ff */
[----:B------:R-:W-:-:S07]  /*293d0*/  IMAD.MOV.U32 R2, RZ, RZ, R14 ;  /* 0x000000ffff027224 */ /* 0x000fce00078e000e */
[----:B------:R-:W-:Y:S05]  /*293e0*/  WARPSYNC.COLLECTIVE R15, `(.L_x_2075) ;  /* 0x000000000f087348 */ /* 0x000fea0003c00000 */
[----:B------:R0:W1:Y:S02]  /*293f0*/  SHFL.IDX P6, R14, R13, R12, R11 ;  /* 0x0000000c0d0e7389 */ /* 0x00006400000c000b */
[----:B01----:R-:W-:Y:S01]  /*29400*/  ENDCOLLECTIVE ;  /* 0x000000000000791b */ /* 0x003fe20003800000 */
.L_x_2075:
[----:B------:R-:W-:Y:S02]  /*29410*/  IMAD.MOV.U32 R13, RZ, RZ, R0 ;  /* 0x000000ffff0d7224 */ /* 0x000fe400078e0000 */
[----:B------:R-:W-:Y:S02]  /*29420*/  IMAD.MOV.U32 R12, RZ, RZ, 0x1 ;  /* 0x00000001ff0c7424 */ /* 0x000fe400078e00ff */
[----:B------:R-:W-:-:S07]  /*29430*/  IMAD.MOV.U32 R3, RZ, RZ, R14 ;  /* 0x000000ffff037224 */ /* 0x000fce00078e000e */
[----:B------:R-:W-:Y:S05]  /*29440*/  WARPSYNC.COLLECTIVE R15, `(.L_x_2076) ;  /* 0x000000000f087348 */ /* 0x000fea0003c00000 */
[----:B------:R0:W1:Y:S02]  /*29450*/  SHFL.IDX P6, R14, R13, R12, R11 ;  /* 0x0000000c0d0e7389 */ /* 0x00006400000c000b */
[----:B01----:R-:W-:Y:S01]  /*29460*/  ENDCOLLECTIVE ;  /* 0x000000000000791b */ /* 0x003fe20003800000 */
.L_x_2076:
        /* <DEDUP_REMOVED lines=17> */
.L_x_2077:
[----:B------:R-:W-:Y:S02]  /*29580*/  @P1 IMAD R8, R5, 0x2, R23 ;  /* 0x0000000205081824 */ /* 0x000fe400078e0217 */
[----:B------:R-:W-:Y:S02]  /*29590*/  IMAD.MOV.U32 R13, RZ, RZ, R0 ;  /* 0x000000ffff0d7224 */ /* 0x000fe400078e0000 */
[----:B------:R-:W-:Y:S01]  /*295a0*/  IMAD.MOV.U32 R12, RZ, RZ, 0x2 ;  /* 0x00000002ff0c7424 */ /* 0x000fe200078e00ff */
[----:B------:R-:W-:-:S07]  /*295b0*/  MOV R3, R14 ;  /* 0x0000000e00037202 */ /* 0x000fce0000000f00 */
[----:B------:R-:W-:Y:S05]  /*295c0*/  WARPSYNC.COLLECTIVE R15, `(.L_x_2078) ;  /* 0x000000000f087348 */ /* 0x000fea0003c00000 */
[----:B------:R0:W1:Y:S02]  /*295d0*/  SHFL.IDX P6, R14, R13, R12, R11 ;  /* 0x0000000c0d0e7389 */ /* 0x00006400000c000b */
[----:B01----:R-:W-:Y:S01]  /*295e0*/  ENDCOLLECTIVE ;  /* 0x000000000000791b */ /* 0x003fe20003800000 */
.L_x_2078:
        /* <DEDUP_REMOVED lines=17> */
.L_x_2079:
[----:B------:R-:W-:Y:S01]  /*29700*/  @P1 IMAD R8, R5, 0x2, R23 ;  /* 0x0000000205081824 */ /* 0x000fe200078e0217 */
[----:B------:R-:W-:Y:S01]  /*29710*/  MOV R13, R0 ;  /* 0x00000000000d7202 */ /* 0x000fe20000000f00 */
[----:B------:R-:W-:Y:S02]  /*29720*/  IMAD.MOV.U32 R12, RZ, RZ, 0x3 ;  /* 0x00000003ff0c7424 */ /* 0x000fe400078e00ff */
[----:B------:R-:W-:-:S07]  /*29730*/  IMAD.MOV.U32 R3, RZ, RZ, R14 ;  /* 0x000000ffff037224 */ /* 0x000fce00078e000e */
[----:B------:R-:W-:Y:S05]  /*29740*/  WARPSYNC.COLLECTIVE R15, `(.L_x_2080) ;  /* 0x000000000f087348 */ /* 0x000fea0003c00000 */
[----:B------:R0:W1:Y:S02]  /*29750*/  SHFL.IDX P6, R14, R13, R12, R11 ;  /* 0x0000000c0d0e7389 */ /* 0x00006400000c000b */
[----:B01----:R-:W-:Y:S01]  /*29760*/  ENDCOLLECTIVE ;  /* 0x000000000000791b */ /* 0x003fe20003800000 */
.L_x_2080:
        /* <DEDUP_REMOVED lines=17> */
.L_x_2081:
[----:B------:R-:W-:Y:S02]  /*29880*/  @P1 IMAD R8, R5, 0x2, R23 ;  /* 0x0000000205081824 */ /* 0x000fe400078e0217 */
[----:B------:R-:W-:Y:S02]  /*29890*/  IMAD.MOV.U32 R13, RZ, RZ, R0 ;  /* 0x000000ffff0d7224 */ /* 0x000fe400078e0000 */
[----:B------:R-:W-:Y:S02]  /*298a0*/  IMAD.MOV.U32 R12, RZ, RZ, 0x4 ;  /* 0x00000004ff0c7424 */ /* 0x000fe400078e00ff */
[----:B------:R-:W-:-:S07]  /*298b0*/  IMAD.MOV.U32 R3, RZ, RZ, R14 ;  /* 0x000000ffff037224 */ /* 0x000fce00078e000e */
[----:B------:R-:W-:Y:S05]  /*298c0*/  WARPSYNC.COLLECTIVE R15, `(.L_x_2082) ;  /* 0x000000000f087348 */ /* 0x000fea0003c00000 */
[----:B------:R0:W1:Y:S02]  /*298d0*/  SHFL.IDX P6, R14, R13, R12, R11 ;  /* 0x0000000c0d0e7389 */ /* 0x00006400000c000b */
[----:B01----:R-:W-:Y:S01]  /*298e0*/  ENDCOLLECTIVE ;  /* 0x000000000000791b */ /* 0x003fe20003800000 */
.L_x_2082:
        /* <DEDUP_REMOVED lines=17> */
.L_x_2083:
[----:B------:R-:W-:Y:S02]  /*29a00*/  @P1 IMAD R8, R5, 0x2, R23 ;  /* 0x0000000205081824 */ /* 0x000fe400078e0217 */
[----:B------:R-:W-:Y:S01]  /*29a10*/  IMAD.MOV.U32 R13, RZ, RZ, R0 ;  /* 0x000000ffff0d7224 */ /* 0x000fe200078e0000 */
[----:B------:R-:W-:Y:S01]  /*29a20*/  MOV R12, 0x5 ;  /* 0x00000005000c7802 */ /* 0x000fe20000000f00 */
[----:B------:R-:W-:-:S07]  /*29a30*/  IMAD.MOV.U32 R3, RZ, RZ, R14 ;  /* 0x000000ffff037224 */ /* 0x000fce00078e000e */
[----:B------:R-:W-:Y:S05]  /*29a40*/  WARPSYNC.COLLECTIVE R15, `(.L_x_2084) ;  /* 0x000000000f087348 */ /* 0x000fea0003c00000 */
[----:B------:R0:W1:Y:S02]  /*29a50*/  SHFL.IDX P6, R14, R13, R12, R11 ;  /* 0x0000000c0d0e7389 */ /* 0x00006400000c000b */
[----:B01----:R-:W-:Y:S01]  /*29a60*/  ENDCOLLECTIVE ;  /* 0x000000000000791b */ /* 0x003fe20003800000 */
.L_x_2084:
        /* <DEDUP_REMOVED lines=10> */
.L_x_2085:
        /* <DEDUP_REMOVED lines=8> */
.L_x_1951:
[----:B------:R-:W-:Y:S01]  /*29b90*/  IMAD.MOV.U32 R13, RZ, RZ, R4 ;  /* 0x000000ffff0d7224 */ /* 0x000fe200078e0004 */
[----:B------:R-:W-:Y:S01]  /*29ba0*/  MOV R12, RZ ;  /* 0x000000ff000c7202 */ /* 0x000fe20000000f00 */
[----:B------:R-:W-:Y:S02]  /*29bb0*/  IMAD.MOV.U32 R11, RZ, RZ, 0x181f ;  /* 0x0000181fff0b7424 */ /* 0x000fe400078e00ff */
[----:B------:R-:W-:Y:S02]  /*29bc0*/  IMAD.MOV.U32 R15, RZ, RZ, -0x1 ;  /* 0xffffffffff0f7424 */ /* 0x000fe400078e00ff */
[----:B------:R-:W-:Y:S02]  /*29bd0*/  IMAD R32, R32, R7, RZ ;  /* 0x0000000720207224 */ /* 0x000fe400078e02ff */
[----:B------:R-:W-:-:S07]  /*29be0*/  IMAD.IADD R28, R9, 0x1, R28 ;  /* 0x00000001091c7824 */ /* 0x000fce00078e021c */
[----:B------:R-:W-:Y:S05]  /*29bf0*/  WARPSYNC.COLLECTIVE R15, `(.L_x_2087) ;  /* 0x000000000f087348 */ /* 0x000fea0003c00000 */
[----:B------:R0:W1:Y:S02]  /*29c00*/  SHFL.IDX P6, R14, R13, R12, R11 ;  /* 0x0000000c0d0e7389 */ /* 0x00006400000c000b */
[----:B01----:R-:W-:Y:S01]  /*29c10*/  ENDCOLLECTIVE ;  /* 0x000000000000791b */ /* 0x003fe20003800000 */
.L_x_2087:
[C---:B------:R-:W-:Y:S01]  /*29c20*/  VIADD R5, R28.reuse, 0x10 ;  /* 0x000000101c057836 */ /* 0x040fe20000000000 */
[----:B------:R-:W-:Y:S01]  /*29c30*/  ISETP.GE.AND P1, PT, R28, R32, PT ;  /* 0x000000201c00720c */ /* 0x000fe20003f26270 */
[----:B------:R-:W-:Y:S02]  /*29c40*/  IMAD.MOV.U32 R13, RZ, RZ, R0 ;  /* 0x000000ffff0d7224 */ /* 0x000fe400078e0000 */
[----:B------:R-:W-:-:S10]  /*29c50*/  IMAD.MOV.U32 R2, RZ, RZ, R14 ;  /* 0x000000ffff027224 */ /* 0x000fd400078e000e */
[----:B------:R-:W-:Y:S05]  /*29c60*/  WARPSYNC.COLLECTIVE R15, `(.L_x_2088) ;  /* 0x000000000f087348 */ /* 0x000fea0003c00000 */
[----:B------:R0:W1:Y:S02]  /*29c70*/  SHFL.IDX P6, R14, R13, R12, R11 ;  /* 0x0000000c0d0e7389 */ /* 0x00006400000c000b */
[----:B01----:R-:W-:Y:S01]  /*29c80*/  ENDCOLLECTIVE ;  /* 0x000000000000791b */ /* 0x003fe20003800000 */
.L_x_2088:
[----:B------:R-:W-:Y:S01]  /*29c90*/  IMAD.MOV.U32 R13, RZ, RZ, R4 ;  /* 0x000000ffff0d7224 */ /* 0x000fe200078e0004 */
[----:B------:R-:W-:Y:S02]  /*29ca0*/  MOV R12, 0x1 ;  /* 0x00000001000c7802 */ /* 0x000fe40000000f00 */
[----:B------:R-:W-:-:S07]  /*29cb0*/  MOV R3, R14 ;  /* 0x0000000e00037202 */ /* 0x000fce0000000f00 */
[----:B------:R-:W-:Y:S05]  /*29cc0*/  WARPSYNC.COLLECTIVE R15, `(.L_x_2089) ;  /* 0x000000000f087348 */ /* 0x000fea0003c00000 */
[----:B------:R0:W1:Y:S02]  /*29cd0*/  SHFL.IDX P6, R14, R13, R12, R11 ;  /* 0x0000000c0d0e7389 */ /* 0x00006400000c000b */
[----:B01----:R-:W-:Y:S01]  /*29ce0*/  ENDCOLLECTIVE ;  /* 0x000000000000791b */ /* 0x003fe20003800000 */
.L_x_2089:
[----:B------:R-:W-:-:S05]  /*29cf0*/  @!P1 LEA R3, P4, R8, R3, 0x1 ;  /* 0x0000000308039211 */ /* 0x000fca00078808ff */
[----:B------:R-:W-:-:S05]  /*29d00*/  @!P1 IMAD.X R2, RZ, RZ, R2, P4 ;  /* 0x000000ffff029224 */ /* 0x000fca00020e0602 */
[----:B------:R-:W-:Y:S01]  /*29d10*/  @!P1 LOP3.LUT R3, R3, R2, RZ, 0x3c, !PT ;  /* 0x0000000203039212 */ /* 0x000fe200078e3cff */
[----:B------:R-:W-:-:S03]  /*29d20*/  IMAD.MOV.U32 R13, RZ, RZ, R0 ;  /* 0x000000ffff0d7224 */ /* 0x000fc600078e0000 */
[----:B------:R-:W-:-:S04]  /*29d30*/  @!P1 LOP3.LUT R2, R3, R2, RZ, 0x3c, !PT ;  /* 0x0000000203029212 */ /* 0x000fc800078e3cff */
[----:B------:R-:W-:-:S05]  /*29d40*/  @!P1 LOP3.LUT R3, R3, R2, RZ, 0x3c, !PT ;  /* 0x0000000203039212 */ /* 0x000fca00078e3cff */
[----:B------:R-:W-:Y:S01]  /*29d50*/  @!PT LDS RZ, [RZ] ;  /* 0x00000000fffff984 */ /* 0x000fe20000000800 */
[----:B------:R-:W-:Y:S01]  /*29d60*/  @!PT LDS RZ, [RZ] ;  /* 0x00000000fffff984 */ /* 0x000fe20000000800 */
[----:B------:R-:W-:Y:S01]  /*29d70*/  @!PT LDS RZ, [RZ] ;  /* 0x00000000fffff984 */ /* 0x000fe20000000800 */
[----:B------:R-:W-:Y:S04]  /*29d80*/  @!P1 LDGSTS.E.BYPASS.LTC128B.128 [R37+0xc400], desc[UR60][R2.64], !P3 ;  /* 0x0c40000002259fae */ /* 0x000fe8000d901d7c */
[----:B------:R-:W-:Y:S04]  /*29d90*/  @!P1 LDGSTS.E.BYPASS.LTC128B.128 [R37+0x10400], desc[UR60][R2.64+0x80], !P2 ;  /* 0x1040008002259fae */ /* 0x000fe8000d101d7c */
[----:B------:R0:W-:Y:S01]  /*29da0*/  @!P1 LDGSTS.E.BYPASS.LTC128B.128 [R37+0x14400], desc[UR60][R2.64+0x100], !P0 ;  /* 0x1440010002259fae */ /* 0x0001e2000c101d7c */
[----:B------:R-:W-:Y:S02]  /*29db0*/  ISETP.GE.AND P1, PT, R5, R32, PT ;  /* 0x000000200500720c */ /* 0x000fe40003f26270 */
[----:B------:R-:W-:Y:S01]  /*29dc0*/  IADD3 R5, R28, 0x20, RZ ;  /* 0x000000201c057810 */ /* 0x000fe20007ffe0ff */
[----:B0-----:R-:W-:-:S10]  /*29dd0*/  IMAD.MOV.U32 R2, RZ, RZ, R14 ;  /* 0x000000ffff027224 */ /* 0x001fd400078e000e */
[----:B------:R-:W-:Y:S05]  /*29de0*/  WARPSYNC.COLLECTIVE R15, `(.L_x_2090) ;  /* 0x000000000f087348 */ /* 0x000fea0003c00000 */
[----:B------:R0:W1:Y:S02]  /*29df0*/  SHFL.IDX P6, R14, R13, R12, R11 ;  /* 0x0000000c0d0e7389 */ /* 0x00006400000c000b */
[----:B01----:R-:W-:Y:S01]  /*29e00*/  ENDCOLLECTIVE ;  /* 0x000000000000791b */ /* 0x003fe20003800000 */
.L_x_2090:
[----:B------:R-:W-:Y:S02]  /*29e10*/  IMAD.MOV.U32 R13, RZ, RZ, R4 ;  /* 0x000000ffff0d7224 */ /* 0x000fe400078e0004 */
[----:B------:R-:W-:Y:S02]  /*29e20*/  IMAD.MOV.U32 R12, RZ, RZ, 0x2 ;  /* 0x00000002ff0c7424 */ /* 0x000fe400078e00ff */
[----:B------:R-:W-:-:S07]  /*29e30*/  IMAD.MOV.U32 R3, RZ, RZ, R14 ;  /* 0x000000ffff037224 */ /* 0x000fce00078e000e */
[----:B------:R-:W-:Y:S05]  /*29e40*/  WARPSYNC.COLLECTIVE R15, `(.L_x_2091) ;  /* 0x000000000f087348 */ /* 0x000fea0003c00000 */
[----:B------:R0:W1:Y:S02]  /*29e50*/  SHFL.IDX P6, R14, R13, R12, R11 ;  /* 0x0000000c0d0e7389 */ /* 0x00006400000c000b */
[----:B01----:R-:W-:Y:S01]  /*29e60*/  ENDCOLLECTIVE ;  /* 0x000000000000791b */ /* 0x003fe20003800000 */
.L_x_2091:
        /* <DEDUP_REMOVED lines=12> */
[----:B------:R-:W-:Y:S01]  /*29f30*/  ISETP.GE.AND P1, PT, R5, R32, PT ;  /* 0x000000200500720c */ /* 0x000fe20003f26270 */
[----:B------:R-:W-:-:S02]  /*29f40*/  VIADD R5, R28, 0x30 ;  /* 0x000000301c057836 */ /* 0x000fc40000000000 */
[----:B0-----:R-:W-:-:S10]  /*29f50*/  IMAD.MOV.U32 R2, RZ, RZ, R14 ;  /* 0x000000ffff027224 */ /* 0x001fd400078e000e */
[----:B------:R-:W-:Y:S05]  /*29f60*/  WARPSYNC.COLLECTIVE R15, `(.L_x_2092) ;  /* 0x000000000f087348 */ /* 0x000fea0003c00000 */
[----:B------:R0:W1:Y:S02]  /*29f70*/  SHFL.IDX P6, R14, R13, R12, R11 ;  /* 0x0000000c0d0e7389 */ /* 0x00006400000c000b */
[----:B01----:R-:W-:Y:S01]  /*29f80*/  ENDCOLLECTIVE ;  /* 0x000000000000791b */ /* 0x003fe20003800000 */
.L_x_2092:
[----:B------:R-:W-:Y:S02]  /*29f90*/  IMAD.MOV.U32 R13, RZ, RZ, R4 ;  /* 0x000000ffff0d7224 */ /* 0x000fe400078e0004 */
[----:B------:R-:W-:Y:S01]  /*29fa0*/  IMAD.MOV.U32 R12, RZ, RZ, 0x3 ;  /* 0x00000003ff0c7424 */ /* 0x000fe200078e00ff */
[----:B------:R-:W-:-:S07]  /*29fb0*/  MOV R3, R14 ;  /* 0x0000000e00037202 */ /* 0x000fce0000000f00 */
[----:B------:R-:W-:Y:S05]  /*29fc0*/  WARPSYNC.COLLECTIVE R15, `(.L_x_2093) ;  /* 0x000000000f087348 */ /* 0x000fea0003c00000 */
[----:B------:R0:W1:Y:S02]  /*29fd0*/  SHFL.IDX P6, R14, R13, R12, R11 ;  /* 0x0000000c0d0e7389 */ /* 0x00006400000c000b */
[----:B01----:R-:W-:Y:S01]  /*29fe0*/  ENDCOLLECTIVE ;  /* 0x000000000000791b */ /* 0x003fe20003800000 */
.L_x_2093:
        /* <DEDUP_REMOVED lines=13> */
[----:B------:R-:W-:Y:S01]  /*2a0c0*/  VIADD R5, R28, 0x40 ;  /* 0x000000401c057836 */ /* 0x000fe20000000000 */
[----:B0-----:R-:W-:-:S11]  /*2a0d0*/  MOV R2, R14 ;  /* 0x0000000e00027202 */ /* 0x001fd60000000f00 */
[----:B------:R-:W-:Y:S05]  /*2a0e0*/  WARPSYNC.COLLECTIVE R15, `(.L_x_2094) ;  /* 0x000000000f087348 */ /* 0x000fea0003c00000 */
[----:B------:R0:W1:Y:S02]  /*2a0f0*/  SHFL.IDX P6, R14, R13, R12, R11 ;  /* 0x0000000c0d0e7389 */ /* 0x00006400000c000b */
[----:B01----:R-:W-:Y:S01]  /*2a100*/  ENDCOLLECTIVE ;  /* 0x000000000000791b */ /* 0x003fe20003800000 */
.L_x_2094:
[----:B------:R-:W-:Y:S01]  /*2a110*/  MOV R13, R4 ;  /* 0x00000004000d7202 */ /* 0x000fe20000000f00 */
[----:B------:R-:W-:Y:S02]  /*2a120*/  IMAD.MOV.U32 R12, RZ, RZ, 0x4 ;  /* 0x00000004ff0c7424 */ /* 0x000fe400078e00ff */
[----:B------:R-:W-:-:S07]  /*2a130*/  IMAD.MOV.U32 R3, RZ, RZ, R14 ;  /* 0x000000ffff037224 */ /* 0x000fce00078e000e */
[----:B------:R-:W-:Y:S05]  /*2a140*/  WARPSYNC.COLLECTIVE R15, `(.L_x_2095) ;  /* 0x000000000f087348 */ /* 0x000fea0003c00000 */
[----:B------:R0:W1:Y:S02]  /*2a150*/  SHFL.IDX P6, R14, R13, R12, R11 ;  /* 0x0000000c0d0e7389 */ /* 0x00006400000c000b */
[----:B01----:R-:W-:Y:S01]  /*2a160*/  ENDCOLLECTIVE ;  /* 0x000000000000791b */ /* 0x003fe20003800000 */
.L_x_2095:
        /* <DEDUP_REMOVED lines=18> */
.L_x_2096:
[----:B------:R-:W-:Y:S02]  /*2a290*/  IMAD.MOV.U32 R13, RZ, RZ, R4 ;  /* 0x000000ffff0d7224 */ /* 0x000fe400078e0004 */
[----:B------:R-:W-:Y:S02]  /*2a2a0*/  IMAD.MOV.U32 R12, RZ, RZ, 0x5 ;  /* 0x00000005ff0c7424 */ /* 0x000fe400078e00ff */
[----:B------:R-:W-:-:S07]  /*2a2b0*/  IMAD.MOV.U32 R3, RZ, RZ, R14 ;  /* 0x000000ffff037224 */ /* 0x000fce00078e000e */
[----:B------:R-:W-:Y:S05]  /*2a2c0*/  WARPSYNC.COLLECTIVE R15, `(.L_x_2097) ;  /* 0x000000000f087348 */ /* 0x000fea0003c00000 */
[----:B------:R0:W1:Y:S02]  /*2a2d0*/  SHFL.IDX P6, R14, R13, R12, R11 ;  /* 0x0000000c0d0e7389 */ /* 0x00006400000c000b */
[----:B01----:R-:W-:Y:S01]  /*2a2e0*/  ENDCOLLECTIVE ;  /* 0x000000000000791b */ /* 0x003fe20003800000 */
.L_x_2097:
[----:B------:R-:W-:-:S04]  /*2a2f0*/  @!P1 LEA R3, P4, R8, R3, 0x1 ;  /* 0x0000000308039211 */ /* 0x000fc800078808ff */
[----:B------:R-:W-:-:S04]  /*2a300*/  @!P1 IADD3.X R2, RZ, R2, RZ, P4, !PT ;  /* 0x00000002ff029210 */ /* 0x000fc800027fe4ff */
[----:B------:R-:W-:Y:S02]  /*2a310*/  @!P1 LOP3.LUT R3, R3, R2, RZ, 0x3c, !PT ;  /* 0x0000000203039212 */ /* 0x000fe400078e3cff */
[----:B------:R-:W-:Y:S02]  /*2a320*/  MOV R13, R0 ;  /* 0x00000000000d7202 */ /* 0x000fe40000000f00 */
        /* <DEDUP_REMOVED lines=14> */
.L_x_2098:
[----:B------:R-:W-:Y:S01]  /*2a410*/  IMAD.MOV.U32 R13, RZ, RZ, R4 ;  /* 0x000000ffff0d7224 */ /* 0x000fe200078e0004 */
[----:B------:R-:W-:Y:S01]  /*2a420*/  MOV R12, 0x6 ;  /* 0x00000006000c7802 */ /* 0x000fe20000000f00 */
[----:B------:R-:W-:-:S07]  /*2a430*/  IMAD.MOV.U32 R3, RZ, RZ, R14 ;  /* 0x000000ffff037224 */ /* 0x000fce00078e000e */
[----:B------:R-:W-:Y:S05]  /*2a440*/  WARPSYNC.COLLECTIVE R15, `(.L_x_2099) ;  /* 0x000000000f087348 */ /* 0x000fea0003c00000 */
[----:B------:R0:W1:Y:S02]  /*2a450*/  SHFL.IDX P6, R14, R13, R12, R11 ;  /* 0x0000000c0d0e7389 */ /* 0x00006400000c000b */
[----:B01----:R-:W-:Y:S01]  /*2a460*/  ENDCOLLECTIVE ;  /* 0x000000000000791b */ /* 0x003fe20003800000 */
.L_x_2099:
        /* <DEDUP_REMOVED lines=17> */
.L_x_2100:
[----:B------:R-:W-:Y:S01]  /*2a580*/  MOV R13, R4 ;  /* 0x00000004000d7202 */ /* 0x000fe20000000f00 */
[----:B------:R-:W-:Y:S02]  /*2a590*/  IMAD.MOV.U32 R12, RZ, RZ, 0x7 ;  /* 0x00000007ff0c7424 */ /* 0x000fe400078e00ff */
[----:B------:R-:W-:-:S07]  /*2a5a0*/  IMAD.MOV.U32 R3, RZ, RZ, R14 ;  /* 0x000000ffff037224 */ /* 0x000fce00078e000e */
[----:B------:R-:W-:Y:S05]  /*2a5b0*/  WARPSYNC.COLLECTIVE R15, `(.L_x_2101) ;  /* 0x000000000f087348 */ /* 0x000fea0003c00000 */
[----:B------:R0:W1:Y:S02]  /*2a5c0*/  SHFL.IDX P6, R14, R13, R12, R11 ;  /* 0x0000000c0d0e7389 */ /* 0x00006400000c000b */
[----:B01----:R-:W-:Y:S01]  /*2a5d0*/  ENDCOLLECTIVE ;  /* 0x000000000000791b */ /* 0x003fe20003800000 */
.L_x_2101:
[----:B------:R-:W-:-:S05]  /*2a5e0*/  @!P1 LEA R3, P4, R8, R3, 0x1 ;  /* 0x0000000308039211 */ /* 0x000fca00078808ff */
[----:B------:R-:W-:-:S05]  /*2a5f0*/  @!P1 IMAD.X R2, RZ, RZ, R2, P4 ;  /* 0x000000ffff029224 */ /* 0x000fca00020e0602 */
[----:B------:R-:W-:Y:S01]  /*2a600*/  @!P1 LOP3.LUT R3, R3, R2, RZ, 0x3c, !PT ;  /* 0x0000000203039212 */ /* 0x000fe200078e3cff */
[----:B------:R-:W-:-:S03]  /*2a610*/  IMAD.MOV.U32 R13, RZ, RZ, R0 ;  /* 0x000000ffff0d7224 */ /* 0x000fc600078e0000 */
[----:B------:R-:W-:-:S04]  /*2a620*/  @!P1 LOP3.LUT R2, R3, R2, RZ, 0x3c, !PT ;  /* 0x0000000203029212 */ /* 0x000fc800078e3cff */
[----:B------:R-:W-:Y:S01]  /*2a630*/  @!P1 LOP3.LUT R3, R3, R2, RZ, 0x3c, !PT ;  /* 0x0000000203039212 */ /* 0x000fe200078e3cff */
[----:B------:R-:W-:-:S04]  /*2a640*/  IMAD.MOV.U32 R4, RZ, RZ, R14 ;  /* 0x000000ffff047224 */ /* 0x000fc800078e000e */
[----:B------:R-:W-:Y:S01]  /*2a650*/  @!PT LDS RZ, [RZ] ;  /* 0x00000000fffff984 */ /* 0x000fe20000000800 */
[----:B------:R-:W-:Y:S01]  /*2a660*/  @!PT LDS RZ, [RZ] ;  /* 0x00000000fffff984 */ /* 0x000fe20000000800 */
[----:B------:R-:W-:Y:S01]  /*2a670*/  @!PT LDS RZ, [RZ] ;  /* 0x00000000fffff984 */ /* 0x000fe20000000800 */
[----:B------:R0:W-:Y:S04]  /*2a680*/  @!P1 LDGSTS.E.BYPASS.LTC128B.128 [R37+0xf400], desc[UR60][R2.64], !P3 ;  /* 0x0f40000002259fae */ /* 0x0001e8000d901d7c */
[----:B------:R0:W-:Y:S04]  /*2a690*/  @!P1 LDGSTS.E.BYPASS.LTC128B.128 [R37+0x13400], desc[UR60][R2.64+0x80], !P2 ;  /* 0x1340008002259fae */ /* 0x0001e8000d101d7c */
[----:B------:R0:W-:Y:S02]  /*2a6a0*/  @!P1 LDGSTS.E.BYPASS.LTC128B.128 [R37+0x17400], desc[UR60][R2.64+0x100], !P0 ;  /* 0x1740010002259fae */ /* 0x0001e4000c101d7c */
[----:B0-----:R-:W-:Y:S05]  /*2a6b0*/  WARPSYNC.COLLECTIVE R15, `(.L_x_2102) ;  /* 0x000000000f087348 */ /* 0x001fea0003c00000 */
[----:B------:R1:W2:Y:S02]  /*2a6c0*/  SHFL.IDX P6, R14, R13, R12, R11 ;  /* 0x0000000c0d0e7389 */ /* 0x0002a400000c000b */
[----:B012---:R-:W-:Y:S01]  /*2a6d0*/  ENDCOLLECTIVE ;  /* 0x000000000000791b */ /* 0x007fe20003800000 */
.L_x_2102:
[----:B------:R-:W-:Y:S05]  /*2a6e0*/  BRA `(.L_x_2103) ;  /* 0xffffffac00107947 */ /* 0x000fea000383ffff */
.L_x_1956:
[----:B0-----:R0:W1:Y:S02]  /*2a6f0*/  SYNCS.PHASECHK.TRANS64.TRYWAIT P0, [R23+URZ+0x2a820], R2 ;  /* 0x02a82002170075a7 */ /* 0x001064000800017f */
[----:B-1----:R-:W-:Y:S05]  /*2a700*/  @!P0 NANOSLEEP.SYNCS 0x989680 ;  /* 0x009896800000895d */ /* 0x002fea0003900000 */
[----:B------:R-:W1:Y:S02]  /*2a710*/  @!P0 SYNCS.PHASECHK.TRANS64 P0, [R23+URZ+0x2a820], R2 ;  /* 0x02a82002170085a7 */ /* 0x000e64000800007f */
[----:B-1----:R-:W-:Y:S05]  /*2a720*/  @!P0 BRA `(.L_x_1956) ;  /* 0xfffffffc00f08947 */ /* 0x002fea000383ffff */
[----:B------:R-:W-:Y:S05]  /*2a730*/  BRA `(.L_x_2104) ;  /* 0xffffffac00887947 */ /* 0x000fea000383ffff */
.L_x_1961:
[----:B0-----:R0:W1:Y:S02]  /*2a740*/  SYNCS.PHASECHK.TRANS64.TRYWAIT P0, [R5+URZ+0x2a840], R0 ;  /* 0x02a84000050075a7 */ /* 0x001064000800017f */
[----:B-1----:R-:W-:Y:S05]  /*2a750*/  @!P0 NANOSLEEP.SYNCS 0x989680 ;  /* 0x009896800000895d */ /* 0x002fea0003900000 */
[----:B------:R-:W1:Y:S02]  /*2a760*/  @!P0 SYNCS.PHASECHK.TRANS64 P0, [R5+URZ+0x2a840], R0 ;  /* 0x02a84000050085a7 */ /* 0x000e64000800007f */
[----:B-1----:R-:W-:Y:S05]  /*2a770*/  @!P0 BRA `(.L_x_1961) ;  /* 0xfffffffc00f08947 */ /* 0x002fea000383ffff */
[----:B------:R-:W-:Y:S05]  /*2a780*/  BRA `(.L_x_2105) ;  /* 0xffffffb0004c7947 */ /* 0x000fea000383ffff */
.L_x_1962:
        /* <DEDUP_REMOVED lines=8> */
.L_x_2107:
[----:B------:R-:W-:Y:S05]  /*2a810*/  BSYNC B1 ;  /* 0x0000000000017941 */ /* 0x000fea0003800000 */
.L_x_2106:
        /* <DEDUP_REMOVED lines=10> */
.L_x_2108:
[----:B------:R-:W-:Y:S02]  /*2a8c0*/  IMAD.MOV.U32 R13, RZ, RZ, R8 ;  /* 0x000000ffff0d7224 */ /* 0x000fe400078e0008 */
[----:B------:R-:W-:Y:S02]  /*2a8d0*/  IMAD.MOV.U32 R12, RZ, RZ, 0x1 ;  /* 0x00000001ff0c7424 */ /* 0x000fe400078e00ff */
[----:B------:R-:W-:Y:S02]  /*2a8e0*/  IMAD.SHL.U32 R35, R35, 0x8, RZ ;  /* 0x0000000823237824 */ /* 0x000fe400078e00ff */
[----:B------:R-:W-:-:S07]  /*2a8f0*/  IMAD.MOV.U32 R2, RZ, RZ, R14 ;  /* 0x000000ffff027224 */ /* 0x000fce00078e000e */
[----:B------:R-:W-:Y:S05]  /*2a900*/  WARPSYNC.COLLECTIVE R15, `(.L_x_2109) ;  /* 0x000000000f087348 */ /* 0x000fea0003c00000 */
[----:B------:R0:W1:Y:S02]  /*2a910*/  SHFL.IDX P6, R14, R13, R12, R11 ;  /* 0x0000000c0d0e7389 */ /* 0x00006400000c000b */
[----:B01----:R-:W-:Y:S01]  /*2a920*/  ENDCOLLECTIVE ;  /* 0x000000000000791b */ /* 0x003fe20003800000 */
.L_x_2109:
        /* <DEDUP_REMOVED lines=15> */
.L_x_2110:
[----:B------:R-:W-:Y:S01]  /*2aa20*/  IMAD.MOV.U32 R13, RZ, RZ, R8 ;  /* 0x000000ffff0d7224 */ /* 0x000fe200078e0008 */
[----:B------:R-:W-:Y:S01]  /*2aa30*/  MOV R12, 0x2 ;  /* 0x00000002000c7802 */ /* 0x000fe20000000f00 */
[----:B------:R-:W-:-:S07]  /*2aa40*/  IMAD.MOV.U32 R2, RZ, RZ, R14 ;  /* 0x000000ffff027224 */ /* 0x000fce00078e000e */
[----:B------:R-:W-:Y:S05]  /*2aa50*/  WARPSYNC.COLLECTIVE R15, `(.L_x_2111) ;  /* 0x000000000f087348 */ /* 0x000fea0003c00000 */
[----:B------:R0:W1:Y:S02]  /*2aa60*/  SHFL.IDX P6, R14, R13, R12, R11 ;  /* 0x0000000c0d0e7389 */ /* 0x00006400000c000b */
[----:B01----:R-:W-:Y:S01]  /*2aa70*/  ENDCOLLECTIVE ;  /* 0x000000000000791b */ /* 0x003fe20003800000 */
.L_x_2111:
        /* <DEDUP_REMOVED lines=13> */
.L_x_2112:
[----:B------:R-:W-:Y:S01]  /*2ab50*/  MOV R13, R8 ;  /* 0x00000008000d7202 */ /* 0x000fe20000000f00 */
[----:B------:R-:W-:Y:S02]  /*2ab60*/  IMAD.MOV.U32 R12, RZ, RZ, 0x3 ;  /* 0x00000003ff0c7424 */ /* 0x000fe400078e00ff */
[----:B------:R-:W-:-:S07]  /*2ab70*/  IMAD.MOV.U32 R2, RZ, RZ, R14 ;  /* 0x000000ffff027224 */ /* 0x000fce00078e000e */
[----:B------:R-:W-:Y:S05]  /*2ab80*/  WARPSYNC.COLLECTIVE R15, `(.L_x_2113) ;  /* 0x000000000f087348 */ /* 0x000fea0003c00000 */
[----:B------:R0:W1:Y:S02]  /*2ab90*/  SHFL.IDX P6, R14, R13, R12, R11 ;  /* 0x0000000c0d0e7389 */ /* 0x00006400000c000b */
[----:B01----:R-:W-:Y:S01]  /*2aba0*/  ENDCOLLECTIVE ;  /* 0x000000000000791b */ /* 0x003fe20003800000 */
.L_x_2113:
        /* <DEDUP_REMOVED lines=13> */
.L_x_2114:
[----:B------:R-:W-:Y:S02]  /*2ac80*/  IMAD.MOV.U32 R13, RZ, RZ, R8 ;  /* 0x000000ffff0d7224 */ /* 0x000fe400078e0008 */
[----:B------:R-:W-:Y:S02]  /*2ac90*/  IMAD.MOV.U32 R12, RZ, RZ, 0x4 ;  /* 0x00000004ff0c7424 */ /* 0x000fe400078e00ff */
[----:B------:R-:W-:-:S07]  /*2aca0*/  IMAD.MOV.U32 R2, RZ, RZ, R14 ;  /* 0x000000ffff027224 */ /* 0x000fce00078e000e */
[----:B------:R-:W-:Y:S05]  /*2acb0*/  WARPSYNC.COLLECTIVE R15, `(.L_x_2115) ;  /* 0x000000000f087348 */ /* 0x000fea0003c00000 */
[----:B------:R0:W1:Y:S02]  /*2acc0*/  SHFL.IDX P6, R14, R13, R12, R11 ;  /* 0x0000000c0d0e7389 */ /* 0x00006400000c000b */
[----:B01----:R-:W-:Y:S01]  /*2acd0*/  ENDCOLLECTIVE ;  /* 0x000000000000791b */ /* 0x003fe20003800000 */
.L_x_2115:
        /* <DEDUP_REMOVED lines=13> */
.L_x_2116:
[----:B------:R-:W-:Y:S02]  /*2adb0*/  IMAD.MOV.U32 R13, RZ, RZ, R8 ;  /* 0x000000ffff0d7224 */ /* 0x000fe400078e0008 */
[----:B------:R-:W-:Y:S01]  /*2adc0*/  IMAD.MOV.U32 R12, RZ, RZ, 0x5 ;  /* 0x00000005ff0c7424 */ /* 0x000fe200078e00ff */
[----:B------:R-:W-:-:S07]  /*2add0*/  MOV R2, R14 ;  /* 0x0000000e00027202 */ /* 0x000fce0000000f00 */
[----:B------:R-:W-:Y:S05]  /*2ade0*/  WARPSYNC.COLLECTIVE R15, `(.L_x_2117) ;  /* 0x000000000f087348 */ /* 0x000fea0003c00000 */
[----:B------:R0:W1:Y:S02]  /*2adf0*/  SHFL.IDX P6, R14, R13, R12, R11 ;  /* 0x0000000c0d0e7389 */ /* 0x00006400000c000b */
[----:B01----:R-:W-:Y:S01]  /*2ae00*/  ENDCOLLECTIVE ;  /* 0x000000000000791b */ /* 0x003fe20003800000 */
.L_x_2117:
        /* <DEDUP_REMOVED lines=13> */
.L_x_2118:
[----:B------:R-:W-:Y:S01]  /*2aee0*/  IMAD.MOV.U32 R2, RZ, RZ, R14 ;  /* 0x000000ffff027224 */ /* 0x000fe200078e000e */
[----:B------:R-:W-:Y:S06]  /*2aef0*/  BRA `(.L_x_2119) ;  /* 0xffffffac00847947 */ /* 0x000fec000383ffff */
.L_x_1967:
[----:B-1----:R1:W2:Y:S02]  /*2af00*/  SYNCS.PHASECHK.TRANS64.TRYWAIT P0, [R5+URZ+0x2a860], R2 ;  /* 0x02a86002050075a7 */ /* 0x0022a4000800017f */
[----:B--2---:R-:W-:Y:S05]  /*2af10*/  @!P0 NANOSLEEP.SYNCS 0x989680 ;  /* 0x009896800000895d */ /* 0x004fea0003900000 */
[----:B------:R-:W2:Y:S02]  /*2af20*/  @!P0 SYNCS.PHASECHK.TRANS64 P0, [R5+URZ+0x2a860], R2 ;  /* 0x02a86002050085a7 */ /* 0x000ea4000800007f */
[----:B--2---:R-:W-:Y:S05]  /*2af30*/  @!P0 BRA `(.L_x_1967) ;  /* 0xfffffffc00f08947 */ /* 0x004fea000383ffff */
[----:B------:R-:W-:Y:S05]  /*2af40*/  BRA `(.L_x_2120) ;  /* 0xffffffac00e07947 */ /* 0x000fea000383ffff */
.L_x_1968:
[----:B------:R-:W-:Y:S01]  /*2af50*/  BSSY B1, `(.L_x_2121) ;  /* 0x0000008000017945 */ /* 0x000fe20003800000 */
[----:B------:R-:W-:Y:S01]  /*2af60*/  IMAD.MOV.U32 R13, RZ, RZ, R24 ;  /* 0x000000ffff0d7224 */ /* 0x000fe200078e0018 */
[----:B------:R-:W-:Y:S01]  /*2af70*/  MOV R15, 0xffffffff ;  /* 0xffffffff000f7802 */ /* 0x000fe20000000f00 */
[----:B------:R-:W-:Y:S02]  /*2af80*/  IMAD.MOV.U32 R12, RZ, RZ, RZ ;  /* 0x000000ffff0c7224 */ /* 0x000fe400078e00ff */
[----:B------:R-:W-:-:S07]  /*2af90*/  IMAD.MOV.U32 R11, RZ, RZ, 0x181f ;  /* 0x0000181fff0b7424 */ /* 0x000fce00078e00ff */
[----:B-1----:R-:W-:Y:S05]  /*2afa0*/  WARPSYNC.COLLECTIVE R15, `(.L_x_2122) ;  /* 0x000000000f087348 */ /* 0x002fea0003c00000 */
[----:B------:R0:W2:Y:S02]  /*2afb0*/  SHFL.IDX P6, R14, R13, R12, R11 ;  /* 0x0000000c0d0e7389 */ /* 0x0000a400000c000b */
[----:B012---:R-:W-:Y:S01]  /*2afc0*/  ENDCOLLECTIVE ;  /* 0x000000000000791b */ /* 0x007fe20003800000 */
.L_x_2122:
[----:B------:R-:W-:Y:S05]  /*2afd0*/  BSYNC B1 ;  /* 0x0000000000017941 */ /* 0x000fea0003800000 */
.L_x_2121:
        /* <DEDUP_REMOVED lines=9> */
.L_x_2123:
[----:B------:R-:W-:Y:S01]  /*2b070*/  IMAD.MOV.U32 R13, RZ, RZ, R24 ;  /* 0x000000ffff0d7224 */ /* 0x000fe200078e0018 */
[----:B------:R-:W-:Y:S01]  /*2b080*/  MOV R12, 0x1 ;  /* 0x00000001000c7802 */ /* 0x000fe20000000f00 */
[----:B------:R-:W-:-:S07]  /*2b090*/  IMAD.MOV.U32 R2, RZ, RZ, R14 ;  /* 0x000000ffff027224 */ /* 0x000fce00078e000e */
[----:B------:R-:W-:Y:S05]  /*2b0a0*/  WARPSYNC.COLLECTIVE R15, `(.L_x_2124) ;  /* 0x000000000f087348 */ /* 0x000fea0003c00000 */
[----:B------:R0:W1:Y:S02]  /*2b0b0*/  SHFL.IDX P6, R14, R13, R12, R11 ;  /* 0x0000000c0d0e7389 */ /* 0x00006400000c000b */
[----:B01----:R-:W-:Y:S01]  /*2b0c0*/  ENDCOLLECTIVE ;  /* 0x000000000000791b */ /* 0x003fe20003800000 */
.L_x_2124:
        /* <DEDUP_REMOVED lines=15> */
.L_x_2125:
[----:B------:R-:W-:Y:S01]  /*2b1c0*/  MOV R13, R24 ;  /* 0x00000018000d7202 */ /* 0x000fe20000000f00 */
[----:B------:R-:W-:Y:S02]  /*2b1d0*/  IMAD.MOV.U32 R12, RZ, RZ, 0x2 ;  /* 0x00000002ff0c7424 */ /* 0x000fe400078e00ff */
[----:B------:R-:W-:-:S07]  /*2b1e0*/  IMAD.MOV.U32 R2, RZ, RZ, R14 ;  /* 0x000000ffff027224 */ /* 0x000fce00078e000e */
[----:B------:R-:W-:Y:S05]  /*2b1f0*/  WARPSYNC.COLLECTIVE R15, `(.L_x_2126) ;  /* 0x000000000f087348 */ /* 0x000fea0003c00000 */
[----:B------:R0:W1:Y:S02]  /*2b200*/  SHFL.IDX P6, R14, R13, R12, R11 ;  /* 0x0000000c0d0e7389 */ /* 0x00006400000c000b */
[----:B01----:R-:W-:Y:S01]  /*2b210*/  ENDCOLLECTIVE ;  /* 0x000000000000791b */ /* 0x003fe20003800000 */
.L_x_2126:
        /* <DEDUP_REMOVED lines=14> */
.L_x_2127:
[----:B------:R-:W-:Y:S02]  /*2b300*/  IMAD.MOV.U32 R13, RZ, RZ, R24 ;  /* 0x000000ffff0d7224 */ /* 0x000fe400078e0018 */
[----:B------:R-:W-:Y:S02]  /*2b310*/  IMAD.MOV.U32 R12, RZ, RZ, 0x3 ;  /* 0x00000003ff0c7424 */ /* 0x000fe400078e00ff */
[----:B------:R-:W-:-:S07]  /*2b320*/  IMAD.MOV.U32 R2, RZ, RZ, R14 ;  /* 0x000000ffff027224 */ /* 0x000fce00078e000e */
[----:B------:R-:W-:Y:S05]  /*2b330*/  WARPSYNC.COLLECTIVE R15, `(.L_x_2128) ;  /* 0x000000000f087348 */ /* 0x000fea0003c00000 */
[----:B------:R0:W1:Y:S02]  /*2b340*/  SHFL.IDX P6, R14, R13, R12, R11 ;  /* 0x0000000c0d0e7389 */ /* 0x00006400000c000b */
[----:B01----:R-:W-:Y:S01]  /*2b350*/  ENDCOLLECTIVE ;  /* 0x000000000000791b */ /* 0x003fe20003800000 */
.L_x_2128:
        /* <DEDUP_REMOVED lines=14> */
.L_x_2129:
[----:B------:R-:W-:Y:S02]  /*2b440*/  IMAD.MOV.U32 R13, RZ, RZ, R24 ;  /* 0x000000ffff0d7224 */ /* 0x000fe400078e0018 */
[----:B------:R-:W-:Y:S01]  /*2b450*/  IMAD.MOV.U32 R12, RZ, RZ, 0x4 ;  /* 0x00000004ff0c7424 */ /* 0x000fe200078e00ff */
[----:B------:R-:W-:-:S07]  /*2b460*/  MOV R2, R14 ;  /* 0x0000000e00027202 */ /* 0x000fce0000000f00 */
[----:B------:R-:W-:Y:S05]  /*2b470*/  WARPSYNC.COLLECTIVE R15, `(.L_x_2130) ;  /* 0x000000000f087348 */ /* 0x000fea0003c00000 */
[----:B------:R0:W1:Y:S02]  /*2b480*/  SHFL.IDX P6, R14, R13, R12, R11 ;  /* 0x0000000c0d0e7389 */ /* 0x00006400000c000b */
[----:B01----:R-:W-:Y:S01]  /*2b490*/  ENDCOLLECTIVE ;  /* 0x000000000000791b */ /* 0x003fe20003800000 */
.L_x_2130:
        /* <DEDUP_REMOVED lines=14> */
.L_x_2131:
[----:B------:R-:W-:Y:S02]  /*2b580*/  IMAD.MOV.U32 R13, RZ, RZ, R24 ;  /* 0x000000ffff0d7224 */ /* 0x000fe400078e0018 */
[----:B------:R-:W-:Y:S02]  /*2b590*/  IMAD.MOV.U32 R12, RZ, RZ, 0x5 ;  /* 0x00000005ff0c7424 */ /* 0x000fe400078e00ff */
[----:B------:R-:W-:-:S07]  /*2b5a0*/  IMAD.MOV.U32 R2, RZ, RZ, R14 ;  /* 0x000000ffff027224 */ /* 0x000fce00078e000e */
[----:B------:R-:W-:Y:S05]  /*2b5b0*/  WARPSYNC.COLLECTIVE R15, `(.L_x_2132) ;  /* 0x000000000f087348 */ /* 0x000fea0003c00000 */
[----:B------:R0:W1:Y:S02]  /*2b5c0*/  SHFL.IDX P6, R14, R13, R12, R11 ;  /* 0x0000000c0d0e7389 */ /* 0x00006400000c000b */
[----:B01----:R-:W-:Y:S01]  /*2b5d0*/  ENDCOLLECTIVE ;  /* 0x000000000000791b */ /* 0x003fe20003800000 */
.L_x_2132:
        /* <DEDUP_REMOVED lines=13> */
.L_x_2133:
[----:B------:R-:W-:Y:S01]  /*2b6b0*/  @!PT LDS RZ, [RZ] ;  /* 0x00000000fffff984 */ /* 0x000fe20000000800 */
[----:B------:R-:W-:Y:S01]  /*2b6c0*/  @!PT LDS RZ, [RZ] ;  /* 0x00000000fffff984 */ /* 0x000fe20000000800 */
[----:B------:R-:W-:Y:S01]  /*2b6d0*/  @!PT LDS RZ, [RZ] ;  /* 0x00000000fffff984 */ /* 0x000fe20000000800 */
[----:B------:R0:W-:Y:S02]  /*2b6e0*/  LDGSTS.E.BYPASS.LTC128B.128 [R4+0x5400], desc[UR60][R2.64+0x80], !P2 ;  /* 0x0540008002047fae */ /* 0x0001e4000d101d7c */
[----:B0-----:R-:W-:Y:S01]  /*2b6f0*/  IMAD.MOV.U32 R2, RZ, RZ, R14 ;  /* 0x000000ffff027224 */ /* 0x001fe200078e000e */
[----:B------:R-:W-:Y:S06]  /*2b700*/  BRA `(.L_x_2134) ;  /* 0xffffffa800d07947 */ /* 0x000fec000383ffff */
.L_x_1976:
[----:B0-----:R0:W1:Y:S02]  /*2b710*/  SYNCS.PHASECHK.TRANS64.TRYWAIT P0, [R0+URZ+0x2a860], R3 ;  /* 0x02a86003000075a7 */ /* 0x001064000800017f */
[----:B-1----:R-:W-:Y:S05]  /*2b720*/  @!P0 NANOSLEEP.SYNCS 0x989680 ;  /* 0x009896800000895d */ /* 0x002fea0003900000 */
[----:B------:R-:W1:Y:S02]  /*2b730*/  @!P0 SYNCS.PHASECHK.TRANS64 P0, [R0+URZ+0x2a860], R3 ;  /* 0x02a86003000085a7 */ /* 0x000e64000800007f */
[----:B-1----:R-:W-:Y:S05]  /*2b740*/  @!P0 BRA `(.L_x_1976) ;  /* 0xfffffffc00f08947 */ /* 0x002fea000383ffff */
[----:B------:R-:W-:Y:S05]  /*2b750*/  BRA `(.L_x_2135) ;  /* 0xffffffac00f07947 */ /* 0x000fea000383ffff */
.L_x_1977:
        /* <DEDUP_REMOVED lines=8> */
.L_x_2137:
[----:B------:R-:W-:Y:S05]  /*2b7e0*/  BSYNC B0 ;  /* 0x0000000000007941 */ /* 0x000fea0003800000 */
.L_x_2136:
        /* <DEDUP_REMOVED lines=12> */
.L_x_2138:
[C---:B------:R-:W-:Y:S02]  /*2b8b0*/  ISETP.LT.OR P4, PT, R6.reuse, 0x1, !P0 ;  /* 0x000000010600780c */ /* 0x040fe40004781670 */
[----:B------:R-:W-:Y:S02]  /*2b8c0*/  ISETP.LT.OR P3, PT, R6, 0x1, P1 ;  /* 0x000000010600780c */ /* 0x000fe40000f61670 */
[----:B------:R-:W-:Y:S01]  /*2b8d0*/  LEA R4, R4, R23, 0x1 ;  /* 0x0000001704047211 */ /* 0x000fe200078e08ff */
[----:B------:R-:W-:Y:S02]  /*2b8e0*/  IMAD.MOV.U32 R13, RZ, RZ, R24 ;  /* 0x000000ffff0d7224 */ /* 0x000fe400078e0018 */
[----:B------:R-:W-:Y:S02]  /*2b8f0*/  IMAD.MOV.U32 R12, RZ, RZ, 0x1 ;  /* 0x00000001ff0c7424 */ /* 0x000fe400078e00ff */
[----:B------:R-:W-:-:S05]  /*2b900*/  IMAD.SHL.U32 R5, R5, 0x8, RZ ;  /* 0x0000000805057824 */ /* 0x000fca00078e00ff */
[----:B------:R-:W-:-:S05]  /*2b910*/  LOP3.LUT R5, R5, 0x38, RZ, 0xc0, !PT ;  /* 0x0000003805057812 */ /* 0x000fca00078ec0ff */
[----:B------:R-:W-:-:S05]  /*2b920*/  IMAD.SHL.U32 R5, R5, 0x2, RZ ;  /* 0x0000000205057824 */ /* 0x000fca00078e00ff */
[----:B------:R-:W-:-:S13]  /*2b930*/  IADD3 R2, P2, R14, R5, RZ ;  /* 0x000000050e027210 */ /* 0x000fda0007f5e0ff */
[----:B------:R-:W-:Y:S05]  /*2b940*/  WARPSYNC.COLLECTIVE R15, `(.L_x_2139) ;  /* 0x000000000f087348 */ /* 0x000fea0003c00000 */
[----:B------:R0:W1:Y:S02]  /*2b950*/  SHFL.IDX P6, R14, R13, R12, R11 ;  /* 0x0000000c0d0e7389 */ /* 0x00006400000c000b */
[----:B01----:R-:W-:Y:S01]  /*2b960*/  ENDCOLLECTIVE ;  /* 0x000000000000791b */ /* 0x003fe20003800000 */
.L_x_2139:
        /* <DEDUP_REMOVED lines=13> */
.L_x_2140:
[----:B------:R-:W-:Y:S02]  /*2ba40*/  IMAD.MOV.U32 R13, RZ, RZ, R24 ;  /* 0x000000ffff0d7224 */ /* 0x000fe400078e0018 */
[----:B------:R-:W-:Y:S01]  /*2ba50*/  IMAD.MOV.U32 R12, RZ, RZ, 0x2 ;  /* 0x00000002ff0c7424 */ /* 0x000fe200078e00ff */
[----:B------:R-:W-:-:S13]  /*2ba60*/  IADD3 R2, P2, R14, R5, RZ ;  /* 0x000000050e027210 */ /* 0x000fda0007f5e0ff */
[----:B------:R-:W-:Y:S05]  /*2ba70*/  WARPSYNC.COLLECTIVE R15, `(.L_x_2141) ;  /* 0x000000000f087348 */ /* 0x000fea0003c00000 */
[----:B------:R0:W1:Y:S02]  /*2ba80*/  SHFL.IDX P6, R14, R13, R12, R11 ;  /* 0x0000000c0d0e7389 */ /* 0x00006400000c000b */
[----:B01----:R-:W-:Y:S01]  /*2ba90*/  ENDCOLLECTIVE ;  /* 0x000000000000791b */ /* 0x003fe20003800000 */
.L_x_2141:
        /* <DEDUP_REMOVED lines=13> */
.L_x_2142:
[----:B------:R-:W-:Y:S02]  /*2bb70*/  IMAD.MOV.U32 R13, RZ, RZ, R24 ;  /* 0x000000ffff0d7224 */ /* 0x000fe400078e0018 */
[----:B------:R-:W-:Y:S01]  /*2bb80*/  IMAD.MOV.U32 R12, RZ, RZ, 0x3 ;  /* 0x00000003ff0c7424 */ /* 0x000fe200078e00ff */
[----:B------:R-:W-:-:S07]  /*2bb90*/  MOV R10, R14 ;  /* 0x0000000e000a7202 */ /* 0x000fce0000000f00 */
[----:B------:R-:W-:Y:S05]  /*2bba0*/  WARPSYNC.COLLECTIVE R15, `(.L_x_2143) ;  /* 0x000000000f087348 */ /* 0x000fea0003c00000 */
[----:B------:R0:W1:Y:S02]  /*2bbb0*/  SHFL.IDX P6, R14, R13, R12, R11 ;  /* 0x0000000c0d0e7389 */ /* 0x00006400000c000b */
[----:B01----:R-:W-:Y:S01]  /*2bbc0*/  ENDCOLLECTIVE ;  /* 0x000000000000791b */ /* 0x003fe20003800000 */
.L_x_2143:
        /* <DEDUP_REMOVED lines=14> */
.L_x_2144:
[----:B------:R-:W-:Y:S02]  /*2bcb0*/  IMAD.MOV.U32 R13, RZ, RZ, R24 ;  /* 0x000000ffff0d7224 */ /* 0x000fe400078e0018 */
[----:B------:R-:W-:Y:S01]  /*2bcc0*/  IMAD.MOV.U32 R12, RZ, RZ, 0x4 ;  /* 0x00000004ff0c7424 */ /* 0x000fe200078e00ff */
[----:B------:R-:W-:-:S13]  /*2bcd0*/  IADD3 R2, P2, R14, R5, RZ ;  /* 0x000000050e027210 */ /* 0x000fda0007f5e0ff */
[----:B------:R-:W-:Y:S05]  /*2bce0*/  WARPSYNC.COLLECTIVE R15, `(.L_x_2145) ;  /* 0x000000000f087348 */ /* 0x000fea0003c00000 */
[----:B------:R0:W1:Y:S02]  /*2bcf0*/  SHFL.IDX P6, R14, R13, R12, R11 ;  /* 0x0000000c0d0e7389 */ /* 0x00006400000c000b */
[----:B01----:R-:W-:Y:S01]  /*2bd00*/  ENDCOLLECTIVE ;  /* 0x000000000000791b */ /* 0x003fe20003800000 */
.L_x_2145:
        /* <DEDUP_REMOVED lines=13> */
.L_x_2146:
[----:B------:R-:W-:Y:S02]  /*2bde0*/  IMAD.MOV.U32 R13, RZ, RZ, R24 ;  /* 0x000000ffff0d7224 */ /* 0x000fe400078e0018 */
[----:B------:R-:W-:Y:S02]  /*2bdf0*/  IMAD.MOV.U32 R12, RZ, RZ, 0x5 ;  /* 0x00000005ff0c7424 */ /* 0x000fe400078e00ff */
[----:B------:R-:W-:-:S07]  /*2be00*/  IMAD.MOV.U32 R10, RZ, RZ, R14 ;  /* 0x000000ffff0a7224 */ /* 0x000fce00078e000e */
[----:B------:R-:W-:Y:S05]  /*2be10*/  WARPSYNC.COLLECTIVE R15, `(.L_x_2147) ;  /* 0x000000000f087348 */ /* 0x000fea0003c00000 */
[----:B------:R0:W1:Y:S02]  /*2be20*/  SHFL.IDX P6, R14, R13, R12, R11 ;  /* 0x0000000c0d0e7389 */ /* 0x00006400000c000b */
[----:B01----:R-:W-:Y:S01]  /*2be30*/  ENDCOLLECTIVE ;  /* 0x000000000000791b */ /* 0x003fe20003800000 */
.L_x_2147:
        /* <DEDUP_REMOVED lines=12> */
.L_x_2148:
[----:B------:R-:W-:Y:S05]  /*2bf00*/  BRA `(.L_x_2149) ;  /* 0xffffffa800ec7947 */ /* 0x000fea000383ffff */
.L_x_1982:
[----:B------:R-:W-:Y:S01]  /*2bf10*/  BSSY B0, `(.L_x_2150) ;  /* 0x0000008000007945 */ /* 0x000fe20003800000 */
[----:B------:R-:W-:Y:S01]  /*2bf20*/  IMAD.MOV.U32 R13, RZ, RZ, R16 ;  /* 0x000000ffff0d7224 */ /* 0x000fe200078e0010 */
[----:B------:R-:W-:Y:S01]  /*2bf30*/  MOV R15, 0xffffffff ;  /* 0xffffffff000f7802 */ /* 0x000fe20000000f00 */
[----:B------:R-:W-:Y:S02]  /*2bf40*/  IMAD.MOV.U32 R12, RZ, RZ, RZ ;  /* 0x000000ffff0c7224 */ /* 0x000fe400078e00ff */
[----:B------:R-:W-:-:S07]  /*2bf50*/  IMAD.MOV.U32 R11, RZ, RZ, 0x1f ;  /* 0x0000001fff0b7424 */ /* 0x000fce00078e00ff */
[----:B01----:R-:W-:Y:S05]  /*2bf60*/  WARPSYNC.COLLECTIVE R15, `(.L_x_2151) ;  /* 0x000000000f087348 */ /* 0x003fea0003c00000 */
[----:B------:R2:W3:Y:S02]  /*2bf70*/  SHFL.IDX P6, R14, R13, R12, R11 ;  /* 0x0000000c0d0e7389 */ /* 0x0004e400000c000b */
[----:B0123--:R-:W-:Y:S01]  /*2bf80*/  ENDCOLLECTIVE ;  /* 0x000000000000791b */ /* 0x00ffe20003800000 */
.L_x_2151:
[----:B------:R-:W-:Y:S05]  /*2bf90*/  BSYNC B0 ;  /* 0x0000000000007941 */ /* 0x000fea0003800000 */
.L_x_2150:
        /* <DEDUP_REMOVED lines=9> */
.L_x_2152:
        /* <DEDUP_REMOVED lines=18> */
.L_x_2153:
[----:B------:R-:W-:Y:S01]  /*2c150*/  IMAD.MOV.U32 R12, RZ, RZ, 0x2 ;  /* 0x00000002ff0c7424 */ /* 0x000fe200078e00ff */
[----:B------:R-:W-:-:S05]  /*2c160*/  SEL R6, R14, RZ, P1 ;  /* 0x000000ff0e067207 */ /* 0x000fca0000800000 */
[----:B------:R-:W-:-:S04]  /*2c170*/  IMAD.IADD R6, R5, 0x1, R6 ;  /* 0x0000000105067824 */ /* 0x000fc800078e0206 */
[----:B------:R-:W-:-:S07]  /*2c180*/  IMAD.MOV.U32 R13, RZ, RZ, R6 ;  /* 0x000000ffff0d7224 */ /* 0x000fce00078e0006 */
[----:B------:R-:W-:Y:S05]  /*2c190*/  WARPSYNC.COLLECTIVE R15, `(.L_x_2154) ;  /* 0x000000000f087348 */ /* 0x000fea0003c00000 */
[----:B------:R0:W1:Y:S02]  /*2c1a0*/  SHFL.UP P6, R14, R13, R12, R11 ;  /* 0x0400000c0d0e7389 */ /* 0x00006400000c000b */
[----:B01----:R-:W-:Y:S01]  /*2c1b0*/  ENDCOLLECTIVE ;  /* 0x000000000000791b */ /* 0x003fe20003800000 */
.L_x_2154:
[----:B------:R-:W-:Y:S01]  /*2c1c0*/  IMAD.MOV.U32 R12, RZ, RZ, 0x4 ;  /* 0x00000004ff0c7424 */ /* 0x000fe200078e00ff */
[----:B------:R-:W-:-:S04]  /*2c1d0*/  SEL R7, R14, RZ, P2 ;  /* 0x000000ff0e077207 */ /* 0x000fc80001000000 */
[----:B------:R-:W-:-:S05]  /*2c1e0*/  IADD3 R7, R6, R7, RZ ;  /* 0x0000000706077210 */ /* 0x000fca0007ffe0ff */
[----:B------:R-:W-:-:S07]  /*2c1f0*/  IMAD.MOV.U32 R13, RZ, RZ, R7 ;  /* 0x000000ffff0d7224 */ /* 0x000fce00078e0007 */
[----:B------:R-:W-:Y:S05]  /*2c200*/  WARPSYNC.COLLECTIVE R15, `(.L_x_2155) ;  /* 0x000000000f087348 */ /* 0x000fea0003c00000 */
[----:B------:R0:W1:Y:S02]  /*2c210*/  SHFL.UP P6, R14, R13, R12, R11 ;  /* 0x0400000c0d0e7389 */ /* 0x00006400000c000b */
[----:B01----:R-:W-:Y:S01]  /*2c220*/  ENDCOLLECTIVE ;  /* 0x000000000000791b */ /* 0x003fe20003800000 */
.L_x_2155:
[----:B------:R-:W-:Y:S02]  /*2c230*/  MOV R12, 0x8 ;  /* 0x00000008000c7802 */ /* 0x000fe40000000f00 */
[----:B------:R-:W-:-:S05]  /*2c240*/  SEL R2, R14, RZ, P3 ;  /* 0x000000ff0e027207 */ /* 0x000fca0001800000 */
[----:B------:R-:W-:-:S04]  /*2c250*/  IMAD.IADD R2, R7, 0x1, R2 ;  /* 0x0000000107027824 */ /* 0x000fc800078e0202 */
[----:B------:R-:W-:-:S07]  /*2c260*/  IMAD.MOV.U32 R13, RZ, RZ, R2 ;  /* 0x000000ffff0d7224 */ /* 0x000fce00078e0002 */
[----:B------:R-:W-:Y:S05]  /*2c270*/  WARPSYNC.COLLECTIVE R15, `(.L_x_2156) ;  /* 0x000000000f087348 */ /* 0x000fea0003c00000 */
[----:B------:R0:W1:Y:S02]  /*2c280*/  SHFL.UP P6, R14, R13, R12, R11 ;  /* 0x0400000c0d0e7389 */ /* 0x00006400000c000b */
[----:B01----:R-:W-:Y:S01]  /*2c290*/  ENDCOLLECTIVE ;  /* 0x000000000000791b */ /* 0x003fe20003800000 */
.L_x_2156:
[----:B------:R-:W-:Y:S01]  /*2c2a0*/  IMAD.MOV.U32 R12, RZ, RZ, 0x10 ;  /* 0x00000010ff0c7424 */ /* 0x000fe200078e00ff */
[----:B------:R-:W-:-:S05]  /*2c2b0*/  SEL R3, R14, RZ, P4 ;  /* 0x000000ff0e037207 */ /* 0x000fca0002000000 */
[----:B------:R-:W-:-:S04]  /*2c2c0*/  IMAD.IADD R3, R2, 0x1, R3 ;  /* 0x0000000102037824 */ /* 0x000fc800078e0203 */
[----:B------:R-:W-:-:S07]  /*2c2d0*/  IMAD.MOV.U32 R13, RZ, RZ, R3 ;  /* 0x000000ffff0d7224 */ /* 0x000fce00078e0003 */
[----:B------:R-:W-:Y:S05]  /*2c2e0*/  WARPSYNC.COLLECTIVE R15, `(.L_x_2157) ;  /* 0x000000000f087348 */ /* 0x000fea0003c00000 */
[----:B------:R0:W1:Y:S02]  /*2c2f0*/  SHFL.UP P6, R14, R13, R12, R11 ;  /* 0x0400000c0d0e7389 */ /* 0x00006400000c000b */
[----:B01----:R-:W-:Y:S01]  /*2c300*/  ENDCOLLECTIVE ;  /* 0x000000000000791b */ /* 0x003fe20003800000 */
.L_x_2157:
        /* <DEDUP_REMOVED lines=8> */
.L_x_2158:
[----:B------:R-:W-:Y:S05]  /*2c390*/  BRA `(.L_x_2159) ;  /* 0xffffffa800f47947 */ /* 0x000fea000383ffff */
.L_x_1987:
[----:B------:R-:W-:Y:S01]  /*2c3a0*/  BSSY B0, `(.L_x_2160) ;  /* 0x0000008000007945 */ /* 0x000fe20003800000 */
[----:B-----5:R-:W-:Y:S01]  /*2c3b0*/  IMAD.MOV.U32 R13, RZ, RZ, R5 ;  /* 0x000000ffff0d7224 */ /* 0x020fe200078e0005 */
[----:B------:R-:W-:Y:S01]  /*2c3c0*/  MOV R11, RZ ;  /* 0x000000ff000b7202 */ /* 0x000fe20000000f00 */
[----:B------:R-:W-:Y:S02]  /*2c3d0*/  IMAD.MOV.U32 R12, RZ, RZ, 0x1 ;  /* 0x00000001ff0c7424 */ /* 0x000fe400078e00ff */
[----:B------:R-:W-:-:S07]  /*2c3e0*/  IMAD.MOV.U32 R15, RZ, RZ, -0x1 ;  /* 0xffffffffff0f7424 */ /* 0x000fce00078e00ff */
[----:B01----:R-:W-:Y:S05]  /*2c3f0*/  WARPSYNC.COLLECTIVE R15, `(.L_x_2161) ;  /* 0x000000000f087348 */ /* 0x003fea0003c00000 */
[----:B------:R2:W3:Y:S02]  /*2c400*/  SHFL.UP P6, R14, R13, R12, R11 ;  /* 0x0400000c0d0e7389 */ /* 0x0004e400000c000b */
[----:B0123--:R-:W-:Y:S01]  /*2c410*/  ENDCOLLECTIVE ;  /* 0x000000000000791b */ /* 0x00ffe20003800000 */
.L_x_2161:
[----:B------:R-:W-:Y:S05]  /*2c420*/  BSYNC B0 ;  /* 0x0000000000007941 */ /* 0x000fea0003800000 */
.L_x_2160:
        /* <DEDUP_REMOVED lines=8> */
.L_x_2162:
[----:B------:R-:W-:Y:S01]  /*2c4b0*/  IMAD.MOV.U32 R12, RZ, RZ, 0x4 ;  /* 0x00000004ff0c7424 */ /* 0x000fe200078e00ff */
[----:B------:R-:W-:-:S05]  /*2c4c0*/  SEL R2, R14, RZ, P2 ;  /* 0x000000ff0e027207 */ /* 0x000fca0001000000 */
[----:B------:R-:W-:-:S04]  /*2c4d0*/  IMAD.IADD R2, R13, 0x1, R2 ;  /* 0x000000010d027824 */ /* 0x000fc800078e0202 */
[----:B------:R-:W-:-:S07]  /*2c4e0*/  IMAD.MOV.U32 R13, RZ, RZ, R2 ;  /* 0x000000ffff0d7224 */ /* 0x000fce00078e0002 */
[----:B------:R-:W-:Y:S05]  /*2c4f0*/  WARPSYNC.COLLECTIVE R15, `(.L_x_2163) ;  /* 0x000000000f087348 */ /* 0x000fea0003c00000 */
[----:B------:R0:W1:Y:S02]  /*2c500*/  SHFL.UP P6, R14, R13, R12, R11 ;  /* 0x0400000c0d0e7389 */ /* 0x00006400000c000b */
[----:B01----:R-:W-:Y:S01]  /*2c510*/  ENDCOLLECTIVE ;  /* 0x000000000000791b */ /* 0x003fe20003800000 */
.L_x_2163:
[----:B------:R-:W-:Y:S01]  /*2c520*/  IMAD.MOV.U32 R12, RZ, RZ, 0x8 ;  /* 0x00000008ff0c7424 */ /* 0x000fe200078e00ff */
[----:B------:R-:W-:-:S05]  /*2c530*/  SEL R3, R14, RZ, P3 ;  /* 0x000000ff0e037207 */ /* 0x000fca0001800000 */
[----:B------:R-:W-:-:S05]  /*2c540*/  IMAD.IADD R3, R2, 0x1, R3 ;  /* 0x0000000102037824 */ /* 0x000fca00078e0203 */
[----:B------:R-:W-:-:S07]  /*2c550*/  MOV R13, R3 ;  /* 0x00000003000d7202 */ /* 0x000fce0000000f00 */
[----:B------:R-:W-:Y:S05]  /*2c560*/  WARPSYNC.COLLECTIVE R15, `(.L_x_2164) ;  /* 0x000000000f087348 */ /* 0x000fea0003c00000 */
[----:B------:R0:W1:Y:S02]  /*2c570*/  SHFL.UP P6, R14, R13, R12, R11 ;  /* 0x0400000c0d0e7389 */ /* 0x00006400000c000b */
[----:B01----:R-:W-:Y:S01]  /*2c580*/  ENDCOLLECTIVE ;  /* 0x000000000000791b */ /* 0x003fe20003800000 */
.L_x_2164:
[----:B------:R-:W-:Y:S01]  /*2c590*/  IMAD.MOV.U32 R12, RZ, RZ, 0x10 ;  /* 0x00000010ff0c7424 */ /* 0x000fe200078e00ff */
[----:B------:R-:W-:-:S05]  /*2c5a0*/  SEL R4, R14, RZ, P4 ;  /* 0x000000ff0e047207 */ /* 0x000fca0002000000 */
[----:B------:R-:W-:-:S04]  /*2c5b0*/  IMAD.IADD R4, R3, 0x1, R4 ;  /* 0x0000000103047824 */ /* 0x000fc800078e0204 */
[----:B------:R-:W-:-:S07]  /*2c5c0*/  IMAD.MOV.U32 R13, RZ, RZ, R4 ;  /* 0x000000ffff0d7224 */ /* 0x000fce00078e0004 */
[----:B------:R-:W-:Y:S05]  /*2c5d0*/  WARPSYNC.COLLECTIVE R15, `(.L_x_2165) ;  /* 0x000000000f087348 */ /* 0x000fea0003c00000 */
[----:B------:R0:W1:Y:S02]  /*2c5e0*/  SHFL.UP P6, R14, R13, R12, R11 ;  /* 0x0400000c0d0e7389 */ /* 0x00006400000c000b */
[----:B01----:R-:W-:Y:S01]  /*2c5f0*/  ENDCOLLECTIVE ;  /* 0x000000000000791b */ /* 0x003fe20003800000 */
.L_x_2165:
        /* <DEDUP_REMOVED lines=8> */
.L_x_2166:
[----:B------:R-:W-:Y:S05]  /*2c680*/  BRA `(.L_x_2167) ;  /* 0xffffffa800d47947 */ /* 0x000fea000383ffff */
.L_x_1989:
[----:B------:R-:W-:Y:S01]  /*2c690*/  BSSY B0, `(.L_x_2168) ;  /* 0x0000006000007945 */ /* 0x000fe20003800000 */
[----:B------:R-:W-:Y:S01]  /*2c6a0*/  PLOP3.LUT P6, PT, P6, PT, PT, 0x8, 0x0 ;  /* 0x000000000000781c */ /* 0x000fe200037ce170 */
[----:B------:R-:W-:-:S12]  /*2c6b0*/  IMAD.MOV.U32 R15, RZ, RZ, -0x1 ;  /* 0xffffffffff0f7424 */ /* 0x000fd800078e00ff */
[----:B01----:R-:W-:Y:S05]  /*2c6c0*/  WARPSYNC.COLLECTIVE R15, `(.L_x_2169) ;  /* 0x000000000f087348 */ /* 0x003fea0003c00000 */
[----:B------:R-:W-:Y:S01]  /*2c6d0*/  VOTE.ANY R14, PT, P6 ;  /* 0x00000000000e7806 */ /* 0x000fe200030e0100 */
[----:B01----:R-:W-:Y:S06]  /*2c6e0*/  ENDCOLLECTIVE ;  /* 0x000000000000791b */ /* 0x003fec0003800000 */
.L_x_2169:
[----:B------:R-:W-:Y:S05]  /*2c6f0*/  BSYNC B0 ;  /* 0x0000000000007941 */ /* 0x000fea0003800000 */
.L_x_2168:
        /* <DEDUP_REMOVED lines=9> */
.L_x_2170:
[----:B------:R-:W-:Y:S01]  /*2c790*/  MOV R5, R14 ;  /* 0x0000000e00057202 */ /* 0x000fe20000000f00 */
[----:B------:R-:W-:Y:S06]  /*2c7a0*/  BRA `(.L_x_2171) ;  /* 0xffffffa800c47947 */ /* 0x000fec000383ffff */
.L_x_1991:
[----:B------:R-:W-:Y:S01]  /*2c7b0*/  BSSY B0, `(.L_x_2172) ;  /* 0x0000007000007945 */ /* 0x000fe20003800000 */
[----:B------:R-:W-:Y:S02]  /*2c7c0*/  IMAD.MOV.U32 R13, RZ, RZ, R2 ;  /* 0x000000ffff0d7224 */ /* 0x000fe400078e0002 */
[----:B------:R-:W-:Y:S02]  /*2c7d0*/  IMAD.MOV.U32 R11, RZ, RZ, 0x1f ;  /* 0x0000001fff0b7424 */ /* 0x000fe400078e00ff */
[----:B------:R-:W-:-:S07]  /*2c7e0*/  IMAD.MOV.U32 R15, RZ, RZ, -0x1 ;  /* 0xffffffffff0f7424 */ /* 0x000fce00078e00ff */
[----:B0123--:R-:W-:Y:S05]  /*2c7f0*/  WARPSYNC.COLLECTIVE R15, `(.L_x_2173) ;  /* 0x000000000f087348 */ /* 0x00ffea0003c00000 */
[----:B------:R4:W0:Y:S02]  /*2c800*/  SHFL.IDX P6, R14, R13, R12, R11 ;  /* 0x0000000c0d0e7389 */ /* 0x00082400000c000b */
[----:B01234-:R-:W-:Y:S01]  /*2c810*/  ENDCOLLECTIVE ;  /* 0x000000000000791b */ /* 0x01ffe20003800000 */
.L_x_2173:
[----:B------:R-:W-:Y:S05]  /*2c820*/  BSYNC B0 ;  /* 0x0000000000007941 */ /* 0x000fea0003800000 */
.L_x_2172:
[----:B------:R-:W-:Y:S05]  /*2c830*/  BRA `(.L_x_1990) ;  /* 0xffffffa800bc7947 */ /* 0x000fea000383ffff */
.L_x_1995:
[----:B0-----:R0:W3:Y:S02]  /*2c840*/  SYNCS.PHASECHK.TRANS64.TRYWAIT P0, [R5+URZ+0x2a820], R0 ;  /* 0x02a82000050075a7 */ /* 0x0010e4000800017f */
[----:B---3--:R-:W-:Y:S05]  /*2c850*/  @!P0 NANOSLEEP.SYNCS 0x989680 ;  /* 0x009896800000895d */ /* 0x008fea0003900000 */
[----:B------:R-:W3:Y:S02]  /*2c860*/  @!P0 SYNCS.PHASECHK.TRANS64 P0, [R5+URZ+0x2a820], R0 ;  /* 0x02a82000050085a7 */ /* 0x000ee4000800007f */
[----:B---3--:R-:W-:Y:S05]  /*2c870*/  @!P0 BRA `(.L_x_1995) ;  /* 0xfffffffc00f08947 */ /* 0x008fea000383ffff */
[----:B------:R-:W-:Y:S05]  /*2c880*/  BRA `(.L_x_2174) ;  /* 0xffffffb000347947 */ /* 0x000fea000383ffff */
.L_x_1996:
[----:B------:R-:W3:Y:S01]  /*2c890*/  S2R R2, SR_TID.X ;  /* 0x0000000000027919 */ /* 0x000ee20000002100 */
[----:B------:R-:W-:Y:S01]  /*2c8a0*/  BSSY B0, `(.L_x_2175) ;  /* 0x000000a000007945 */ /* 0x000fe20003800000 */
[----:B------:R-:W-:Y:S01]  /*2c8b0*/  MOV R12, RZ ;  /* 0x000000ff000c7202 */ /* 0x000fe20000000f00 */
[----:B------:R-:W-:Y:S02]  /*2c8c0*/  IMAD.MOV.U32 R11, RZ, RZ, 0x1f ;  /* 0x0000001fff0b7424 */ /* 0x000fe400078e00ff */
[----:B------:R-:W-:Y:S01]  /*2c8d0*/  IMAD.MOV.U32 R15, RZ, RZ, -0x1 ;  /* 0xffffffffff0f7424 */ /* 0x000fe200078e00ff */
[----:B---3--:R-:W-:-:S04]  /*2c8e0*/  SHF.R.U32.HI R2, RZ, 0x5, R2 ;  /* 0x00000005ff027819 */ /* 0x008fc80000011602 */
[----:B------:R-:W-:-:S05]  /*2c8f0*/  LOP3.LUT R2, R2, 0x3, RZ, 0xc0, !PT ;  /* 0x0000000302027812 */ /* 0x000fca00078ec0ff */
[----:B------:R-:W-:-:S07]  /*2c900*/  IMAD.MOV.U32 R13, RZ, RZ, R2 ;  /* 0x000000ffff0d7224 */ /* 0x000fce00078e0002 */
[----:B012---:R-:W-:Y:S05]  /*2c910*/  WARPSYNC.COLLECTIVE R15, `(.L_x_2176) ;  /* 0x000000000f087348 */ /* 0x007fea0003c00000 */
[----:B------:R3:W4:Y:S02]  /*2c920*/  SHFL.IDX P6, R14, R13, R12, R11 ;  /* 0x0000000c0d0e7389 */ /* 0x00072400000c000b */
[----:B01234-:R-:W-:Y:S01]  /*2c930*/  ENDCOLLECTIVE ;  /* 0x000000000000791b */ /* 0x01ffe20003800000 */
.L_x_2176:
[----:B------:R-:W-:Y:S05]  /*2c940*/  BSYNC B0 ;  /* 0x0000000000007941 */ /* 0x000fea0003800000 */
.L_x_2175:
[----:B------:R-:W-:Y:S05]  /*2c950*/  BRA `(.L_x_2177) ;  /* 0xffffffb0001c7947 */ /* 0x000fea000383ffff */
.L_x_1997:
[----:B------:R-:W-:Y:S01]  /*2c960*/  BSSY B0, `(.L_x_2178) ;  /* 0x0000006000007945 */ /* 0x000fe20003800000 */
[----:B------:R-:W-:-:S07]  /*2c970*/  IMAD.MOV.U32 R15, RZ, RZ, -0x1 ;  /* 0xffffffffff0f7424 */ /* 0x000fce00078e00ff */
[----:B012---:R-:W-:Y:S05]  /*2c980*/  WARPSYNC.COLLECTIVE R15, `(.L_x_2179) ;  /* 0x000000000f0c7348 */ /* 0x007fea0003c00000 */
[----:B------:R-:W-:Y:S02]  /*2c990*/  ELECT P6, UR62, PT ;  /* 0x00000000003e782f */ /* 0x000fe400038c0000 */
[----:B------:R-:W-:Y:S01]  /*2c9a0*/  MOV R14, UR62 ;  /* 0x0000003e000e7c02 */ /* 0x000fe20008000f00 */
[----:B012---:R-:W-:Y:S10]  /*2c9b0*/  ENDCOLLECTIVE ;  /* 0x000000000000791b */ /* 0x007ff40003800000 */
.L_x_2179:
[----:B------:R-:W-:Y:S05]  /*2c9c0*/  BSYNC B0 ;  /* 0x0000000000007941 */ /* 0x000fea0003800000 */
.L_x_2178:
[----:B------:R-:W-:Y:S05]  /*2c9d0*/  BRA `(.L_x_2180) ;  /* 0xffffffb000107947 */ /* 0x000fea000383ffff */
.L_x_1999:
[----:B0-----:R0:W3:Y:S02]  /*2c9e0*/  SYNCS.PHASECHK.TRANS64.TRYWAIT P1, [R3+URZ+0x2a840], R2 ;  /* 0x02a84002030075a7 */ /* 0x0010e4000802017f */
[----:B---3--:R-:W-:Y:S05]  /*2c9f0*/  @!P1 NANOSLEEP.SYNCS 0x989680 ;  /* 0x009896800000995d */ /* 0x008fea0003900000 */
[----:B------:R-:W3:Y:S02]  /*2ca00*/  @!P1 SYNCS.PHASECHK.TRANS64 P1, [R3+URZ+0x2a840], R2 ;  /* 0x02a84002030095a7 */ /* 0x000ee4000802007f */
[----:B---3--:R-:W-:Y:S05]  /*2ca10*/  @!P1 BRA `(.L_x_1999) ;  /* 0xfffffffc00f09947 */ /* 0x008fea000383ffff */
[----:B------:R-:W-:Y:S05]  /*2ca20*/  BRA `(.L_x_2181) ;  /* 0xffffffb000387947 */ /* 0x000fea000383ffff */
.L_x_2001:
[----:B---3--:R3:W4:Y:S02]  /*2ca30*/  SYNCS.PHASECHK.TRANS64.TRYWAIT P1, [R27+URZ+0x2a840], R0 ;  /* 0x02a840001b0075a7 */ /* 0x008724000802017f */
[----:B----4-:R-:W-:Y:S05]  /*2ca40*/  @!P1 NANOSLEEP.SYNCS 0x989680 ;  /* 0x009896800000995d */ /* 0x010fea0003900000 */
[----:B------:R-:W4:Y:S02]  /*2ca50*/  @!P1 SYNCS.PHASECHK.TRANS64 P1, [R27+URZ+0x2a840], R0 ;  /* 0x02a840001b0095a7 */ /* 0x000f24000802007f */
[----:B----4-:R-:W-:Y:S05]  /*2ca60*/  @!P1 BRA `(.L_x_2001) ;  /* 0xfffffffc00f09947 */ /* 0x010fea000383ffff */
[----:B------:R-:W-:Y:S05]  /*2ca70*/  BRA `(.L_x_2182) ;  /* 0xffffffb000447947 */ /* 0x000fea000383ffff */
.L_x_2003:
[----:B----4-:R4:W0:Y:S02]  /*2ca80*/  SYNCS.PHASECHK.TRANS64.TRYWAIT P1, [R3+URZ+0x2a860], R2 ;  /* 0x02a86002030075a7 */ /* 0x010824000802017f */
[----:B0-----:R-:W-:Y:S05]  /*2ca90*/  @!P1 NANOSLEEP.SYNCS 0x989680 ;  /* 0x009896800000995d */ /* 0x001fea0003900000 */
[----:B------:R-:W0:Y:S02]  /*2caa0*/  @!P1 SYNCS.PHASECHK.TRANS64 P1, [R3+URZ+0x2a860], R2 ;  /* 0x02a86002030095a7 */ /* 0x000e24000802007f */
[----:B0-----:R-:W-:Y:S05]  /*2cab0*/  @!P1 BRA `(.L_x_2003) ;  /* 0xfffffffc00f09947 */ /* 0x001fea000383ffff */
[----:B------:R-:W-:Y:S05]  /*2cac0*/  BRA `(.L_x_2183) ;  /* 0xffffffb000407947 */ /* 0x000fea000383ffff */
.L_x_2184:
        /* <DEDUP_REMOVED lines=11> */
.L_x_3231:


//--------------------- .text._ZN7cutlass13device_kernelIN5flash11enable_sm90INS1_16FlashAttnFwdSm90INS1_25CollectiveMainloopFwdSm90ILi2EN4cute5tupleIJNS5_1CILi1EEES8_S8_EEENS6_IJNS7_ILi128EEENS7_ILi96EEENS7_ILi192EEEEEELi128ENS_6half_tEfNS_4arch4Sm90ELb1ELb0ELb0ELb0ELb1ELb0ELb0ELb1ELb1ELb1ELb0ELb0EEENS1_21CollectiveEpilogueFwdINS6_IJSA_SA_SB_EEES9_SE_SG_Li256ELb0ELb1ELb0ELb0EEENS1_30DynamicPersistentTileSchedulerILi256ELi128ELb0ELb1ELb1EEEEEEEEEvNT_6ParamsE --------------------------
	.section	.text._ZN7cutlass13device_kernelIN5flash11enable_sm90INS1_16FlashAttnFwdSm90INS1_25CollectiveMainloopFwdSm90ILi2EN4cute5tupleIJNS5_1CILi1EEES8_S8_EEENS6_IJNS7_ILi128EEENS7_ILi96EEENS7_ILi192EEEEEELi128ENS_6half_tEfNS_4arch4Sm90ELb1ELb0ELb0ELb0ELb1ELb0ELb0ELb1ELb1ELb1ELb0ELb0EEENS1_21CollectiveEpilogueFwdINS6_IJSA_SA_SB_EEES9_SE_SG_Li256ELb0ELb1ELb0ELb0EEENS1_30DynamicPersistentTileSchedulerILi256ELi128ELb0ELb1ELb1EEEEEEEEEvNT_6ParamsE,"ax",@progbits
	.align	128
.text._ZN7cutlass13device_kernelIN5flash11enable_sm90INS1_16FlashAttnFwdSm90INS1_25CollectiveMainloopFwdSm90ILi2EN4cute5tupleIJNS5_1CILi1EEES8_S8_EEENS6_IJNS7_ILi128EEENS7_ILi96EEENS7_ILi192EEEEEELi128ENS_6half_tEfNS_4arch4Sm90ELb1ELb0ELb0ELb0ELb1ELb0ELb0ELb1ELb1ELb1ELb0ELb0EEENS1_21CollectiveEpilogueFwdINS6_IJSA_SA_SB_EEES9_SE_SG_Li256ELb0ELb1ELb0ELb0EEENS1_30DynamicPersistentTileSchedulerILi256ELi128ELb0ELb1ELb1EEEEEEEEEvNT_6ParamsE:
        .type           _ZN7cutlass13device_kernelIN5flash11enable_sm90INS1_16FlashAttnFwdSm90INS1_25CollectiveMainloopFwdSm90ILi2EN4cute5tupleIJNS5_1CILi1EEES8_S8_EEENS6_IJNS7_ILi128EEENS7_ILi96EEENS7_ILi192EEEEEELi128ENS_6half_tEfNS_4arch4Sm90ELb1ELb0ELb0ELb0ELb1ELb0ELb0ELb1ELb1ELb1ELb0ELb0EEENS1_21CollectiveEpilogueFwdINS6_IJSA_SA_SB_EEES9_SE_SG_Li256ELb0ELb1ELb0ELb0EEENS1_30DynamicPersistentTileSchedulerILi256ELi128ELb0ELb1ELb1EEEEEEEEEvNT_6ParamsE,@function
        .size           _ZN7cutlass13device_kernelIN5flash11enable_sm90INS1_16FlashAttnFwdSm90INS1_25CollectiveMainloopFwdSm90ILi2EN4cute5tupleIJNS5_1CILi1EEES8_S8_EEENS6_IJNS7_ILi128EEENS7_ILi96EEENS7_ILi192EEEEEELi128ENS_6half_tEfNS_4arch4Sm90ELb1ELb0ELb0ELb0ELb1ELb0ELb0ELb1ELb1ELb1ELb0ELb0EEENS1_21CollectiveEpilogueFwdINS6_IJSA_SA_SB_EEES9_SE_SG_Li256ELb0ELb1ELb0ELb0EEENS1_30DynamicPersistentTileSchedulerILi256ELi128ELb0ELb1ELb1EEEEEEEEEvNT_6ParamsE,(.L_x_3232 - _ZN7cutlass13device_kernelIN5flash11enable_sm90INS1_16FlashAttnFwdSm90INS1_25CollectiveMainloopFwdSm90ILi2EN4cute5tupleIJNS5_1CILi1EEES8_S8_EEENS6_IJNS7_ILi128EEENS7_ILi96EEENS7_ILi192EEEEEELi128ENS_6half_tEfNS_4arch4Sm90ELb1ELb0ELb0ELb0ELb1ELb0ELb0ELb1ELb1ELb1ELb0ELb0EEENS1_21CollectiveEpilogueFwdINS6_IJSA_SA_SB_EEES9_SE_SG_Li256ELb0ELb1ELb0ELb0EEENS1_30DynamicPersistentTileSchedulerILi256ELi128ELb0ELb1ELb1EEEEEEEEEvNT_6ParamsE)
        .other          _ZN7cutlass13device_kernelIN5flash11enable_sm90INS1_16FlashAttnFwdSm90INS1_25CollectiveMainloopFwdSm90ILi2EN4cute5tupleIJNS5_1CILi1EEES8_S8_EEENS6_IJNS7_ILi128EEENS7_ILi96EEENS7_ILi192EEEEEELi128ENS_6half_tEfNS_4arch4Sm90ELb1ELb0ELb0ELb0ELb1ELb0ELb0ELb1ELb1ELb1ELb0ELb0EEENS1_21CollectiveEpilogueFwdINS6_IJSA_SA_SB_EEES9_SE_SG_Li256ELb0ELb1ELb0ELb0EEENS1_30DynamicPersistentTileSchedulerILi256ELi128ELb0ELb1ELb1EEEEEEEEEvNT_6ParamsE,@"STO_CUDA_ENTRY STV_DEFAULT"
_ZN7cutlass13device_kernelIN5flash11enable_sm90INS1_16FlashAttnFwdSm90INS1_25CollectiveMainloopFwdSm90ILi2EN4cute5tupleIJNS5_1CILi1EEES8_S8_EEENS6_IJNS7_ILi128EEENS7_ILi96EEENS7_ILi192EEEEEELi128ENS_6half_tEfNS_4arch4Sm90ELb1ELb0ELb0ELb0ELb1ELb0ELb0ELb1ELb1ELb1ELb0ELb0EEENS1_21CollectiveEpilogueFwdINS6_IJSA_SA_SB_EEES9_SE_SG_Li256ELb0ELb1ELb0ELb0EEENS1_30DynamicPersistentTileSchedulerILi256ELi128ELb0ELb1ELb1EEEEEEEEEvNT_6ParamsE:
        /* <DEDUP_REMOVED lines=45> */
.L_x_2185:
        /* <DEDUP_REMOVED lines=22> */
.L_x_2186:
        /* <DEDUP_REMOVED lines=18> */
.L_x_2187:
        /* <DEDUP_REMOVED lines=22> */
.L_x_2188:
        /* <DEDUP_REMOVED lines=23> */
.L_x_2189:
        /* <DEDUP_REMOVED lines=10> */
.L_x_2191:
        /* <DEDUP_REMOVED lines=16> */
[----:B0-----:R-:W-:-:S05]  /*09c0*/  VIADD R173, R2, 0xffffff80 ;  /* 0xffffff8002ad7836 */ /* 0x001fca0000000000 */
[----:B------:R-:W-:-:S04]  /*09d0*/  SHF.R.S32.HI R0, RZ, 0x1f, R173 ;  /* 0x0000001fff007819 */ /* 0x000fc800000114ad */
[CC--:B------:R-:W-:Y:S02]  /*09e0*/  LEA.HI R2, R0.reuse, R173.reuse, RZ, 0x7 ;  /* 0x000000ad00027211 */ /* 0x0c0fe400078f38ff */
[-C--:B------:R-:W-:Y:S02]  /*09f0*/  LEA.HI R4, R0, R173.reuse, RZ, 0x5 ;  /* 0x000000ad00047211 */ /* 0x080fe400078f28ff */
[----:B------:R-:W-:Y:S02]  /*0a00*/  LOP3.LUT R164, R2, 0xffffff80, RZ, 0xc0, !PT ;  /* 0xffffff8002a47812 */ /* 0x000fe400078ec0ff */
[----:B------:R-:W-:Y:S01]  /*0a10*/  LEA.HI R11, R0, R173, RZ, 0x2 ;  /* 0x000000ad000b7211 */ /* 0x000fe200078f10ff */
[----:B------:R-:W-:Y:S01]  /*0a20*/  IMAD.SHL.U32 R5, R4, 0x20, RZ ;  /* 0x0000002004057824 */ /* 0x000fe200078e00ff */
[----:B------:R-:W-:Y:S01]  /*0a30*/  SHF.R.S32.HI R165, RZ, 0x7, R2 ;  /* 0x00000007ffa57819 */ /* 0x000fe20000011402 */
[----:B------:R-:W-:-:S03]  /*0a40*/  IMAD.IADD R164, R173, 0x1, -R164 ;  /* 0x00000001ada47824 */ /* 0x000fc600078e0aa4 */
[----:B------:R-:W-:Y:S02]  /*0a50*/  LOP3.LUT R5, R5, 0xfffffc00, RZ, 0xc0, !PT ;  /* 0xfffffc0005057812 */ /* 0x000fe400078ec0ff */
[----:B------:R-:W-:Y:S02]  /*0a60*/  SHF.R.S32.HI R7, RZ, 0x1f, R164 ;  /* 0x0000001fff077819 */ /* 0x000fe400000114a4 */
        /* <DEDUP_REMOVED lines=8> */
[----:B------:R-:W-:-:S03]  /*0af0*/  LOP3.LUT R10, R10, 0xfffffff8, RZ, 0xc0, !PT ;  /* 0xfffffff80a0a7812 */ /* 0x000fc600078ec0ff */
[----:B------:R-:W-:Y:S02]  /*0b00*/  IMAD.IADD R2, R165, 0x1, -R2 ;  /* 0x00000001a5027824 */ /* 0x000fe400078e0a02 */
[----:B------:R-:W-:-:S04]  /*0b10*/  IMAD.IADD R10, R9, 0x1, -R10 ;  /* 0x00000001090a7824 */ /* 0x000fc800078e0a0a */
        /* <DEDUP_REMOVED lines=8> */
[----:B------:R-:W-:Y:S01]  /*0ba0*/  LOP3.LUT R160, R0, 0xfffffff8, RZ, 0xc0, !PT ;  /* 0xfffffff800a07812 */ /* 0x000fe200078ec0ff */
[----:B------:R-:W-:Y:S01]  /*0bb0*/  IMAD.IADD R4, R173, 0x1, -R4 ;  /* 0x00000001ad047824 */ /* 0x000fe200078e0a04 */
[----:B------:R-:W-:Y:S01]  /*0bc0*/  LOP3.LUT R3, R3, 0x1ffffffe, RZ, 0xc0, !PT ;  /* 0x1ffffffe03037812 */ /* 0x000fe200078ec0ff */
[----:B------:R-:W-:Y:S01]  /*0bd0*/  ULOP3.LUT UR5, UR5, 0x1, URZ, 0xfc, !UPT ;  /* 0x0000000105057892 */ /* 0x000fe2000f8efc3f */
[----:B------:R-:W-:Y:S01]  /*0be0*/  SHF.R.S32.HI R162, RZ, 0x3, R0 ;  /* 0x00000003ffa27819 */ /* 0x000fe20000011400 */
[----:B------:R-:W-:Y:S01]  /*0bf0*/  IMAD.IADD R160, R173, 0x1, -R160 ;  /* 0x00000001ada07824 */ /* 0x000fe200078e0aa0 */
[----:B------:R-:W-:Y:S01]  /*0c00*/  LEA R4, R4, R5, 0x6 ;  /* 0x0000000504047211 */ /* 0x000fe200078e30ff */
[----:B------:R-:W-:Y:S01]  /*0c10*/  IMAD.IADD R3, R6, 0x1, -R3 ;  /* 0x0000000106037824 */ /* 0x000fe200078e0a03 */
[----:B------:R-:W-:Y:S01]  /*0c20*/  LOP3.LUT R6, R11, 0xfffffffc, RZ, 0xc0, !PT ;  /* 0xfffffffc0b067812 */ /* 0x000fe200078ec0ff */
[----:B------:R-:W-:Y:S02]  /*0c30*/  IMAD.SHL.U32 R17, R160, 0x8, RZ ;  /* 0x00000008a0117824 */ /* 0x000fe400078e00ff */
[----:B------:R-:W-:Y:S01]  /*0c40*/  IMAD.U32 R168, RZ, RZ, UR5 ;  /* 0x00000005ffa87e24 */ /* 0x000fe2000f8e00ff */
[----:B------:R-:W-:Y:S01]  /*0c50*/  LEA R167, R3, R4, 0x3 ;  /* 0x0000000403a77211 */ /* 0x000fe200078e18ff */
[----:B------:R-:W-:Y:S01]  /*0c60*/  IMAD.IADD R6, R173, 0x1, -R6 ;  /* 0x00000001ad067824 */ /* 0x000fe200078e0a06 */
[----:B------:R-:W-:-:S02]  /*0c70*/  LOP3.LUT R3, R8, 0x7ffffffc, RZ, 0xc0, !PT ;  /* 0x7ffffffc08037812 */ /* 0x000fc400078ec0ff */
[----:B------:R-:W-:Y:S02]  /*0c80*/  IADD3 R22, R17, 0x40, RZ ;  /* 0x0000004011167810 */ /* 0x000fe40007ffe0ff */
[----:B------:R-:W-:Y:S01]  /*0c90*/  LEA.HI R5, R6, R6, RZ, 0x1 ;  /* 0x0000000606057211 */ /* 0x000fe200078f08ff */
[----:B------:R-:W-:Y:S01]  /*0ca0*/  IMAD.IADD R18, R164, 0x1, -R3 ;  /* 0x00000001a4127824 */ /* 0x000fe200078e0a03 */
[----:B------:R-:W-:Y:S02]  /*0cb0*/  SHF.R.S32.HI R172, RZ, 0x1f, R17 ;  /* 0x0000001fffac7819 */ /* 0x000fe40000011411 */
[----:B------:R-:W-:Y:S02]  /*0cc0*/  LOP3.LUT R5, R5, 0x1ffffffe, RZ, 0xc0, !PT ;  /* 0x1ffffffe05057812 */ /* 0x000fe400078ec0ff */
[----:B------:R-:W-:-:S03]  /*0cd0*/  SHF.R.S32.HI R169, RZ, 0x1f, R22 ;  /* 0x0000001fffa97819 */ /* 0x000fc60000011416 */
[----:B------:R-:W-:-:S04]  /*0ce0*/  IMAD.IADD R5, R6, 0x1, -R5 ;  /* 0x0000000106057824 */ /* 0x000fc800078e0a05 */
[----:B------:R-:W-:-:S07]  /*0cf0*/  IMAD R19, R5, 0x8, R166 ;  /* 0x0000000805137824 */ /* 0x000fce00078e02a6 */
.L_x_2248:
[----:B0-2---:R-:W0:Y:S01]  /*0d00*/  LDC R3, c[0x0][0xc60] ;  /* 0x00031800ff037b82 */ /* 0x005e220000000800 */
[----:B------:R-:W-:Y:S01]  /*0d10*/  IMAD.MOV.U32 R0, RZ, RZ, R36 ;  /* 0x000000ffff007224 */ /* 0x000fe200078e0024 */
[----:B------:R-:W-:Y:S01]  /*0d20*/  ULDC UR4, c[0x0][0xc78] ;  /* 0x00031e0000047ab9 */ /* 0x000fe20000000800 */
[----:B0-----:R-:W-:-:S13]  /*0d30*/  ISETP.NE.AND P0, PT, R3, 0x1, PT ;  /* 0x000000010300780c */ /* 0x001fda0003f05270 */
[----:B-----5:R-:W0:Y:S08]  /*0d40*/  @P0 LDC R5, c[0x0][0xc64] ;  /* 0x00031900ff050b82 */ /* 0x020e300000000800 */
[----:B------:R-:W1:Y:S01]  /*0d50*/  @P0 LDC R7, c[0x0][0xc68] ;  /* 0x00031a00ff070b82 */ /* 0x000e620000000800 */
[----:B0---4-:R-:W-:-:S05]  /*0d60*/  @P0 IMAD.HI.U32 R2, R36, R5, RZ ;  /* 0x0000000524020227 */ /* 0x011fca00078e00ff */
[----:B-1----:R-:W-:-:S04]  /*0d70*/  @P0 SHF.R.U32.HI R0, RZ, R7, R2 ;  /* 0x00000007ff000219 */ /* 0x002fc80000011602 */
[----:B------:R-:W-:Y:S01]  /*0d80*/  ISETP.GE.AND P0, PT, R0, UR4, PT ;  /* 0x0000000400007c0c */ /* 0x000fe2000bf06270 */
[----:B------:R-:W-:-:S04]  /*0d90*/  IMAD.MOV R2, RZ, RZ, -R0 ;  /* 0x000000ffff027224 */ /* 0x000fc800078e0a00 */
[----:B------:R-:W-:-:S08]  /*0da0*/  IMAD R13, R3, R2, R36 ;  /* 0x00000002030d7224 */ /* 0x000fd000078e0224 */
[----:B---3--:R-:W-:Y:S05]  /*0db0*/  @!P0 BRA `(.L_x_2192) ;  /* 0x0000000000208947 */ /* 0x008fea0003800000 */
        /* <DEDUP_REMOVED lines=8> */
.L_x_2192:
[----:B------:R-:W0:Y:S01]  /*0e40*/  LDC R3, c[0x0][0xc54] ;  /* 0x00031500ff037b82 */ /* 0x000e220000000800 */
[----:B------:R-:W-:Y:S01]  /*0e50*/  IMAD.MOV.U32 R2, RZ, RZ, R13 ;  /* 0x000000ffff027224 */ /* 0x000fe200078e000d */
[----:B0-----:R-:W-:-:S13]  /*0e60*/  ISETP.NE.AND P0, PT, R3, 0x1, PT ;  /* 0x000000010300780c */ /* 0x001fda0003f05270 */
[----:B------:R-:W0:Y:S02]  /*0e70*/  @P0 LDC.64 R4, c[0x0][0xc58] ;  /* 0x00031600ff040b82 */ /* 0x000e240000000a00 */
[----:B0-----:R-:W-:-:S05]  /*0e80*/  @P0 IMAD.HI.U32 R4, R13, R4, RZ ;  /* 0x000000040d040227 */ /* 0x001fca00078e00ff */
[----:B------:R-:W-:-:S05]  /*0e90*/  @P0 SHF.R.U32.HI R2, RZ, R5, R4 ;  /* 0x00000005ff020219 */ /* 0x000fca0000011604 */
[----:B------:R-:W-:-:S07]  /*0ea0*/  IMAD R3, R2, R3, RZ ;  /* 0x0000000302037224 */ /* 0x000fce00078e02ff */
.L_x_2193:
[----:B------:R-:W0:Y:S01]  /*0eb0*/  LDC R171, c[0x0][0x448] ;  /* 0x00011200ffab7b82 */ /* 0x000e220000000800 */
[----:B------:R-:W-:Y:S01]  /*0ec0*/  LOP3.LUT R2, RZ, R2, RZ, 0x33, !PT ;  /* 0x00000002ff027212 */ /* 0x000fe200078e33ff */
[----:B------:R-:W-:Y:S01]  /*0ed0*/  ULDC UR4, c[0x0][0xc3c] ;  /* 0x00030f0000047ab9 */ /* 0x000fe20000000800 */
[----:B------:R-:W-:Y:S01]  /*0ee0*/  ULDC.64 UR6, c[0x0][0x418] ;  /* 0x0001060000067ab9 */ /* 0x000fe20000000a00 */
[----:B------:R-:W-:Y:S01]  /*0ef0*/  ULDC UR5, c[0x0][0x424] ;  /* 0x0001090000057ab9 */ /* 0x000fe20000000800 */
[----:B------:R-:W-:Y:S01]  /*0f00*/  IADD3 R2, R2, UR4, RZ ;  /* 0x0000000402027c10 */ /* 0x000fe2000fffe0ff */
[----:B------:R-:W-:Y:S01]  /*0f10*/  UISETP.NE.U32.AND UP0, UPT, UR6, URZ, UPT ;  /* 0x0000003f0600728c */ /* 0x000fe2000bf05070 */
[----:B------:R-:W-:Y:S01]  /*0f20*/  IMAD.IADD R3, R13, 0x1, -R3 ;  /* 0x000000010d037824 */ /* 0x000fe200078e0a03 */
[----:B------:R-:W1:Y:S01]  /*0f30*/  LDC R161, c[0x0][0xc48] ;  /* 0x00031200ffa17b82 */ /* 0x000e620000000800 */
[----:B------:R-:W-:Y:S01]  /*0f40*/  ULDC UR4, c[0x0][0x288] ;  /* 0x0000a20000047ab9 */ /* 0x000fe20000000800 */
[----:B------:R-:W-:Y:S01]  /*0f50*/  IMAD.SHL.U32 R16, R2, 0x80, RZ ;  /* 0x0000008002107824 */ /* 0x000fe200078e00ff */
[----:B------:R-:W-:Y:S01]  /*0f60*/  UISETP.NE.AND.EX UP0, UPT, UR7, URZ, UPT, UP0 ;  /* 0x0000003f0700728c */ /* 0x000fe2000bf05300 */
[----:B------:R-:W-:Y:S01]  /*0f70*/  CS2R R88, SRZ ;  /* 0x0000000000587805 */ /* 0x000fe2000001ff00 */
[----:B------:R-:W-:Y:S01]  /*0f80*/  UIADD3 UR4, -UR4, 0x60, URZ ;  /* 0x0000006004047890 */ /* 0x000fe2000fffe13f */
[----:B------:R-:W-:Y:S01]  /*0f90*/  VIADD R2, R16, 0x7f ;  /* 0x0000007f10027836 */ /* 0x000fe20000000000 */
[----:B------:R-:W-:Y:S01]  /*0fa0*/  USEL UR8, UR5, 0x1, UP0 ;  /* 0x0000000105087887 */ /* 0x000fe20008000000 */
[----:B------:R-:W-:Y:S01]  /*0fb0*/  CS2R R86, SRZ ;  /* 0x0000000000567805 */ /* 0x000fe2000001ff00 */
[----:B------:R-:W-:Y:S01]  /*0fc0*/  ULDC UR6, c[0x0][0x2f0] ;  /* 0x0000bc0000067ab9 */ /* 0x000fe20000000800 */
[----:B------:R-:W-:Y:S01]  /*0fd0*/  ULDC UR7, c[0x0][0xc54] ;  /* 0x0003150000077ab9 */ /* 0x000fe20000000800 */
[----:B------:R-:W-:Y:S01]  /*0fe0*/  UIMAD UR4, UR8, UR6, UR4 ;  /* 0x00000006080472a4 */ /* 0x000fe2000f8e0204 */
[----:B------:R-:W-:Y:S01]  /*0ff0*/  IMAD R6, R0, UR7, R3 ;  /* 0x0000000700067c24 */ /* 0x000fe2000f8e0203 */
[----:B------:R-:W-:Y:S01]  /*1000*/  CS2R R84, SRZ ;  /* 0x0000000000547805 */ /* 0x000fe2000001ff00 */
[----:B------:R-:W-:Y:S01]  /*1010*/  IMAD.U32 R170, RZ, RZ, UR8 ;  /* 0x00000008ffaa7e24 */ /* 0x000fe2000f8e00ff */
[----:B------:R-:W-:-:S02]  /*1020*/  CS2R R82, SRZ ;  /* 0x0000000000527805 */ /* 0x000fc4000001ff00 */
[----:B0-----:R-:W-:Y:S01]  /*1030*/  ISETP.NE.AND P1, PT, R171, 0x1, PT ;  /* 0x00000001ab00780c */ /* 0x001fe20003f25270 */
[----:B------:R-:W-:Y:S01]  /*1040*/  IMAD.MOV.U32 R23, RZ, RZ, R6 ;  /* 0x000000ffff177224 */ /* 0x000fe200078e0006 */
[----:B------:R-:W-:Y:S01]  /*1050*/  CS2R R80, SRZ ;  /* 0x0000000000507805 */ /* 0x000fe2000001ff00 */
[----:B------:R-:W-:Y:S01]  /*1060*/  IMAD.MOV.U32 R78, RZ, RZ, RZ ;  /* 0x000000ffff4e7224 */ /* 0x000fe200078e00ff */
[----:B------:R-:W-:Y:S02]  /*1070*/  CS2R R54, SRZ ;  /* 0x0000000000367805 */ /* 0x000fe4000001ff00 */
[----:B------:R-:W-:Y:S02]  /*1080*/  CS2R R76, SRZ ;  /* 0x00000000004c7805 */ /* 0x000fe4000001ff00 */
[----:B------:R-:W-:Y:S01]  /*1090*/  CS2R R74, SRZ ;  /* 0x00000000004a7805 */ /* 0x000fe2000001ff00 */
[----:B------:R-:W-:Y:S01]  /*10a0*/  IMAD.MOV.U32 R73, RZ, RZ, RZ ;  /* 0x000000ffff497224 */ /* 0x000fe200078e00ff */
[----:B-1----:R-:W-:-:S02]  /*10b0*/  ISETP.NE.AND P0, PT, R161, 0x1, PT ;  /* 0x00000001a100780c */ /* 0x002fc40003f05270 */
[----:B------:R-:W-:Y:S02]  /*10c0*/  CS2R R52, SRZ ;  /* 0x0000000000347805 */ /* 0x000fe4000001ff00 */
[----:B------:R-:W-:Y:S02]  /*10d0*/  CS2R R70, SRZ ;  /* 0x0000000000467805 */ /* 0x000fe4000001ff00 */
[----:B------:R-:W-:Y:S02]  /*10e0*/  CS2R R68, SRZ ;  /* 0x0000000000447805 */ /* 0x000fe4000001ff00 */
[----:B------:R-:W-:Y:S01]  /*10f0*/  CS2R R66, SRZ ;  /* 0x0000000000427805 */ /* 0x000fe2000001ff00 */
[----:B------:R-:W0:Y:S01]  /*1100*/  @P1 LDC R9, c[0x0][0x44c] ;  /* 0x00011300ff091b82 */ /* 0x000e220000000800 */
[----:B------:R-:W-:Y:S01]  /*1110*/  CS2R R64, SRZ ;  /* 0x0000000000407805 */ /* 0x000fe2000001ff00 */
[----:B------:R-:W-:Y:S01]  /*1120*/  IMAD.MOV.U32 R63, RZ, RZ, RZ ;  /* 0x000000ffff3f7224 */ /* 0x000fe200078e00ff */
[----:B------:R-:W-:-:S02]  /*1130*/  CS2R R50, SRZ ;  /* 0x0000000000327805 */ /* 0x000fc4000001ff00 */
[----:B------:R-:W-:Y:S01]  /*1140*/  CS2R R44, SRZ ;  /* 0x00000000002c7805 */ /* 0x000fe2000001ff00 */
[----:B------:R-:W-:Y:S01]  /*1150*/  IMAD.MOV.U32 R60, RZ, RZ, RZ ;  /* 0x000000ffff3c7224 */ /* 0x000fe200078e00ff */
[----:B------:R-:W-:Y:S02]  /*1160*/  CS2R R58, SRZ ;  /* 0x00000000003a7805 */ /* 0x000fe4000001ff00 */
[----:B------:R-:W-:Y:S01]  /*1170*/  CS2R R56, SRZ ;  /* 0x0000000000387805 */ /* 0x000fe2000001ff00 */
[----:B------:R-:W1:Y:S01]  /*1180*/  @P1 LDC R11, c[0x0][0x450] ;  /* 0x00011400ff0b1b82 */ /* 0x000e620000000800 */
[----:B------:R-:W-:Y:S02]  /*1190*/  CS2R R100, SRZ ;  /* 0x0000000000647805 */ /* 0x000fe4000001ff00 */
[----:B------:R-:W-:Y:S02]  /*11a0*/  CS2R R96, SRZ ;  /* 0x0000000000607805 */ /* 0x000fe4000001ff00 */
[----:B------:R-:W-:-:S02]  /*11b0*/  CS2R R48, SRZ ;  /* 0x0000000000307805 */ /* 0x000fc4000001ff00 */
[----:B------:R-:W-:Y:S02]  /*11c0*/  CS2R R102, SRZ ;  /* 0x0000000000667805 */ /* 0x000fe4000001ff00 */
[----:B------:R-:W-:Y:S02]  /*11d0*/  CS2R R98, SRZ ;  /* 0x0000000000627805 */ /* 0x000fe4000001ff00 */
[----:B------:R-:W-:Y:S02]  /*11e0*/  CS2R R92, SRZ ;  /* 0x00000000005c7805 */ /* 0x000fe4000001ff00 */
[----:B------:R-:W-:Y:S01]  /*11f0*/  CS2R R104, SRZ ;  /* 0x0000000000687805 */ /* 0x000fe2000001ff00 */
[----:B------:R-:W2:Y:S01]  /*1200*/  @P0 LDC R5, c[0x0][0xc4c] ;  /* 0x00031300ff050b82 */ /* 0x000ea20000000800 */
[----:B------:R-:W-:Y:S01]  /*1210*/  CS2R R90, SRZ ;  /* 0x00000000005a7805 */ /* 0x000fe2000001ff00 */
[----:B------:R-:W-:Y:S01]  /*1220*/  IMAD.MOV.U32 R106, RZ, RZ, RZ ;  /* 0x000000ffff6a7224 */ /* 0x000fe200078e00ff */
[----:B------:R-:W-:-:S02]  /*1230*/  MOV R108, RZ ;  /* 0x000000ff006c7202 */ /* 0x000fc40000000f00 */
[----:B------:R-:W-:Y:S02]  /*1240*/  CS2R R94, SRZ ;  /* 0x00000000005e7805 */ /* 0x000fe4000001ff00 */
[----:B------:R-:W-:Y:S01]  /*1250*/  CS2R R26, SRZ ;  /* 0x00000000001a7805 */ /* 0x000fe2000001ff00 */
[----:B------:R-:W-:Y:S02]  /*1260*/  IMAD.MOV.U32 R29, RZ, RZ, RZ ;  /* 0x000000ffff1d7224 */ /* 0x000fe400078e00ff */
[----:B0-----:R-:W-:Y:S01]  /*1270*/  @P1 IMAD.HI.U32 R4, R2, R9, RZ ;  /* 0x0000000902041227 */ /* 0x001fe200078e00ff */
[----:B------:R-:W0:Y:S03]  /*1280*/  @P0 LDC R7, c[0x0][0xc50] ;  /* 0x00031400ff070b82 */ /* 0x000e260000000800 */
[----:B------:R-:W-:Y:S01]  /*1290*/  IMAD.MOV.U32 R110, RZ, RZ, RZ ;  /* 0x000000ffff6e7224 */ /* 0x000fe200078e00ff */
[----:B-1----:R-:W-:-:S05]  /*12a0*/  @P1 SHF.R.U32.HI R2, RZ, R11, R4 ;  /* 0x0000000bff021219 */ /* 0x002fca0000011604 */
[----:B------:R-:W-:Y:S01]  /*12b0*/  VIADD R2, R2, UR4 ;  /* 0x0000000402027c36 */ /* 0x000fe20008000000 */
[----:B------:R-:W-:Y:S01]  /*12c0*/  UIMAD UR4, UR8, UR6, 0x5f ;  /* 0x0000005f080474a4 */ /* 0x000fe2000f8e0206 */
[----:B--2---:R-:W-:-:S03]  /*12d0*/  @P0 IMAD.HI.U32 R0, R6, R5, RZ ;  /* 0x0000000506000227 */ /* 0x004fc600078e00ff */
[----:B------:R-:W-:Y:S01]  /*12e0*/  UIMAD.WIDE UR4, UR4, 0x2aaaaaab, URZ ;  /* 0x2aaaaaab040478a5 */ /* 0x000fe2000f8e023f */
[----:B------:R-:W-:-:S03]  /*12f0*/  IMAD.HI R2, R2, 0x2aaaaaab, RZ ;  /* 0x2aaaaaab02027827 */ /* 0x000fc600078e02ff */
[----:B------:R-:W-:Y:S02]  /*1300*/  USHF.R.U32.HI UR4, URZ, 0x1f, UR5 ;  /* 0x0000001f3f047899 */ /* 0x000fe40008011605 */
[----:B------:R-:W-:Y:S02]  /*1310*/  SHF.R.U32.HI R3, RZ, 0x1f, R2 ;  /* 0x0000001fff037819 */ /* 0x000fe40000011602 */
[----:B------:R-:W-:Y:S01]  /*1320*/  ULEA.HI.SX32 UR4, UR5, UR4, 0x1c ;  /* 0x0000000405047291 */ /* 0x000fe2000f8fe23f */
[----:B0-----:R-:W-:Y:S02]  /*1330*/  @P0 SHF.R.U32.HI R23, RZ, R7, R0 ;  /* 0x00000007ff170219 */ /* 0x001fe40000011600 */
[----:B------:R-:W-:Y:S02]  /*1340*/  LEA.HI.SX32 R3, R2, R3, 0x1c ;  /* 0x0000000302037211 */ /* 0x000fe400078fe2ff */
[----:B------:R-:W-:Y:S02]  /*1350*/  IADD3 R0, -R23, RZ, RZ ;  /* 0x000000ff17007210 */ /* 0x000fe40007ffe1ff */
[----:B------:R-:W-:Y:S01]  /*1360*/  VIMNMX R72, R3, UR4, PT ;  /* 0x0000000403487c48 */ /* 0x000fe2000bfe0100 */
[----:B------:R-:W-:Y:S01]  /*1370*/  IMAD.MOV.U32 R3, RZ, RZ, RZ ;  /* 0x000000ffff037224 */ /* 0x000fe200078e00ff */
[----:B------:R-:W-:Y:S01]  /*1380*/  PLOP3.LUT P0, PT, PT, PT, PT, 0x80, 0x0 ;  /* 0x000000000000781c */ /* 0x000fe20003f0f070 */
[----:B------:R-:W-:Y:S01]  /*1390*/  IMAD R161, R161, R0, R6 ;  /* 0x00000000a1a17224 */ /* 0x000fe200078e0206 */
[----:B------:R-:W-:Y:S01]  /*13a0*/  ISETP.GE.AND P1, PT, R72, 0x1, PT ;  /* 0x000000014800780c */ /* 0x000fe20003f26270 */
[----:B------:R-:W-:Y:S01]  /*13b0*/  IMAD.MOV.U32 R0, RZ, RZ, RZ ;  /* 0x000000ffff007224 */ /* 0x000fe200078e00ff */
[----:B------:R-:W-:-:S11]  /*13c0*/  CS2R R6, SRZ ;  /* 0x0000000000067805 */ /* 0x000fd6000001ff00 */
[----:B------:R-:W-:Y:S05]  /*13d0*/  @!P1 BRA `(.L_x_2194) ;  /* 0x0000006c00e49947 */ /* 0x000fea0003800000 */
        /* <DEDUP_REMOVED lines=31> */
.L_x_2195:
[----:B------:R-:W-:Y:S02]  /*15d0*/  LEA.HI R0, R163, R163, RZ, 0x1 ;  /* 0x000000a3a3007211 */ /* 0x000fe400078f08ff */
[----:B------:R-:W-:Y:S02]  /*15e0*/  R2UR UR4, R168 ;  /* 0x00000000a80472ca */ /* 0x000fe400000e0000 */
[----:B------:R-:W-:-:S05]  /*15f0*/  LOP3.LUT R0, R0, 0xfffffffe, RZ, 0xc0, !PT ;  /* 0xfffffffe00007812 */ /* 0x000fca00078ec0ff */
[----:B------:R-:W-:-:S05]  /*1600*/  IMAD.IADD R0, R163, 0x1, -R0 ;  /* 0x00000001a3007824 */ /* 0x000fca00078e0a00 */
[----:B------:R-:W-:Y:S02]  /*1610*/  SHF.L.U32 R0, R0, 0x1f, RZ ;  /* 0x0000001f00007819 */ /* 0x000fe400000006ff */
[----:B------:R-:W-:Y:S02]  /*1620*/  MOV R2, UR4 ;  /* 0x0000000400027c02 */ /* 0x000fe40008000f00 */
[----:B------:R-:W0:Y:S02]  /*1630*/  SYNCS.PHASECHK.TRANS64.TRYWAIT P1, [UR39+0x2a800], R0 ;  /* 0x02a80000ff0075a7 */ /* 0x000e240008020167 */
[----:B------:R-:W-:Y:S01]  /*1640*/  ISETP.NE.AND P0, PT, R2, 0x3, PT ;  /* 0x000000030200780c */ /* 0x000fe20003f05270 */
[----:B0-----:R-:W-:-:S12]  /*1650*/  @!P1 BRA `(.L_x_2196) ;  /* 0x000000c8008c9947 */ /* 0x001fd80003800000 */
.L_x_2312:
[----:B------:R-:W-:Y:S05]  /*1660*/  @!P0 BRA `(.L_x_2197) ;  /* 0x0000000000048947 */ /* 0x000fea0003800000 */
[----:B------:R-:W-:Y:S01]  /*1670*/  BPT.TRAP 0x1 ;  /* 0x000000040000795c */ /* 0x000fe20000300000 */
.L_x_2197:
[----:B0-----:R-:W-:Y:S02]  /*1680*/  IMAD.U32 R0, RZ, RZ, UR38 ;  /* 0x00000026ff007e24 */ /* 0x001fe4000f8e00ff */
[----:B------:R-:W-:-:S03]  /*1690*/  IMAD.U32 R3, RZ, RZ, UR60 ;  /* 0x0000003cff037e24 */ /* 0x000fc6000f8e00ff */
[----:B------:R-:W-:Y:S02]  /*16a0*/  LEA R0, R0, UR39, 0x3 ;  /* 0x0000002700007c11 */ /* 0x000fe4000f8e18ff */
[----:B------:R-:W-:-:S04]  /*16b0*/  SHF.L.U32 R3, R3, 0x1f, RZ ;  /* 0x0000001f03037819 */ /* 0x000fc800000006ff */
[----:B------:R0:W1:Y:S01]  /*16c0*/  SYNCS.PHASECHK.TRANS64.TRYWAIT P1, [R0+URZ+0x2a830], R3 ;  /* 0x02a83003000075a7 */ /* 0x000062000802017f */
[----:B------:R-:W-:Y:S05]  /*16d0*/  @!P0 BRA `(.L_x_2198) ;  /* 0x0000000000048947 */ /* 0x000fea0003800000 */
[----:B------:R-:W-:Y:S01]  /*16e0*/  BPT.TRAP 0x1 ;  /* 0x000000040000795c */ /* 0x000fe20000300000 */
.L_x_2198:
[----:B-1----:R-:W-:Y:S05]  /*16f0*/  @P1 BRA `(.L_x_2199) ;  /* 0x0000000000081947 */ /* 0x002fea0003800000 */
[----:B------:R-:W1:Y:S02]  /*1700*/  SYNCS.PHASECHK.TRANS64.TRYWAIT P1, [R0+URZ+0x2a830], R3 ;  /* 0x02a83003000075a7 */ /* 0x000e64000802017f */
[----:B-1----:R-:W-:Y:S05]  /*1710*/  @!P1 BRA `(.L_x_2200) ;  /* 0x000000c800749947 */ /* 0x002fea0003800000 */
.L_x_2199:
        /* <DEDUP_REMOVED lines=22> */
[----:B------:R-:W-:Y:S02]  /*1880*/  UIADD3 UR8, UR5, 0x2, URZ ;  /* 0x0000000205087890 */ /* 0x000fe4000fffe03f */
[----:B------:R-:W-:Y:S01]  /*1890*/  UIADD3 UR10, UR4, 0x2, URZ ;  /* 0x00000002040a7890 */ /* 0x000fe2000fffe03f */
[----:B------:R-:W-:Y:S01]  /*18a0*/  UMOV UR9, 0x40000040 ;  /* 0x4000004000097882 */ /* 0x000fe20000000000 */
        /* <DEDUP_REMOVED lines=70> */
.L_x_2201:
[----:B------:R-:W-:Y:S01]  /*1d10*/  ISETP.NE.AND P4, PT, R171, 0x1, PT ;  /* 0x00000001ab00780c */ /* 0x000fe20003f85270 */
[----:B------:R-:W-:Y:S01]  /*1d20*/  IMAD.IADD R4, R19, 0x1, R16 ;  /* 0x0000000113047824 */ /* 0x000fe200078e0210 */
[----:B------:R-:W2:Y:S01]  /*1d30*/  LDC R5, c[0x0][0x2f0] ;  /* 0x0000bc00ff057b82 */ /* 0x000ea20000000800 */
[----:B------:R-:W-:Y:S01]  /*1d40*/  R2UR UR5, R170 ;  /* 0x00000000aa0572ca */ /* 0x000fe200000e0000 */
[----:B------:R-:W-:-:S06]  /*1d50*/  ULDC UR4, c[0x0][0x988] ;  /* 0x0002620000047ab9 */ /* 0x000fcc0000000800 */
[----:B------:R-:W3:Y:S08]  /*1d60*/  LDC R8, c[0x0][0x288] ;  /* 0x0000a200ff087b82 */ /* 0x000ef00000000800 */
[----:B01----:R-:W0:Y:S08]  /*1d70*/  @P4 LDC R3, c[0x0][0x44c] ;  /* 0x00011300ff034b82 */ /* 0x003e300000000800 */
[----:B------:R-:W1:Y:S01]  /*1d80*/  @P4 LDC R9, c[0x0][0x450] ;  /* 0x00011400ff094b82 */ /* 0x000e620000000800 */
[----:B0-----:R-:W-:-:S05]  /*1d90*/  @P4 IMAD.HI.U32 R2, R4, R3, RZ ;  /* 0x0000000304024227 */ /* 0x001fca00078e00ff */
[----:B-1----:R-:W-:Y:S01]  /*1da0*/  @P4 SHF.R.U32.HI R4, RZ, R9, R2 ;  /* 0x00000009ff044219 */ /* 0x002fe20000011602 */
[----:B------:R-:W-:-:S04]  /*1db0*/  IMAD R2, R72, -0x60, RZ ;  /* 0xffffffa048027824 */ /* 0x000fc800078e02ff */
[----:B------:R-:W3:Y:S01]  /*1dc0*/  SHFL.IDX PT, R9, R4, 0x1, 0x1c1f ;  /* 0x003c1f0004097f89 */ /* 0x000ee200000e0000 */
[----:B------:R-:W-:Y:S02]  /*1dd0*/  VIADD R3, R2, 0x61 ;  /* 0x0000006102037836 */ /* 0x000fe40000000000 */
[----:B--2---:R-:W-:Y:S01]  /*1de0*/  IMAD R2, R5, UR5, R2 ;  /* 0x0000000505027c24 */ /* 0x004fe2000f8e0202 */
[----:B------:R-:W-:Y:S01]  /*1df0*/  SHFL.IDX PT, R4, R4, RZ, 0x1c1f ;  /* 0x001c1fff04047589 */ /* 0x000fe200000e0000 */
[----:B------:R-:W-:-:S03]  /*1e00*/  IMAD R10, R18, -0x2, R3 ;  /* 0xfffffffe120a7824 */ /* 0x000fc600078e0203 */
[----:B------:R-:W-:Y:S01]  /*1e10*/  IADD3 R11, R2, 0x60, RZ ;  /* 0x00000060020b7810 */ /* 0x000fe20007ffe0ff */
[----:B------:R-:W-:-:S04]  /*1e20*/  IMAD R3, R5, UR5, R10 ;  /* 0x0000000505037c24 */ /* 0x000fc8000f8e020a */
[----:B------:R-:W-:Y:S01]  /*1e30*/  IMAD R2, R18, -0x2, R11 ;  /* 0xfffffffe12027824 */ /* 0x000fe200078e020b */
[----:B---3--:R-:W-:Y:S01]  /*1e40*/  IADD3 R9, R9, -R8, R3 ;  /* 0x8000000809097210 */ /* 0x008fe20007ffe003 */
[----:B------:R-:W-:-:S03]  /*1e50*/  IMAD.IADD R3, R3, 0x1, -R8 ;  /* 0x0000000103037824 */ /* 0x000fc600078e0a08 */
[----:B------:R-:W-:-:S04]  /*1e60*/  VIMNMX R9, R2, R9, PT ;  /* 0x0000000902097248 */ /* 0x000fc80003fe0100 */
[C---:B------:R-:W-:Y:S02]  /*1e70*/  ISETP.GT.AND P1, PT, R9.reuse, RZ, PT ;  /* 0x000000ff0900720c */ /* 0x040fe40003f24270 */
[C---:B------:R-:W-:Y:S02]  /*1e80*/  ISETP.GT.AND P2, PT, R9.reuse, 0x1, PT ;  /* 0x000000010900780c */ /* 0x040fe40003f44270 */
[----:B------:R-:W-:Y:S02]  /*1e90*/  ISETP.GT.AND P3, PT, R9, 0x8, PT ;  /* 0x000000080900780c */ /* 0x000fe40003f64270 */
[----:B------:R-:W-:Y:S02]  /*1ea0*/  FSEL R73, R26, -INF , P1 ;  /* 0xff8000001a497808 */ /* 0x000fe40000800000 */
[----:B------:R-:W-:Y:S02]  /*1eb0*/  FSEL R10, R27, -INF , P2 ;  /* 0xff8000001b0a7808 */ /* 0x000fe40001000000 */
[----:B------:R-:W-:-:S02]  /*1ec0*/  ISETP.GT.AND P1, PT, R9, 0x9, PT ;  /* 0x000000090900780c */ /* 0x000fc40003f24270 */
[----:B------:R-:W-:Y:S02]  /*1ed0*/  FSEL R75, R30, -INF , P3 ;  /* 0xff8000001e4b7808 */ /* 0x000fe40001800000 */
[----:B------:R-:W-:Y:S02]  /*1ee0*/  FMNMX.FTZ R12, R73, R10, !PT ;  /* 0x0000000a490c7209 */ /* 0x000fe40007810000 */
[----:B------:R-:W-:Y:S02]  /*1ef0*/  ISETP.GT.AND P2, PT, R9, 0x10, PT ;  /* 0x000000100900780c */ /* 0x000fe40003f44270 */
[----:B------:R-:W-:Y:S02]  /*1f00*/  FSEL R77, R31, -INF , P1 ;  /* 0xff8000001f4d7808 */ /* 0x000fe40000800000 */
[----:B------:R-:W-:Y:S02]  /*1f10*/  FMNMX.FTZ R12, R75, R12, !PT ;  /* 0x0000000c4b0c7209 */ /* 0x000fe40007810000 */
        /* <DEDUP_REMOVED lines=20> */
[----:B------:R-:W-:Y:S01]  /*2060*/  FMNMX.FTZ R12, R89, R12, !PT ;  /* 0x0000000c590c7209 */ /* 0x000fe20007810000 */
[----:B------:R-:W0:Y:S01]  /*2070*/  @P4 LDC R46, c[0x0][0x450] ;  /* 0x00011400ff2e4b82 */ /* 0x000e220000000800 */
        /* <DEDUP_REMOVED lines=36> */
[----:B------:R-:W-:Y:S02]  /*22c0*/  FSEL R71, R71, -INF , P1 ;  /* 0xff80000047477808 */ /* 0x000fe40000800000 */
[----:B------:R-:W-:-:S04]  /*22d0*/  FMNMX.FTZ R12, R107, R12, !PT ;  /* 0x0000000c6b0c7209 */ /* 0x000fc80007810000 */
[----:B------:R-:W-:-:S05]  /*22e0*/  FMNMX.FTZ R12, R71, R12, !PT ;  /* 0x0000000c470c7209 */ /* 0x000fca0007810000 */
[----:B------:R-:W1:Y:S02]  /*22f0*/  SHFL.BFLY PT, R9, R12, 0x2, 0x1f ;  /* 0x0c401f000c097f89 */ /* 0x000e6400000e0000 */
[----:B-1----:R-:W-:Y:S02]  /*2300*/  FMNMX.FTZ R13, R12, R9, !PT ;  /* 0x000000090c0d7209 */ /* 0x002fe40007810000 */
[----:B------:R-:W-:Y:S01]  /*2310*/  VIADDMNMX R9, R4, R3, R2, PT ;  /* 0x0000000304097246 */ /* 0x000fe20003800102 */
[----:B------:R-:W-:Y:S01]  /*2320*/  IMAD.U32 R2, RZ, RZ, UR4 ;  /* 0x00000004ff027e24 */ /* 0x000fe2000f8e00ff */
[----:B------:R-:W-:Y:S01]  /*2330*/  R2UR UR4, R0 ;  /* 0x00000000000472ca */ /* 0x000fe200000e0000 */
[----:B------:R-:W1:Y:S01]  /*2340*/  SHFL.BFLY PT, R14, R13, 0x1, 0x1f ;  /* 0x0c201f000d0e7f89 */ /* 0x000e6200000e0000 */
[C---:B------:R-:W-:Y:S02]  /*2350*/  ISETP.GT.AND P1, PT, R9.reuse, RZ, PT ;  /* 0x000000ff0900720c */ /* 0x040fe40003f24270 */
[----:B------:R-:W-:-:S02]  /*2360*/  ISETP.GT.AND P2, PT, R9, 0x1, PT ;  /* 0x000000010900780c */ /* 0x000fc40003f44270 */
[----:B------:R-:W-:Y:S02]  /*2370*/  ISETP.GT.AND P3, PT, R9, 0x8, PT ;  /* 0x000000080900780c */ /* 0x000fe40003f64270 */
[----:B------:R-:W-:Y:S02]  /*2380*/  FSEL R11, R24, -INF , P1 ;  /* 0xff800000180b7808 */ /* 0x000fe40000800000 */
[----:B------:R-:W-:Y:S02]  /*2390*/  FSEL R25, R25, -INF , P2 ;  /* 0xff80000019197808 */ /* 0x000fe40001000000 */
[----:B------:R-:W-:Y:S01]  /*23a0*/  ISETP.GT.AND P1, PT, R9, 0x9, PT ;  /* 0x000000090900780c */ /* 0x000fe20003f24270 */
[----:B------:R-:W-:Y:S01]  /*23b0*/  UIADD3 UR4, UR4, 0x2a840, URZ ;  /* 0x0002a84004047890 */ /* 0x000fe2000fffe03f */
[----:B------:R-:W-:Y:S02]  /*23c0*/  FMNMX.FTZ R4, R11, R25, !PT ;  /* 0x000000190b047209 */ /* 0x000fe40007810000 */
[----:B------:R-:W-:-:S02]  /*23d0*/  ISETP.GT.AND P2, PT, R9, 0x10, PT ;  /* 0x000000100900780c */ /* 0x000fc40003f44270 */
[----:B------:R-:W-:Y:S02]  /*23e0*/  FSEL R29, R29, -INF , P1 ;  /* 0xff8000001d1d7808 */ /* 0x000fe40000800000 */
[----:B------:R-:W-:Y:S02]  /*23f0*/  ISETP.GT.AND P1, PT, R9, 0x11, PT ;  /* 0x000000110900780c */ /* 0x000fe40003f24270 */
[----:B------:R-:W-:Y:S02]  /*2400*/  FSEL R15, R32, -INF , P2 ;  /* 0xff800000200f7808 */ /* 0x000fe40001000000 */
[----:B------:R-:W-:Y:S02]  /*2410*/  FSEL R33, R33, -INF , P1 ;  /* 0xff80000021217808 */ /* 0x000fe40000800000 */
[----:B-1----:R-:W-:Y:S02]  /*2420*/  FMNMX.FTZ R3, R13, R14, !PT ;  /* 0x0000000e0d037209 */ /* 0x002fe40007810000 */
[----:B------:R-:W-:-:S02]  /*2430*/  FSEL R13, R28, -INF , P3 ;  /* 0xff8000001c0d7808 */ /* 0x000fc40001800000 */
[----:B------:R-:W-:Y:S01]  /*2440*/  ISETP.GT.AND P3, PT, R9, 0x18, PT ;  /* 0x000000180900780c */ /* 0x000fe20003f64270 */
[----:B------:R-:W-:Y:S01]  /*2450*/  FMUL.FTZ R12, R3, R2 ;  /* 0x00000002030c7220 */ /* 0x000fe20000410000 */
[----:B------:R-:W-:Y:S02]  /*2460*/  FMNMX.FTZ R4, R13, R4, !PT ;  /* 0x000000040d047209 */ /* 0x000fe40007810000 */
[----:B------:R-:W-:Y:S02]  /*2470*/  FSETP.NEU.FTZ.AND P2, PT, R3, -INF , PT ;  /* 0xff8000000300780b */ /* 0x000fe40003f5d000 */
[----:B------:R-:W-:Y:S02]  /*2480*/  FMNMX.FTZ R4, R29, R4, !PT ;  /* 0x000000041d047209 */ /* 0x000fe40007810000 */
[----:B------:R-:W-:Y:S02]  /*2490*/  ISETP.GT.AND P1, PT, R9, 0x19, PT ;  /* 0x000000190900780c */ /* 0x000fe40003f24270 */
[----:B------:R-:W-:-:S02]  /*24a0*/  FMNMX.FTZ R4, R15, R4, !PT ;  /* 0x000000040f047209 */ /* 0x000fc40007810000 */
[----:B------:R-:W-:Y:S02]  /*24b0*/  FSEL R21, R36, -INF , P3 ;  /* 0xff80000024157808 */ /* 0x000fe40001800000 */
[----:B------:R-:W-:Y:S02]  /*24c0*/  FMNMX.FTZ R4, R33, R4, !PT ;  /* 0x0000000421047209 */ /* 0x000fe40007810000 */
[----:B------:R-:W-:Y:S02]  /*24d0*/  FSEL R14, R12, RZ, P2 ;  /* 0x000000ff0c0e7208 */ /* 0x000fe40001000000 */
[----:B------:R-:W-:Y:S02]  /*24e0*/  ISETP.GT.AND P2, PT, R9, 0x20, PT ;  /* 0x000000200900780c */ /* 0x000fe40003f44270 */
[----:B------:R-:W-:Y:S01]  /*24f0*/  FSEL R37, R37, -INF , P1 ;  /* 0xff80000025257808 */ /* 0x000fe20000800000 */
[--C-:B------:R-:W-:Y:S01]  /*2500*/  FFMA.FTZ R157, R73, R2, -R14.reuse ;  /* 0x00000002499d7223 */ /* 0x100fe2000001080e */
[----:B------:R-:W-:Y:S01]  /*2510*/  FMNMX.FTZ R4, R21, R4, !PT ;  /* 0x0000000415047209 */ /* 0x000fe20007810000 */
[-CC-:B------:R-:W-:Y:S01]  /*2520*/  FFMA.FTZ R10, R10, R2.reuse, -R14.reuse ;  /* 0x000000020a0a7223 */ /* 0x180fe2000001080e */
[----:B------:R-:W-:Y:S01]  /*2530*/  ISETP.GT.AND P1, PT, R9, 0x21, PT ;  /* 0x000000210900780c */ /* 0x000fe20003f24270 */
[--C-:B------:R-:W-:Y:S01]  /*2540*/  FFMA.FTZ R159, R75, R2, -R14.reuse ;  /* 0x000000024b9f7223 */ /* 0x100fe2000001080e */
[----:B------:R-:W-:Y:S01]  /*2550*/  FSEL R27, R40, -INF , P2 ;  /* 0xff800000281b7808 */ /* 0x000fe20001000000 */
[----:B------:R-:W-:Y:S01]  /*2560*/  MUFU.EX2 R157, R157 ;  /* 0x0000009d009d7308 */ /* 0x000fe20000000800 */
[----:B------:R-:W-:Y:S01]  /*2570*/  FMNMX.FTZ R4, R37, R4, !PT ;  /* 0x0000000425047209 */ /* 0x000fe20007810000 */
[-CC-:B------:R-:W-:Y:S01]  /*2580*/  FFMA.FTZ R77, R77, R2.reuse, -R14.reuse ;  /* 0x000000024d4d7223 */ /* 0x180fe2000001080e */
[----:B------:R-:W-:Y:S01]  /*2590*/  ISETP.GT.AND P2, PT, R9, 0x28, PT ;  /* 0x000000280900780c */ /* 0x000fe20003f44270 */
[-CC-:B------:R-:W-:Y:S01]  /*25a0*/  FFMA.FTZ R79, R79, R2.reuse, -R14.reuse ;  /* 0x000000024f4f7223 */ /* 0x180fe2000001080e */
[----:B------:R-:W-:Y:S01]  /*25b0*/  FSEL R41, R41, -INF , P1 ;  /* 0xff80000029297808 */ /* 0x000fe20000800000 */
[--C-:B------:R-:W-:Y:S01]  /*25c0*/  FFMA.FTZ R81, R81, R2, -R14.reuse ;  /* 0x0000000251517223 */ /* 0x100fe2000001080e */
[----:B------:R-:W-:Y:S01]  /*25d0*/  FMNMX.FTZ R4, R27, R4, !PT ;  /* 0x000000041b047209 */ /* 0x000fe20007810000 */
[----:B------:R-:W1:Y:S01]  /*25e0*/  MUFU.EX2 R10, R10 ;  /* 0x0000000a000a7308 */ /* 0x000e620000000800 */
[----:B------:R-:W-:Y:S01]  /*25f0*/  ISETP.GT.AND P1, PT, R9, 0x29, PT ;  /* 0x000000290900780c */ /* 0x000fe20003f24270 */
[----:B------:R-:W-:Y:S01]  /*2600*/  FFMA.FTZ R83, R83, R2, -R14 ;  /* 0x0000000253537223 */ /* 0x000fe2000001080e */
[----:B------:R-:W-:Y:S01]  /*2610*/  FSEL R31, R44, -INF , P2 ;  /* 0xff8000002c1f7808 */ /* 0x000fe20001000000 */
[----:B------:R-:W-:Y:S01]  /*2620*/  IMAD R44, R5, UR5, -R8 ;  /* 0x00000005052c7c24 */ /* 0x000fe2000f8e0a08 */
[----:B------:R-:W-:Y:S01]  /*2630*/  FMNMX.FTZ R4, R41, R4, !PT ;  /* 0x0000000429047209 */ /* 0x000fe20007810000 */
[-CC-:B------:R-:W-:Y:S01]  /*2640*/  FFMA.FTZ R85, R85, R2.reuse, -R14.reuse ;  /* 0x0000000255557223 */ /* 0x180fe2000001080e */
[----:B------:R-:W-:Y:S01]  /*2650*/  ISETP.GT.AND P2, PT, R9, 0x30, PT ;  /* 0x000000300900780c */ /* 0x000fe20003f44270 */
[----:B------:R-:W-:Y:S01]  /*2660*/  MUFU.EX2 R159, R159 ;  /* 0x0000009f009f7308 */ /* 0x000fe20000000800 */
[----:B------:R-:W-:Y:S01]  /*2670*/  FSEL R45, R45, -INF , P1 ;  /* 0xff8000002d2d7808 */ /* 0x000fe20000800000 */
[--C-:B------:R-:W-:Y:S01]  /*2680*/  FFMA.FTZ R87, R87, R2, -R14.reuse ;  /* 0x0000000257577223 */ /* 0x100fe2000001080e */
[----:B------:R-:W-:Y:S01]  /*2690*/  FMNMX.FTZ R4, R31, R4, !PT ;  /* 0x000000041f047209 */ /* 0x000fe20007810000 */
[-CC-:B------:R-:W-:Y:S01]  /*26a0*/  FFMA.FTZ R89, R89, R2.reuse, -R14.reuse ;  /* 0x0000000259597223 */ /* 0x180fe2000001080e */
[----:B------:R-:W-:Y:S01]  /*26b0*/  ISETP.GT.AND P1, PT, R9, 0x31, PT ;  /* 0x000000310900780c */ /* 0x000fe20003f24270 */
[----:B------:R-:W-:Y:S01]  /*26c0*/  FFMA.FTZ R91, R91, R2, -R14 ;  /* 0x000000025b5b7223 */ /* 0x000fe2000001080e */
[----:B------:R-:W-:Y:S01]  /*26d0*/  FSEL R35, R48, -INF , P2 ;  /* 0xff80000030237808 */ /* 0x000fe20001000000 */
[----:B------:R-:W-:Y:S01]  /*26e0*/  MUFU.EX2 R20, R77 ;  /* 0x0000004d00147308 */ /* 0x000fe20000000800 */
[----:B------:R-:W-:Y:S01]  /*26f0*/  FMNMX.FTZ R4, R45, R4, !PT ;  /* 0x000000042d047209 */ /* 0x000fe20007810000 */
[----:B-1----:R-:W-:Y:S01]  /*2700*/  FADD.FTZ R42, R157, R10 ;  /* 0x0000000a9d2a7221 */ /* 0x002fe20000010000 */
[----:B------:R-:W-:Y:S01]  /*2710*/  ISETP.GT.AND P2, PT, R9, 0x38, PT ;  /* 0x000000380900780c */ /* 0x000fe20003f44270 */
[-CC-:B------:R-:W-:Y:S01]  /*2720*/  FFMA.FTZ R93, R93, R2.reuse, -R14.reuse ;  /* 0x000000025d5d7223 */ /* 0x180fe2000001080e */
[----:B------:R-:W-:Y:S01]  /*2730*/  FSEL R49, R49, -INF , P1 ;  /* 0xff80000031317808 */ /* 0x000fe20000800000 */
[--C-:B------:R-:W-:Y:S01]  /*2740*/  FFMA.FTZ R95, R95, R2, -R14.reuse ;  /* 0x000000025f5f7223 */ /* 0x100fe2000001080e */
[----:B------:R-:W-:Y:S01]  /*2750*/  FMNMX.FTZ R4, R35, R4, !PT ;  /* 0x0000000423047209 */ /* 0x000fe20007810000 */
[----:B------:R-:W-:Y:S01]  /*2760*/  MUFU.EX2 R79, R79 ;  /* 0x0000004f004f7308 */ /* 0x000fe20000000800 */
[----:B------:R-:W-:Y:S01]  /*2770*/  ISETP.GT.AND P1, PT, R9, 0x39, PT ;  /* 0x000000390900780c */ /* 0x000fe20003f24270 */
[-CC-:B------:R-:W-:Y:S01]  /*2780*/  FFMA.FTZ R97, R97, R2.reuse, -R14.reuse ;  /* 0x0000000261617223 */ /* 0x180fe2000001080e */
[----:B------:R-:W-:Y:S01]  /*2790*/  FSEL R39, R52, -INF , P2 ;  /* 0xff80000034277808 */ /* 0x000fe20001000000 */
[--C-:B------:R-:W-:Y:S01]  /*27a0*/  FFMA.FTZ R99, R99, R2, -R14.reuse ;  /* 0x0000000263637223 */ /* 0x100fe2000001080e */
[----:B------:R-:W-:Y:S01]  /*27b0*/  FMNMX.FTZ R4, R49, R4, !PT ;  /* 0x0000000431047209 */ /* 0x000fe20007810000 */
[-CC-:B------:R-:W-:Y:S01]  /*27c0*/  FFMA.FTZ R55, R55, R2.reuse, -R14.reuse ;  /* 0x0000000237377223 */ /* 0x180fe2000001080e */
[----:B------:R-:W-:Y:S01]  /*27d0*/  ISETP.GT.AND P2, PT, R9, 0x40, PT ;  /* 0x000000400900780c */ /* 0x000fe20003f44270 */
[----:B------:R-:W1:Y:S01]  /*27e0*/  MUFU.EX2 R24, R81 ;  /* 0x0000005100187308 */ /* 0x000e620000000800 */
        /* <DEDUP_REMOVED lines=11> */
[----:B------:R-:W2:Y:S01]  /*28a0*/  S2UR UR5, SR_CgaCtaId ;  /* 0x00000000000579c3 */ /* 0x000ea20000008800 */
[----:B------:R-:W-:Y:S01]  /*28b0*/  FSEL R57, R57, -INF , P1 ;  /* 0xff80000039397808 */ /* 0x000fe20000800000 */
[--C-:B------:R-:W-:Y:S01]  /*28c0*/  FFMA.FTZ R105, R105, R2, -R14.reuse ;  /* 0x0000000269697223 */ /* 0x100fe2000001080e */
[----:B------:R-:W-:Y:S01]  /*28d0*/  FMNMX.FTZ R4, R43, R4, !PT ;  /* 0x000000042b047209 */ /* 0x000fe20007810000 */
[----:B------:R3:W4:Y:S01]  /*28e0*/  MUFU.EX2 R26, R85 ;  /* 0x00000055001a7308 */ /* 0x0007220000000800 */
[----:B------:R-:W-:Y:S01]  /*28f0*/  ISETP.GT.AND P1, PT, R9, 0x49, PT ;  /* 0x000000490900780c */ /* 0x000fe20003f24270 */
[-CC-:B------:R-:W-:Y:S01]  /*2900*/  FFMA.FTZ R67, R67, R2.reuse, -R14.reuse ;  /* 0x0000000243437223 */ /* 0x180fe2000001080e */
[----:B------:R-:W-:Y:S01]  /*2910*/  FSEL R47, R60, -INF , P2 ;  /* 0xff8000003c2f7808 */ /* 0x000fe20001000000 */
[--C-:B------:R-:W-:Y:S01]  /*2920*/  FFMA.FTZ R107, R107, R2, -R14.reuse ;  /* 0x000000026b6b7223 */ /* 0x100fe2000001080e */
[----:B------:R-:W-:Y:S01]  /*2930*/  FMNMX.FTZ R4, R57, R4, !PT ;  /* 0x0000000439047209 */ /* 0x000fe20007810000 */
[----:B------:R-:W-:Y:S01]  /*2940*/  FFMA.FTZ R14, R71, R2, -R14 ;  /* 0x00000002470e7223 */ /* 0x000fe2000001080e */
[----:B------:R-:W-:Y:S01]  /*2950*/  ISETP.GT.AND P2, PT, R9, 0x50, PT ;  /* 0x000000500900780c */ /* 0x000fe20003f44270 */
[----:B------:R-:W-:Y:S01]  /*2960*/  MUFU.EX2 R87, R87 ;  /* 0x0000005700577308 */ /* 0x000fe20000000800 */
[----:B------:R-:W-:-:S02]  /*2970*/  FSEL R61, R61, -INF , P1 ;  /* 0xff8000003d3d7808 */ /* 0x000fc40000800000 */
[----:B---3--:R-:W-:Y:S02]  /*2980*/  CS2R R84, SRZ ;  /* 0x0000000000547805 */ /* 0x008fe4000001ff00 */
[----:B------:R-:W-:Y:S02]  /*2990*/  FMNMX.FTZ R4, R47, R4, !PT ;  /* 0x000000042f047209 */ /* 0x000fe40007810000 */
[----:B------:R-:W-:Y:S02]  /*29a0*/  CS2R R80, SRZ ;  /* 0x0000000000507805 */ /* 0x000fe4000001ff00 */
[----:B------:R-:W-:Y:S02]  /*29b0*/  ISETP.GT.AND P1, PT, R9, 0x51, PT ;  /* 0x000000510900780c */ /* 0x000fe40003f24270 */
[----:B------:R-:W-:Y:S02]  /*29c0*/  CS2R R76, SRZ ;  /* 0x00000000004c7805 */ /* 0x000fe4000001ff00 */
[----:B------:R-:W-:Y:S01]  /*29d0*/  FSEL R51, R64, -INF , P2 ;  /* 0xff80000040337808 */ /* 0x000fe20001000000 */
[----:B------:R-:W3:Y:S01]  /*29e0*/  MUFU.EX2 R28, R89 ;  /* 0x00000059001c7308 */ /* 0x000ee20000000800 */
[----:B------:R-:W-:-:S02]  /*29f0*/  FMNMX.FTZ R4, R61, R4, !PT ;  /* 0x000000043d047209 */ /* 0x000fc40007810000 */
[----:B------:R-:W-:Y:S02]  /*2a00*/  CS2R R74, SRZ ;  /* 0x00000000004a7805 */ /* 0x000fe4000001ff00 */
[----:B------:R-:W-:Y:S01]  /*2a10*/  ISETP.GT.AND P2, PT, R9, 0x58, PT ;  /* 0x000000580900780c */ /* 0x000fe20003f44270 */
[----:B--2---:R-:W-:Y:S01]  /*2a20*/  UPRMT UR4, UR5, 0x654, UR4 ;  /* 0x0000065405047896 */ /* 0x004fe20008000004 */
[----:B------:R-:W-:Y:S02]  /*2a30*/  FSEL R65, R65, -INF , P1 ;  /* 0xff80000041417808 */ /* 0x000fe40000800000 */
[----:B------:R-:W-:Y:S02]  /*2a40*/  CS2R R70, SRZ ;  /* 0x0000000000467805 */ /* 0x000fe4000001ff00 */
[----:B------:R-:W-:Y:S01]  /*2a50*/  FMNMX.FTZ R4, R51, R4, !PT ;  /* 0x0000000433047209 */ /* 0x000fe20007810000 */
[----:B------:R-:W-:Y:S01]  /*2a60*/  MUFU.EX2 R91, R91 ;  /* 0x0000005b005b7308 */ /* 0x000fe20000000800 */
[----:B------:R-:W-:-:S02]  /*2a70*/  ISETP.GT.AND P1, PT, R9, 0x59, PT ;  /* 0x000000590900780c */ /* 0x000fc40003f24270 */
[----:B------:R-:W-:Y:S02]  /*2a80*/  FSEL R9, R68, -INF , P2 ;  /* 0xff80000044097808 */ /* 0x000fe40001000000 */
[----:B------:R-:W-:Y:S01]  /*2a90*/  FMNMX.FTZ R4, R65, R4, !PT ;  /* 0x0000000441047209 */ /* 0x000fe20007810000 */
[----:B------:R-:W-:Y:S01]  /*2aa0*/  SYNCS.ARRIVE.TRANS64.RED.A1T0 RZ, [UR4], RZ ;  /* 0x000000ffffff79a7 */ /* 0x000fe20008100404 */
[----:B------:R-:W-:Y:S01]  /*2ab0*/  FSEL R69, R69, -INF , P1 ;  /* 0xff80000045457808 */ /* 0x000fe20000800000 */
[----:B------:R-:W2:Y:S01]  /*2ac0*/  MUFU.EX2 R30, R93 ;  /* 0x0000005d001e7308 */ /* 0x000ea20000000800 */
[----:B------:R-:W-:Y:S02]  /*2ad0*/  FMNMX.FTZ R4, R9, R4, !PT ;  /* 0x0000000409047209 */ /* 0x000fe40007810000 */
[----:B------:R-:W-:Y:S01]  /*2ae0*/  F2FP.F16.F32.PACK_AB R157, R10, R157 ;  /* 0x0000009d0a9d723e */ /* 0x000fe200000000ff */
[----:B------:R-:W-:Y:S01]  /*2af0*/  VIADD R10, R72, 0xfffffffe ;  /* 0xfffffffe480a7836 */ /* 0x000fe20000000000 */
[----:B------:R-:W-:-:S02]  /*2b00*/  FMNMX.FTZ R4, R69, R4, !PT ;  /* 0x0000000445047209 */ /* 0x000fc40007810000 */
[----:B-1----:R-:W-:Y:S01]  /*2b10*/  F2FP.F16.F32.PACK_AB R153, R24, R79 ;  /* 0x0000004f1899723e */ /* 0x002fe200000000ff */
[----:B------:R-:W-:Y:S01]  /*2b20*/  MUFU.EX2 R95, R95 ;  /* 0x0000005f005f7308 */ /* 0x000fe20000000800 */
[----:B----4-:R-:W-:Y:S01]  /*2b30*/  F2FP.F16.F32.PACK_AB R155, R26, R83 ;  /* 0x000000531a9b723e */ /* 0x010fe200000000ff */
[----:B------:R-:W1:Y:S01]  /*2b40*/  SHFL.BFLY PT, R73, R4, 0x2, 0x1f ;  /* 0x0c401f0004497f89 */ /* 0x000e6200000e0000 */
[----:B---3--:R-:W-:-:S05]  /*2b50*/  F2FP.F16.F32.PACK_AB R149, R28, R87 ;  /* 0x000000571c95723e */ /* 0x008fca00000000ff */
[----:B------:R-:W3:Y:S01]  /*2b60*/  MUFU.EX2 R32, R97 ;  /* 0x0000006100207308 */ /* 0x000ee20000000800 */
[----:B--2---:R-:W-:-:S07]  /*2b70*/  F2FP.F16.F32.PACK_AB R151, R30, R91 ;  /* 0x0000005b1e97723e */ /* 0x004fce00000000ff */
[----:B------:R-:W-:Y:S08]  /*2b80*/  MUFU.EX2 R99, R99 ;  /* 0x0000006300637308 */ /* 0x000ff00000000800 */
[----:B------:R2:W4:Y:S01]  /*2b90*/  MUFU.EX2 R34, R55 ;  /* 0x0000003700227308 */ /* 0x0005220000000800 */
[----:B---3--:R-:W-:Y:S02]  /*2ba0*/  F2FP.F16.F32.PACK_AB R145, R32, R95 ;  /* 0x0000005f2091723e */ /* 0x008fe400000000ff */
[----:B-1----:R-:W-:-:S05]  /*2bb0*/  FMNMX.FTZ R73, R4, R73, !PT ;  /* 0x0000004904497209 */ /* 0x002fca0007810000 */
[----:B------:R-:W1:Y:S01]  /*2bc0*/  SHFL.BFLY PT, R4, R73, 0x1, 0x1f ;  /* 0x0c201f0049047f89 */ /* 0x000e6200000e0000 */
[----:B------:R-:W-:Y:S01]  /*2bd0*/  MUFU.EX2 R101, R101 ;  /* 0x0000006500657308 */ /* 0x000fe20000000800 */
[----:B--2---:R-:W-:-:S07]  /*2be0*/  CS2R R54, SRZ ;  /* 0x0000000000367805 */ /* 0x004fce000001ff00 */
[----:B------:R2:W3:Y:S01]  /*2bf0*/  MUFU.EX2 R36, R59 ;  /* 0x0000003b00247308 */ /* 0x0004e20000000800 */
[----:B----4-:R-:W-:-:S07]  /*2c00*/  F2FP.F16.F32.PACK_AB R147, R34, R99 ;  /* 0x000000632293723e */ /* 0x010fce00000000ff */
[----:B------:R-:W-:Y:S01]  /*2c10*/  MUFU.EX2 R103, R103 ;  /* 0x0000006700677308 */ /* 0x000fe20000000800 */
[----:B--2---:R-:W-:Y:S02]  /*2c20*/  CS2R R58, SRZ ;  /* 0x00000000003a7805 */ /* 0x004fe4000001ff00 */
[----:B-1----:R-:W-:-:S05]  /*2c30*/  FMNMX.FTZ R4, R73, R4, !PT ;  /* 0x0000000449047209 */ /* 0x002fca0007810000 */
[----:B------:R1:W-:Y:S01]  /*2c40*/  MUFU.EX2 R38, R63 ;  /* 0x0000003f00267308 */ /* 0x0003e20000000800 */
[----:B---3--:R-:W-:Y:S02]  /*2c50*/  F2FP.F16.F32.PACK_AB R141, R36, R101 ;  /* 0x00000065248d723e */ /* 0x008fe400000000ff */
[----:B------:R-:W-:Y:S02]  /*2c60*/  CS2R R72, SRZ ;  /* 0x0000000000487805 */ /* 0x000fe4000001ff00 */
[C---:B------:R-:W-:Y:S01]  /*2c70*/  FSETP.NEU.FTZ.AND P1, PT, R4.reuse, -INF , PT ;  /* 0xff8000000400780b */ /* 0x040fe20003f3d000 */
[----:B------:R-:W-:Y:S02]  /*2c80*/  FMUL.FTZ R12, R4, R2 ;  /* 0x00000002040c7220 */ /* 0x000fe40000410000 */
[----:B------:R-:W-:Y:S03]  /*2c90*/  MUFU.EX2 R105, R105 ;  /* 0x0000006900697308 */ /* 0x000fe60000000800 */
[----:B------:R-:W-:-:S02]  /*2ca0*/  FSEL R12, R12, RZ, P1 ;  /* 0x000000ff0c0c7208 */ /* 0x000fc40000800000 */
[----:B-1----:R-:W-:-:S03]  /*2cb0*/  CS2R R62, SRZ ;  /* 0x00000000003e7805 */ /* 0x002fc6000001ff00 */
        /* <DEDUP_REMOVED lines=13> */
[----:B-1----:R-:W1:Y:S01]  /*2d90*/  @P4 LDC R25, c[0x0][0x44c] ;  /* 0x00011300ff194b82 */ /* 0x002e620000000800 */
[-CC-:B------:R-:W-:Y:S01]  /*2da0*/  FFMA.FTZ R45, R45, R2.reuse, -R12.reuse ;  /* 0x000000022d2d7223 */ /* 0x180fe2000001080c */
[-CC-:B------:R-:W-:Y:S01]  /*2db0*/  FFMA.FTZ R35, R35, R2.reuse, -R12.reuse ;  /* 0x0000000223237223 */ /* 0x180fe2000001080c */
[-CC-:B------:R-:W-:Y:S01]  /*2dc0*/  FFMA.FTZ R49, R49, R2.reuse, -R12.reuse ;  /* 0x0000000231317223 */ /* 0x180fe2000001080c */
[-CC-:B------:R-:W-:Y:S01]  /*2dd0*/  FFMA.FTZ R39, R39, R2.reuse, -R12.reuse ;  /* 0x0000000227277223 */ /* 0x180fe2000001080c */
[-CC-:B------:R-:W-:Y:S01]  /*2de0*/  FFMA.FTZ R53, R53, R2.reuse, -R12.reuse ;  /* 0x0000000235357223 */ /* 0x180fe2000001080c */
[-CC-:B------:R-:W-:Y:S01]  /*2df0*/  FFMA.FTZ R43, R43, R2.reuse, -R12.reuse ;  /* 0x000000022b2b7223 */ /* 0x180fe2000001080c */
[----:B------:R-:W3:Y:S01]  /*2e00*/  MUFU.EX2 R13, R13 ;  /* 0x0000000d000d7308 */ /* 0x000ee20000000800 */
[-CC-:B------:R-:W-:Y:S01]  /*2e10*/  FFMA.FTZ R57, R57, R2.reuse, -R12.reuse ;  /* 0x0000000239397223 */ /* 0x180fe2000001080c */
[-CC-:B------:R-:W-:Y:S01]  /*2e20*/  FFMA.FTZ R47, R47, R2.reuse, -R12.reuse ;  /* 0x000000022f2f7223 */ /* 0x180fe2000001080c */
[-CC-:B------:R-:W-:Y:S01]  /*2e30*/  FFMA.FTZ R61, R61, R2.reuse, -R12.reuse ;  /* 0x000000023d3d7223 */ /* 0x180fe2000001080c */
[-CC-:B------:R-:W-:Y:S01]  /*2e40*/  FFMA.FTZ R51, R51, R2.reuse, -R12.reuse ;  /* 0x0000000233337223 */ /* 0x180fe2000001080c */
[-CC-:B------:R-:W-:Y:S01]  /*2e50*/  FFMA.FTZ R65, R65, R2.reuse, -R12.reuse ;  /* 0x0000000241417223 */ /* 0x180fe2000001080c */
[-CC-:B------:R-:W-:Y:S01]  /*2e60*/  FFMA.FTZ R9, R9, R2.reuse, -R12.reuse ;  /* 0x0000000209097223 */ /* 0x180fe2000001080c */
[----:B------:R-:W-:Y:S01]  /*2e70*/  FFMA.FTZ R12, R69, R2, -R12 ;  /* 0x00000002450c7223 */ /* 0x000fe2000001080c */
[----:B------:R4:W5:Y:S01]  /*2e80*/  MUFU.EX2 R158, R29 ;  /* 0x0000001d009e7308 */ /* 0x0009620000000800 */
[----:B--2---:R-:W-:Y:S01]  /*2e90*/  FADD.FTZ R8, R11, R156 ;  /* 0x0000009c0b087221 */ /* 0x004fe20000010000 */
[----:B------:R-:W-:-:S02]  /*2ea0*/  F2FP.F16.F32.PACK_AB R156, R156, R11 ;  /* 0x0000000b9c9c723e */ /* 0x000fc400000000ff */
[----:B------:R-:W-:Y:S02]  /*2eb0*/  CS2R R68, SRZ ;  /* 0x0000000000447805 */ /* 0x000fe4000001ff00 */
[----:B------:R-:W-:Y:S02]  /*2ec0*/  F2FP.F16.F32.PACK_AB R143, R38, R103 ;  /* 0x00000067268f723e */ /* 0x000fe400000000ff */
[----:B------:R-:W2:Y:S01]  /*2ed0*/  MUFU.EX2 R15, R15 ;  /* 0x0000000f000f7308 */ /* 0x000ea20000000800 */
[----:B-1----:R-:W-:-:S04]  /*2ee0*/  @P4 IMAD.HI.U32 R25, R16, R25, RZ ;  /* 0x0000001910194227 */ /* 0x002fc800078e00ff */
[----:B---3--:R-:W-:Y:S01]  /*2ef0*/  FADD.FTZ R5, R13, R8 ;  /* 0x000000080d057221 */ /* 0x008fe20000010000 */
[----:B----4-:R-:W-:Y:S01]  /*2f00*/  IMAD.MOV.U32 R29, RZ, RZ, R16 ;  /* 0x000000ffff1d7224 */ /* 0x010fe200078e0010 */
[----:B0-----:R-:W-:Y:S01]  /*2f10*/  @P4 SHF.R.U32.HI R29, RZ, R46, R25 ;  /* 0x0000002eff1d4219 */ /* 0x001fe20000011619 */
[----:B------:R-:W-:Y:S01]  /*2f20*/  FADD.FTZ R25, R159, R42 ;  /* 0x0000002a9f197221 */ /* 0x000fe20000010000 */
[----:B------:R-:W0:Y:S01]  /*2f30*/  MUFU.EX2 R152, R33 ;  /* 0x0000002100987308 */ /* 0x000e220000000800 */
[C---:B-----5:R-:W-:Y:S01]  /*2f40*/  FADD.FTZ R0, R158.reuse, R5 ;  /* 0x000000059e007221 */ /* 0x060fe20000010000 */
[----:B------:R-:W-:Y:S01]  /*2f50*/  F2FP.F16.F32.PACK_AB R158, R158, R13 ;  /* 0x0000000d9e9e723e */ /* 0x000fe200000000ff */
[----:B------:R-:W-:Y:S01]  /*2f60*/  FADD.FTZ R8, R20, R25 ;  /* 0x0000001914087221 */ /* 0x000fe20000010000 */
[----:B------:R-:W-:Y:S01]  /*2f70*/  IMAD.IADD R44, R44, 0x1, R29 ;  /* 0x000000012c2c7824 */ /* 0x000fe200078e021d */
[----:B------:R-:W-:Y:S02]  /*2f80*/  F2FP.F16.F32.PACK_AB R159, R20, R159 ;  /* 0x0000009f149f723e */ /* 0x000fe400000000ff */
[----:B------:R-:W-:Y:S01]  /*2f90*/  FADD.FTZ R25, R79, R8 ;  /* 0x000000084f197221 */ /* 0x000fe20000010000 */
[----:B------:R-:W1:Y:S01]  /*2fa0*/  MUFU.EX2 R21, R21 ;  /* 0x0000001500157308 */ /* 0x000e620000000800 */
[----:B--2---:R-:W-:Y:S01]  /*2fb0*/  FADD.FTZ R5, R15, R0 ;  /* 0x000000000f057221 */ /* 0x004fe20000010000 */
[----:B------:R-:W-:-:S04]  /*2fc0*/  IMAD.HI R44, R44, 0x2aaaaaab, RZ ;  /* 0x2aaaaaab2c2c7827 */ /* 0x000fc800078e02ff */
[----:B------:R-:W-:Y:S01]  /*2fd0*/  FADD.FTZ R8, R24, R25 ;  /* 0x0000001918087221 */ /* 0x000fe20000010000 */
[----:B------:R-:W-:-:S03]  /*2fe0*/  CS2R R78, SRZ ;  /* 0x00000000004e7805 */ /* 0x000fc6000001ff00 */
[----:B------:R-:W-:Y:S01]  /*2ff0*/  FADD.FTZ R25, R83, R8 ;  /* 0x0000000853197221 */ /* 0x000fe20000010000 */
[----:B------:R-:W2:Y:S01]  /*3000*/  MUFU.EX2 R154, R37 ;  /* 0x00000025009a7308 */ /* 0x000ea20000000800 */
[----:B0-----:R-:W-:Y:S01]  /*3010*/  FADD.FTZ R0, R152, R5 ;  /* 0x0000000598007221 */ /* 0x001fe20000010000 */
[----:B------:R-:W-:Y:S01]  /*3020*/  SHF.R.U32.HI R29, RZ, 0x1f, R44 ;  /* 0x0000001fff1d7819 */ /* 0x000fe2000001162c */
[----:B------:R-:W-:Y:S01]  /*3030*/  FADD.FTZ R8, R26, R25 ;  /* 0x000000191a087221 */ /* 0x000fe20000010000 */
[----:B------:R-:W-:Y:S02]  /*3040*/  F2FP.F16.F32.PACK_AB R152, R152, R15 ;  /* 0x0000000f9898723e */ /* 0x000fe400000000ff */
[----:B------:R-:W-:Y:S02]  /*3050*/  CS2R R82, SRZ ;  /* 0x0000000000527805 */ /* 0x000fe4000001ff00 */
[----:B------:R-:W-:Y:S01]  /*3060*/  LEA.HI.SX32 R29, R44, R29, 0x1c ;  /* 0x0000001d2c1d7211 */ /* 0x000fe200078fe2ff */
[----:B------:R-:W-:Y:S01]  /*3070*/  FADD.FTZ R25, R87, R8 ;  /* 0x0000000857197221 */ /* 0x000fe20000010000 */
[----:B------:R-:W0:Y:S01]  /*3080*/  MUFU.EX2 R27, R27 ;  /* 0x0000001b001b7308 */ /* 0x000e220000000800 */
[----:B-1----:R-:W-:Y:S01]  /*3090*/  FADD.FTZ R5, R21, R0 ;  /* 0x0000000015057221 */ /* 0x002fe20000010000 */
[----:B------:R-:W-:Y:S01]  /*30a0*/  VIMNMX R13, RZ, R29, !PT ;  /* 0x0000001dff0d7248 */ /* 0x000fe20007fe0100 */
[----:B------:R-:W-:Y:S01]  /*30b0*/  FADD.FTZ R8, R28, R25 ;  /* 0x000000191c087221 */ /* 0x000fe20000010000 */
[----:B------:R-:W-:-:S02]  /*30c0*/  CS2R R86, SRZ ;  /* 0x0000000000567805 */ /* 0x000fc4000001ff00 */
[----:B------:R-:W-:Y:S02]  /*30d0*/  CS2R R28, SRZ ;  /* 0x00000000001c7805 */ /* 0x000fe4000001ff00 */
[----:B------:R-:W-:Y:S01]  /*30e0*/  ISETP.GE.AND P1, PT, R10, R13, PT ;  /* 0x0000000d0a00720c */ /* 0x000fe20003f26270 */
[----:B------:R-:W-:Y:S01]  /*30f0*/  FADD.FTZ R25, R91, R8 ;  /* 0x000000085b197221 */ /* 0x000fe20000010000 */
[----:B------:R-:W1:Y:S01]  /*3100*/  MUFU.EX2 R148, R41 ;  /* 0x0000002900947308 */ /* 0x000e620000000800 */
[C---:B--2---:R-:W-:Y:S01]  /*3110*/  FADD.FTZ R0, R154.reuse, R5 ;  /* 0x000000059a007221 */ /* 0x044fe20000010000 */
[----:B------:R-:W-:Y:S01]  /*3120*/  F2FP.F16.F32.PACK_AB R154, R154, R21 ;  /* 0x000000159a9a723e */ /* 0x000fe200000000ff */
[----:B------:R-:W-:-:S04]  /*3130*/  FADD.FTZ R8, R30, R25 ;  /* 0x000000191e087221 */ /* 0x000fc80000010000 */
[----:B------:R-:W-:Y:S01]  /*3140*/  FADD.FTZ R25, R95, R8 ;  /* 0x000000085f197221 */ /* 0x000fe20000010000 */
[----:B------:R-:W2:Y:S01]  /*3150*/  MUFU.EX2 R31, R31 ;  /* 0x0000001f001f7308 */ /* 0x000ea20000000800 */
[----:B0-----:R-:W-:Y:S02]  /*3160*/  FADD.FTZ R5, R27, R0 ;  /* 0x000000001b057221 */ /* 0x001fe40000010000 */
[----:B------:R-:W-:Y:S01]  /*3170*/  FADD.FTZ R8, R32, R25 ;  /* 0x0000001920087221 */ /* 0x000fe20000010000 */
[----:B------:R-:W-:-:S03]  /*3180*/  CS2R R32, SRZ ;  /* 0x0000000000207805 */ /* 0x000fc6000001ff00 */
[----:B------:R-:W-:Y:S01]  /*3190*/  FADD.FTZ R25, R99, R8 ;  /* 0x0000000863197221 */ /* 0x000fe20000010000 */
[----:B------:R0:W3:Y:S01]  /*31a0*/  MUFU.EX2 R150, R45 ;  /* 0x0000002d00967308 */ /* 0x0000e20000000800 */
[C---:B-1----:R-:W-:Y:S01]  /*31b0*/  FADD.FTZ R0, R148.reuse, R5 ;  /* 0x0000000594007221 */ /* 0x042fe20000010000 */
[----:B------:R-:W-:Y:S01]  /*31c0*/  F2FP.F16.F32.PACK_AB R148, R148, R27 ;  /* 0x0000001b9494723e */ /* 0x000fe200000000ff */
[----:B------:R-:W-:Y:S01]  /*31d0*/  FADD.FTZ R8, R34, R25 ;  /* 0x0000001922087221 */ /* 0x000fe20000010000 */
[----:B------:R-:W-:-:S03]  /*31e0*/  CS2R R26, SRZ ;  /* 0x00000000001a7805 */ /* 0x000fc6000001ff00 */
[----:B------:R-:W-:Y:S01]  /*31f0*/  FADD.FTZ R25, R101, R8 ;  /* 0x0000000865197221 */ /* 0x000fe20000010000 */
[----:B------:R-:W1:Y:S01]  /*3200*/  MUFU.EX2 R35, R35 ;  /* 0x0000002300237308 */ /* 0x000e620000000800 */
[----:B--2---:R-:W-:Y:S01]  /*3210*/  FADD.FTZ R5, R31, R0 ;  /* 0x000000001f057221 */ /* 0x004fe20000010000 */
[----:B0-----:R-:W-:Y:S01]  /*3220*/  CS2R R44, SRZ ;  /* 0x00000000002c7805 */ /* 0x001fe2000001ff00 */
[----:B------:R-:W-:Y:S01]  /*3230*/  FADD.FTZ R8, R36, R25 ;  /* 0x0000001924087221 */ /* 0x000fe20000010000 */
[----:B------:R-:W-:Y:S02]  /*3240*/  CS2R R36, SRZ ;  /* 0x0000000000247805 */ /* 0x000fe4000001ff00 */
[----:B------:R-:W-:Y:S01]  /*3250*/  CS2R R24, SRZ ;  /* 0x0000000000187805 */ /* 0x000fe2000001ff00 */
[----:B------:R-:W-:Y:S01]  /*3260*/  FADD.FTZ R11, R103, R8 ;  /* 0x00000008670b7221 */ /* 0x000fe20000010000 */
[----:B------:R0:W2:Y:S01]  /*3270*/  MUFU.EX2 R144, R49 ;  /* 0x0000003100907308 */ /* 0x0000a20000000800 */
[C---:B---3--:R-:W-:Y:S01]  /*3280*/  FADD.FTZ R0, R150.reuse, R5 ;  /* 0x0000000596007221 */ /* 0x048fe20000010000 */
[----:B------:R-:W-:Y:S01]  /*3290*/  F2FP.F16.F32.PACK_AB R150, R150, R31 ;  /* 0x0000001f9696723e */ /* 0x000fe200000000ff */
[----:B------:R-:W-:Y:S01]  /*32a0*/  FADD.FTZ R8, R38, R11 ;  /* 0x0000000b26087221 */ /* 0x000fe20000010000 */
[----:B------:R-:W-:-:S03]  /*32b0*/  CS2R R30, SRZ ;  /* 0x00000000001e7805 */ /* 0x000fc6000001ff00 */
[----:B------:R-:W-:Y:S01]  /*32c0*/  FADD.FTZ R11, R105, R8 ;  /* 0x00000008690b7221 */ /* 0x000fe20000010000 */
[----:B------:R-:W3:Y:S01]  /*32d0*/  MUFU.EX2 R39, R39 ;  /* 0x0000002700277308 */ /* 0x000ee20000000800 */
[----:B-1----:R-:W-:Y:S01]  /*32e0*/  FADD.FTZ R5, R35, R0 ;  /* 0x0000000023057221 */ /* 0x002fe20000010000 */
[----:B0-----:R-:W-:-:S06]  /*32f0*/  CS2R R48, SRZ ;  /* 0x0000000000307805 */ /* 0x001fcc000001ff00 */
[----:B------:R0:W1:Y:S01]  /*3300*/  MUFU.EX2 R146, R53 ;  /* 0x0000003500927308 */ /* 0x0000620000000800 */
[C---:B--2---:R-:W-:Y:S01]  /*3310*/  FADD.FTZ R0, R144.reuse, R5 ;  /* 0x0000000590007221 */ /* 0x044fe20000010000 */
[----:B------:R-:W-:Y:S02]  /*3320*/  F2FP.F16.F32.PACK_AB R144, R144, R35 ;  /* 0x000000239090723e */ /* 0x000fe400000000ff */
[----:B------:R-:W-:-:S04]  /*3330*/  CS2R R34, SRZ ;  /* 0x0000000000227805 */ /* 0x000fc8000001ff00 */
[----:B------:R-:W2:Y:S01]  /*3340*/  MUFU.EX2 R43, R43 ;  /* 0x0000002b002b7308 */ /* 0x000ea20000000800 */
[----:B---3--:R-:W-:Y:S01]  /*3350*/  FADD.FTZ R5, R39, R0 ;  /* 0x0000000027057221 */ /* 0x008fe20000010000 */
[----:B0-----:R-:W-:-:S06]  /*3360*/  CS2R R52, SRZ ;  /* 0x0000000000347805 */ /* 0x001fcc000001ff00 */
[----:B------:R0:W3:Y:S01]  /*3370*/  MUFU.EX2 R140, R57 ;  /* 0x00000039008c7308 */ /* 0x0000e20000000800 */
[C---:B-1----:R-:W-:Y:S01]  /*3380*/  FADD.FTZ R0, R146.reuse, R5 ;  /* 0x0000000592007221 */ /* 0x042fe20000010000 */
[----:B------:R-:W-:Y:S02]  /*3390*/  F2FP.F16.F32.PACK_AB R146, R146, R39 ;  /* 0x000000279292723e */ /* 0x000fe400000000ff */
[----:B------:R-:W-:-:S04]  /*33a0*/  CS2R R38, SRZ ;  /* 0x0000000000267805 */ /* 0x000fc8000001ff00 */
[----:B------:R-:W1:Y:S01]  /*33b0*/  MUFU.EX2 R47, R47 ;  /* 0x0000002f002f7308 */ /* 0x000e620000000800 */
[----:B--2---:R-:W-:Y:S01]  /*33c0*/  FADD.FTZ R5, R43, R0 ;  /* 0x000000002b057221 */ /* 0x004fe20000010000 */
[----:B0-----:R-:W-:-:S06]  /*33d0*/  CS2R R56, SRZ ;  /* 0x0000000000387805 */ /* 0x001fcc000001ff00 */
[----:B------:R0:W2:Y:S01]  /*33e0*/  MUFU.EX2 R142, R61 ;  /* 0x0000003d008e7308 */ /* 0x0000a20000000800 */
[C---:B---3--:R-:W-:Y:S01]  /*33f0*/  FADD.FTZ R0, R140.reuse, R5 ;  /* 0x000000058c007221 */ /* 0x048fe20000010000 */
[----:B------:R-:W-:Y:S02]  /*3400*/  F2FP.F16.F32.PACK_AB R140, R140, R43 ;  /* 0x0000002b8c8c723e */ /* 0x000fe400000000ff */
[----:B------:R-:W-:-:S04]  /*3410*/  CS2R R42, SRZ ;  /* 0x00000000002a7805 */ /* 0x000fc8000001ff00 */
[----:B------:R-:W3:Y:S01]  /*3420*/  MUFU.EX2 R51, R51 ;  /* 0x0000003300337308 */ /* 0x000ee20000000800 */
[----:B-1----:R-:W-:Y:S01]  /*3430*/  FADD.FTZ R5, R47, R0 ;  /* 0x000000002f057221 */ /* 0x002fe20000010000 */
[----:B0-----:R-:W-:-:S06]  /*3440*/  CS2R R60, SRZ ;  /* 0x00000000003c7805 */ /* 0x001fcc000001ff00 */
[----:B------:R0:W1:Y:S01]  /*3450*/  MUFU.EX2 R136, R65 ;  /* 0x0000004100887308 */ /* 0x0000620000000800 */
[C---:B--2---:R-:W-:Y:S01]  /*3460*/  FADD.FTZ R0, R142.reuse, R5 ;  /* 0x000000058e007221 */ /* 0x044fe20000010000 */
[----:B------:R-:W-:Y:S02]  /*3470*/  F2FP.F16.F32.PACK_AB R142, R142, R47 ;  /* 0x0000002f8e8e723e */ /* 0x000fe400000000ff */
[----:B------:R-:W-:-:S04]  /*3480*/  CS2R R46, SRZ ;  /* 0x00000000002e7805 */ /* 0x000fc8000001ff00 */
[----:B------:R2:W4:Y:S01]  /*3490*/  MUFU.EX2 R40, R67 ;  /* 0x0000004300287308 */ /* 0x0005220000000800 */
[----:B---3--:R-:W-:Y:S01]  /*34a0*/  FADD.FTZ R5, R51, R0 ;  /* 0x0000000033057221 */ /* 0x008fe20000010000 */
[----:B0-----:R-:W-:-:S06]  /*34b0*/  CS2R R64, SRZ ;  /* 0x0000000000407805 */ /* 0x001fcc000001ff00 */
[----:B------:R-:W0:Y:S01]  /*34c0*/  MUFU.EX2 R9, R9 ;  /* 0x0000000900097308 */ /* 0x000e220000000800 */
[C---:B-1----:R-:W-:Y:S01]  /*34d0*/  FADD.FTZ R0, R136.reuse, R5 ;  /* 0x0000000588007221 */ /* 0x042fe20000010000 */
[----:B------:R-:W-:Y:S02]  /*34e0*/  F2FP.F16.F32.PACK_AB R136, R136, R51 ;  /* 0x000000338888723e */ /* 0x000fe400000000ff */
[----:B--2---:R-:W-:Y:S02]  /*34f0*/  CS2R R66, SRZ ;  /* 0x0000000000427805 */ /* 0x004fe4000001ff00 */
[----:B------:R-:W-:Y:S02]  /*3500*/  CS2R R50, SRZ ;  /* 0x0000000000327805 */ /* 0x000fe4000001ff00 */
[----:B------:R-:W1:Y:S01]  /*3510*/  MUFU.EX2 R107, R107 ;  /* 0x0000006b006b7308 */ /* 0x000e620000000800 */
[C---:B----4-:R-:W-:Y:S01]  /*3520*/  FADD.FTZ R8, R40.reuse, R11 ;  /* 0x0000000b28087221 */ /* 0x050fe20000010000 */
[----:B------:R-:W-:-:S02]  /*3530*/  F2FP.F16.F32.PACK_AB R137, R40, R105 ;  /* 0x000000692889723e */ /* 0x000fc400000000ff */
[----:B------:R-:W-:-:S04]  /*3540*/  CS2R R40, SRZ ;  /* 0x0000000000287805 */ /* 0x000fc8000001ff00 */
[----:B------:R-:W2:Y:S01]  /*3550*/  MUFU.EX2 R12, R12 ;  /* 0x0000000c000c7308 */ /* 0x000ea20000000800 */
[----:B0-----:R-:W-:Y:S01]  /*3560*/  FADD.FTZ R5, R9, R0 ;  /* 0x0000000009057221 */ /* 0x001fe20000010000 */
[----:B------:R-:W-:-:S06]  /*3570*/  IMAD.MOV.U32 R0, RZ, RZ, 0x3f800000 ;  /* 0x3f800000ff007424 */ /* 0x000fcc00078e00ff */
[----:B------:R-:W0:Y:S01]  /*3580*/  MUFU.EX2 R14, R14 ;  /* 0x0000000e000e7308 */ /* 0x000e220000000800 */
[----:B-1----:R-:W-:Y:S01]  /*3590*/  FADD.FTZ R11, R107, R8 ;  /* 0x000000086b0b7221 */ /* 0x002fe20000010000 */
[C---:B--2---:R-:W-:Y:S01]  /*35a0*/  FADD.FTZ R8, R12.reuse, R5 ;  /* 0x000000050c087221 */ /* 0x044fe20000010000 */
[----:B------:R-:W-:Y:S02]  /*35b0*/  F2FP.F16.F32.PACK_AB R138, R12, R9 ;  /* 0x000000090c8a723e */ /* 0x000fe400000000ff */
[----:B------:R-:W-:Y:S01]  /*35c0*/  MOV R9, 0x3f800000 ;  /* 0x3f80000000097802 */ /* 0x000fe20000000f00 */
[C---:B0-----:R-:W-:Y:S01]  /*35d0*/  FADD.FTZ R5, R14.reuse, R11 ;  /* 0x0000000b0e057221 */ /* 0x041fe20000010000 */
[----:B------:R-:W-:Y:S01]  /*35e0*/  F2FP.F16.F32.PACK_AB R139, R14, R107 ;  /* 0x0000006b0e8b723e */ /* 0x000fe200000000ff */
[----:B------:R-:W-:Y:S06]  /*35f0*/  @!P1 BRA `(.L_x_2202) ;  /* 0x0000002000e89947 */ /* 0x000fec0003800000 */
[----:B------:R-:W-:Y:S01]  /*3600*/  IMAD.MOV.U32 R12, RZ, RZ, R3 ;  /* 0x000000ffff0c7224 */ /* 0x000fe200078e0003 */
[----:B------:R-:W-:Y:S01]  /*3610*/  UMOV UR7, UR60 ;  /* 0x0000003c00077c82 */ /* 0x000fe20008000000 */
[----:B------:R-:W-:Y:S01]  /*3620*/  IMAD.MOV.U32 R11, RZ, RZ, R4 ;  /* 0x000000ffff0b7224 */ /* 0x000fe200078e0004 */
[----:B------:R-:W-:Y:S01]  /*3630*/  UMOV UR4, UR38 ;  /* 0x0000002600047c82 */ /* 0x000fe20008000000 */
[----:B------:R-:W-:Y:S01]  /*3640*/  IMAD.MOV.U32 R0, RZ, RZ, 0x3f800000 ;  /* 0x3f800000ff007424 */ /* 0x000fe200078e00ff */
[----:B------:R-:W-:Y:S01]  /*3650*/  ULDC UR58, c[0x0][0x288] ;  /* 0x0000a200003a7ab9 */ /* 0x000fe20000000800 */
[----:B------:R-:W-:-:S07]  /*3660*/  IMAD.MOV.U32 R87, RZ, RZ, RZ ;  /* 0x000000ffff577224 */ /* 0x000fce00078e00ff */
.L_x_2213:
[----:B------:R-:W-:-:S04]  /*3670*/  UISETP.NE.AND UP0, UPT, UR4, 0x1, UPT ;  /* 0x000000010400788c */ /* 0x000fc8000bf05270 */
[----:B------:R-:W-:-:S04]  /*3680*/  USEL UR60, URZ, 0x1, UP0 ;  /* 0x000000013f3c7887 */ /* 0x000fc80008000000 */
[----:B------:R-:W-:Y:S01]  /*3690*/  ULOP3.LUT UR60, UR7, UR60, URZ, 0x3c, !UPT ;  /* 0x0000003c073c7292 */ /* 0x000fe2000f8e3c3f */
[----:B------:R-:W-:Y:S11]  /*36a0*/  @!P0 BRA `(.L_x_2203) ;  /* 0x0000000000048947 */ /* 0x000ff60003800000 */
[----:B------:R-:W-:Y:S01]  /*36b0*/  BPT.TRAP 0x1 ;  /* 0x000000040000795c */ /* 0x000fe20000300000 */
.L_x_2203:
        /* <DEDUP_REMOVED lines=9> */
.L_x_2204:
[----:B-1----:R-:W-:Y:S05]  /*3750*/  @P1 BRA `(.L_x_2205) ;  /* 0x0000000000081947 */ /* 0x002fea0003800000 */
[----:B------:R-:W1:Y:S02]  /*3760*/  SYNCS.PHASECHK.TRANS64.TRYWAIT P1, [UR6+0x2a830], R2 ;  /* 0x02a83002ff0075a7 */ /* 0x000e640008020146 */
[----:B-1----:R-:W-:Y:S05]  /*3770*/  @!P1 BRA `(.L_x_2206) ;  /* 0x000000a800709947 */ /* 0x002fea0003800000 */
.L_x_2205:
        /* <DEDUP_REMOVED lines=39> */
[----:B------:R-:W-:Y:S01]  /*39f0*/  UMOV UR52, UR56 ;  /* 0x0000003800347c82 */ /* 0x000fe20008000000 */
[----:B------:R-:W-:Y:S01]  /*3a00*/  UMOV UR53, UR57 ;  /* 0x0000003900357c82 */ /* 0x000fe20008000000 */
        /* <DEDUP_REMOVED lines=90> */
.L_x_2207:
[----:B------:R-:W-:Y:S01]  /*3fb0*/  ULEA UR5, UR4, UR39, 0x3 ;  /* 0x0000002704057291 */ /* 0x000fe2000f8e183f */
[----:B------:R-:W-:-:S05]  /*3fc0*/  IMAD.U32 R0, RZ, RZ, UR7 ;  /* 0x00000007ff007e24 */ /* 0x000fca000f8e00ff */
[----:B------:R-:W-:-:S04]  /*3fd0*/  SHF.L.U32 R0, R0, 0x1f, RZ ;  /* 0x0000001f00007819 */ /* 0x000fc800000006ff */
[----:B------:R2:W3:Y:S01]  /*3fe0*/  SYNCS.PHASECHK.TRANS64.TRYWAIT P1, [UR5+0x2a850], R0 ;  /* 0x02a85000ff0075a7 */ /* 0x0004e20008020145 */
[----:B------:R-:W-:Y:S05]  /*3ff0*/  @!P0 BRA `(.L_x_2208) ;  /* 0x0000000000048947 */ /* 0x000fea0003800000 */
[----:B------:R-:W-:Y:S01]  /*4000*/  BPT.TRAP 0x1 ;  /* 0x000000040000795c */ /* 0x000fe20000300000 */
.L_x_2208:
[----:B---3--:R-:W-:Y:S05]  /*4010*/  @P1 BRA `(.L_x_2209) ;  /* 0x0000000000081947 */ /* 0x008fea0003800000 */
[----:B------:R-:W3:Y:S02]  /*4020*/  SYNCS.PHASECHK.TRANS64.TRYWAIT P1, [UR5+0x2a850], R0 ;  /* 0x02a85000ff0075a7 */ /* 0x000ee40008020145 */
[----:B---3--:R-:W-:Y:S05]  /*4030*/  @!P1 BRA `(.L_x_2210) ;  /* 0x000000a000589947 */ /* 0x008fea0003800000 */
.L_x_2209:
        /* <DEDUP_REMOVED lines=38> */
.L_x_2211:
[----:B------:R-:W-:Y:S01]  /*42a0*/  ISETP.NE.AND P1, PT, R171, 0x1, PT ;  /* 0x00000001ab00780c */ /* 0x000fe20003f25270 */
[----:B------:R-:W3:Y:S01]  /*42b0*/  LDC R4, c[0x0][0x2f0] ;  /* 0x0000bc00ff047b82 */ /* 0x000ee20000000800 */
[----:B-12---:R-:W-:Y:S01]  /*42c0*/  IADD3 R0, R19, R16, RZ ;  /* 0x0000001013007210 */ /* 0x006fe20007ffe0ff */
[----:B------:R-:W-:Y:S01]  /*42d0*/  UIADD3 UR6, UR6, 0x2a840, URZ ;  /* 0x0002a84006067890 */ /* 0x000fe2000fffe03f */
[----:B------:R-:W-:-:S09]  /*42e0*/  R2UR UR4, R170 ;  /* 0x00000000aa0472ca */ /* 0x000fd200000e0000 */
[----:B------:R-:W0:Y:S08]  /*42f0*/  @P1 LDC R3, c[0x0][0x44c] ;  /* 0x00011300ff031b82 */ /* 0x000e300000000800 */
[----:B------:R-:W1:Y:S01]  /*4300*/  @P1 LDC R9, c[0x0][0x450] ;  /* 0x00011400ff091b82 */ /* 0x000e620000000800 */
[----:B0-----:R-:W-:-:S04]  /*4310*/  @P1 IMAD.HI.U32 R2, R0, R3, RZ ;  /* 0x0000000300021227 */ /* 0x001fc800078e00ff */
[----:B------:R-:W-:Y:S01]  /*4320*/  IMAD.MOV.U32 R3, RZ, RZ, -0x60 ;  /* 0xffffffa0ff037424 */ /* 0x000fe200078e00ff */
[----:B-1----:R-:W-:-:S03]  /*4330*/  @P1 SHF.R.U32.HI R0, RZ, R9, R2 ;  /* 0x00000009ff001219 */ /* 0x002fc60000011602 */
[----:B------:R-:W-:Y:S02]  /*4340*/  IMAD R3, R10, R3, 0x1 ;  /* 0x000000010a037424 */ /* 0x000fe400078e0203 */
[----:B------:R-:W0:Y:S02]  /*4350*/  SHFL.IDX PT, R9, R0, RZ, 0x1c1f ;  /* 0x001c1fff00097589 */ /* 0x000e2400000e0000 */
[----:B------:R-:W-:Y:S02]  /*4360*/  IMAD R3, R18, -0x2, R3 ;  /* 0xfffffffe12037824 */ /* 0x000fe400078e0203 */
[----:B------:R-:W1:Y:S02]  /*4370*/  SHFL.IDX PT, R143, R0, 0x1, 0x1c1f ;  /* 0x003c1f00008f7f89 */ /* 0x000e6400000e0000 */
[----:B---3--:R-:W-:Y:S01]  /*4380*/  IMAD R4, R4, UR4, R3 ;  /* 0x0000000404047c24 */ /* 0x008fe2000f8e0203 */
[----:B------:R-:W2:Y:S04]  /*4390*/  S2UR UR4, SR_CgaCtaId ;  /* 0x00000000000479c3 */ /* 0x000ea80000008800 */
[----:B0-----:R-:W-:-:S04]  /*43a0*/  IADD3 R2, R9, -UR58, R4 ;  /* 0x8000003a09027c10 */ /* 0x001fc8000fffe004 */
[C---:B------:R-:W-:Y:S02]  /*43b0*/  ISETP.GT.AND P1, PT, R2.reuse, RZ, PT ;  /* 0x000000ff0200720c */ /* 0x040fe40003f24270 */
[----:B------:R-:W-:Y:S01]  /*43c0*/  ISETP.GT.AND P2, PT, R2, 0x1, PT ;  /* 0x000000010200780c */ /* 0x000fe20003f44270 */
[----:B--2---:R-:W-:Y:S01]  /*43d0*/  UPRMT UR6, UR4, 0x654, UR6 ;  /* 0x0000065404067896 */ /* 0x004fe20008000006 */
[----:B------:R-:W-:Y:S02]  /*43e0*/  FSEL R151, R88, -INF , P1 ;  /* 0xff80000058977808 */ /* 0x000fe40000800000 */
[----:B------:R-:W-:Y:S02]  /*43f0*/  ISETP.GT.AND P1, PT, R2, 0x8, PT ;  /* 0x000000080200780c */ /* 0x000fe40003f24270 */
[----:B------:R-:W-:Y:S02]  /*4400*/  FSEL R153, R89, -INF , P2 ;  /* 0xff80000059997808 */ /* 0x000fe40001000000 */
[----:B------:R-:W-:-:S02]  /*4410*/  FMNMX.FTZ R14, R151, R11, !PT ;  /* 0x0000000b970e7209 */ /* 0x000fc40007810000 */
[----:B------:R-:W-:Y:S01]  /*4420*/  ISETP.GT.AND P2, PT, R2, 0x9, PT ;  /* 0x000000090200780c */ /* 0x000fe20003f44270 */
[----:B------:R-:W-:Y:S01]  /*4430*/  SYNCS.ARRIVE.TRANS64.RED.A1T0 RZ, [UR6], RZ ;  /* 0x000000ffffff79a7 */ /* 0x000fe20008100406 */
        /* <DEDUP_REMOVED lines=60> */
[----:B------:R-:W-:Y:S01]  /*4800*/  FSEL R137, R132, -INF , P1 ;  /* 0xff80000084897808 */ /* 0x000fe20000800000 */
[----:B------:R-:W0:Y:S01]  /*4810*/  LDC R2, c[0x0][0x988] ;  /* 0x00026200ff027b82 */ /* 0x000e220000000800 */
[----:B------:R-:W-:Y:S02]  /*4820*/  FMNMX.FTZ R14, R129, R14, !PT ;  /* 0x0000000e810e7209 */ /* 0x000fe40007810000 */
[----:B------:R-:W-:Y:S02]  /*4830*/  FSEL R133, R133, -INF , P2 ;  /* 0xff80000085857808 */ /* 0x000fe40001000000 */
[----:B------:R-:W-:-:S04]  /*4840*/  FMNMX.FTZ R14, R137, R14, !PT ;  /* 0x0000000e890e7209 */ /* 0x000fc80007810000 */
[----:B------:R-:W-:Y:S02]  /*4850*/  FMNMX.FTZ R20, R133, R14, !PT ;  /* 0x0000000e85147209 */ /* 0x000fe40007810000 */
[----:B-1----:R-:W-:-:S03]  /*4860*/  IADD3 R14, R143, -UR58, R4 ;  /* 0x8000003a8f0e7c10 */ /* 0x002fc6000fffe004 */
[----:B------:R-:W1:Y:S01]  /*4870*/  SHFL.BFLY PT, R145, R20, 0x2, 0x1f ;  /* 0x0c401f0014917f89 */ /* 0x000e6200000e0000 */
[C---:B------:R-:W-:Y:S02]  /*4880*/  ISETP.GT.AND P1, PT, R14.reuse, RZ, PT ;  /* 0x000000ff0e00720c */ /* 0x040fe40003f24270 */
[----:B------:R-:W-:Y:S02]  /*4890*/  ISETP.GT.AND P2, PT, R14, 0x1, PT ;  /* 0x000000010e00780c */ /* 0x000fe40003f44270 */
[----:B------:R-:W-:Y:S02]  /*48a0*/  FSEL R143, R90, -INF , P1 ;  /* 0xff8000005a8f7808 */ /* 0x000fe40000800000 */
[C---:B------:R-:W-:Y:S02]  /*48b0*/  ISETP.GT.AND P3, PT, R14.reuse, 0x8, PT ;  /* 0x000000080e00780c */ /* 0x040fe40003f64270 */
[----:B------:R-:W-:Y:S02]  /*48c0*/  FMNMX.FTZ R0, R143, R12, !PT ;  /* 0x0000000c8f007209 */ /* 0x000fe40007810000 */
[----:B------:R-:W-:-:S02]  /*48d0*/  ISETP.GT.AND P4, PT, R14, 0x9, PT ;  /* 0x000000090e00780c */ /* 0x000fc40003f84270 */
[----:B------:R-:W-:Y:S02]  /*48e0*/  FSEL R147, R94, -INF , P3 ;  /* 0xff8000005e937808 */ /* 0x000fe40001800000 */
[----:B------:R-:W-:Y:S02]  /*48f0*/  FSEL R95, R95, -INF , P4 ;  /* 0xff8000005f5f7808 */ /* 0x000fe40002000000 */
[----:B------:R-:W-:-:S04]  /*4900*/  ISETP.GT.AND P3, PT, R14, 0x11, PT ;  /* 0x000000110e00780c */ /* 0x000fc80003f64270 */
[----:B------:R-:W-:Y:S02]  /*4910*/  FSEL R99, R99, -INF , P3 ;  /* 0xff80000063637808 */ /* 0x000fe40001800000 */
[----:B------:R-:W-:Y:S02]  /*4920*/  ISETP.GT.AND P3, PT, R14, 0x19, PT ;  /* 0x000000190e00780c */ /* 0x000fe40003f64270 */
[----:B-1----:R-:W-:-:S05]  /*4930*/  FMNMX.FTZ R88, R20, R145, !PT ;  /* 0x0000009114587209 */ /* 0x002fca0007810000 */
[----:B------:R-:W1:Y:S02]  /*4940*/  SHFL.BFLY PT, R145, R88, 0x1, 0x1f ;  /* 0x0c201f0058917f89 */ /* 0x000e6400000e0000 */
[----:B-1----:R-:W-:Y:S02]  /*4950*/  FMNMX.FTZ R4, R88, R145, !PT ;  /* 0x0000009158047209 */ /* 0x002fe40007810000 */
[----:B------:R-:W-:Y:S02]  /*4960*/  FSEL R145, R91, -INF , P2 ;  /* 0xff8000005b917808 */ /* 0x000fe40001000000 */
[----:B------:R-:W-:Y:S01]  /*4970*/  ISETP.GT.AND P2, PT, R14, 0x10, PT ;  /* 0x000000100e00780c */ /* 0x000fe20003f44270 */
[C---:B0-----:R-:W-:Y:S01]  /*4980*/  FMUL.FTZ R88, R4.reuse, R2 ;  /* 0x0000000204587220 */ /* 0x041fe20000410000 */
[----:B------:R-:W-:Y:S02]  /*4990*/  FMNMX.FTZ R20, R145, R0, !PT ;  /* 0x0000000091147209 */ /* 0x000fe40007810000 */
[----:B------:R-:W-:-:S02]  /*49a0*/  FSETP.NEU.FTZ.AND P1, PT, R4, -INF , PT ;  /* 0xff8000000400780b */ /* 0x000fc40003f3d000 */
[----:B------:R-:W-:Y:S02]  /*49b0*/  FMNMX.FTZ R20, R147, R20, !PT ;  /* 0x0000001493147209 */ /* 0x000fe40007810000 */
[----:B------:R-:W-:Y:S02]  /*49c0*/  FSEL R149, R98, -INF , P2 ;  /* 0xff80000062957808 */ /* 0x000fe40001000000 */
[----:B------:R-:W-:Y:S02]  /*49d0*/  FMNMX.FTZ R20, R95, R20, !PT ;  /* 0x000000145f147209 */ /* 0x000fe40007810000 */
[----:B------:R-:W-:Y:S02]  /*49e0*/  FSEL R0, R88, RZ, P1 ;  /* 0x000000ff58007208 */ /* 0x000fe40000800000 */
[----:B------:R-:W-:Y:S02]  /*49f0*/  ISETP.GT.AND P2, PT, R14, 0x18, PT ;  /* 0x000000180e00780c */ /* 0x000fe40003f44270 */
[----:B------:R-:W-:Y:S01]  /*4a00*/  FMNMX.FTZ R20, R149, R20, !PT ;  /* 0x0000001495147209 */ /* 0x000fe20007810000 */
[-CC-:B------:R-:W-:Y:S01]  /*4a10*/  FFMA.FTZ R156, R151, R2.reuse, -R0.reuse ;  /* 0x00000002979c7223 */ /* 0x180fe20000010800 */
[----:B------:R-:W-:Y:S01]  /*4a20*/  FSEL R151, R102, -INF , P2 ;  /* 0xff80000066977808 */ /* 0x000fe20001000000 */
[--C-:B------:R-:W-:Y:S01]  /*4a30*/  FFMA.FTZ R91, R153, R2, -R0.reuse ;  /* 0x00000002995b7223 */ /* 0x100fe20000010800 */
[----:B------:R-:W-:Y:S01]  /*4a40*/  FMNMX.FTZ R20, R99, R20, !PT ;  /* 0x0000001463147209 */ /* 0x000fe20007810000 */
[-CC-:B------:R-:W-:Y:S01]  /*4a50*/  FFMA.FTZ R158, R157, R2.reuse, -R0.reuse ;  /* 0x000000029d9e7223 */ /* 0x180fe20000010800 */
[C---:B------:R-:W-:Y:S01]  /*4a60*/  ISETP.GT.AND P2, PT, R14.reuse, 0x20, PT ;  /* 0x000000200e00780c */ /* 0x040fe20003f44270 */
[-CC-:B------:R-:W-:Y:S01]  /*4a70*/  FFMA.FTZ R88, R141, R2.reuse, -R0.reuse ;  /* 0x000000028d587223 */ /* 0x180fe20000010800 */
[----:B------:R-:W-:Y:S01]  /*4a80*/  FSEL R153, R103, -INF , P3 ;  /* 0xff80000067997808 */ /* 0x000fe20001800000 */
[--C-:B------:R-:W-:Y:S01]  /*4a90*/  FFMA.FTZ R103, R175, R2, -R0.reuse ;  /* 0x00000002af677223 */ /* 0x100fe20000010800 */
[----:B------:R-:W-:Y:S01]  /*4aa0*/  FMNMX.FTZ R20, R151, R20, !PT ;  /* 0x0000001497147209 */ /* 0x000fe20007810000 */
[-CC-:B------:R-:W-:Y:S01]  /*4ab0*/  FFMA.FTZ R152, R177, R2.reuse, -R0.reuse ;  /* 0x00000002b1987223 */ /* 0x180fe20000010800 */
[----:B------:R-:W-:Y:S01]  /*4ac0*/  ISETP.GT.AND P3, PT, R14, 0x21, PT ;  /* 0x000000210e00780c */ /* 0x000fe20003f64270 */
        /* <DEDUP_REMOVED lines=38> */
[----:B------:R-:W-:Y:S02]  /*4d30*/  FMNMX.FTZ R20, R115, R20, !PT ;  /* 0x0000001473147209 */ /* 0x000fe40007810000 */
[C---:B------:R-:W-:Y:S02]  /*4d40*/  ISETP.GT.AND P2, PT, R14.reuse, 0x40, PT ;  /* 0x000000400e00780c */ /* 0x040fe40003f44270 */
[----:B------:R-:W-:Y:S01]  /*4d50*/  FSEL R141, R119, -INF , P3 ;  /* 0xff800000778d7808 */ /* 0x000fe20001800000 */
[----:B------:R-:W-:Y:S01]  /*4d60*/  MUFU.EX2 R91, R91 ;  /* 0x0000005b005b7308 */ /* 0x000fe20000000800 */
[----:B------:R-:W-:Y:S02]  /*4d70*/  FMNMX.FTZ R20, R175, R20, !PT ;  /* 0x00000014af147209 */ /* 0x000fe40007810000 */
[----:B------:R-:W-:Y:S02]  /*4d80*/  ISETP.GT.AND P3, PT, R14, 0x41, PT ;  /* 0x000000410e00780c */ /* 0x000fe40003f64270 */
[----:B------:R-:W-:-:S02]  /*4d90*/  FSEL R177, R122, -INF , P2 ;  /* 0xff8000007ab17808 */ /* 0x000fc40001000000 */
[----:B------:R-:W-:Y:S01]  /*4da0*/  FMNMX.FTZ R20, R141, R20, !PT ;  /* 0x000000148d147209 */ /* 0x000fe20007810000 */
[----:B------:R-:W-:Y:S01]  /*4db0*/  MUFU.EX2 R158, R158 ;  /* 0x0000009e009e7308 */ /* 0x000fe20000000800 */
[C---:B------:R-:W-:Y:S02]  /*4dc0*/  ISETP.GT.AND P2, PT, R14.reuse, 0x48, PT ;  /* 0x000000480e00780c */ /* 0x040fe40003f44270 */
[----:B------:R-:W-:Y:S02]  /*4dd0*/  FSEL R123, R123, -INF , P3 ;  /* 0xff8000007b7b7808 */ /* 0x000fe40001800000 */
[----:B------:R-:W-:Y:S02]  /*4de0*/  FMNMX.FTZ R20, R177, R20, !PT ;  /* 0x00000014b1147209 */ /* 0x000fe40007810000 */
[----:B------:R-:W-:Y:S01]  /*4df0*/  ISETP.GT.AND P3, PT, R14, 0x49, PT ;  /* 0x000000490e00780c */ /* 0x000fe20003f64270 */
[----:B------:R0:W-:Y:S01]  /*4e00*/  MUFU.EX2 R119, R88 ;  /* 0x0000005800777308 */ /* 0x0001e20000000800 */
        /* <DEDUP_REMOVED lines=14> */
[----:B------:R-:W-:Y:S01]  /*4ef0*/  MUFU.EX2 R154, R154 ;  /* 0x0000009a009a7308 */ /* 0x000fe20000000800 */
[----:B------:R-:W-:-:S02]  /*4f00*/  FSEL R181, R134, -INF , P2 ;  /* 0xff80000086b57808 */ /* 0x000fc40001000000 */
[----:B------:R-:W-:Y:S02]  /*4f10*/  FMNMX.FTZ R20, R131, R20, !PT ;  /* 0x0000001483147209 */ /* 0x000fe40007810000 */
[----:B------:R-:W-:Y:S02]  /*4f20*/  FSEL R135, R135, -INF , P3 ;  /* 0xff80000087877808 */ /* 0x000fe40001800000 */
[----:B------:R-:W-:Y:S01]  /*4f30*/  FMNMX.FTZ R20, R181, R20, !PT ;  /* 0x00000014b5147209 */ /* 0x000fe20007810000 */
[----:B------:R-:W-:Y:S01]  /*4f40*/  MUFU.EX2 R101, R101 ;  /* 0x0000006500657308 */ /* 0x000fe20000000800 */
[----:B------:R-:W-:Y:S02]  /*4f50*/  FSEL R0, R4, RZ, P1 ;  /* 0x000000ff04007208 */ /* 0x000fe40000800000 */
[----:B------:R-:W-:-:S05]  /*4f60*/  FMNMX.FTZ R20, R135, R20, !PT ;  /* 0x0000001487147209 */ /* 0x000fca0007810000 */
[----:B------:R-:W1:Y:S01]  /*4f70*/  SHFL.BFLY PT, R3, R20, 0x2, 0x1f ;  /* 0x0c401f0014037f89 */ /* 0x000e6200000e0000 */
        /* <DEDUP_REMOVED lines=10> */
[----:B------:R-:W-:-:S03]  /*5020*/  FADD.FTZ R9, -R0, R11 ;  /* 0x0000000b00097221 */ /* 0x000fc60000010100 */
[C---:B------:R-:W-:Y:S01]  /*5030*/  FSETP.NEU.FTZ.AND P2, PT, R3.reuse, -INF , PT ;  /* 0xff8000000300780b */ /* 0x040fe20003f5d000 */
[-C--:B------:R-:W-:Y:S01]  /*5040*/  FMUL.FTZ R92, R3, R2.reuse ;  /* 0x00000002035c7220 */ /* 0x080fe20000410000 */
[----:B------:R-:W-:Y:S01]  /*5050*/  FMUL.FTZ R9, R9, R2 ;  /* 0x0000000209097220 */ /* 0x000fe20000410000 */
[----:B------:R-:W-:Y:S01]  /*5060*/  MUFU.EX2 R15, R15 ;  /* 0x0000000f000f7308 */ /* 0x000fe20000000800 */
[----:B------:R-:W-:Y:S02]  /*5070*/  FSEL R11, R3, RZ, P2 ;  /* 0x000000ff030b7208 */ /* 0x000fe40001000000 */
[----:B------:R-:W-:-:S03]  /*5080*/  FSEL R92, R92, RZ, P2 ;  /* 0x000000ff5c5c7208 */ /* 0x000fc60001000000 */
[----:B------:R-:W-:Y:S02]  /*5090*/  FADD.FTZ R11, -R11, R12 ;  /* 0x0000000c0b0b7221 */ /* 0x000fe40000010100 */
[-CC-:B------:R-:W-:Y:S01]  /*50a0*/  FFMA.FTZ R117, R143, R2.reuse, -R92.reuse ;  /* 0x000000028f757223 */ /* 0x180fe2000001085c */
[-CC-:B------:R-:W-:Y:S01]  /*50b0*/  FFMA.FTZ R14, R145, R2.reuse, -R92.reuse ;  /* 0x00000002910e7223 */ /* 0x180fe2000001085c */
[-C--:B------:R-:W-:Y:S01]  /*50c0*/  FMUL.FTZ R11, R11, R2.reuse ;  /* 0x000000020b0b7220 */ /* 0x080fe20000410000 */
[----:B------:R-:W1:Y:S01]  /*50d0*/  MUFU.EX2 R9, R9 ;  /* 0x0000000900097308 */ /* 0x000e620000000800 */
[-CC-:B------:R-:W-:Y:S01]  /*50e0*/  FFMA.FTZ R20, R147, R2.reuse, -R92.reuse ;  /* 0x0000000293147223 */ /* 0x180fe2000001085c */
[-CC-:B------:R-:W-:Y:S01]  /*50f0*/  FFMA.FTZ R95, R95, R2.reuse, -R92.reuse ;  /* 0x000000025f5f7223 */ /* 0x180fe2000001085c */
[-CC-:B0-----:R-:W-:Y:S01]  /*5100*/  FFMA.FTZ R88, R149, R2.reuse, -R92.reuse ;  /* 0x0000000295587223 */ /* 0x181fe2000001085c */
        /* <DEDUP_REMOVED lines=12> */
[----:B------:R0:W2:Y:S01]  /*51d0*/  MUFU.EX2 R0, R11 ;  /* 0x0000000b00007308 */ /* 0x0000a20000000800 */
[----:B-1----:R-:W-:Y:S01]  /*51e0*/  FFMA.FTZ R8, R9, R8, R156 ;  /* 0x0000000809087223 */ /* 0x002fe2000001009c */
[-CC-:B------:R-:W-:Y:S01]  /*51f0*/  FFMA.FTZ R177, R177, R2.reuse, -R92.reuse ;  /* 0x00000002b1b17223 */ /* 0x180fe2000001085c */
[-CC-:B------:R-:W-:Y:S01]  /*5200*/  FFMA.FTZ R123, R123, R2.reuse, -R92.reuse ;  /* 0x000000027b7b7223 */ /* 0x180fe2000001085c */
[-CC-:B------:R-:W-:Y:S01]  /*5210*/  FFMA.FTZ R139, R139, R2.reuse, -R92.reuse ;  /* 0x000000028b8b7223 */ /* 0x180fe2000001085c */
[-CC-:B------:R-:W-:Y:S01]  /*5220*/  FFMA.FTZ R127, R127, R2.reuse, -R92.reuse ;  /* 0x000000027f7f7223 */ /* 0x180fe2000001085c */
[-CC-:B------:R-:W-:Y:S01]  /*5230*/  FFMA.FTZ R179, R179, R2.reuse, -R92.reuse ;  /* 0x00000002b3b37223 */ /* 0x180fe2000001085c */
[-C--:B------:R-:W-:Y:S01]  /*5240*/  FFMA.FTZ R131, R131, R2.reuse, -R92 ;  /* 0x0000000283837223 */ /* 0x080fe2000001085c */
[----:B------:R-:W1:Y:S01]  /*5250*/  MUFU.EX2 R14, R14 ;  /* 0x0000000e000e7308 */ /* 0x000e620000000800 */
[----:B0-----:R-:W-:Y:S01]  /*5260*/  FADD.FTZ R11, R91, R8 ;  /* 0x000000085b0b7221 */ /* 0x001fe20000010000 */
[-CC-:B------:R-:W-:Y:S01]  /*5270*/  FFMA.FTZ R181, R181, R2.reuse, -R92.reuse ;  /* 0x00000002b5b57223 */ /* 0x180fe2000001085c */
[----:B------:R-:W-:-:S02]  /*5280*/  FFMA.FTZ R92, R135, R2, -R92 ;  /* 0x00000002875c7223 */ /* 0x000fc4000001085c */
[----:B------:R-:W-:-:S03]  /*5290*/  FADD.FTZ R8, R158, R11 ;  /* 0x0000000b9e087221 */ /* 0x000fc60000010000 */
[----:B------:R-:W0:Y:S01]  /*52a0*/  MUFU.EX2 R20, R20 ;  /* 0x0000001400147308 */ /* 0x000e220000000800 */
[----:B--2---:R-:W-:-:S07]  /*52b0*/  FFMA.FTZ R5, R0, R5, R117 ;  /* 0x0000000500057223 */ /* 0x004fce0000010075 */
[----:B------:R-:W2:Y:S01]  /*52c0*/  MUFU.EX2 R95, R95 ;  /* 0x0000005f005f7308 */ /* 0x000ea20000000800 */
[----:B-1----:R-:W-:-:S07]  /*52d0*/  FADD.FTZ R5, R14, R5 ;  /* 0x000000050e057221 */ /* 0x002fce0000010000 */
        /* <DEDUP_REMOVED lines=31> */
[----:B0-----:R-:W-:Y:S01]  /*54d0*/  FADD.FTZ R8, R111, R8 ;  /* 0x000000086f087221 */ /* 0x001fe20000010000 */
[----:B------:R-:W-:-:S06]  /*54e0*/  FADD.FTZ R5, R15, R12 ;  /* 0x0000000c0f057221 */ /* 0x000fcc0000010000 */
        /* <DEDUP_REMOVED lines=40> */
.L_x_2212:
[----:B------:R-:W0:Y:S01]  /*5770*/  S2UR UR4, SR_CgaCtaId ;  /* 0x00000000000479c3 */ /* 0x000e220000008800 */
[----:B------:R-:W-:Y:S01]  /*5780*/  UIADD3 UR5, UR5, 0x2a860, URZ ;  /* 0x0002a86005057890 */ /* 0x000fe2000fffe03f */
[C---:B------:R-:W-:Y:S01]  /*5790*/  ISETP.GT.AND P1, PT, R10.reuse, R13, PT ;  /* 0x0000000d0a00720c */ /* 0x040fe20003f24270 */
[----:B------:R-:W-:Y:S01]  /*57a0*/  UMOV UR7, UR60 ;  /* 0x0000003c00077c82 */ /* 0x000fe20008000000 */
[----:B------:R-:W-:Y:S01]  /*57b0*/  F2FP.F16.F32.PACK_AB R147, R141, R147 ;  /* 0x000000938d93723e */ /* 0x000fe200000000ff */
[----:B------:R-:W-:Y:S01]  /*57c0*/  VIADD R10, R10, 0xffffffff ;  /* 0xffffffff0a0a7836 */ /* 0x000fe20000000000 */
[----:B------:R-:W-:Y:S01]  /*57d0*/  F2FP.F16.F32.PACK_AB R143, R127, R139 ;  /* 0x0000008b7f8f723e */ /* 0x000fe200000000ff */
[----:B------:R-:W-:Y:S01]  /*57e0*/  IMAD.MOV.U32 R12, RZ, RZ, R3 ;  /* 0x000000ffff0c7224 */ /* 0x000fe200078e0003 */
[----:B------:R-:W-:Y:S01]  /*57f0*/  F2FP.F16.F32.PACK_AB R156, R91, R156 ;  /* 0x0000009c5b9c723e */ /* 0x000fe200000000ff */
[----:B------:R-:W-:Y:S01]  /*5800*/  IMAD.MOV.U32 R11, RZ, RZ, R4 ;  /* 0x000000ffff0b7224 */ /* 0x000fe200078e0004 */
[----:B------:R-:W-:-:S02]  /*5810*/  F2FP.F16.F32.PACK_AB R157, R14, R117 ;  /* 0x000000750e9d723e */ /* 0x000fc400000000ff */
[----:B------:R-:W-:Y:S02]  /*5820*/  F2FP.F16.F32.PACK_AB R158, R103, R158 ;  /* 0x0000009e679e723e */ /* 0x000fe400000000ff */
[----:B------:R-:W-:Y:S02]  /*5830*/  F2FP.F16.F32.PACK_AB R159, R95, R20 ;  /* 0x000000145f9f723e */ /* 0x000fe400000000ff */
[----:B------:R-:W-:Y:S02]  /*5840*/  F2FP.F16.F32.PACK_AB R152, R119, R152 ;  /* 0x000000987798723e */ /* 0x000fe400000000ff */
[----:B------:R-:W-:Y:S02]  /*5850*/  F2FP.F16.F32.PACK_AB R153, R99, R88 ;  /* 0x000000586399723e */ /* 0x000fe400000000ff */
[----:B------:R-:W-:Y:S02]  /*5860*/  F2FP.F16.F32.PACK_AB R154, R101, R154 ;  /* 0x0000009a659a723e */ /* 0x000fe400000000ff */
[----:B------:R-:W-:Y:S01]  /*5870*/  F2FP.F16.F32.PACK_AB R155, R121, R90 ;  /* 0x0000005a799b723e */ /* 0x000fe200000000ff */
[----:B0-----:R-:W-:Y:S01]  /*5880*/  UPRMT UR5, UR4, 0x654, UR5 ;  /* 0x0000065404057896 */ /* 0x001fe20008000005 */
[----:B------:R-:W-:-:S02]  /*5890*/  F2FP.F16.F32.PACK_AB R148, R21, R148 ;  /* 0x000000941594723e */ /* 0x000fc400000000ff */
[----:B------:R-:W-:Y:S01]  /*58a0*/  UMOV UR4, UR38 ;  /* 0x0000002600047c82 */ /* 0x000fe20008000000 */
[----:B------:R-:W-:Y:S02]  /*58b0*/  F2FP.F16.F32.PACK_AB R149, R94, R149 ;  /* 0x000000955e95723e */ /* 0x000fe400000000ff */
[----:B------:R-:W-:Y:S02]  /*58c0*/  F2FP.F16.F32.PACK_AB R150, R105, R150 ;  /* 0x000000966996723e */ /* 0x000fe400000000ff */
[----:B------:R-:W-:Y:S01]  /*58d0*/  F2FP.F16.F32.PACK_AB R151, R111, R151 ;  /* 0x000000976f97723e */ /* 0x000fe200000000ff */
[----:B------:R-:W-:Y:S01]  /*58e0*/  SYNCS.ARRIVE.TRANS64.RED.A1T0 RZ, [UR5], RZ ;  /* 0x000000ffffff79a7 */ /* 0x000fe20008100405 */
        /* <DEDUP_REMOVED lines=11> */
.L_x_2202:
[----:B------:R-:W-:-:S13]  /*59a0*/  ISETP.GE.AND P1, PT, R10, RZ, PT ;  /* 0x000000ff0a00720c */ /* 0x000fda0003f26270 */
[----:B------:R-:W-:Y:S05]  /*59b0*/  @!P1 BRA `(.L_x_2214) ;  /* 0x0000001c00189947 */ /* 0x000fea0003800000 */
[----:B------:R-:W-:Y:S01]  /*59c0*/  IMAD.MOV.U32 R11, RZ, RZ, R3 ;  /* 0x000000ffff0b7224 */ /* 0x000fe200078e0003 */
[----:B------:R-:W-:Y:S01]  /*59d0*/  UMOV UR6, UR60 ;  /* 0x0000003c00067c82 */ /* 0x000fe20008000000 */
[----:B------:R-:W-:Y:S01]  /*59e0*/  IMAD.MOV.U32 R13, RZ, RZ, R4 ;  /* 0x000000ffff0d7224 */ /* 0x000fe200078e0004 */
[----:B------:R-:W-:-:S06]  /*59f0*/  UMOV UR4, UR38 ;  /* 0x0000002600047c82 */ /* 0x000fcc0008000000 */
.L_x_2225:
        /* <DEDUP_REMOVED lines=8> */
.L_x_2215:
[----:B------:R-:W-:Y:S01]  /*5a80*/  ULEA UR5, UR38, UR39, 0x3 ;  /* 0x0000002726057291 */ /* 0x000fe2000f8e183f */
[----:B------:R-:W-:-:S04]  /*5a90*/  MOV R2, UR60 ;  /* 0x0000003c00027c02 */ /* 0x000fc80008000f00 */
[----:B------:R-:W-:-:S04]  /*5aa0*/  SHF.L.U32 R2, R2, 0x1f, RZ ;  /* 0x0000001f02027819 */ /* 0x000fc800000006ff */
[----:B------:R0:W1:Y:S01]  /*5ab0*/  SYNCS.PHASECHK.TRANS64.TRYWAIT P1, [UR5+0x2a830], R2 ;  /* 0x02a83002ff0075a7 */ /* 0x0000620008020145 */
[----:B------:R-:W-:Y:S05]  /*5ac0*/  @!P0 BRA `(.L_x_2216) ;  /* 0x0000000000048947 */ /* 0x000fea0003800000 */
[----:B------:R-:W-:Y:S01]  /*5ad0*/  BPT.TRAP 0x1 ;  /* 0x000000040000795c */ /* 0x000fe20000300000 */
.L_x_2216:
[----:B-1----:R-:W-:Y:S05]  /*5ae0*/  @P1 BRA `(.L_x_2217) ;  /* 0x0000000000081947 */ /* 0x002fea0003800000 */
[----:B------:R-:W1:Y:S02]  /*5af0*/  SYNCS.PHASECHK.TRANS64.TRYWAIT P1, [UR5+0x2a830], R2 ;  /* 0x02a83002ff0075a7 */ /* 0x000e640008020145 */
[----:B-1----:R-:W-:Y:S05]  /*5b00*/  @!P1 BRA `(.L_x_2218) ;  /* 0x0000008400bc9947 */ /* 0x002fea0003800000 */
.L_x_2217:
        /* <DEDUP_REMOVED lines=131> */
.L_x_2219:
[----:B------:R-:W-:Y:S01]  /*6340*/  ULEA UR5, UR4, UR39, 0x3 ;  /* 0x0000002704057291 */ /* 0x000fe2000f8e183f */
[----:B------:R-:W-:-:S05]  /*6350*/  IMAD.U32 R0, RZ, RZ, UR6 ;  /* 0x00000006ff007e24 */ /* 0x000fca000f8e00ff */
[----:B------:R-:W-:-:S04]  /*6360*/  SHF.L.U32 R0, R0, 0x1f, RZ ;  /* 0x0000001f00007819 */ /* 0x000fc800000006ff */
[----:B------:R2:W3:Y:S01]  /*6370*/  SYNCS.PHASECHK.TRANS64.TRYWAIT P1, [UR5+0x2a850], R0 ;  /* 0x02a85000ff0075a7 */ /* 0x0004e20008020145 */
[----:B------:R-:W-:Y:S05]  /*6380*/  @!P0 BRA `(.L_x_2220) ;  /* 0x0000000000048947 */ /* 0x000fea0003800000 */
[----:B------:R-:W-:Y:S01]  /*6390*/  BPT.TRAP 0x1 ;  /* 0x000000040000795c */ /* 0x000fe20000300000 */
.L_x_2220:
[----:B---3--:R-:W-:Y:S05]  /*63a0*/  @P1 BRA `(.L_x_2221) ;  /* 0x0000000000081947 */ /* 0x008fea0003800000 */
[----:B------:R-:W3:Y:S02]  /*63b0*/  SYNCS.PHASECHK.TRANS64.TRYWAIT P1, [UR5+0x2a850], R0 ;  /* 0x02a85000ff0075a7 */ /* 0x000ee40008020145 */
[----:B---3--:R-:W-:Y:S05]  /*63c0*/  @!P1 BRA `(.L_x_2222) ;  /* 0x0000007c00a49947 */ /* 0x008fea0003800000 */
.L_x_2221:
[----:B------:R-:W-:Y:S01]  /*63d0*/  UIADD3 UR6, UR39, 0x400, URZ ;  /* 0x0000040027067890 */ /* 0x000fe2000fffe03f */
[----:B------:R-:W-:Y:S01]  /*63e0*/  WARPGROUP.ARRIVE ;  /* 0x00000000000079c5 */ /* 0x000fe20000000000 */
[----:B------:R-:W-:Y:S02]  /*63f0*/  UMOV UR11, 0x40000040 ;  /* 0x40000040000b7882 */ /* 0x000fe40000000000 */
[----:B------:R-:W-:-:S04]  /*6400*/  USHF.R.U32.HI UR6, URZ, 0x4, UR6 ;  /* 0x000000043f067899 */ /* 0x000fc80008011606 */
[----:B------:R-:W-:-:S04]  /*6410*/  ULOP3.LUT UR6, UR6, 0x3fff, URZ, 0xc0, !UPT ;  /* 0x00003fff06067892 */ /* 0x000fc8000f8ec03f */
        /* <DEDUP_REMOVED lines=37> */
.L_x_2223:
[----:B-12---:R-:W-:Y:S01]  /*6670*/  FMNMX.FTZ R0, R88, R13, !PT ;  /* 0x0000000d58007209 */ /* 0x006fe20007810000 */
[----:B------:R-:W1:Y:S01]  /*6680*/  S2UR UR6, SR_CgaCtaId ;  /* 0x00000000000679c3 */ /* 0x000e620000008800 */
[----:B0-----:R-:W-:Y:S01]  /*6690*/  FMNMX.FTZ R2, R90, R11, !PT ;  /* 0x0000000b5a027209 */ /* 0x001fe20007810000 */
[----:B------:R-:W-:Y:S01]  /*66a0*/  ULEA UR4, UR7, UR39, 0x3 ;  /* 0x0000002707047291 */ /* 0x000fe2000f8e183f */
[----:B------:R-:W-:Y:S02]  /*66b0*/  FMNMX.FTZ R3, R89, R0, !PT ;  /* 0x0000000059037209 */ /* 0x000fe40007810000 */
[----:B------:R-:W-:Y:S01]  /*66c0*/  FMNMX.FTZ R9, R91, R2, !PT ;  /* 0x000000025b097209 */ /* 0x000fe20007810000 */
[----:B------:R-:W-:Y:S01]  /*66d0*/  UIADD3 UR4, UR4, 0x2a840, URZ ;  /* 0x0002a84004047890 */ /* 0x000fe2000fffe03f */
        /* <DEDUP_REMOVED lines=8> */
[----:B------:R-:W-:Y:S01]  /*6760*/  FMNMX.FTZ R0, R100, R3, !PT ;  /* 0x0000000364007209 */ /* 0x000fe20007810000 */
[----:B-1----:R-:W-:Y:S01]  /*6770*/  UPRMT UR4, UR6, 0x654, UR4 ;  /* 0x0000065406047896 */ /* 0x002fe20008000004 */
[----:B------:R-:W-:Y:S02]  /*6780*/  FMNMX.FTZ R2, R102, R9, !PT ;  /* 0x0000000966027209 */ /* 0x000fe40007810000 */
[----:B------:R-:W-:Y:S02]  /*6790*/  FMNMX.FTZ R3, R101, R0, !PT ;  /* 0x0000000065037209 */ /* 0x000fe40007810000 */
[----:B------:R-:W-:Y:S02]  /*67a0*/  FMNMX.FTZ R9, R103, R2, !PT ;  /* 0x0000000267097209 */ /* 0x000fe40007810000 */
[----:B------:R-:W-:Y:S02]  /*67b0*/  FMNMX.FTZ R0, R104, R3, !PT ;  /* 0x0000000368007209 */ /* 0x000fe40007810000 */
[----:B------:R-:W-:Y:S01]  /*67c0*/  FMNMX.FTZ R2, R106, R9, !PT ;  /* 0x000000096a027209 */ /* 0x000fe20007810000 */
[----:B------:R-:W-:Y:S01]  /*67d0*/  SYNCS.ARRIVE.TRANS64.RED.A1T0 RZ, [UR4], RZ ;  /* 0x000000ffffff79a7 */ /* 0x000fe20008100404 */
        /* <DEDUP_REMOVED lines=33> */
[----:B-1----:R-:W-:-:S03]  /*69f0*/  FMNMX.FTZ R14, R9, R2, !PT ;  /* 0x00000002090e7209 */ /* 0x002fc60007810000 */
[----:B------:R-:W0:Y:S01]  /*6a00*/  SHFL.BFLY PT, R3, R12, 0x1, 0x1f ;  /* 0x0c201f000c037f89 */ /* 0x000e2200000e0000 */
[----:B------:R-:W1:Y:S03]  /*6a10*/  LDC R2, c[0x0][0x988] ;  /* 0x00026200ff027b82 */ /* 0x000e660000000800 */
[----:B------:R-:W2:Y:S01]  /*6a20*/  SHFL.BFLY PT, R15, R14, 0x1, 0x1f ;  /* 0x0c201f000e0f7f89 */ /* 0x000ea200000e0000 */
[----:B0-----:R-:W-:Y:S02]  /*6a30*/  FMNMX.FTZ R4, R12, R3, !PT ;  /* 0x000000030c047209 */ /* 0x001fe40007810000 */
[----:B--2---:R-:W-:-:S03]  /*6a40*/  FMNMX.FTZ R3, R14, R15, !PT ;  /* 0x0000000f0e037209 */ /* 0x004fc60007810000 */
[CC--:B-1----:R-:W-:Y:S01]  /*6a50*/  FMUL.FTZ R137, R4.reuse, R2.reuse ;  /* 0x0000000204897220 */ /* 0x0c2fe20000410000 */
[----:B------:R-:W-:Y:S01]  /*6a60*/  FADD.FTZ R13, -R4, R13 ;  /* 0x0000000d040d7221 */ /* 0x000fe20000010100 */
[----:B------:R-:W-:Y:S02]  /*6a70*/  FADD.FTZ R11, -R3, R11 ;  /* 0x0000000b030b7221 */ /* 0x000fe40000010100 */
[-CC-:B------:R-:W-:Y:S01]  /*6a80*/  FFMA.FTZ R156, R88, R2.reuse, -R137.reuse ;  /* 0x00000002589c7223 */ /* 0x180fe20000010889 */
[-C--:B------:R-:W-:Y:S01]  /*6a90*/  FMUL.FTZ R13, R13, R2.reuse ;  /* 0x000000020d0d7220 */ /* 0x080fe20000410000 */
[-CC-:B------:R-:W-:Y:S01]  /*6aa0*/  FFMA.FTZ R158, R92, R2.reuse, -R137.reuse ;  /* 0x000000025c9e7223 */ /* 0x180fe20000010889 */
[-C--:B------:R-:W-:Y:S01]  /*6ab0*/  FMUL.FTZ R0, R11, R2.reuse ;  /* 0x000000020b007220 */ /* 0x080fe20000410000 */
[-CC-:B------:R-:W-:Y:S01]  /*6ac0*/  FFMA.FTZ R11, R89, R2.reuse, -R137.reuse ;  /* 0x00000002590b7223 */ /* 0x180fe20000010889 */
[-CC-:B------:R-:W-:Y:S01]  /*6ad0*/  FFMA.FTZ R89, R105, R2.reuse, -R137.reuse ;  /* 0x0000000269597223 */ /* 0x180fe20000010889 */
[-CC-:B------:R-:W-:Y:S01]  /*6ae0*/  FFMA.FTZ R105, R121, R2.reuse, -R137.reuse ;  /* 0x0000000279697223 */ /* 0x180fe20000010889 */
[-C--:B------:R-:W-:Y:S01]  /*6af0*/  FMUL.FTZ R121, R3, R2.reuse ;  /* 0x0000000203797220 */ /* 0x080fe20000410000 */
[----:B------:R-:W-:Y:S01]  /*6b00*/  MUFU.EX2 R9, R13 ;  /* 0x0000000d00097308 */ /* 0x000fe20000000800 */
[-CC-:B------:R-:W-:Y:S01]  /*6b10*/  FFMA.FTZ R93, R93, R2.reuse, -R137.reuse ;  /* 0x000000025d5d7223 */ /* 0x180fe20000010889 */
[-C--:B------:R-:W-:Y:S01]  /*6b20*/  FFMA.FTZ R152, R96, R2.reuse, -R137 ;  /* 0x0000000260987223 */ /* 0x080fe20000010889 */
[-CC-:B------:R-:W-:Y:S01]  /*6b30*/  FFMA.FTZ R157, R90, R2.reuse, -R121.reuse ;  /* 0x000000025a9d7223 */ /* 0x180fe20000010879 */
[-CC-:B------:R-:W-:Y:S01]  /*6b40*/  FFMA.FTZ R12, R91, R2.reuse, -R121.reuse ;  /* 0x000000025b0c7223 */ /* 0x180fe20000010879 */
[-CC-:B------:R-:W-:Y:S01]  /*6b50*/  FFMA.FTZ R159, R94, R2.reuse, -R121.reuse ;  /* 0x000000025e9f7223 */ /* 0x180fe20000010879 */
        /* <DEDUP_REMOVED lines=14> */
[-CC-:B------:R-:W-:Y:S01]  /*6c40*/  FFMA.FTZ R110, R110, R2.reuse, -R121.reuse ;  /* 0x000000026e6e7223 */ /* 0x180fe20000010879 */
[-C--:B------:R-:W-:Y:S01]  /*6c50*/  FFMA.FTZ R111, R111, R2.reuse, -R121 ;  /* 0x000000026f6f7223 */ /* 0x080fe20000010879 */
        /* <DEDUP_REMOVED lines=15> */
[-CC-:B------:R-:W-:Y:S01]  /*6d50*/  FFMA.FTZ R126, R126, R2.reuse, -R121.reuse ;  /* 0x000000027e7e7223 */ /* 0x180fe20000010879 */
[-C--:B------:R-:W-:Y:S01]  /*6d60*/  FFMA.FTZ R127, R127, R2.reuse, -R121 ;  /* 0x000000027f7f7223 */ /* 0x080fe20000010879 */
[-C--:B------:R-:W-:Y:S01]  /*6d70*/  FFMA.FTZ R136, R128, R2.reuse, -R137 ;  /* 0x0000000280887223 */ /* 0x080fe20000010889 */
[----:B------:R-:W2:Y:S01]  /*6d80*/  MUFU.EX2 R12, R12 ;  /* 0x0000000c000c7308 */ /* 0x000ea20000000800 */
[----:B-1----:R-:W-:Y:S01]  /*6d90*/  FFMA.FTZ R5, R0, R5, R157 ;  /* 0x0000000500057223 */ /* 0x002fe2000001009d */
[-C--:B------:R-:W-:Y:S01]  /*6da0*/  FFMA.FTZ R130, R130, R2.reuse, -R121 ;  /* 0x0000000282827223 */ /* 0x080fe20000010879 */
[-C--:B------:R-:W-:Y:S01]  /*6db0*/  FFMA.FTZ R113, R129, R2.reuse, -R137 ;  /* 0x0000000281717223 */ /* 0x080fe20000010889 */
[-C--:B------:R-:W-:Y:S01]  /*6dc0*/  FFMA.FTZ R131, R131, R2.reuse, -R121 ;  /* 0x0000000283837223 */ /* 0x080fe20000010879 */
[-CC-:B------:R-:W-:Y:S01]  /*6dd0*/  FFMA.FTZ R138, R132, R2.reuse, -R137.reuse ;  /* 0x00000002848a7223 */ /* 0x180fe20000010889 */
[-C--:B------:R-:W-:Y:S01]  /*6de0*/  FFMA.FTZ R117, R133, R2.reuse, -R137 ;  /* 0x0000000285757223 */ /* 0x080fe20000010889 */
[-CC-:B------:R-:W-:Y:S01]  /*6df0*/  FFMA.FTZ R134, R134, R2.reuse, -R121.reuse ;  /* 0x0000000286867223 */ /* 0x180fe20000010879 */
[----:B------:R-:W1:Y:S01]  /*6e00*/  MUFU.EX2 R158, R158 ;  /* 0x0000009e009e7308 */ /* 0x000e620000000800 */
[----:B0-----:R-:W-:Y:S01]  /*6e10*/  FADD.FTZ R91, R11, R8 ;  /* 0x000000080b5b7221 */ /* 0x001fe20000010000 */
[----:B------:R-:W-:-:S06]  /*6e20*/  FFMA.FTZ R121, R135, R2, -R121 ;  /* 0x0000000287797223 */ /* 0x000fcc0000010879 */
[----:B------:R-:W0:Y:S01]  /*6e30*/  MUFU.EX2 R159, R159 ;  /* 0x0000009f009f7308 */ /* 0x000e220000000800 */
[----:B--2---:R-:W-:-:S07]  /*6e40*/  FADD.FTZ R8, R12, R5 ;  /* 0x000000050c087221 */ /* 0x004fce0000010000 */
[----:B------:R2:W3:Y:S01]  /*6e50*/  MUFU.EX2 R13, R93 ;  /* 0x0000005d000d7308 */ /* 0x0004e20000000800 */
[----:B-1----:R-:W-:-:S07]  /*6e60*/  FADD.FTZ R88, R158, R91 ;  /* 0x0000005b9e587221 */ /* 0x002fce0000010000 */
[----:B------:R-:W1:Y:S01]  /*6e70*/  MUFU.EX2 R14, R14 ;  /* 0x0000000e000e7308 */ /* 0x000e620000000800 */
[----:B0-----:R-:W-:Y:S01]  /*6e80*/  FADD.FTZ R5, R159, R8 ;  /* 0x000000089f057221 */ /* 0x001fe20000010000 */
[-CC-:B--2---:R-:W-:Y:S01]  /*6e90*/  FFMA.FTZ R93, R109, R2.reuse, -R137.reuse ;  /* 0x000000026d5d7223 */ /* 0x184fe20000010889 */
[----:B------:R-:W-:-:S05]  /*6ea0*/  FFMA.FTZ R109, R125, R2, -R137 ;  /* 0x000000027d6d7223 */ /* 0x000fca0000010889 */
        /* <DEDUP_REMOVED lines=84> */
.L_x_2224:
[----:B------:R-:W0:Y:S01]  /*73f0*/  S2UR UR4, SR_CgaCtaId ;  /* 0x00000000000479c3 */ /* 0x000e220000008800 */
[----:B------:R-:W-:Y:S01]  /*7400*/  UIADD3 UR5, UR5, 0x2a860, URZ ;  /* 0x0002a86005057890 */ /* 0x000fe2000fffe03f */
[C---:B------:R-:W-:Y:S01]  /*7410*/  ISETP.GT.AND P1, PT, R10.reuse, RZ, PT ;  /* 0x000000ff0a00720c */ /* 0x040fe20003f24270 */
        /* <DEDUP_REMOVED lines=32> */
.L_x_2214:
        /* <DEDUP_REMOVED lines=67> */
.L_x_2226:
[----:B------:R-:W-:Y:S01]  /*7a50*/  ULEA UR5, UR38, UR39, 0x3 ;  /* 0x0000002726057291 */ /* 0x000fe2000f8e183f */
[----:B------:R-:W-:-:S05]  /*7a60*/  IMAD.U32 R0, RZ, RZ, UR60 ;  /* 0x0000003cff007e24 */ /* 0x000fca000f8e00ff */
[----:B------:R-:W-:-:S04]  /*7a70*/  SHF.L.U32 R0, R0, 0x1f, RZ ;  /* 0x0000001f00007819 */ /* 0x000fc800000006ff */
[----:B------:R0:W1:Y:S01]  /*7a80*/  SYNCS.PHASECHK.TRANS64.TRYWAIT P1, [UR5+0x2a850], R0 ;  /* 0x02a85000ff0075a7 */ /* 0x0000620008020145 */
[----:B------:R-:W-:Y:S05]  /*7a90*/  @!P0 BRA `(.L_x_2227) ;  /* 0x0000000000048947 */ /* 0x000fea0003800000 */
[----:B------:R-:W-:Y:S01]  /*7aa0*/  BPT.TRAP 0x1 ;  /* 0x000000040000795c */ /* 0x000fe20000300000 */
.L_x_2227:
[----:B-1----:R-:W-:Y:S05]  /*7ab0*/  @P1 BRA `(.L_x_2228) ;  /* 0x0000000000081947 */ /* 0x002fea0003800000 */
[----:B------:R-:W1:Y:S02]  /*7ac0*/  SYNCS.PHASECHK.TRANS64.TRYWAIT P1, [UR5+0x2a850], R0 ;  /* 0x02a85000ff0075a7 */ /* 0x000e640008020145 */
[----:B-1----:R-:W-:Y:S05]  /*7ad0*/  @!P1 BRA `(.L_x_2229) ;  /* 0x0000006400f89947 */ /* 0x002fea0003800000 */
.L_x_2228:
[----:B------:R-:W-:Y:S01]  /*7ae0*/  UIADD3 UR39, UR39, 0x400, URZ ;  /* 0x0000040027277890 */ /* 0x000fe2000fffe03f */
[----:B------:R-:W-:Y:S01]  /*7af0*/  WARPGROUP.ARRIVE ;  /* 0x00000000000079c5 */ /* 0x000fe20000000000 */
[----:B------:R-:W-:Y:S01]  /*7b00*/  UMOV UR7, 0x40000040 ;  /* 0x4000004000077882 */ /* 0x000fe20000000000 */
[----:B-1----:R-:W1:Y:S01]  /*7b10*/  SHFL.BFLY PT, R7, R8, 0x2, 0x1f ;  /* 0x0c401f0008077f89 */ /* 0x002e6200000e0000 */
[----:B------:R-:W-:Y:S01]  /*7b20*/  USHF.R.U32.HI UR39, URZ, 0x4, UR39 ;  /* 0x000000043f277899 */ /* 0x000fe20008011627 */
[----:B------:R-:W-:Y:S02]  /*7b30*/  IMAD.MOV.U32 R88, RZ, RZ, -0x800000 ;  /* 0xff800000ff587424 */ /* 0x000fe400078e00ff */
        /* <DEDUP_REMOVED lines=56> */
.L_x_2230:
[----:B------:R-:W0:Y:S01]  /*7ec0*/  S2UR UR6, SR_CgaCtaId ;  /* 0x00000000000679c3 */ /* 0x000e220000008800 */
[----:B------:R-:W-:Y:S01]  /*7ed0*/  UIADD3 UR4, UR5, 0x2a860, URZ ;  /* 0x0002a86005047890 */ /* 0x000fe2000fffe03f */
[----:B------:R-:W-:Y:S01]  /*7ee0*/  FMUL.FTZ R100, R51, R9 ;  /* 0x0000000933647220 */ /* 0x000fe20000410000 */
[----:B------:R-:W-:Y:S01]  /*7ef0*/  UIADD3 UR38, UR38, 0x1, URZ ;  /* 0x0000000126267890 */ /* 0x000fe2000fffe03f */
[----:B------:R-:W-:Y:S01]  /*7f00*/  FMUL.FTZ R89, R44, R5 ;  /* 0x000000052c597220 */ /* 0x000fe20000410000 */
[----:B------:R-:W-:Y:S01]  /*7f10*/  FMUL.FTZ R51, R55, R9 ;  /* 0x0000000937337220 */ /* 0x000fe20000410000 */
[-C--:B------:R-:W-:Y:S01]  /*7f20*/  FMUL.FTZ R92, R45, R5.reuse ;  /* 0x000000052d5c7220 */ /* 0x080fe20000410000 */
[----:B------:R-:W-:Y:S01]  /*7f30*/  UISETP.NE.AND UP0, UPT, UR38, 0x2, UPT ;  /* 0x000000022600788c */ /* 0x000fe2000bf05270 */
[----:B------:R-:W-:Y:S01]  /*7f40*/  FMUL.FTZ R44, R52, R5 ;  /* 0x00000005342c7220 */ /* 0x000fe20000410000 */
        /* <DEDUP_REMOVED lines=15> */
[----:B0-----:R-:W-:Y:S01]  /*8040*/  UPRMT UR4, UR6, 0x654, UR4 ;  /* 0x0000065406047896 */ /* 0x001fe20008000004 */
        /* <DEDUP_REMOVED lines=50> */
.L_x_2194:
        /* <DEDUP_REMOVED lines=10> */
[----:B------:R-:W-:Y:S01]  /*8410*/  IMAD R9, R162, 0x40, R17 ;  /* 0x00000040a2097824 */ /* 0x000fe200078e0211 */
[----:B------:R-:W-:Y:S01]  /*8420*/  SHF.R.S32.HI R62, RZ, 0x1f, R161 ;  /* 0x0000001fff3e7819 */ /* 0x000fe200000114a1 */
[----:B------:R-:W-:Y:S01]  /*8430*/  ULDC.64 UR4, c[0x0][0xb90] ;  /* 0x0002e40000047ab9 */ /* 0x000fe20000000a00 */
[----:B------:R-:W-:Y:S01]  /*8440*/  F2FP.F16.F32.PACK_AB R7, R7, R26 ;  /* 0x0000001a0707723e */ /* 0x000fe200000000ff */
[----:B------:R-:W-:Y:S01]  /*8450*/  IMAD.WIDE.U32 R12, R161, UR4, RZ ;  /* 0x00000004a10c7c25 */ /* 0x000fe2000f8e00ff */
[----:B------:R-:W-:Y:S01]  /*8460*/  F2FP.F16.F32.PACK_AB R6, R29, R6 ;  /* 0x000000061d06723e */ /* 0x000fe200000000ff */
[----:B------:R-:W-:Y:S01]  /*8470*/  ULDC UR6, c[0x0][0xa88] ;  /* 0x0002a20000067ab9 */ /* 0x000fe20000000800 */
[----:B------:R-:W-:Y:S02]  /*8480*/  SHF.R.S32.HI R112, RZ, 0x1f, R23 ;  /* 0x0000001fff707819 */ /* 0x000fe40000011417 */
[----:B------:R-:W-:-:S02]  /*8490*/  F2FP.F16.F32.PACK_AB R80, R81, R80 ;  /* 0x000000505150723e */ /* 0x000fc400000000ff */
[----:B------:R-:W-:Y:S02]  /*84a0*/  F2FP.F16.F32.PACK_AB R52, R73, R52 ;  /* 0x000000344934723e */ /* 0x000fe400000000ff */
[----:B------:R-:W-:Y:S02]  /*84b0*/  F2FP.F16.F32.PACK_AB R55, R78, R55 ;  /* 0x000000374e37723e */ /* 0x000fe400000000ff */
[----:B------:R-:W-:Y:S02]  /*84c0*/  F2FP.F16.F32.PACK_AB R81, R83, R82 ;  /* 0x000000525351723e */ /* 0x000fe400000000ff */
[----:B------:R-:W-:Y:S02]  /*84d0*/  F2FP.F16.F32.PACK_AB R82, R85, R84 ;  /* 0x000000545552723e */ /* 0x000fe400000000ff */
[----:B------:R-:W-:Y:S02]  /*84e0*/  F2FP.F16.F32.PACK_AB R83, R87, R86 ;  /* 0x000000565753723e */ /* 0x000fe400000000ff */
[----:B------:R-:W-:-:S02]  /*84f0*/  MOV R34, R37 ;  /* 0x0000002500227202 */ /* 0x000fc40000000f00 */
[----:B--2---:R-:W-:Y:S01]  /*8500*/  MOV R35, R2 ;  /* 0x0000000200237202 */ /* 0x004fe20000000f00 */
[----:B------:R-:W-:Y:S02]  /*8510*/  IMAD R2, R62, UR4, RZ ;  /* 0x000000043e027c24 */ /* 0x000fe4000f8e02ff */
[----:B------:R-:W-:-:S04]  /*8520*/  IMAD.WIDE R4, R167, 0x2, R34 ;  /* 0x00000002a7047825 */ /* 0x000fc800078e0222 */
[----:B------:R-:W-:Y:S01]  /*8530*/  IMAD.WIDE R34, R9, 0x2, R34 ;  /* 0x0000000209227825 */ /* 0x000fe200078e0222 */
[C---:B------:R-:W-:Y:S02]  /*8540*/  IADD3 R33, P2, R4.reuse, 0x4020, RZ ;  /* 0x0000402004217810 */ /* 0x040fe40007f5e0ff */
[C---:B------:R-:W-:Y:S01]  /*8550*/  IADD3 R21, P6, R4.reuse, 0x20, RZ ;  /* 0x0000002004157810 */ /* 0x040fe20007fde0ff */
[----:B------:R-:W-:Y:S01]  /*8560*/  IMAD R11, R161, UR5, R2 ;  /* 0x00000005a10b7c24 */ /* 0x000fe2000f8e0202 */
[----:B------:R-:W-:Y:S01]  /*8570*/  LOP3.LUT R10, R33, 0x380, RZ, 0xc0, !PT ;  /* 0x00000380210a7812 */ /* 0x000fe200078ec0ff */
[--C-:B------:R-:W-:Y:S01]  /*8580*/  IMAD.X R41, RZ, RZ, R5.reuse, P2 ;  /* 0x000000ffff297224 */ /* 0x100fe200010e0605 */
[----:B------:R-:W-:Y:S01]  /*8590*/  IADD3 R107, P1, R4, 0x4040, RZ ;  /* 0x00004040046b7810 */ /* 0x000fe20007f3e0ff */
[----:B------:R-:W-:Y:S01]  /*85a0*/  IMAD.X R15, RZ, RZ, R5, P6 ;  /* 0x000000ffff0f7224 */ /* 0x000fe200030e0605 */
[----:B------:R-:W-:Y:S01]  /*85b0*/  SHF.R.U64 R10, R10, 0x3, RZ ;  /* 0x000000030a0a7819 */ /* 0x000fe200000012ff */
[----:B------:R-:W-:Y:S01]  /*85c0*/  IMAD.IADD R13, R13, 0x1, R11 ;  /* 0x000000010d0d7824 */ /* 0x000fe200078e020b */
[----:B------:R-:W-:Y:S01]  /*85d0*/  IADD3 R31, P3, R4, 0x4000, RZ ;  /* 0x00004000041f7810 */ /* 0x000fe20007f7e0ff */
[----:B------:R-:W-:Y:S01]  /*85e0*/  ULDC.64 UR4, c[0x0][0xb98] ;  /* 0x0002e60000047ab9 */ /* 0x000fe20000000a00 */
[----:B------:R-:W-:Y:S01]  /*85f0*/  LOP3.LUT R40, R10, R33, RZ, 0x3c, !PT ;  /* 0x000000210a287212 */ /* 0x000fe200078e3cff */
[----:B------:R-:W-:Y:S01]  /*8600*/  IMAD.WIDE.U32 R12, R23, UR4, R12 ;  /* 0x00000004170c7c25 */ /* 0x000fe2000f8e000c */
[----:B------:R-:W-:-:S02]  /*8610*/  IADD3 R33, P6, R34, 0x1000, RZ ;  /* 0x0000100022217810 */ /* 0x000fc40007fde0ff */
[----:B------:R-:W-:Y:S01]  /*8620*/  IADD3 R79, P4, R4, 0x60, RZ ;  /* 0x00000060044f7810 */ /* 0x000fe20007f9e0ff */
[--C-:B------:R-:W-:Y:S01]  /*8630*/  IMAD.X R39, RZ, RZ, R5.reuse, P3 ;  /* 0x000000ffff277224 */ /* 0x100fe200018e0605 */
[----:B------:R-:W-:Y:S02]  /*8640*/  LOP3.LUT R32, R33, 0x380, RZ, 0xc0, !PT ;  /* 0x0000038021207812 */ /* 0x000fe400078ec0ff */
[----:B------:R-:W-:Y:S01]  /*8650*/  IADD3.X R43, RZ, R5, RZ, P1, !PT ;  /* 0x00000005ff2b7210 */ /* 0x000fe20000ffe4ff */
[----:B------:R-:W-:Y:S01]  /*8660*/  IMAD.X R11, RZ, RZ, R5, P4 ;  /* 0x000000ffff0b7224 */ /* 0x000fe200020e0605 */
[----:B------:R-:W-:Y:S02]  /*8670*/  SHF.R.U64 R32, R32, 0x3, RZ ;  /* 0x0000000320207819 */ /* 0x000fe400000012ff */
[----:B---3--:R-:W-:Y:S02]  /*8680*/  ISETP.NE.AND P1, PT, R61, 0x1, PT ;  /* 0x000000013d00780c */ /* 0x008fe40003f25270 */
[----:B------:R-:W-:-:S02]  /*8690*/  LOP3.LUT R8, R31, 0x380, RZ, 0xc0, !PT ;  /* 0x000003801f087812 */ /* 0x000fc400078ec0ff */
[----:B------:R-:W-:Y:S02]  /*86a0*/  LOP3.LUT R32, R32, R33, RZ, 0x3c, !PT ;  /* 0x0000002120207212 */ /* 0x000fe400078e3cff */
[----:B------:R-:W-:Y:S02]  /*86b0*/  SHF.R.U64 R8, R8, 0x3, RZ ;  /* 0x0000000308087819 */ /* 0x000fe400000012ff */
[----:B------:R-:W-:Y:S02]  /*86c0*/  IADD3 R33, P4, R34, 0x3000, RZ ;  /* 0x0000300022217810 */ /* 0x000fe40007f9e0ff */
[----:B------:R-:W-:Y:S02]  /*86d0*/  LOP3.LUT R38, R8, R31, RZ, 0x3c, !PT ;  /* 0x0000001f08267212 */ /* 0x000fe400078e3cff */
[----:B------:R-:W-:Y:S01]  /*86e0*/  LOP3.LUT R28, R33, 0x380, RZ, 0xc0, !PT ;  /* 0x00000380211c7812 */ /* 0x000fe200078ec0ff */
[----:B------:R-:W2:Y:S01]  /*86f0*/  @P1 LDC R109, c[0x0][0xbec] ;  /* 0x0002fb00ff6d1b82 */ /* 0x000ea20000000800 */
[----:B------:R-:W-:Y:S01]  /*8700*/  LOP3.LUT R8, R79, 0x380, RZ, 0xc0, !PT ;  /* 0x000003804f087812 */ /* 0x000fe200078ec0ff */
[----:B------:R-:W-:Y:S01]  /*8710*/  IMAD.X R29, RZ, RZ, R35, P4 ;  /* 0x000000ffff1d7224 */ /* 0x000fe200020e0623 */
[----:B------:R-:W-:-:S02]  /*8720*/  SHF.R.U64 R28, R28, 0x3, RZ ;  /* 0x000000031c1c7819 */ /* 0x000fc400000012ff */
[----:B------:R-:W-:Y:S02]  /*8730*/  IADD3 R47, P0, R4, 0x4060, RZ ;  /* 0x00004060042f7810 */ /* 0x000fe40007f1e0ff */
[----:B------:R-:W-:Y:S01]  /*8740*/  SHF.R.U64 R8, R8, 0x3, RZ ;  /* 0x0000000308087819 */ /* 0x000fe200000012ff */
[----:B------:R-:W3:Y:S01]  /*8750*/  @P1 LDC R111, c[0x0][0xbf0] ;  /* 0x0002fc00ff6f1b82 */ /* 0x000ee20000000800 */
[----:B------:R-:W-:Y:S01]  /*8760*/  LOP3.LUT R28, R28, R33, RZ, 0x3c, !PT ;  /* 0x000000211c1c7212 */ /* 0x000fe200078e3cff */
[----:B------:R-:W-:Y:S01]  /*8770*/  IMAD.X R33, RZ, RZ, R35, P6 ;  /* 0x000000ffff217224 */ /* 0x000fe200030e0623 */
[----:B------:R-:W-:Y:S02]  /*8780*/  LOP3.LUT R46, R47, 0x380, RZ, 0xc0, !PT ;  /* 0x000003802f2e7812 */ /* 0x000fe400078ec0ff */
[----:B------:R-:W-:Y:S02]  /*8790*/  LOP3.LUT R10, R8, R79, RZ, 0x3c, !PT ;  /* 0x0000004f080a7212 */ /* 0x000fe400078e3cff */
[----:B------:R-:W-:-:S02]  /*87a0*/  IADD3 R79, P6, R34, 0x7000, RZ ;  /* 0x00007000224f7810 */ /* 0x000fc40007fde0ff */
[----:B------:R-:W-:Y:S02]  /*87b0*/  SHF.R.U64 R46, R46, 0x3, RZ ;  /* 0x000000032e2e7819 */ /* 0x000fe400000012ff */
[----:B------:R-:W-:Y:S02]  /*87c0*/  LOP3.LUT R26, R79, 0x380, RZ, 0xc0, !PT ;  /* 0x000003804f1a7812 */ /* 0x000fe400078ec0ff */
[----:B------:R-:W-:Y:S01]  /*87d0*/  LOP3.LUT R46, R46, R47, RZ, 0x3c, !PT ;  /* 0x0000002f2e2e7212 */ /* 0x000fe200078e3cff */
[----:B------:R-:W-:Y:S01]  /*87e0*/  IMAD.X R47, RZ, RZ, R5, P0 ;  /* 0x000000ffff2f7224 */ /* 0x000fe200000e0605 */
[----:B------:R-:W-:Y:S02]  /*87f0*/  LOP3.LUT R14, R107, 0x380, RZ, 0xc0, !PT ;  /* 0x000003806b0e7812 */ /* 0x000fe400078ec0ff */
[----:B------:R-:W-:Y:S02]  /*8800*/  SHF.R.U64 R26, R26, 0x3, RZ ;  /* 0x000000031a1a7819 */ /* 0x000fe400000012ff */
[----:B------:R-:W-:-:S02]  /*8810*/  LOP3.LUT R9, R4, 0x380, RZ, 0xc0, !PT ;  /* 0x0000038004097812 */ /* 0x000fc400078ec0ff */
[----:B------:R-:W-:Y:S02]  /*8820*/  SHF.R.U64 R14, R14, 0x3, RZ ;  /* 0x000000030e0e7819 */ /* 0x000fe400000012ff */
[----:B------:R-:W-:Y:S02]  /*8830*/  LOP3.LUT R26, R26, R79, RZ, 0x3c, !PT ;  /* 0x0000004f1a1a7212 */ /* 0x000fe400078e3cff */
[----:B------:R-:W-:Y:S02]  /*8840*/  SHF.R.U64 R9, R9, 0x3, RZ ;  /* 0x0000000309097819 */ /* 0x000fe400000012ff */
[----:B------:R-:W-:Y:S01]  /*8850*/  MOV R79, R46 ;  /* 0x0000002e004f7202 */ /* 0x000fe20000000f00 */
[----:B------:R-:W-:Y:S01]  /*8860*/  IMAD.IADD R46, R19, 0x1, R16 ;  /* 0x00000001132e7824 */ /* 0x000fe200078e0210 */
[----:B------:R-:W-:Y:S01]  /*8870*/  BAR.SYNC.DEFER_BLOCKING 0x1, 0x100 ;  /* 0x0044000000007b1d */ /* 0x000fe20000010000 */
[----:B------:R-:W-:Y:S02]  /*8880*/  IADD3 R25, P5, R4, 0x40, RZ ;  /* 0x0000004004197810 */ /* 0x000fe40007fbe0ff */
[----:B------:R-:W-:-:S02]  /*8890*/  LOP3.LUT R2, R21, 0x380, RZ, 0xc0, !PT ;  /* 0x0000038015027812 */ /* 0x000fc400078ec0ff */
[----:B------:R-:W-:Y:S02]  /*88a0*/  LOP3.LUT R42, R14, R107, RZ, 0x3c, !PT ;  /* 0x0000006b0e2a7212 */ /* 0x000fe400078e3cff */
[----:B------:R-:W-:Y:S01]  /*88b0*/  LOP3.LUT R4, R9, R4, RZ, 0x3c, !PT ;  /* 0x0000000409047212 */ /* 0x000fe200078e3cff */
[----:B------:R-:W-:Y:S01]  /*88c0*/  IMAD.X R9, RZ, RZ, R5, P5 ;  /* 0x000000ffff097224 */ /* 0x000fe200028e0605 */
[----:B------:R-:W-:Y:S01]  /*88d0*/  MOV R107, R40 ;  /* 0x00000028006b7202 */ /* 0x000fe20000000f00 */
[----:B--2---:R-:W-:Y:S01]  /*88e0*/  @P1 IMAD.HI.U32 R40, R46, R109, RZ ;  /* 0x0000006d2e281227 */ /* 0x004fe200078e00ff */
[----:B------:R-:W-:Y:S02]  /*88f0*/  SHF.R.U64 R2, R2, 0x3, RZ ;  /* 0x0000000302027819 */ /* 0x000fe400000012ff */
[----:B------:R-:W-:Y:S02]  /*8900*/  IADD3 R31, P5, R34, 0x2000, RZ ;  /* 0x00002000221f7810 */ /* 0x000fe40007fbe0ff */
[----:B------:R-:W-:-:S02]  /*8910*/  MOV R72, R4 ;  /* 0x0000000400487202 */ /* 0x000fc40000000f00 */
[----:B------:R-:W-:Y:S02]  /*8920*/  F2FP.F16.F32.PACK_AB R4, R98, R3 ;  /* 0x000000036204723e */ /* 0x000fe400000000ff */
[----:B------:R-:W-:Y:S01]  /*8930*/  F2FP.F16.F32.PACK_AB R5, R27, R110 ;  /* 0x0000006e1b05723e */ /* 0x000fe200000000ff */
[----:B------:R-:W-:Y:S01]  /*8940*/  IMAD.X R27, RZ, RZ, R35, P6 ;  /* 0x000000ffff1b7224 */ /* 0x000fe200030e0623 */
[----:B------:R-:W-:Y:S02]  /*8950*/  MOV R41, R46 ;  /* 0x0000002e00297202 */ /* 0x000fe40000000f00 */
[----:B---3--:R-:W-:Y:S01]  /*8960*/  @P1 SHF.R.U32.HI R41, RZ, R111, R40 ;  /* 0x0000006fff291219 */ /* 0x008fe20000011628 */
[----:B------:R2:W-:Y:S01]  /*8970*/  STSM.16.M88.4 [R72], R4 ;  /* 0x0000000448007844 */ /* 0x0005e20000000200 */
[----:B------:R-:W-:Y:S02]  /*8980*/  LOP3.LUT R14, R2, R21, RZ, 0x3c, !PT ;  /* 0x00000015020e7212 */ /* 0x000fe400078e3cff */
[----:B------:R-:W-:-:S02]  /*8990*/  LOP3.LUT R2, R25, 0x380, RZ, 0xc0, !PT ;  /* 0x0000038019027812 */ /* 0x000fc400078ec0ff */
[----:B------:R-:W-:Y:S02]  /*89a0*/  LOP3.LUT R30, R31, 0x380, RZ, 0xc0, !PT ;  /* 0x000003801f1e7812 */ /* 0x000fe400078ec0ff */
[----:B------:R-:W-:Y:S02]  /*89b0*/  LOP3.LUT R3, R34, 0x380, RZ, 0xc0, !PT ;  /* 0x0000038022037812 */ /* 0x000fe400078ec0ff */
[----:B------:R-:W-:Y:S02]  /*89c0*/  SHF.R.U64 R2, R2, 0x3, RZ ;  /* 0x0000000302027819 */ /* 0x000fe400000012ff */
[----:B------:R-:W-:Y:S02]  /*89d0*/  SHF.R.U64 R30, R30, 0x3, RZ ;  /* 0x000000031e1e7819 */ /* 0x000fe400000012ff */
[----:B------:R-:W-:Y:S02]  /*89e0*/  IADD3 R21, P0, R34, 0x6000, RZ ;  /* 0x0000600022157810 */ /* 0x000fe40007f1e0ff */
[----:B------:R-:W-:Y:S01]  /*89f0*/  SHF.R.U64 R3, R3, 0x3, RZ ;  /* 0x0000000303037819 */ /* 0x000fe200000012ff */
[----:B--2---:R-:W-:Y:S01]  /*8a00*/  IMAD.MOV R6, RZ, RZ, -R41 ;  /* 0x000000ffff067224 */ /* 0x004fe200078e0a29 */
[----:B------:R-:W-:Y:S01]  /*8a10*/  MOV R110, R10 ;  /* 0x0000000a006e7202 */ /* 0x000fe20000000f00 */
[----:B------:R-:W-:Y:S01]  /*8a20*/  IMAD R4, R112, UR4, RZ ;  /* 0x0000000470047c24 */ /* 0x000fe2000f8e02ff */
[----:B------:R-:W-:Y:S01]  /*8a30*/  LOP3.LUT R8, R2, R25, RZ, 0x3c, !PT ;  /* 0x0000001902087212 */ /* 0x000fe200078e3cff */
[----:B------:R-:W-:Y:S01]  /*8a40*/  IMAD R11, R61, R6, R46 ;  /* 0x000000063d0b7224 */ /* 0x000fe200078e022e */
[----:B------:R-:W-:Y:S01]  /*8a50*/  LOP3.LUT R30, R30, R31, RZ, 0x3c, !PT ;  /* 0x0000001f1e1e7212 */ /* 0x000fe200078e3cff */
[----:B------:R-:W-:Y:S01]  /*8a60*/  IMAD R4, R23, UR5, R4 ;  /* 0x0000000517047c24 */ /* 0x000fe2000f8e0204 */
[C---:B------:R-:W-:Y:S01]  /*8a70*/  IADD3 R31, P3, R34.reuse, 0x4000, RZ ;  /* 0x00004000221f7810 */ /* 0x040fe20007f7e0ff */
[----:B------:R-:W-:Y:S01]  /*8a80*/  ULDC.64 UR4, c[0x0][0xb88] ;  /* 0x0002e20000047ab9 */ /* 0x000fe20000000a00 */
[----:B------:R-:W-:Y:S01]  /*8a90*/  IADD3 R25, P2, R34, 0x5000, RZ ;  /* 0x0000500022197810 */ /* 0x000fe20007f5e0ff */
[----:B------:R-:W-:Y:S01]  /*8aa0*/  IMAD R72, R61, UR6, RZ ;  /* 0x000000063d487c24 */ /* 0x000fe2000f8e02ff */
[----:B------:R-:W-:Y:S01]  /*8ab0*/  LOP3.LUT R34, R3, R34, RZ, 0x3c, !PT ;  /* 0x0000002203227212 */ /* 0x000fe200078e3cff */
[----:B------:R-:W-:Y:S01]  /*8ac0*/  IMAD.X R3, RZ, RZ, R35, P0 ;  /* 0x000000ffff037224 */ /* 0x000fe200000e0623 */
[----:B------:R-:W-:-:S02]  /*8ad0*/  SHF.R.S32.HI R5, RZ, 0x1f, R41 ;  /* 0x0000001fff057819 */ /* 0x000fc40000011429 */
[----:B------:R-:W-:Y:S01]  /*8ae0*/  IADD3 R12, P0, R41, R12, RZ ;  /* 0x0000000c290c7210 */ /* 0x000fe20007f1e0ff */
[----:B------:R-:W-:Y:S01]  /*8af0*/  IMAD.IADD R41, R166, 0x1, R16 ;  /* 0x00000001a6297824 */ /* 0x000fe200078e0210 */
[----:B------:R-:W-:Y:S02]  /*8b00*/  SHF.R.S32.HI R10, RZ, 0x1f, R11 ;  /* 0x0000001fff0a7819 */ /* 0x000fe4000001140b */
[----:B------:R-:W-:Y:S02]  /*8b10*/  LOP3.LUT R2, R21, 0x380, RZ, 0xc0, !PT ;  /* 0x0000038015027812 */ /* 0x000fe400078ec0ff */
[----:B------:R-:W-:Y:S01]  /*8b20*/  IADD3.X R13, R5, R13, R4, P0, !PT ;  /* 0x0000000d050d7210 */ /* 0x000fe200007fe404 */
[----:B------:R-:W-:Y:S01]  /*8b30*/  IMAD R10, R10, UR4, RZ ;  /* 0x000000040a0a7c24 */ /* 0x000fe2000f8e02ff */
[----:B------:R-:W-:Y:S02]  /*8b40*/  LOP3.LUT R24, R25, 0x380, RZ, 0xc0, !PT ;  /* 0x0000038019187812 */ /* 0x000fe400078ec0ff */
[----:B------:R-:W-:Y:S01]  /*8b50*/  MOV R15, R14 ;  /* 0x0000000e000f7202 */ /* 0x000fe20000000f00 */
[----:B------:R-:W-:Y:S01]  /*8b60*/  IMAD.WIDE.U32 R12, R11, UR4, R12 ;  /* 0x000000040b0c7c25 */ /* 0x000fe2000f8e000c */
[----:B------:R-:W-:-:S02]  /*8b70*/  F2FP.F16.F32.PACK_AB R4, R94, R95 ;  /* 0x0000005f5e04723e */ /* 0x000fc400000000ff */
[----:B------:R-:W-:Y:S02]  /*8b80*/  F2FP.F16.F32.PACK_AB R5, R108, R105 ;  /* 0x000000696c05723e */ /* 0x000fe400000000ff */
[----:B------:R-:W-:Y:S02]  /*8b90*/  F2FP.F16.F32.PACK_AB R6, R96, R93 ;  /* 0x0000005d6006723e */ /* 0x000fe400000000ff */
[----:B------:R-:W-:Y:S02]  /*8ba0*/  F2FP.F16.F32.PACK_AB R7, R106, R103 ;  /* 0x000000676a07723e */ /* 0x000fe400000000ff */
[----:B------:R-:W-:Y:S02]  /*8bb0*/  SHF.R.U64 R2, R2, 0x3, RZ ;  /* 0x0000000302027819 */ /* 0x000fe400000012ff */
[----:B------:R-:W-:Y:S01]  /*8bc0*/  MOV R109, R38 ;  /* 0x00000026006d7202 */ /* 0x000fe20000000f00 */
[----:B------:R-:W-:Y:S01]  /*8bd0*/  IMAD R39, R11, UR5, R10 ;  /* 0x000000050b277c24 */ /* 0x000fe2000f8e020a */
[----:B------:R-:W-:Y:S01]  /*8be0*/  SHF.R.U64 R24, R24, 0x3, RZ ;  /* 0x0000000318187819 */ /* 0x000fe200000012ff */
[----:B------:R2:W-:Y:S01]  /*8bf0*/  STSM.16.M88.4 [R15], R4 ;  /* 0x000000040f007844 */ /* 0x0005e20000000200 */
[----:B------:R-:W-:Y:S01]  /*8c00*/  LOP3.LUT R2, R2, R21, RZ, 0x3c, !PT ;  /* 0x0000001502027212 */ /* 0x000fe200078e3cff */
[----:B------:R-:W-:Y:S01]  /*8c10*/  ULDC.64 UR4, c[0x0][0xb50] ;  /* 0x0002d40000047ab9 */ /* 0x000fe20000000a00 */
[----:B------:R-:W-:Y:S01]  /*8c20*/  IMAD.X R21, RZ, RZ, R35, P3 ;  /* 0x000000ffff157224 */ /* 0x000fe200018e0623 */
[----:B------:R-:W-:-:S02]  /*8c30*/  MOV R14, R8 ;  /* 0x00000008000e7202 */ /* 0x000fc40000000f00 */
[----:B------:R-:W-:Y:S02]  /*8c40*/  LOP3.LUT P0, RZ, R164, 0x3, RZ, 0xc0, !PT ;  /* 0x00000003a4ff7812 */ /* 0x000fe4000780c0ff */
[----:B------:R-:W-:Y:S02]  /*8c50*/  F2FP.F16.F32.PACK_AB R8, R91, R90 ;  /* 0x0000005a5b08723e */ /* 0x000fe400000000ff */
[----:B------:R-:W-:Y:S02]  /*8c60*/  F2FP.F16.F32.PACK_AB R9, R104, R101 ;  /* 0x000000656809723e */ /* 0x000fe400000000ff */
[----:B------:R-:W-:Y:S02]  /*8c70*/  F2FP.F16.F32.PACK_AB R10, R92, R89 ;  /* 0x000000595c0a723e */ /* 0x000fe400000000ff */
[----:B------:R-:W-:Y:S01]  /*8c80*/  F2FP.F16.F32.PACK_AB R11, R102, R99 ;  /* 0x00000063660b723e */ /* 0x000fe200000000ff */
[----:B--2---:R-:W-:Y:S01]  /*8c90*/  VIADD R5, R41, 0x8 ;  /* 0x0000000829057836 */ /* 0x004fe20000000000 */
[----:B------:R-:W-:Y:S01]  /*8ca0*/  LEA R40, P3, R12, UR4, 0x2 ;  /* 0x000000040c287c11 */ /* 0x000fe2000f8610ff */
[----:B------:R-:W-:Y:S01]  /*8cb0*/  IMAD.IADD R7, R13, 0x1, R39 ;  /* 0x000000010d077824 */ /* 0x000fe200078e0227 */
[----:B------:R-:W-:Y:S01]  /*8cc0*/  LOP3.LUT R24, R24, R25, RZ, 0x3c, !PT ;  /* 0x0000001918187212 */ /* 0x000fe200078e3cff */
[----:B------:R-:W-:Y:S01]  /*8cd0*/  IMAD.X R25, RZ, RZ, R35, P2 ;  /* 0x000000ffff197224 */ /* 0x000fe200010e0623 */
[-C--:B------:R-:W-:Y:S01]  /*8ce0*/  ISETP.GE.OR P2, PT, R41, R72.reuse, P0 ;  /* 0x000000482900720c */ /* 0x080fe20000746670 */
[----:B------:R2:W-:Y:S01]  /*8cf0*/  STSM.16.M88.4 [R14], R8 ;  /* 0x000000080e007844 */ /* 0x0005e20000000200 */
[----:B------:R-:W-:-:S02]  /*8d00*/  ISETP.GE.OR P0, PT, R5, R72, P0 ;  /* 0x000000480500720c */ /* 0x000fc40000706670 */
[----:B------:R-:W-:Y:S01]  /*8d10*/  LEA.HI.X R41, R12, UR5, R7, 0x2, P3 ;  /* 0x000000050c297c11 */ /* 0x000fe200098f1407 */
[----:B------:R-:W-:Y:S01]  /*8d20*/  SHFL.IDX PT, R38, R40, RZ, 0x1c1f ;  /* 0x001c1fff28267589 */ /* 0x000fe200000e0000 */
[----:B------:R-:W-:Y:S01]  /*8d30*/  F2FP.F16.F32.PACK_AB R4, R49, R48 ;  /* 0x000000303104723e */ /* 0x000fe200000000ff */
[----:B------:R-:W-:Y:S01]  /*8d40*/  ULDC.64 UR4, c[0x0][0xae8] ;  /* 0x0002ba0000047ab9 */ /* 0x000fe20000000a00 */
[----:B------:R-:W-:Y:S01]  /*8d50*/  F2FP.F16.F32.PACK_AB R5, R100, R97 ;  /* 0x000000616405723e */ /* 0x000fe200000000ff */
[----:B------:R-:W3:Y:S01]  /*8d60*/  SHFL.IDX PT, R39, R41, RZ, 0x1c1f ;  /* 0x001c1fff29277589 */ /* 0x000ee200000e0000 */
[----:B------:R-:W-:Y:S02]  /*8d70*/  F2FP.F16.F32.PACK_AB R6, R53, R44 ;  /* 0x0000002c3506723e */ /* 0x000fe400000000ff */
[----:B------:R-:W-:Y:S01]  /*8d80*/  F2FP.F16.F32.PACK_AB R7, R51, R54 ;  /* 0x000000363307723e */ /* 0x000fe200000000ff */
[----:B------:R-:W-:Y:S01]  /*8d90*/  SHFL.IDX PT, R90, R40, 0x1, 0x1c1f ;  /* 0x003c1f00285a7f89 */ /* 0x000fe200000e0000 */
        /* <DEDUP_REMOVED lines=19> */
[----:B------:R-:W-:Y:S02]  /*8ed0*/  LOP3.LUT R20, R20, R31, RZ, 0x3c, !PT ;  /* 0x0000001f14147212 */ /* 0x000fe400078e3cff */
[----:B------:R-:W-:Y:S01]  /*8ee0*/  IADD3.X R31, RZ, R35, RZ, P5, !PT ;  /* 0x00000023ff1f7210 */ /* 0x000fe20002ffe4ff */
[----:B------:R-:W-:Y:S08]  /*8ef0*/  BAR.SYNC.DEFER_BLOCKING 0x1, 0x100 ;  /* 0x0044000000007b1d */ /* 0x000ff00000010000 */
[----:B----4-:R-:W4:Y:S01]  /*8f00*/  @P1 LDC R52, c[0x0][0xbec] ;  /* 0x0002fb00ff341b82 */ /* 0x010f220000000800 */
[----:B---3--:R3:W-:Y:S04]  /*8f10*/  @!P2 ST.E desc[UR36][R38.64], R88 ;  /* 0x000000582600a985 */ /* 0x0087e8000c101924 */
[----:B--2---:R4:W-:Y:S04]  /*8f20*/  @!P0 ST.E desc[UR36][R90.64], R0 ;  /* 0x000000005a008985 */ /* 0x0049e8000c101924 */
[----:B------:R2:W5:Y:S01]  /*8f30*/  LD.E.128 R44, desc[UR36][R32.64] ;  /* 0x00000024202c7980 */ /* 0x000562000c101d00 */
[----:B---3--:R-:W3:Y:S01]  /*8f40*/  @P1 LDC R39, c[0x0][0xbf0] ;  /* 0x0002fc00ff271b82 */ /* 0x008ee20000000800 */
[----:B------:R-:W-:-:S02]  /*8f50*/  IMAD R62, R62, UR4, RZ ;  /* 0x000000043e3e7c24 */ /* 0x000fc4000f8e02ff */
[----:B------:R0:W5:Y:S01]  /*8f60*/  LD.E.128 R40, desc[UR36][R30.64] ;  /* 0x000000241e287980 */ /* 0x000162000c101d00 */
[----:B--2---:R-:W-:-:S03]  /*8f70*/  IMAD R33, R160, 0x20, R162 ;  /* 0x00000020a0217824 */ /* 0x004fc600078e02a2 */
[----:B------:R2:W5:Y:S01]  /*8f80*/  LD.E.128 R4, desc[UR36][R28.64] ;  /* 0x000000241c047980 */ /* 0x000562000c101d00 */
[----:B------:R-:W-:-:S03]  /*8f90*/  IMAD.IADD R33, R16, 0x1, R33 ;  /* 0x0000000110217824 */ /* 0x000fc600078e0221 */
[----:B------:R1:W5:Y:S01]  /*8fa0*/  LD.E.128 R64, desc[UR36][R20.64] ;  /* 0x0000002414407980 */ /* 0x000362000c101d00 */
[----:B0-----:R-:W-:Y:S02]  /*8fb0*/  IMAD R31, R161, UR5, R62 ;  /* 0x00000005a11f7c24 */ /* 0x001fe4000f8e023e */
[----:B----4-:R-:W-:Y:S01]  /*8fc0*/  @P1 IMAD.HI.U32 R0, R33, R52, RZ ;  /* 0x0000003421001227 */ /* 0x010fe200078e00ff */
[----:B------:R0:W5:Y:S03]  /*8fd0*/  LD.E.128 R12, desc[UR36][R2.64] ;  /* 0x00000024020c7980 */ /* 0x000166000c101d00 */
[----:B--2---:R-:W-:Y:S01]  /*8fe0*/  IMAD.WIDE.U32 R28, R161, UR4, RZ ;  /* 0x00000004a11c7c25 */ /* 0x004fe2000f8e00ff */
[----:B------:R-:W-:Y:S01]  /*8ff0*/  ULDC.64 UR4, c[0x0][0xaf0] ;  /* 0x0002bc0000047ab9 */ /* 0x000fe20000000a00 */
[----:B------:R2:W5:Y:S02]  /*9000*/  LD.E.128 R56, desc[UR36][R24.64] ;  /* 0x0000002418387980 */ /* 0x000564000c101d00 */
[----:B-1----:R-:W-:-:S02]  /*9010*/  IMAD.MOV.U32 R21, RZ, RZ, R33 ;  /* 0x000000ffff157224 */ /* 0x002fc400078e0021 */
[----:B------:R-:W-:Y:S01]  /*9020*/  IMAD R20, R112, UR4, RZ ;  /* 0x0000000470147c24 */ /* 0x000fe2000f8e02ff */
[----:B---3--:R-:W-:Y:S01]  /*9030*/  @P1 SHF.R.U32.HI R21, RZ, R39, R0 ;  /* 0x00000027ff151219 */ /* 0x008fe20000011600 */
[----:B0-----:R-:W-:Y:S01]  /*9040*/  IMAD.MOV.U32 R2, RZ, RZ, R28 ;  /* 0x000000ffff027224 */ /* 0x001fe200078e001c */
[----:B------:R-:W-:Y:S01]  /*9050*/  IADD3 R3, R29, R31, RZ ;  /* 0x0000001f1d037210 */ /* 0x000fe20007ffe0ff */
[----:B------:R0:W5:Y:S01]  /*9060*/  LD.E.128 R48, desc[UR36][R34.64] ;  /* 0x0000002422307980 */ /* 0x000162000c101d00 */
[--C-:B------:R-:W-:Y:S01]  /*9070*/  SHF.R.S32.HI R0, RZ, 0x1f, R21.reuse ;  /* 0x0000001fff007819 */ /* 0x100fe20000011415 */
[C---:B--2---:R-:W-:Y:S02]  /*9080*/  IMAD R25, R23.reuse, UR5, R20 ;  /* 0x0000000517197c24 */ /* 0x044fe4000f8e0214 */
[----:B------:R-:W-:Y:S01]  /*9090*/  IMAD.MOV R20, RZ, RZ, -R21 ;  /* 0x000000ffff147224 */ /* 0x000fe200078e0a15 */
[----:B------:R0:W5:Y:S01]  /*90a0*/  LD.E.128 R8, desc[UR36][R26.64] ;  /* 0x000000241a087980 */ /* 0x000162000c101d00 */
[----:B------:R-:W-:Y:S01]  /*90b0*/  IMAD.WIDE.U32 R2, R23, UR4, R2 ;  /* 0x0000000417027c25 */ /* 0x000fe2000f8e0002 */
[----:B------:R-:W-:Y:S01]  /*90c0*/  ULDC.64 UR4, c[0x0][0xae0] ;  /* 0x0002b80000047ab9 */ /* 0x000fe20000000a00 */
[----:B------:R-:W-:Y:S01]  /*90d0*/  @!PT LDS RZ, [RZ] ;  /* 0x00000000fffff984 */ /* 0x000fe20000000800 */
[----:B------:R-:W-:Y:S01]  /*90e0*/  @!PT LDS RZ, [RZ] ;  /* 0x00000000fffff984 */ /* 0x000fe20000000800 */
[----:B------:R-:W-:Y:S01]  /*90f0*/  @!PT LDS RZ, [RZ] ;  /* 0x00000000fffff984 */ /* 0x000fe20000000800 */
[----:B------:R-:W-:Y:S01]  /*9100*/  @!PT LDS RZ, [RZ] ;  /* 0x00000000fffff984 */ /* 0x000fe20000000800 */
[----:B------:R1:W-:Y:S06]  /*9110*/  MEMBAR.ALL.CTA ;  /* 0x0000000000007992 */ /* 0x0003ec0000008000 */
[----:B-1----:R-:W1:Y:S01]  /*9120*/  FENCE.VIEW.ASYNC.S ;  /* 0x00000000000073c6 */ /* 0x002e620000000000 */
[----:B------:R-:W-:-:S02]  /*9130*/  IMAD R0, R0, UR4, RZ ;  /* 0x0000000400007c24 */ /* 0x000fc4000f8e02ff */
        /* <DEDUP_REMOVED lines=9> */
[C---:B------:R-:W-:Y:S02]  /*91d0*/  IMAD R23, R61.reuse, UR5, R0 ;  /* 0x000000053d177c24 */ /* 0x040fe4000f8e0200 */
[----:B------:R-:W-:Y:S01]  /*91e0*/  IMAD.WIDE.U32 R2, R61, UR4, R2 ;  /* 0x000000043d027c25 */ /* 0x000fe2000f8e0002 */
[CC--:B------:R-:W-:Y:S01]  /*91f0*/  ISETP.GE.AND P2, PT, R25.reuse, R72.reuse, PT ;  /* 0x000000481900720c */ /* 0x0c0fe20003f46270 */
[----:B------:R-:W-:Y:S01]  /*9200*/  ULDC.64 UR4, c[0x0][0xa80] ;  /* 0x0002a00000047ab9 */ /* 0x000fe20000000a00 */
[----:B------:R-:W-:Y:S01]  /*9210*/  IADD3 R21, R25, 0x20, RZ ;  /* 0x0000002019157810 */ /* 0x000fe20007ffe0ff */
[----:B------:R-:W-:Y:S01]  /*9220*/  IMAD.IADD R3, R3, 0x1, R23 ;  /* 0x0000000103037824 */ /* 0x000fe200078e0217 */
[C---:B------:R-:W-:Y:S01]  /*9230*/  LEA R0, P3, R2.reuse, UR4, 0x1 ;  /* 0x0000000402007c11 */ /* 0x040fe2000f8608ff */
[----:B------:R-:W-:Y:S01]  /*9240*/  VIADD R37, R37, 0x2a820 ;  /* 0x0002a82025257836 */ /* 0x000fe20000000000 */
[----:B------:R-:W-:Y:S01]  /*9250*/  ISETP.GE.AND P0, PT, R21, R72, PT ;  /* 0x000000481500720c */ /* 0x000fe20003f06270 */
[----:B------:R-:W-:Y:S01]  /*9260*/  VIADD R21, R25, 0x40 ;  /* 0x0000004019157836 */ /* 0x000fe20000000000 */
[----:B------:R-:W-:-:S02]  /*9270*/  LEA.HI.X R16, R2, UR5, R3, 0x1, P3 ;  /* 0x0000000502107c11 */ /* 0x000fc400098f0c03 */
        /* <DEDUP_REMOVED lines=16> */
.L_x_2234:
[----:B------:R-:W-:Y:S05]  /*9380*/  BSYNC B1 ;  /* 0x0000000000017941 */ /* 0x000fea0003800000 */
.L_x_2233:
[----:B--23--:R2:W3:Y:S01]  /*9390*/  SHFL.IDX PT, R21, R16, 0x1, 0x181f ;  /* 0x00381f0010157f89 */ /* 0x00c4e200000e0000 */
[----:B------:R-:W-:Y:S03]  /*93a0*/  BSSY B1, `(.L_x_2235) ;  /* 0x000000c000017945 */ /* 0x000fe60003800000 */
[----:B-1----:R2:W1:Y:S01]  /*93b0*/  SHFL.IDX PT, R20, R0, 0x1, 0x181f ;  /* 0x00381f0000147f89 */ /* 0x00246200000e0000 */
        /* <DEDUP_REMOVED lines=10> */
.L_x_2236:
[----:B------:R-:W-:Y:S05]  /*9460*/  BSYNC B1 ;  /* 0x0000000000017941 */ /* 0x000fea0003800000 */
.L_x_2235:
[----:B---34-:R3:W4:Y:S01]  /*9470*/  SHFL.IDX PT, R21, R16, 0x2, 0x181f ;  /* 0x00581f0010157f89 */ /* 0x01872200000e0000 */
        /* <DEDUP_REMOVED lines=12> */
.L_x_2238:
[----:B------:R-:W-:Y:S05]  /*9540*/  BSYNC B1 ;  /* 0x0000000000017941 */ /* 0x000fea0003800000 */
.L_x_2237:
[----:B-1----:R-:W-:Y:S01]  /*9550*/  VIADD R3, R25, 0x60 ;  /* 0x0000006019037836 */ /* 0x002fe20000000000 */
[----:B0-23--:R-:W0:Y:S04]  /*9560*/  SHFL.IDX PT, R16, R16, 0x3, 0x181f ;  /* 0x00781f0010107f89 */ /* 0x00de2800000e0000 */
[----:B------:R-:W-:Y:S01]  /*9570*/  ISETP.GE.AND P0, PT, R3, R72, PT ;  /* 0x000000480300720c */ /* 0x000fe20003f06270 */
[----:B------:R-:W1:-:S12]  /*9580*/  SHFL.IDX PT, R0, R0, 0x3, 0x181f ;  /* 0x00781f0000007f89 */ /* 0x000e5800000e0000 */
[----:B------:R-:W-:Y:S05]  /*9590*/  @P0 BRA `(.L_x_2239) ;  /* 0x00000008006c0947 */ /* 0x000fea0003800000 */
[----:B------:R-:W-:Y:S02]  /*95a0*/  ULDC UR4, c[0x0][0xac8] ;  /* 0x0002b20000047ab9 */ /* 0x000fe40000000800 */
[----:B------:R-:W-:-:S13]  /*95b0*/  ISETP.GE.AND P1, PT, R17, UR4, PT ;  /* 0x0000000411007c0c */ /* 0x000fda000bf26270 */
[----:B-1----:R-:W-:-:S04]  /*95c0*/  @!P1 LEA R2, P0, R17, R0, 0x1 ;  /* 0x0000000011029211 */ /* 0x002fc800078008ff */
[----:B0-----:R-:W-:Y:S02]  /*95d0*/  @!P1 LEA.HI.X R3, R17, R16, R172, 0x1, P0 ;  /* 0x0000001011039211 */ /* 0x001fe400000f0cac */
[----:B------:R-:W-:-:S03]  /*95e0*/  ISETP.GE.AND P0, PT, R22, UR4, PT ;  /* 0x0000000416007c0c */ /* 0x000fc6000bf06270 */
[----:B-----5:R0:W-:Y:S10]  /*95f0*/  @!P1 ST.E.128 desc[UR36][R2.64], R4 ;  /* 0x0000000402009985 */ /* 0x0201f4000c101d24 */
[----:B------:R-:W-:Y:S05]  /*9600*/  @P0 BRA `(.L_x_2239) ;  /* 0x0000000800500947 */ /* 0x000fea0003800000 */
[----:B0-----:R-:W-:-:S04]  /*9610*/  LEA R2, P0, R22, R0, 0x1 ;  /* 0x0000000016027211 */ /* 0x001fc800078008ff */
[----:B------:R-:W-:-:S05]  /*9620*/  LEA.HI.X R3, R22, R16, R169, 0x1, P0 ;  /* 0x0000001016037211 */ /* 0x000fca00000f0ca9 */
[----:B------:R0:W-:Y:S01]  /*9630*/  ST.E.128 desc[UR36][R2.64], R8 ;  /* 0x0000000802007985 */ /* 0x0001e2000c101d24 */
[----:B------:R-:W-:Y:S05]  /*9640*/  BRA `(.L_x_2239) ;  /* 0x0000000800407947 */ /* 0x000fea0003800000 */
.L_x_2232:
        /* <DEDUP_REMOVED lines=20> */
[----:B------:R-:W-:Y:S01]  /*9790*/  MOV R5, R6 ;  /* 0x0000000600057202 */ /* 0x000fe20000000f00 */
[----:B------:R-:W-:-:S04]  /*97a0*/  IMAD R4, R8, UR4, RZ ;  /* 0x0000000408047c24 */ /* 0x000fc8000f8e02ff */
[----:B------:R-:W-:-:S06]  /*97b0*/  IMAD R7, R161, UR5, R4 ;  /* 0x00000005a1077c24 */ /* 0x000fcc000f8e0204 */
        /* <DEDUP_REMOVED lines=26> */
.L_x_2241:
[----:B------:R-:W-:Y:S05]  /*9960*/  BSYNC B1 ;  /* 0x0000000000017941 */ /* 0x000fea0003800000 */
.L_x_2240:
[----:B------:R-:W-:Y:S01]  /*9970*/  ULDC.64 UR4, c[0x0][0xae8] ;  /* 0x0002ba0000047ab9 */ /* 0x000fe20000000a00 */
[----:B--2---:R-:W-:Y:S01]  /*9980*/  @P1 IMAD.HI.U32 R0, R13, R14, RZ ;  /* 0x0000000e0d001227 */ /* 0x004fe200078e00ff */
[----:B------:R-:W-:Y:S01]  /*9990*/  ULDC UR6, c[0x0][0xa88] ;  /* 0x0002a20000067ab9 */ /* 0x000fe20000000800 */
[----:B------:R-:W-:Y:S02]  /*99a0*/  BSSY B1, `(.L_x_2242) ;  /* 0x0000030000017945 */ /* 0x000fe40003800000 */
[----:B------:R-:W-:Y:S02]  /*99b0*/  IMAD R2, R8, UR4, RZ ;  /* 0x0000000408027c24 */ /* 0x000fe4000f8e02ff */
[----:B----4-:R-:W-:Y:S01]  /*99c0*/  IMAD.MOV.U32 R5, RZ, RZ, R13 ;  /* 0x000000ffff057224 */ /* 0x010fe200078e000d */
[----:B---3--:R-:W-:Y:S01]  /*99d0*/  @P1 SHF.R.U32.HI R5, RZ, R15, R0 ;  /* 0x0000000fff051219 */ /* 0x008fe20000011600 */
[C---:B------:R-:W-:Y:S02]  /*99e0*/  IMAD R7, R161.reuse, UR5, R2 ;  /* 0x00000005a1077c24 */ /* 0x040fe4000f8e0202 */
[----:B------:R-:W-:Y:S01]  /*99f0*/  IMAD.WIDE.U32 R2, R161, UR4, RZ ;  /* 0x00000004a1027c25 */ /* 0x000fe2000f8e00ff */
[----:B------:R-:W-:Y:S01]  /*9a00*/  ULDC.64 UR4, c[0x0][0xaf0] ;  /* 0x0002bc0000047ab9 */ /* 0x000fe20000000a00 */
[----:B------:R-:W-:-:S02]  /*9a10*/  SHF.R.S32.HI R0, RZ, 0x1f, R5 ;  /* 0x0000001fff007819 */ /* 0x000fc40000011405 */
[----:B------:R-:W-:Y:S02]  /*9a20*/  IMAD R4, R10, UR4, RZ ;  /* 0x000000040a047c24 */ /* 0x000fe4000f8e02ff */
[----:B------:R-:W-:Y:S02]  /*9a30*/  IMAD.IADD R3, R3, 0x1, R7 ;  /* 0x0000000103037824 */ /* 0x000fe400078e0207 */
[----:B------:R-:W-:Y:S01]  /*9a40*/  IMAD R7, R23, UR5, R4 ;  /* 0x0000000517077c24 */ /* 0x000fe2000f8e0204 */
[----:B------:R-:W-:Y:S01]  /*9a50*/  IADD3 R4, -R5, RZ, RZ ;  /* 0x000000ff05047210 */ /* 0x000fe20007ffe1ff */
[----:B------:R-:W-:Y:S01]  /*9a60*/  IMAD.WIDE.U32 R2, R23, UR4, R2 ;  /* 0x0000000417027c25 */ /* 0x000fe2000f8e0002 */
[----:B------:R-:W-:-:S03]  /*9a70*/  ULDC.64 UR4, c[0x0][0xae0] ;  /* 0x0002b80000047ab9 */ /* 0x000fc60000000a00 */
        /* <DEDUP_REMOVED lines=34> */
.L_x_2243:
[----:B------:R-:W-:Y:S05]  /*9ca0*/  BSYNC B1 ;  /* 0x0000000000017941 */ /* 0x000fea0003800000 */
.L_x_2242:
        /* <DEDUP_REMOVED lines=13> */
.L_x_2245:
[----:B------:R-:W-:Y:S05]  /*9d80*/  BSYNC B1 ;  /* 0x0000000000017941 */ /* 0x000fea0003800000 */
.L_x_2244:
        /* <DEDUP_REMOVED lines=13> */
.L_x_2247:
[----:B------:R-:W-:Y:S05]  /*9e60*/  BSYNC B1 ;  /* 0x0000000000017941 */ /* 0x000fea0003800000 */
.L_x_2246:
[----:B0-----:R-:W-:Y:S01]  /*9e70*/  IADD3 R0, R16, 0x60, RZ ;  /* 0x0000006010007810 */ /* 0x001fe20007ffe0ff */
[----:B--2-4-:R-:W0:Y:S03]  /*9e80*/  SHFL.IDX PT, R5, R5, 0x3, 0x181f ;  /* 0x00781f0005057f89 */ /* 0x014e2600000e0000 */
        /* <DEDUP_REMOVED lines=12> */
.L_x_2239:
[----:B------:R-:W-:Y:S05]  /*9f50*/  BSYNC B0 ;  /* 0x0000000000007941 */ /* 0x000fea0003800000 */
.L_x_2231:
[----:B------:R-:W-:Y:S02]  /*9f60*/  ULDC UR4, c[0x0][0xc38] ;  /* 0x00030e0000047ab9 */ /* 0x000fe40000000800 */
[----:B-1----:R-:W-:-:S13]  /*9f70*/  ISETP.GE.AND P0, PT, R36, UR4, PT ;  /* 0x0000000424007c0c */ /* 0x002fda000bf06270 */
[----:B------:R-:W-:Y:S05]  /*9f80*/  @!P0 BRA `(.L_x_2248) ;  /* 0xffffff6c005c8947 */ /* 0x000fea000383ffff */
[----:B------:R-:W-:Y:S05]  /*9f90*/  EXIT ;  /* 0x000000000000794d */ /* 0x000fea0003800000 */
.L_x_2190:
[----:B------:R-:W-:-:S08]  /*9fa0*/  NOP ;  /* 0x0000000000007918 */ /* 0x000fd00000000000 */
[----:B0-----:R-:W0:-:S00]  /*9fb0*/  USETMAXREG.DEALLOC.CTAPOOL 0x28 ;  /* 0x00000028000079c8 */ /* 0x001e0000080e0500 */
[----:B0-----:R-:W-:-:S06]  /*9fc0*/  LOP3.LUT R0, R0, 0x3, RZ, 0xc0, !PT ;  /* 0x0000000300007812 */ /* 0x001fcc00078ec0ff */
[----:B------:R-:W0:Y:S01]  /*9fd0*/  S2UR UR9, SR_CTAID.X ;  /* 0x00000000000979c3 */ /* 0x000e220000002500 */
[----:B------:R-:W-:Y:S01]  /*9fe0*/  LOP3.LUT R16, R16, 0xfffff7ff, RZ, 0xc0, !PT ;  /* 0xfffff7ff10107812 */ /* 0x000fe200078ec0ff */
[----:B------:R-:W-:Y:S01]  /*9ff0*/  STL [R1], RZ ;  /* 0x000000ff01007387 */ /* 0x000fe20000100800 */
[----:B------:R-:W-:Y:S02]  /*a000*/  IMAD.MOV.U32 R26, RZ, RZ, 0x1 ;  /* 0x00000001ff1a7424 */ /* 0x000fe400078e00ff */
[----:B------:R-:W-:Y:S01]  /*a010*/  IMAD.MOV.U32 R23, RZ, RZ, RZ ;  /* 0x000000ffff177224 */ /* 0x000fe200078e00ff */
        /* <DEDUP_REMOVED lines=23> */
[----:B------:R-:W-:Y:S01]  /*a190*/  MOV R23, RZ ;  /* 0x000000ff00177202 */ /* 0x000fe20000000f00 */
[----:B------:R-:W-:Y:S01]  /*a1a0*/  UMOV UR5, 0x400 ;  /* 0x0000040000057882 */ /* 0x000fe20000000000 */
[----:B------:R-:W-:Y:S01]  /*a1b0*/  USEL UR4, UR4, 0x1, UP0 ;  /* 0x0000000104047887 */ /* 0x000fe20008000000 */
[----:B------:R-:W-:-:S03]  /*a1c0*/  ULDC UR46, c[0x0][0xc] ;  /* 0x00000300002e7ab9 */ /* 0x000fc60000000800 */
[----:B------:R-:W-:-:S04]  /*a1d0*/  UIMAD UR38, UR4, UR38, URZ ;  /* 0x00000026042672a4 */ /* 0x000fc8000f8e023f */
[----:B------:R-:W-:Y:S02]  /*a1e0*/  UIADD3 UR4, UR38, 0x5f, URZ ;  /* 0x0000005f26047890 */ /* 0x000fe4000fffe03f */
        /* <DEDUP_REMOVED lines=30> */
[C---:B------:R-:W-:Y:S01]  /*a3d0*/  ISETP.GE.AND P0, PT, R37.reuse, UR39, PT ;  /* 0x0000002725007c0c */ /* 0x040fe2000bf06270 */
[----:B------:R-:W-:Y:S01]  /*a3e0*/  ULDC UR39, c[0x0][0x448] ;  /* 0x0001120000277ab9 */ /* 0x000fe20000000800 */
[----:B------:R-:W-:Y:S01]  /*a3f0*/  LOP3.LUT R16, R16, 0xfffffeff, RZ, 0xc0, !PT ;  /* 0xfffffeff10107812 */ /* 0x000fe200078ec0ff */
[----:B------:R-:W-:Y:S02]  /*a400*/  UIMAD UR39, UR39, UR40, URZ ;  /* 0x00000028272772a4 */ /* 0x000fe4000f8e023f */
[----:B------:R-:W-:Y:S01]  /*a410*/  UIADD3 UR40, UR38, 0x60, -UR40 ;  /* 0x0000006026287890 */ /* 0x000fe2000fffe828 */
        /* <DEDUP_REMOVED lines=9> */
.L_x_2298:
        /* <DEDUP_REMOVED lines=22> */
.L_x_2250:
[----:B------:R-:W-:Y:S01]  /*a610*/  ULDC UR8, c[0x0][0xc54] ;  /* 0x0003150000087ab9 */ /* 0x000fe20000000800 */
[----:B------:R-:W-:Y:S01]  /*a620*/  UMOV UR6, UR7 ;  /* 0x0000000700067c82 */ /* 0x000fe20008000000 */
[----:B------:R-:W-:-:S11]  /*a630*/  UISETP.NE.AND UP0, UPT, UR8, 0x1, UPT ;  /* 0x000000010800788c */ /* 0x000fd6000bf05270 */
[----:B------:R-:W-:Y:S02]  /*a640*/  @UP0 ULDC.64 UR10, c[0x0][0xc58] ;  /* 0x00031600000a0ab9 */ /* 0x000fe40000000a00 */
[----:B------:R-:W-:-:S04]  /*a650*/  UIMAD.WIDE.U32 UR4, UR7, UR10, URZ ;  /* 0x0000000a070472a5 */ /* 0x000fc8000f8e003f */
[----:B------:R-:W-:-:S04]  /*a660*/  @UP0 USHF.R.U32.HI UR6, URZ, UR11, UR5 ;  /* 0x0000000b3f060299 */ /* 0x000fc80008011605 */
[----:B------:R-:W-:-:S12]  /*a670*/  UIMAD UR4, UR6, UR8, URZ ;  /* 0x00000008060472a4 */ /* 0x000fd8000f8e023f */
.L_x_2251:
        /* <DEDUP_REMOVED lines=25> */
[----:B------:R-:W-:Y:S01]  /*a810*/  UP2UR UR48, UPR, URZ, 0x4 ;  /* 0x000000043f307883 */ /* 0x000fe20008000000 */
[----:B------:R-:W-:Y:S01]  /*a820*/  BSSY B7, `(.L_x_2252) ;  /* 0x0000331000077945 */ /* 0x000fe20003800000 */
[----:B------:R-:W-:-:S04]  /*a830*/  USHF.L.U32 UR6, UR44, 0x7, URZ ;  /* 0x000000072c067899 */ /* 0x000fc8000800063f */
[----:B------:R-:W-:Y:S01]  /*a840*/  UIADD3 UR6, UR6, 0x7f, URZ ;  /* 0x0000007f06067890 */ /* 0x000fe2000fffe03f */
[----:B------:R-:W-:Y:S01]  /*a850*/  @UP2 ULDC UR4, c[0x0][0x44c] ;  /* 0x0001130000042ab9 */ /* 0x000fe20000000800 */
[----:B------:R-:W-:Y:S02]  /*a860*/  @UP2 ULDC UR7, c[0x0][0x450] ;  /* 0x0001140000072ab9 */ /* 0x000fe40000000800 */
[----:B------:R-:W-:-:S04]  /*a870*/  UIMAD.WIDE.U32 UR4, UR6, UR4, URZ ;  /* 0x00000004060472a5 */ /* 0x000fc8000f8e003f */
[----:B------:R-:W-:-:S04]  /*a880*/  @UP2 USHF.R.U32.HI UR6, URZ, UR7, UR5 ;  /* 0x000000073f062299 */ /* 0x000fc80008011605 */
[----:B------:R-:W-:-:S04]  /*a890*/  UIADD3 UR4, UR40, UR6, URZ ;  /* 0x0000000628047290 */ /* 0x000fc8000fffe03f */
[----:B------:R-:W-:-:S04]  /*a8a0*/  UIMAD.WIDE UR4, UR4, 0x2aaaaaab, URZ ;  /* 0x2aaaaaab040478a5 */ /* 0x000fc8000f8e023f */
[----:B------:R-:W-:-:S04]  /*a8b0*/  USHF.R.U32.HI UR4, URZ, 0x1f, UR5 ;  /* 0x0000001f3f047899 */ /* 0x000fc80008011605 */
[----:B------:R-:W-:-:S04]  /*a8c0*/  ULEA.HI.SX32 UR4, UR5, UR4, 0x1c ;  /* 0x0000000405047291 */ /* 0x000fc8000f8fe23f */
[----:B------:R-:W-:-:S04]  /*a8d0*/  UISETP.LT.AND UP0, UPT, UR41, UR4, UPT ;  /* 0x000000042900728c */ /* 0x000fc8000bf01270 */
[----:B------:R-:W-:-:S06]  /*a8e0*/  USEL UR45, UR41, UR4, UP0 ;  /* 0x00000004292d7287 */ /* 0x000fcc0008000000 */
[----:B------:R-:W-:-:S13]  /*a8f0*/  ISETP.LT.AND P0, PT, RZ, UR45, PT ;  /* 0x0000002dff007c0c */ /* 0x000fda000bf01270 */
[----:B0-----:R-:W-:Y:S05]  /*a900*/  @P0 BRA `(.L_x_2253) ;  /* 0x0000000000440947 */ /* 0x001fea0003800000 */
        /* <DEDUP_REMOVED lines=17> */
.L_x_2253:
        /* <DEDUP_REMOVED lines=8> */
[----:B------:R-:W-:Y:S01]  /*aaa0*/  IMAD.U32 R5, RZ, RZ, UR5 ;  /* 0x00000005ff057e24 */ /* 0x000fe2000f8e00ff */
[----:B------:R-:W-:Y:S01]  /*aab0*/  ULDC.64 UR4, c[0x4][0x8] ;  /* 0x0100020000047ab9 */ /* 0x000fe20000000a00 */
[----:B------:R-:W0:Y:S01]  /*aac0*/  LDC.64 R2, c[0x4][R2] ;  /* 0x0100000002027b82 */ /* 0x000e220000000a00 */
        /* <DEDUP_REMOVED lines=8> */
[----:B0----5:R-:W-:Y:S05]  /*ab50*/  CALL.ABS.NOINC R2 ;  /* 0x0000000002007343 */ /* 0x021fea0003c00000 */
.L_x_2256:
[----:B------:R-:W-:Y:S05]  /*ab60*/  BSYNC B6 ;  /* 0x0000000000067941 */ /* 0x000fea0003800000 */
.L_x_2255:
        /* <DEDUP_REMOVED lines=20> */
.L_x_2259:
[----:B------:R0:W1:Y:S01]  /*acb0*/  LDC.64 R2, c[0x4][R18] ;  /* 0x0100000012027b82 */ /* 0x0000620000000a00 */
[----:B------:R-:W-:Y:S01]  /*acc0*/  ULDC.64 UR4, c[0x4][0x90] ;  /* 0x0100240000047ab9 */ /* 0x000fe20000000a00 */
[----:B------:R-:W-:Y:S01]  /*acd0*/  ULDC.64 UR6, c[0x4][0x98] ;  /* 0x0100260000067ab9 */ /* 0x000fe20000000a00 */
[----:B------:R-:W-:Y:S01]  /*ace0*/  IMAD.U32 R4, RZ, RZ, UR4 ;  /* 0x00000004ff047e24 */ /* 0x000fe2000f8e00ff */
[----:B------:R-:W-:Y:S01]  /*acf0*/  MOV R6, UR6 ;  /* 0x0000000600067c02 */ /* 0x000fe20008000f00 */
[----:B------:R-:W-:Y:S01]  /*ad00*/  IMAD.U32 R5, RZ, RZ, UR5 ;  /* 0x00000005ff057e24 */ /* 0x000fe2000f8e00ff */
[----:B------:R-:W-:Y:S01]  /*ad10*/  ULDC.64 UR4, c[0x4][0x18] ;  /* 0x0100060000047ab9 */ /* 0x000fe20000000a00 */
[----:B------:R-:W-:Y:S02]  /*ad20*/  IMAD.U32 R7, RZ, RZ, UR7 ;  /* 0x00000007ff077e24 */ /* 0x000fe4000f8e00ff */
[----:B------:R-:W-:Y:S02]  /*ad30*/  IMAD.U32 R10, RZ, RZ, UR4 ;  /* 0x00000004ff0a7e24 */ /* 0x000fe4000f8e00ff */
[----:B------:R-:W-:-:S02]  /*ad40*/  IMAD.U32 R11, RZ, RZ, UR5 ;  /* 0x00000005ff0b7e24 */ /* 0x000fc4000f8e00ff */
[----:B------:R-:W-:Y:S02]  /*ad50*/  IMAD.MOV.U32 R8, RZ, RZ, 0x70 ;  /* 0x00000070ff087424 */ /* 0x000fe400078e00ff */
[----:B------:R-:W-:Y:S02]  /*ad60*/  IMAD.MOV.U32 R12, RZ, RZ, 0x1 ;  /* 0x00000001ff0c7424 */ /* 0x000fe400078e00ff */
[----:B0-----:R-:W-:-:S07]  /*ad70*/  IMAD.MOV.U32 R13, RZ, RZ, RZ ;  /* 0x000000ffff0d7224 */ /* 0x001fce00078e00ff */
[----:B------:R-:W-:-:S07]  /*ad80*/  LEPC R20, `(.L_x_2258) ;  /* 0x000000001014794e */ /* 0x000fce0000000000 */
[----:B-1----:R-:W-:Y:S05]  /*ad90*/  CALL.ABS.NOINC R2 ;  /* 0x0000000002007343 */ /* 0x002fea0003c00000 */
.L_x_2258:
[----:B------:R-:W-:Y:S05]  /*ada0*/  BSYNC B6 ;  /* 0x0000000000067941 */ /* 0x000fea0003800000 */
.L_x_2257:
[----:B------:R-:W-:Y:S01]  /*adb0*/  ULDC.64 UR4, c[0x0][0x9f8] ;  /* 0x00027e0000047ab9 */ /* 0x000fe20000000a00 */
[----:B------:R-:W-:Y:S01]  /*adc0*/  MOV R29, UR43 ;  /* 0x0000002b001d7c02 */ /* 0x000fe20008000f00 */
        /* <DEDUP_REMOVED lines=13> */
.L_x_2314:
        /* <DEDUP_REMOVED lines=15> */
[----:B------:R-:W-:Y:S02]  /*af90*/  ISETP.GT.U32.OR P0, PT, R8, 0x5f, P0 ;  /* 0x0000005f0800780c */ /* 0x000fe40000704470 */
[----:B------:R-:W-:Y:S02]  /*afa0*/  MOV R9, R0 ;  /* 0x0000000000097202 */ /* 0x000fe40000000f00 */
        /* <DEDUP_REMOVED lines=16> */
[----:B------:R-:W-:Y:S02]  /*b0b0*/  LOP3.LUT R16, R16, 0xffffffbf, RZ, 0xc0, !PT ;  /* 0xffffffbf10107812 */ /* 0x000fe400078ec0ff */
[----:B------:R-:W-:Y:S01]  /*b0c0*/  MOV R24, UR4 ;  /* 0x0000000400187c02 */ /* 0x000fe20008000f00 */
        /* <DEDUP_REMOVED lines=10> */
.L_x_2261:
        /* <DEDUP_REMOVED lines=21> */
[----:B------:R-:W-:-:S04]  /*b2c0*/  SHF.L.U32 R3, R26, 0x1f, RZ ;  /* 0x0000001f1a037819 */ /* 0x000fc800000006ff */
[----:B------:R-:W-:-:S06]  /*b2d0*/  LEA.HI.X R19, R2, UR5, R19, 0x1, P0 ;  /* 0x0000000502137c11 */ /* 0x000fcc00080f0c13 */
[----:B------:R-:W0:Y:S02]  /*b2e0*/  SYNCS.PHASECHK.TRANS64.TRYWAIT P0, [R0+URZ+0x2a840], R3 ;  /* 0x02a84003000075a7 */ /* 0x000e24000800017f */
[----:B0-----:R-:W-:Y:S05]  /*b2f0*/  @!P0 BRA `(.L_x_2263) ;  /* 0x0000003000348947 */ /* 0x001fea0003800000 */
.L_x_2315:
[----:B------:R-:W-:Y:S05]  /*b300*/  BSYNC B0 ;  /* 0x0000000000007941 */ /* 0x000fea0003800000 */
.L_x_2262:
        /* <DEDUP_REMOVED lines=21> */
[----:B------:R-:W-:Y:S01]  /*b460*/  UMOV UR4, 0xffffffff ;  /* 0xffffffff00047882 */ /* 0x000fe20000000000 */
[----:B------:R-:W-:Y:S01]  /*b470*/  IADD3 R3, R3, R5, RZ ;  /* 0x0000000503037210 */ /* 0x000fe20007ffe0ff */
        /* <DEDUP_REMOVED lines=17> */
[----:B0-----:R-:W-:Y:S02]  /*b590*/  @P0 LEA R14, P1, R37, R14, 0x1 ;  /* 0x0000000e250e0211 */ /* 0x001fe400078208ff */
[----:B------:R-:W-:-:S03]  /*b5a0*/  @P0 LEA R25, R5, R17, 0x1 ;  /* 0x0000001105190211 */ /* 0x000fc600078e08ff */
        /* <DEDUP_REMOVED lines=21> */
[----:B------:R-:W-:-:S03]  /*b700*/  @P0 IMAD R25, R5, 0x2, R17 ;  /* 0x0000000205190824 */ /* 0x000fc600078e0211 */
[----:B------:R-:W-:Y:S01]  /*b710*/  @P0 IADD3.X R9, RZ, R8, RZ, P1, !PT ;  /* 0x00000008ff090210 */ /* 0x000fe20000ffe4ff */
[----:B-1----:R-:W-:Y:S01]  /*b720*/  @P0 IMAD.MOV.U32 R2, RZ, RZ, R14 ;  /* 0x000000ffff020224 */ /* 0x002fe200078e000e */
[----:B------:R-:W-:Y:S03]  /*b730*/  SHFL.IDX PT, R8, R6, 0x4, 0x181f ;  /* 0x00981f0006087f89 */ /* 0x000fe600000e0000 */
[----:B------:R-:W-:Y:S01]  /*b740*/  @P0 IMAD.MOV.U32 R3, RZ, RZ, R9 ;  /* 0x000000ffff030224 */ /* 0x000fe200078e0009 */
        /* <DEDUP_REMOVED lines=9> */
[----:B------:R0:W1:Y:S02]  /*b7e0*/  SHFL.IDX PT, R8, R6, 0x5, 0x181f ;  /* 0x00b81f0006087f89 */ /* 0x00006400000e0000 */
[----:B------:R-:W-:Y:S02]  /*b7f0*/  @P0 MOV R3, R9 ;  /* 0x0000000900030202 */ /* 0x000fe40000000f00 */
[----:B------:R0:W2:Y:S04]  /*b800*/  SHFL.IDX PT, R14, R4, 0x5, 0x181f ;  /* 0x00b81f00040e7f89 */ /* 0x0000a800000e0000 */
[----:B------:R0:W-:Y:S04]  /*b810*/  @P0 LDGSTS.E.BYPASS.LTC128B.128 [R21+0x1a400], desc[UR36][R2.64], !P4 ;  /* 0x1a40000002150fae */ /* 0x0001e8000e101d64 */
[----:B------:R0:W-:Y:S04]  /*b820*/  @P0 LDGSTS.E.BYPASS.LTC128B.128 [R21+0x1d400], desc[UR36][R2.64+0x80], !P3 ;  /* 0x1d40008002150fae */ /* 0x0001e8000d901d64 */
[----:B------:R0:W-:Y:S02]  /*b830*/  @P0 LDGSTS.E.BYPASS.LTC128B.128 [R21+0x20400], desc[UR36][R2.64+0x100], !P2 ;  /* 0x2040010002150fae */ /* 0x0001e4000d101d64 */
.L_x_2329:
        /* <DEDUP_REMOVED lines=12> */
.L_x_2265:
        /* <DEDUP_REMOVED lines=10> */
.L_x_2266:
        /* <DEDUP_REMOVED lines=11> */
[----:B------:R-:W-:Y:S01]  /*ba50*/  IMAD.U32 R4, RZ, RZ, UR6 ;  /* 0x00000006ff047e24 */ /* 0x000fe2000f8e00ff */
[----:B------:R-:W-:Y:S01]  /*ba60*/  MOV R7, UR9 ;  /* 0x0000000900077c02 */ /* 0x000fe20008000f00 */
[----:B------:R-:W0:Y:S01]  /*ba70*/  LDC.64 R2, c[0x4][R2] ;  /* 0x0100000002027b82 */ /* 0x000e220000000a00 */
[----:B------:R-:W-:Y:S02]  /*ba80*/  IMAD.U32 R5, RZ, RZ, UR7 ;  /* 0x00000007ff057e24 */ /* 0x000fe4000f8e00ff */
[----:B------:R-:W-:Y:S02]  /*ba90*/  IMAD.U32 R6, RZ, RZ, UR8 ;  /* 0x00000008ff067e24 */ /* 0x000fe4000f8e00ff */
[----:B------:R-:W-:-:S02]  /*baa0*/  IMAD.U32 R10, RZ, RZ, UR4 ;  /* 0x00000004ff0a7e24 */ /* 0x000fc4000f8e00ff */
[----:B------:R-:W-:Y:S02]  /*bab0*/  IMAD.U32 R11, RZ, RZ, UR5 ;  /* 0x00000005ff0b7e24 */ /* 0x000fe4000f8e00ff */
[----:B------:R-:W-:Y:S02]  /*bac0*/  IMAD.MOV.U32 R8, RZ, RZ, 0x70 ;  /* 0x00000070ff087424 */ /* 0x000fe400078e00ff */
[----:B------:R-:W-:Y:S02]  /*bad0*/  IMAD.MOV.U32 R12, RZ, RZ, 0x1 ;  /* 0x00000001ff0c7424 */ /* 0x000fe400078e00ff */
[----:B------:R-:W-:-:S07]  /*bae0*/  IMAD.MOV.U32 R13, RZ, RZ, RZ ;  /* 0x000000ffff0d7224 */ /* 0x000fce00078e00ff */
[----:B------:R-:W-:-:S07]  /*baf0*/  LEPC R20, `(.L_x_2268) ;  /* 0x000000001014794e */ /* 0x000fce0000000000 */
[----:B0-----:R-:W-:Y:S05]  /*bb00*/  CALL.ABS.NOINC R2 ;  /* 0x0000000002007343 */ /* 0x001fea0003c00000 */
.L_x_2268:
[----:B------:R-:W-:Y:S05]  /*bb10*/  BSYNC B6 ;  /* 0x0000000000067941 */ /* 0x000fea0003800000 */
.L_x_2267:
[----:B0-----:R-:W0:Y:S01]  /*bb20*/  S2R R2, SR_TID.X ;  /* 0x0000000000027919 */ /* 0x001e220000002100 */
[----:B------:R-:W-:Y:S01]  /*bb30*/  UISETP.NE.AND UP0, UPT, UR48, URZ, UPT ;  /* 0x0000003f3000728c */ /* 0x000fe2000bf05270 */
[----:B------:R-:W-:Y:S01]  /*bb40*/  MOV R0, UR44 ;  /* 0x0000002c00007c02 */ /* 0x000fe20008000f00 */
[----:B------:R-:W-:Y:S01]  /*bb50*/  ULDC.64 UR8, c[0x0][0x2d8] ;  /* 0x0000b60000087ab9 */ /* 0x000fe20000000a00 */
[----:B------:R-:W-:Y:S02]  /*bb60*/  R2UR UR6, R28 ;  /* 0x000000001c0672ca */ /* 0x000fe400000e0000 */
[----:B------:R-:W-:Y:S02]  /*bb70*/  R2UR UR7, R22 ;  /* 0x00000000160772ca */ /* 0x000fe400000e0000 */
[----:B------:R-:W-:Y:S02]  /*bb80*/  PLOP3.LUT P0, PT, PT, PT, UP0, 0x80, 0x0 ;  /* 0x000000000000781c */ /* 0x000fe40003f0f008 */
[----:B------:R-:W-:-:S02]  /*bb90*/  LOP3.LUT P3, RZ, R16, 0x400, RZ, 0xc0, !PT ;  /* 0x0000040010ff7812 */ /* 0x000fc4000786c0ff */
[----:B------:R-:W-:Y:S01]  /*bba0*/  @UP0 ULDC UR4, c[0x0][0x44c] ;  /* 0x0001130000040ab9 */ /* 0x000fe20000000800 */
[C---:B------:R-:W-:Y:S02]  /*bbb0*/  LOP3.LUT P4, RZ, R16.reuse, 0x200, RZ, 0xc0, !PT ;  /* 0x0000020010ff7812 */ /* 0x040fe4000788c0ff */
[----:B------:R-:W-:Y:S02]  /*bbc0*/  LOP3.LUT P5, RZ, R16, 0x100, RZ, 0xc0, !PT ;  /* 0x0000010010ff7812 */ /* 0x000fe400078ac0ff */
[----:B------:R-:W-:-:S04]  /*bbd0*/  UIMAD UR6, UR6, UR8, URZ ;  /* 0x00000008060672a4 */ /* 0x000fc8000f8e023f */
[----:B------:R-:W-:Y:S02]  /*bbe0*/  UIMAD UR7, UR7, UR9, UR6 ;  /* 0x00000009070772a4 */ /* 0x000fe4000f8e0206 */
[----:B------:R-:W-:Y:S01]  /*bbf0*/  USHF.R.S32.HI UR6, URZ, 0x1f, UR43 ;  /* 0x0000001f3f067899 */ /* 0x000fe2000801142b */
[----:B0-----:R-:W-:-:S05]  /*bc00*/  IMAD.SHL.U32 R2, R2, 0x10, RZ ;  /* 0x0000001002027824 */ /* 0x001fca00078e00ff */
[----:B------:R-:W-:-:S05]  /*bc10*/  LOP3.LUT R2, R36, 0x70, R2, 0xf8, !PT ;  /* 0x0000007024027812 */ /* 0x000fca00078ef802 */
[----:B------:R-:W-:-:S04]  /*bc20*/  IMAD R0, R0, 0x80, R2 ;  /* 0x0000008000007824 */ /* 0x000fc800078e0202 */
        /* <DEDUP_REMOVED lines=35> */
[----:B------:R-:W-:-:S03]  /*be60*/  MOV R3, UR44 ;  /* 0x0000002c00037c02 */ /* 0x000fc60008000f00 */
[----:B------:R-:W1:Y:S02]  /*be70*/  SHFL.IDX PT, R2, R5, RZ, 0x181f ;  /* 0x00181fff05027589 */ /* 0x000e6400000e0000 */
[----:B------:R-:W-:Y:S02]  /*be80*/  IMAD R4, R3, 0x80, R36 ;  /* 0x0000008003047824 */ /* 0x000fe400078e0224 */
[----:B------:R-:W-:Y:S02]  /*be90*/  SHFL.IDX PT, R6, R5, 0x1, 0x181f ;  /* 0x00381f0005067f89 */ /* 0x000fe400000e0000 */
[C---:B------:R-:W-:Y:S01]  /*bea0*/  VIADD R7, R4.reuse, 0x10 ;  /* 0x0000001004077836 */ /* 0x040fe20000000000 */
[----:B------:R-:W-:-:S13]  /*beb0*/  ISETP.GE.AND P0, PT, R4, UR39, PT ;  /* 0x0000002704007c0c */ /* 0x000fda000bf06270 */
        /* <DEDUP_REMOVED lines=11> */
[----:B------:R-:W-:Y:S02]  /*bf70*/  SHFL.IDX PT, R6, R5, 0x2, 0x181f ;  /* 0x00581f0005067f89 */ /* 0x000fe400000e0000 */
[----:B------:R-:W-:Y:S01]  /*bf80*/  @!P0 MOV R3, R7 ;  /* 0x0000000700038202 */ /* 0x000fe20000000f00 */
        /* <DEDUP_REMOVED lines=17> */
[----:B0-----:R-:W-:-:S04]  /*c0a0*/  @!P0 LEA R14, P1, R37, R14, 0x1 ;  /* 0x0000000e250e8211 */ /* 0x001fc800078208ff */
[----:B-1----:R-:W-:Y:S01]  /*c0b0*/  @!P0 MOV R2, R14 ;  /* 0x0000000e00028202 */ /* 0x002fe20000000f00 */
[----:B------:R-:W-:Y:S01]  /*c0c0*/  @!P0 IMAD.X R7, RZ, RZ, R6, P1 ;  /* 0x000000ffff078224 */ /* 0x000fe200008e0606 */
[----:B------:R-:W0:Y:S03]  /*c0d0*/  SHFL.IDX PT, R14, R0, 0x4, 0x181f ;  /* 0x00981f00000e7f89 */ /* 0x000e2600000e0000 */
[----:B------:R-:W-:Y:S01]  /*c0e0*/  @!P0 IMAD.MOV.U32 R3, RZ, RZ, R7 ;  /* 0x000000ffff038224 */ /* 0x000fe200078e0007 */
[----:B------:R-:W1:Y:S01]  /*c0f0*/  SHFL.IDX PT, R6, R5, 0x4, 0x181f ;  /* 0x00981f0005067f89 */ /* 0x000e6200000e0000 */
[----:B------:R-:W-:-:S03]  /*c100*/  VIADD R7, R4, 0x40 ;  /* 0x0000004004077836 */ /* 0x000fc60000000000 */
[----:B------:R-:W-:Y:S04]  /*c110*/  @!P0 LDGSTS.E.BYPASS.LTC128B.128 [R31+0xdc00], desc[UR36][R2.64], !P3 ;  /* 0x0dc00000021f8fae */ /* 0x000fe8000d901d64 */
[----:B------:R-:W-:Y:S04]  /*c120*/  @!P0 LDGSTS.E.BYPASS.LTC128B.128 [R31+0x11c00], desc[UR36][R2.64+0x80], !P4 ;  /* 0x11c00080021f8fae */ /* 0x000fe8000e101d64 */
[----:B------:R2:W-:Y:S01]  /*c130*/  @!P0 LDGSTS.E.BYPASS.LTC128B.128 [R31+0x15c00], desc[UR36][R2.64+0x100], !P5 ;  /* 0x15c00100021f8fae */ /* 0x0005e2000e901d64 */
[----:B------:R-:W-:-:S13]  /*c140*/  ISETP.GE.AND P0, PT, R7, UR39, PT ;  /* 0x0000002707007c0c */ /* 0x000fda000bf06270 */
[----:B0-----:R-:W-:-:S05]  /*c150*/  @!P0 LEA R14, P1, R37, R14, 0x1 ;  /* 0x0000000e250e8211 */ /* 0x001fca00078208ff */
[----:B-1----:R-:W-:Y:S02]  /*c160*/  @!P0 IMAD.X R7, RZ, RZ, R6, P1 ;  /* 0x000000ffff078224 */ /* 0x002fe400008e0606 */
[----:B--2---:R-:W-:Y:S01]  /*c170*/  @!P0 IMAD.MOV.U32 R2, RZ, RZ, R14 ;  /* 0x000000ffff028224 */ /* 0x004fe200078e000e */
        /* <DEDUP_REMOVED lines=9> */
[----:B------:R-:W-:Y:S01]  /*c210*/  @!P0 IADD3.X R7, RZ, R6, RZ, P1, !PT ;  /* 0x00000006ff078210 */ /* 0x000fe20000ffe4ff */
[----:B-1----:R-:W-:Y:S01]  /*c220*/  @!P0 IMAD.MOV.U32 R2, RZ, RZ, R14 ;  /* 0x000000ffff028224 */ /* 0x002fe200078e000e */
[----:B------:R-:W-:Y:S03]  /*c230*/  SHFL.IDX PT, R6, R5, 0x6, 0x181f ;  /* 0x00d81f0005067f89 */ /* 0x000fe600000e0000 */
[----:B------:R-:W-:Y:S01]  /*c240*/  @!P0 IMAD.MOV.U32 R3, RZ, RZ, R7 ;  /* 0x000000ffff038224 */ /* 0x000fe200078e0007 */
[----:B------:R-:W0:Y:S01]  /*c250*/  SHFL.IDX PT, R14, R0, 0x6, 0x181f ;  /* 0x00d81f00000e7f89 */ /* 0x000e2200000e0000 */
[----:B------:R-:W-:-:S03]  /*c260*/  VIADD R7, R4, 0x60 ;  /* 0x0000006004077836 */ /* 0x000fc60000000000 */
        /* <DEDUP_REMOVED lines=13> */
.L_x_2346:
[----:B------:R-:W-:-:S04]  /*c340*/  IADD3 R4, R4, 0x70, RZ ;  /* 0x0000007004047810 */ /* 0x000fc80007ffe0ff */
        /* <DEDUP_REMOVED lines=11> */
.L_x_2270:
        /* <DEDUP_REMOVED lines=18> */
.L_x_2347:
[----:B------:R-:W-:Y:S05]  /*c520*/  BSYNC B0 ;  /* 0x0000000000007941 */ /* 0x000fea0003800000 */
.L_x_2271:
[----:B------:R-:W-:-:S06]  /*c530*/  UISETP.GE.AND UP0, UPT, UR45, 0x2, UPT ;  /* 0x000000022d00788c */ /* 0x000fcc000bf06270 */
[----:B------:R-:W-:-:S13]  /*c540*/  PLOP3.LUT P0, PT, PT, PT, UP0, 0x40, 0x0 ;  /* 0x000000000000781c */ /* 0x000fda0003f0e808 */
[----:B------:R-:W-:Y:S05]  /*c550*/  @P0 BRA `(.L_x_2273) ;  /* 0x0000000c00cc0947 */ /* 0x000fea0003800000 */
[----:B------:R-:W-:Y:S01]  /*c560*/  UIADD3 UR4, UR45, -0x2, URZ ;  /* 0xfffffffe2d047890 */ /* 0x000fe2000fffe03f */
[----:B------:R-:W-:Y:S01]  /*c570*/  BSSY B0, `(.L_x_2273) ;  /* 0x00000f1000007945 */ /* 0x000fe20003800000 */
[----:B------:R-:W-:Y:S02]  /*c580*/  IMAD.MOV.U32 R20, RZ, RZ, R26 ;  /* 0x000000ffff147224 */ /* 0x000fe400078e001a */
[----:B------:R-:W-:Y:S02]  /*c590*/  IMAD.MOV.U32 R9, RZ, RZ, R23 ;  /* 0x000000ffff097224 */ /* 0x000fe400078e0017 */
[----:B------:R-:W-:Y:S01]  /*c5a0*/  IMAD.MOV.U32 R27, RZ, RZ, R24 ;  /* 0x000000ffff1b7224 */ /* 0x000fe200078e0018 */
[----:B------:R-:W-:-:S07]  /*c5b0*/  MOV R8, UR4 ;  /* 0x0000000400087c02 */ /* 0x000fce0008000f00 */
.L_x_2286:
[----:B------:R-:W1:Y:S01]  /*c5c0*/  LDC R3, c[0x0][0x430] ;  /* 0x00010c00ff037b82 */ /* 0x000e620000000800 */
[----:B0-----:R-:W0:Y:S01]  /*c5d0*/  S2R R0, SR_TID.X ;  /* 0x0000000000007919 */ /* 0x001e220000002100 */
[----:B------:R-:W-:Y:S01]  /*c5e0*/  IMAD R10, R8, 0x60, R32 ;  /* 0x00000060080a7824 */ /* 0x000fe200078e0220 */
[----:B------:R-:W-:Y:S01]  /*c5f0*/  LOP3.LUT P1, RZ, R16, 0x40, RZ, 0xc0, !PT ;  /* 0x0000004010ff7812 */ /* 0x000fe2000782c0ff */
[----:B------:R-:W-:Y:S01]  /*c600*/  VIADD R23, R9, 0x1 ;  /* 0x0000000109177836 */ /* 0x000fe20000000000 */
[----:B-1----:R-:W-:Y:S01]  /*c610*/  ISETP.NE.AND P0, PT, R3, 0x1, PT ;  /* 0x000000010300780c */ /* 0x002fe20003f05270 */
[----:B0-----:R-:W-:-:S12]  /*c620*/  IMAD.SHL.U32 R0, R0, 0x10, RZ ;  /* 0x0000001000007824 */ /* 0x001fd800078e00ff */
        /* <DEDUP_REMOVED lines=17> */
[----:B------:R-:W-:Y:S02]  /*c740*/  @!P2 LEA.HI.X R5, R2, R5, R0, 0x2, P0 ;  /* 0x000000050205a211 */ /* 0x000fe400000f1400 */
[----:B------:R-:W-:Y:S01]  /*c750*/  MOV R0, RZ ;  /* 0x000000ff00007202 */ /* 0x000fe20000000f00 */
[----:B------:R-:W-:Y:S01]  /*c760*/  IMAD.MOV R7, RZ, RZ, -R11 ;  /* 0x000000ffff077224 */ /* 0x000fe200078e0a0b */
[C---:B------:R-:W-:Y:S01]  /*c770*/  ISETP.NE.AND P0, PT, R23.reuse, 0x2, PT ;  /* 0x000000021700780c */ /* 0x040fe20003f05270 */
        /* <DEDUP_REMOVED lines=10> */
.L_x_2274:
[----:B------:R-:W-:Y:S01]  /*c820*/  IMAD R6, R23, 0x8, R17 ;  /* 0x0000000817067824 */ /* 0x000fe200078e0211 */
[----:B------:R-:W-:Y:S01]  /*c830*/  SHF.L.U32 R3, R26, 0x1f, RZ ;  /* 0x0000001f1a037819 */ /* 0x000fe200000006ff */
[----:B------:R-:W-:Y:S03]  /*c840*/  BSSY B1, `(.L_x_2275) ;  /* 0x0000003000017945 */ /* 0x000fe60003800000 */
[----:B------:R-:W0:Y:S02]  /*c850*/  SYNCS.PHASECHK.TRANS64.TRYWAIT P0, [R6+URZ+0x2a840], R3 ;  /* 0x02a84003060075a7 */ /* 0x000e24000800017f */
[----:B0-----:R-:W-:Y:S05]  /*c860*/  @!P0 BRA `(.L_x_2276) ;  /* 0x0000002c00948947 */ /* 0x001fea0003800000 */
.L_x_2348:
[----:B------:R-:W-:Y:S05]  /*c870*/  BSYNC B1 ;  /* 0x0000000000017941 */ /* 0x000fea0003800000 */
.L_x_2275:
        /* <DEDUP_REMOVED lines=27> */
[----:B------:R-:W-:Y:S01]  /*ca30*/  SHF.L.U32 R5, R37, 0x1, RZ ;  /* 0x0000000125057819 */ /* 0x000fe200000006ff */
[----:B------:R-:W-:Y:S02]  /*ca40*/  IMAD R8, R8, 0x2, R17 ;  /* 0x0000000208087824 */ /* 0x000fe400078e0211 */
        /* <DEDUP_REMOVED lines=36> */
.L_x_2362:
        /* <DEDUP_REMOVED lines=10> */
.L_x_2278:
        /* <DEDUP_REMOVED lines=10> */
.L_x_2279:
[----:B------:R1:W-:Y:S01]  /*cdd0*/  SYNCS.ARRIVE.TRANS64.A1T0 RZ, [R6+URZ+0x2a830], RZ ;  /* 0x02a830ff06ff79a7 */ /* 0x0003e2000810003f */
[----:B------:R-:W-:Y:S05]  /*cde0*/  @!P2 BRA `(.L_x_2280) ;  /* 0x000000000004a947 */ /* 0x000fea0003800000 */
[----:B------:R-:W-:Y:S01]  /*cdf0*/  BPT.TRAP 0x1 ;  /* 0x000000040000795c */ /* 0x000fe20000300000 */
.L_x_2280:
[----:B0-----:R-:W-:Y:S01]  /*ce00*/  SHF.L.U32 R3, R20, 0x1f, RZ ;  /* 0x0000001f14037819 */ /* 0x001fe200000006ff */
[----:B-1----:R-:W-:Y:S01]  /*ce10*/  IMAD R6, R9, 0x8, R17 ;  /* 0x0000000809067824 */ /* 0x002fe200078e0211 */
[----:B------:R-:W-:Y:S03]  /*ce20*/  BSSY B1, `(.L_x_2281) ;  /* 0x0000003000017945 */ /* 0x000fe60003800000 */
[----:B------:R-:W0:Y:S02]  /*ce30*/  SYNCS.PHASECHK.TRANS64.TRYWAIT P0, [R6+URZ+0x2a860], R3 ;  /* 0x02a86003060075a7 */ /* 0x000e24000800017f */
[----:B0-----:R-:W-:Y:S05]  /*ce40*/  @!P0 BRA `(.L_x_2282) ;  /* 0x0000002c00e88947 */ /* 0x001fea0003800000 */
.L_x_2363:
[----:B------:R-:W-:Y:S05]  /*ce50*/  BSYNC B1 ;  /* 0x0000000000017941 */ /* 0x000fea0003800000 */
.L_x_2281:
[----:B------:R-:W-:Y:S01]  /*ce60*/  IMAD.MOV.U32 R2, RZ, RZ, -0x60 ;  /* 0xffffffa0ff027424 */ /* 0x000fe200078e00ff */
[----:B------:R-:W-:Y:S01]  /*ce70*/  UMOV UR4, 0xffffffff ;  /* 0xffffffff00047882 */ /* 0x000fe20000000000 */
[C---:B------:R-:W-:Y:S01]  /*ce80*/  LOP3.LUT P2, RZ, R16.reuse, 0x2, RZ, 0xc0, !PT ;  /* 0x0000000210ff7812 */ /* 0x040fe2000784c0ff */
        /* <DEDUP_REMOVED lines=17> */
[----:B------:R-:W0:Y:S01]  /*cfa0*/  SHFL.IDX PT, R14, R18, 0x2, 0x181f ;  /* 0x00581f00120e7f89 */ /* 0x000e2200000e0000 */
[----:B-1----:R-:W-:Y:S02]  /*cfb0*/  IADD3.X R3, RZ, R3, RZ, P0, !PT ;  /* 0x00000003ff037210 */ /* 0x002fe400007fe4ff */
        /* <DEDUP_REMOVED lines=22> */
[----:B------:R-:W0:Y:S04]  /*d120*/  SHFL.IDX PT, R19, R19, 0x5, 0x181f ;  /* 0x00b81f0013137f89 */ /* 0x000e2800000e0000 */
[----:B------:R2:W3:Y:S01]  /*d130*/  SHFL.IDX PT, R14, R18, 0x5, 0x181f ;  /* 0x00b81f00120e7f89 */ /* 0x0004e200000e0000 */
[----:B-1----:R-:W-:Y:S01]  /*d140*/  IMAD.X R3, RZ, RZ, R3, P0 ;  /* 0x000000ffff037224 */ /* 0x002fe200000e0603 */
[----:B------:R-:W-:-:S13]  /*d150*/  ISETP.LT.OR P0, PT, R8, 0x41, P2 ;  /* 0x000000410800780c */ /* 0x000fda0001701670 */
[----:B------:R2:W-:Y:S01]  /*d160*/  LDGSTS.E.BYPASS.LTC128B.128 [R7+0x2400], desc[UR36][R2.64], !P0 ;  /* 0x0240000002077fae */ /* 0x0005e2000c101d64 */
[----:B------:R-:W-:-:S13]  /*d170*/  ISETP.LT.OR P0, PT, R8, 0x41, P1 ;  /* 0x000000410800780c */ /* 0x000fda0000f01670 */
[----:B0--3--:R2:W-:Y:S02]  /*d180*/  LDGSTS.E.BYPASS.LTC128B.128 [R7+0x5400], desc[UR36][R2.64+0x80], !P0 ;  /* 0x0540008002077fae */ /* 0x0095e4000c101d64 */
.L_x_2377:
[----:B0-2---:R-:W-:Y:S01]  /*d190*/  IADD3 R2, P0, R14, R5, RZ ;  /* 0x000000050e027210 */ /* 0x005fe20007f1e0ff */
        /* <DEDUP_REMOVED lines=18> */
[----:B------:R-:W-:-:S05]  /*d2c0*/  IMAD R25, R0, UR5, R25 ;  /* 0x0000000500197c24 */ /* 0x000fca000f8e0219 */
[----:B------:R-:W-:-:S07]  /*d2d0*/  IADD3 R25, R3, R25, RZ ;  /* 0x0000001903197210 */ /* 0x000fce0007ffe0ff */
.L_x_2284:
        /* <DEDUP_REMOVED lines=10> */
.L_x_2285:
        /* <DEDUP_REMOVED lines=13> */
[----:B------:R-:W-:Y:S02]  /*d450*/  LEA.HI.X R19, R2, UR5, R19, 0x1, P0 ;  /* 0x0000000502137c11 */ /* 0x000fe400080f0c13 */
[----:B------:R-:W-:-:S13]  /*d460*/  ISETP.GT.AND P0, PT, R24, RZ, PT ;  /* 0x000000ff1800720c */ /* 0x000fda0003f04270 */
[----:B-1----:R-:W-:Y:S05]  /*d470*/  @P0 BRA `(.L_x_2286) ;  /* 0xfffffff000500947 */ /* 0x002fea000383ffff */
[----:B------:R-:W-:Y:S05]  /*d480*/  BSYNC B0 ;  /* 0x0000000000007941 */ /* 0x000fea0003800000 */
.L_x_2273:
        /* <DEDUP_REMOVED lines=16> */
[----:B0-----:R-:W-:-:S07]  /*d590*/  IADD3 R34, R0, UR46, R7 ;  /* 0x0000002e00227c10 */ /* 0x001fce000fffe007 */
.L_x_2288:
[----:B------:R-:W-:Y:S05]  /*d5a0*/  BSYNC B0 ;  /* 0x0000000000007941 */ /* 0x000fea0003800000 */
.L_x_2287:
[----:B------:R-:W-:-:S13]  /*d5b0*/  LOP3.LUT P0, RZ, R16, 0x40, RZ, 0xc0, !PT ;  /* 0x0000004010ff7812 */ /* 0x000fda000780c0ff */
[----:B------:R-:W-:Y:S05]  /*d5c0*/  @!P0 BRA `(.L_x_2289) ;  /* 0x0000000000048947 */ /* 0x000fea0003800000 */
[----:B------:R-:W-:Y:S01]  /*d5d0*/  BPT.TRAP 0x1 ;  /* 0x000000040000795c */ /* 0x000fe20000300000 */
.L_x_2289:
[----:B------:R-:W-:Y:S01]  /*d5e0*/  IMAD R4, R23, 0x8, R17 ;  /* 0x0000000817047824 */ /* 0x000fe200078e0211 */
[----:B------:R-:W-:Y:S01]  /*d5f0*/  SHF.L.U32 R3, R26, 0x1f, RZ ;  /* 0x0000001f1a037819 */ /* 0x000fe200000006ff */
[----:B------:R-:W-:Y:S01]  /*d600*/  IMAD.MOV.U32 R5, RZ, RZ, -0x60 ;  /* 0xffffffa0ff057424 */ /* 0x000fe200078e00ff */
[----:B------:R-:W-:Y:S02]  /*d610*/  BSSY B0, `(.L_x_2290) ;  /* 0x0000004000007945 */ /* 0x000fe40003800000 */
[----:B------:R-:W0:Y:S01]  /*d620*/  SYNCS.PHASECHK.TRANS64.TRYWAIT P0, [R4+URZ+0x2a860], R3 ;  /* 0x02a86003040075a7 */ /* 0x000e22000800017f */
[----:B------:R-:W-:Y:S01]  /*d630*/  IMAD R5, R24, R5, UR38 ;  /* 0x0000002618057e24 */ /* 0x000fe2000f8e0205 */
[----:B0-----:R-:W-:Y:S06]  /*d640*/  @!P0 BRA `(.L_x_2291) ;  /* 0x0000002c00d08947 */ /* 0x001fec0003800000 */
.L_x_2378:
[----:B------:R-:W-:Y:S05]  /*d650*/  BSYNC B0 ;  /* 0x0000000000007941 */ /* 0x000fea0003800000 */
.L_x_2290:
[----:B------:R-:W-:Y:S01]  /*d660*/  UMOV UR4, 0xffffffff ;  /* 0xffffffff00047882 */ /* 0x000fe20000000000 */
[C---:B------:R-:W-:Y:S01]  /*d670*/  LOP3.LUT P3, RZ, R16.reuse, 0x2, RZ, 0xc0, !PT ;  /* 0x0000000210ff7812 */ /* 0x040fe2000786c0ff */
[----:B------:R-:W-:Y:S01]  /*d680*/  IMAD R8, R23, 0x3000, R30 ;  /* 0x0000300017087824 */ /* 0x000fe200078e021e */
[----:B------:R-:W-:Y:S01]  /*d690*/  LOP3.LUT P1, RZ, R16, 0x1, RZ, 0xc0, !PT ;  /* 0x0000000110ff7812 */ /* 0x000fe2000782c0ff */
[----:B------:R-:W-:Y:S01]  /*d6a0*/  IMAD.IADD R5, R5, 0x1, -R36 ;  /* 0x0000000105057824 */ /* 0x000fe200078e0a24 */
[----:B------:R-:W-:Y:S11]  /*d6b0*/  BRA.DIV UR4, `(.L_x_2292) ;  /* 0x0000002e04c87947 */ /* 0x000ff6000b800000 */
[----:B------:R-:W1:Y:S01]  /*d6c0*/  SHFL.IDX PT, R14, R18, RZ, 0x181f ;  /* 0x00181fff120e7589 */ /* 0x000e6200000e0000 */
[----:B------:R-:W-:-:S03]  /*d6d0*/  IMAD.SHL.U32 R6, R37, 0x2, RZ ;  /* 0x0000000225067824 */ /* 0x000fc600078e00ff */
[----:B------:R-:W0:Y:S04]  /*d6e0*/  SHFL.IDX PT, R0, R19, RZ, 0x181f ;  /* 0x00181fff13007589 */ /* 0x000e2800000e0000 */
[----:B------:R-:W-:Y:S01]  /*d6f0*/  SHFL.IDX PT, R7, R19, 0x1, 0x181f ;  /* 0x00381f0013077f89 */ /* 0x000fe200000e0000 */
[----:B-1----:R-:W-:-:S03]  /*d700*/  IADD3 R2, P0, R14, R6, RZ ;  /* 0x000000060e027210 */ /* 0x002fc60007f1e0ff */
[----:B------:R-:W1:Y:S02]  /*d710*/  SHFL.IDX PT, R14, R18, 0x1, 0x181f ;  /* 0x00381f00120e7f89 */ /* 0x000e6400000e0000 */
[----:B0-----:R-:W-:Y:S01]  /*d720*/  IMAD.X R3, RZ, RZ, R0, P0 ;  /* 0x000000ffff037224 */ /* 0x001fe200000e0600 */
[----:B------:R-:W-:Y:S02]  /*d730*/  ISETP.LT.OR P0, PT, R5, 0x1, P3 ;  /* 0x000000010500780c */ /* 0x000fe40001f01670 */
[----:B------:R-:W-:-:S11]  /*d740*/  LEA R0, R8, R17, 0x1 ;  /* 0x0000001108007211 */ /* 0x000fd600078e08ff */
[----:B------:R-:W-:Y:S01]  /*d750*/  LDGSTS.E.BYPASS.LTC128B.128 [R0+0x400], desc[UR36][R2.64], !P0 ;  /* 0x0040000002007fae */ /* 0x000fe2000c101d64 */
[----:B------:R-:W-:-:S13]  /*d760*/  ISETP.LT.OR P0, PT, R5, 0x1, P1 ;  /* 0x000000010500780c */ /* 0x000fda0000f01670 */
[----:B------:R1:W-:Y:S02]  /*d770*/  LDGSTS.E.BYPASS.LTC128B.128 [R0+0x3400], desc[UR36][R2.64+0x80], !P0 ;  /* 0x0340008002007fae */ /* 0x0003e4000c101d64 */
[----:B-1----:R-:W-:Y:S02]  /*d780*/  IADD3 R2, P0, R14, R6, RZ ;  /* 0x000000060e027210 */ /* 0x002fe40007f1e0ff */
[----:B------:R-:W0:Y:S03]  /*d790*/  SHFL.IDX PT, R14, R18, 0x2, 0x181f ;  /* 0x00581f00120e7f89 */ /* 0x000e2600000e0000 */
[----:B------:R-:W-:Y:S01]  /*d7a0*/  IMAD.X R3, RZ, RZ, R7, P0 ;  /* 0x000000ffff037224 */ /* 0x000fe200000e0607 */
[----:B------:R-:W-:Y:S01]  /*d7b0*/  ISETP.LT.OR P0, PT, R5, 0x11, P3 ;  /* 0x000000110500780c */ /* 0x000fe20001f01670 */
[----:B------:R-:W1:-:S12]  /*d7c0*/  SHFL.IDX PT, R7, R19, 0x2, 0x181f ;  /* 0x00581f0013077f89 */ /* 0x000e5800000e0000 */
[----:B------:R-:W-:Y:S01]  /*d7d0*/  LDGSTS.E.BYPASS.LTC128B.128 [R0+0xc00], desc[UR36][R2.64], !P0 ;  /* 0x00c0000002007fae */ /* 0x000fe2000c101d64 */
[----:B------:R-:W-:-:S13]  /*d7e0*/  ISETP.LT.OR P0, PT, R5, 0x11, P1 ;  /* 0x000000110500780c */ /* 0x000fda0000f01670 */
[----:B------:R0:W-:Y:S02]  /*d7f0*/  LDGSTS.E.BYPASS.LTC128B.128 [R0+0x3c00], desc[UR36][R2.64+0x80], !P0 ;  /* 0x03c0008002007fae */ /* 0x0001e4000c101d64 */
[----:B0-----:R-:W-:Y:S02]  /*d800*/  IADD3 R2, P0, R14, R6, RZ ;  /* 0x000000060e027210 */ /* 0x001fe40007f1e0ff */
[----:B------:R-:W0:Y:S03]  /*d810*/  SHFL.IDX PT, R14, R18, 0x3, 0x181f ;  /* 0x00781f00120e7f89 */ /* 0x000e2600000e0000 */
[----:B-1----:R-:W-:Y:S01]  /*d820*/  IMAD.X R3, RZ, RZ, R7, P0 ;  /* 0x000000ffff037224 */ /* 0x002fe200000e0607 */
        /* <DEDUP_REMOVED lines=14> */
[----:B------:R0:W2:Y:S03]  /*d910*/  SHFL.IDX PT, R14, R18, 0x5, 0x181f ;  /* 0x00b81f00120e7f89 */ /* 0x0000a600000e0000 */
[----:B-1----:R-:W-:Y:S01]  /*d920*/  IMAD.X R3, RZ, RZ, R7, P0 ;  /* 0x000000ffff037224 */ /* 0x002fe200000e0607 */
[----:B------:R-:W-:Y:S01]  /*d930*/  ISETP.LT.OR P0, PT, R5, 0x41, P3 ;  /* 0x000000410500780c */ /* 0x000fe20001f01670 */
[----:B------:R0:W1:-:S12]  /*d940*/  SHFL.IDX PT, R7, R19, 0x5, 0x181f ;  /* 0x00b81f0013077f89 */ /* 0x00005800000e0000 */
[----:B------:R0:W-:Y:S01]  /*d950*/  LDGSTS.E.BYPASS.LTC128B.128 [R0+0x2400], desc[UR36][R2.64], !P0 ;  /* 0x0240000002007fae */ /* 0x0001e2000c101d64 */
[----:B------:R-:W-:-:S13]  /*d960*/  ISETP.LT.OR P0, PT, R5, 0x41, P1 ;  /* 0x000000410500780c */ /* 0x000fda0000f01670 */
[----:B-12---:R0:W-:Y:S02]  /*d970*/  LDGSTS.E.BYPASS.LTC128B.128 [R0+0x5400], desc[UR36][R2.64+0x80], !P0 ;  /* 0x0540008002007fae */ /* 0x0061e4000c101d64 */
.L_x_2392:
        /* <DEDUP_REMOVED lines=11> */
.L_x_2293:
        /* <DEDUP_REMOVED lines=10> */
.L_x_2294:
[----:B------:R1:W-:Y:S01]  /*dad0*/  SYNCS.ARRIVE.TRANS64.A1T0 RZ, [R4+URZ+0x2a850], RZ ;  /* 0x02a850ff04ff79a7 */ /* 0x0003e2000810003f */
[----:B------:R-:W-:-:S04]  /*dae0*/  IADD3 R23, R23, 0x1, RZ ;  /* 0x0000000117177810 */ /* 0x000fc80007ffe0ff */
[----:B------:R-:W-:-:S04]  /*daf0*/  ISETP.NE.AND P0, PT, R23, 0x2, PT ;  /* 0x000000021700780c */ /* 0x000fc80003f05270 */
[----:B0-----:R-:W-:Y:S02]  /*db00*/  SEL R3, RZ, 0x1, P0 ;  /* 0x00000001ff037807 */ /* 0x001fe40000000000 */
[----:B------:R-:W-:Y:S02]  /*db10*/  SEL R23, R23, RZ, P0 ;  /* 0x000000ff17177207 */ /* 0x000fe40000000000 */
[----:B-1----:R-:W-:-:S07]  /*db20*/  LOP3.LUT R26, R26, R3, RZ, 0x3c, !PT ;  /* 0x000000031a1a7212 */ /* 0x002fce00078e3cff */
.L_x_2254:
[----:B------:R-:W-:Y:S05]  /*db30*/  BSYNC B7 ;  /* 0x0000000000077941 */ /* 0x000fea0003800000 */
.L_x_2252:
        /* <DEDUP_REMOVED lines=11> */
.L_x_2295:
[----:B------:R-:W-:-:S03]  /*dbf0*/  UMOV UR4, 0xffffffff ;  /* 0xffffffff00047882 */ /* 0x000fc60000000000 */
[----:B------:R-:W-:Y:S05]  /*dc00*/  BRA.DIV UR4, `(.L_x_2297) ;  /* 0x00000032047c7947 */ /* 0x000fea000b800000 */
[----:B------:R0:W1:Y:S02]  /*dc10*/  SHFL.IDX PT, R14, R34, RZ, 0x1f ;  /* 0x00001fff220e7589 */ /* 0x00006400000e0000 */
.L_x_2395:
        /* <DEDUP_REMOVED lines=8> */
.L_x_2296:
[----:B------:R-:W-:Y:S02]  /*dca0*/  ULDC UR4, c[0x0][0xc38] ;  /* 0x00030e0000047ab9 */ /* 0x000fe40000000800 */
[----:B-1----:R-:W-:-:S13]  /*dcb0*/  ISETP.GE.AND P0, PT, R34, UR4, PT ;  /* 0x0000000422007c0c */ /* 0x002fda000bf06270 */
[----:B------:R-:W-:Y:S05]  /*dcc0*/  @!P0 BRA `(.L_x_2298) ;  /* 0xffffffc400f88947 */ /* 0x000fea000383ffff */
.L_x_2249:
        /* <DEDUP_REMOVED lines=12> */
.L_x_2396:
[----:B------:R-:W-:Y:S05]  /*dd90*/  BSYNC B0 ;  /* 0x0000000000007941 */ /* 0x000fea0003800000 */
.L_x_2299:
[----:B------:R-:W-:-:S03]  /*dda0*/  UMOV UR4, 0xffffffff ;  /* 0xffffffff00047882 */ /* 0x000fc60000000000 */
[----:B------:R-:W-:Y:S05]  /*ddb0*/  BRA.DIV UR4, `(.L_x_2301) ;  /* 0x00000032044c7947 */ /* 0x000fea000b800000 */
[----:B-1----:R-:W1:Y:S02]  /*ddc0*/  S2R R0, SR_TID.X ;  /* 0x0000000000007919 */ /* 0x002e640000002100 */
[----:B-1----:R-:W-:-:S04]  /*ddd0*/  SHF.R.U32.HI R0, RZ, 0x5, R0 ;  /* 0x00000005ff007819 */ /* 0x002fc80000011600 */
[----:B------:R-:W-:-:S05]  /*dde0*/  LOP3.LUT R0, R0, 0x3, RZ, 0xc0, !PT ;  /* 0x0000000300007812 */ /* 0x000fca00078ec0ff */
[----:B------:R1:W2:Y:S02]  /*ddf0*/  SHFL.IDX PT, R14, R0, RZ, 0x1f ;  /* 0x00001fff000e7589 */ /* 0x0002a400000e0000 */
.L_x_2399:
[----:B--2---:R-:W-:Y:S01]  /*de00*/  ISETP.NE.AND P0, PT, R14, RZ, PT ;  /* 0x000000ff0e00720c */ /* 0x004fe20003f05270 */
[----:B------:R-:W-:-:S12]  /*de10*/  BSSY B0, `(.L_x_2302) ;  /* 0x0000026000007945 */ /* 0x000fd80003800000 */
[----:B------:R-:W-:Y:S05]  /*de20*/  @P0 BRA `(.L_x_2303) ;  /* 0x0000000000900947 */ /* 0x000fea0003800000 */
[----:B------:R-:W-:-:S03]  /*de30*/  UMOV UR4, 0xffffffff ;  /* 0xffffffff00047882 */ /* 0x000fc60000000000 */
[----:B------:R-:W-:Y:S05]  /*de40*/  BRA.DIV UR4, `(.L_x_2304) ;  /* 0x00000032045c7947 */ /* 0x000fea000b800000 */
[----:B------:R-:W-:-:S13]  /*de50*/  ELECT P6, URZ, PT ;  /* 0x00000000003f782f */ /* 0x000fda00038c0000 */
.L_x_2402:
        /* <DEDUP_REMOVED lines=8> */
.L_x_2305:
[C---:B------:R-:W-:Y:S01]  /*dee0*/  LEA R5, R23.reuse, R4, 0x3 ;  /* 0x0000000417057211 */ /* 0x040fe200078e18ff */
[----:B------:R-:W-:Y:S01]  /*def0*/  VIADD R23, R23, 0x1 ;  /* 0x0000000117177836 */ /* 0x000fe20000000000 */
[----:B------:R-:W-:-:S04]  /*df00*/  SHF.L.U32 R0, R26, 0x1f, RZ ;  /* 0x0000001f1a007819 */ /* 0x000fc800000006ff */
[----:B------:R-:W1:Y:S01]  /*df10*/  SYNCS.PHASECHK.TRANS64.TRYWAIT P1, [R5+URZ+0x2a840], R0 ;  /* 0x02a84000050075a7 */ /* 0x000e62000802017f */
[----:B------:R-:W-:-:S04]  /*df20*/  ISETP.NE.AND P2, PT, R23, 0x2, PT ;  /* 0x000000021700780c */ /* 0x000fc80003f45270 */
[----:B------:R-:W-:Y:S01]  /*df30*/  SEL R3, RZ, 0x1, P2 ;  /* 0x00000001ff037807 */ /* 0x000fe20001000000 */
[----:B-1----:R-:W-:Y:S08]  /*df40*/  @!P1 BRA `(.L_x_2306) ;  /* 0x00000030003c9947 */ /* 0x002ff00003800000 */
.L_x_2403:
[----:B------:R-:W-:Y:S02]  /*df50*/  SEL R23, R23, RZ, P2 ;  /* 0x000000ff17177207 */ /* 0x000fe40001000000 */
[----:B------:R-:W-:Y:S01]  /*df60*/  LOP3.LUT R2, R26, R3, RZ, 0x3c, !PT ;  /* 0x000000031a027212 */ /* 0x000fe200078e3cff */
[----:B------:R-:W-:Y:S06]  /*df70*/  @!P0 BRA `(.L_x_2307) ;  /* 0x0000000000048947 */ /* 0x000fec0003800000 */
[----:B------:R-:W-:Y:S01]  /*df80*/  BPT.TRAP 0x1 ;  /* 0x000000040000795c */ /* 0x000fe20000300000 */
.L_x_2307:
[----:B------:R-:W-:Y:S01]  /*df90*/  IMAD R23, R23, 0x8, R4 ;  /* 0x0000000817177824 */ /* 0x000fe200078e0204 */
[----:B------:R-:W-:-:S04]  /*dfa0*/  SHF.L.U32 R2, R2, 0x1f, RZ ;  /* 0x0000001f02027819 */ /* 0x000fc800000006ff */
[----:B------:R-:W2:Y:S02]  /*dfb0*/  SYNCS.PHASECHK.TRANS64.TRYWAIT P1, [R23+URZ+0x2a840], R2 ;  /* 0x02a84002170075a7 */ /* 0x000ea4000802017f */
[----:B--2---:R-:W-:Y:S05]  /*dfc0*/  @!P1 BRA `(.L_x_2308) ;  /* 0x0000003000309947 */ /* 0x004fea0003800000 */
.L_x_2404:
[----:B------:R-:W-:Y:S05]  /*dfd0*/  @!P0 BRA `(.L_x_2309) ;  /* 0x0000000000048947 */ /* 0x000fea0003800000 */
[----:B------:R-:W-:Y:S01]  /*dfe0*/  BPT.TRAP 0x1 ;  /* 0x000000040000795c */ /* 0x000fe20000300000 */
.L_x_2309:
[----:B------:R-:W3:Y:S02]  /*dff0*/  SYNCS.PHASECHK.TRANS64.TRYWAIT P1, [R5+URZ+0x2a860], R0 ;  /* 0x02a86000050075a7 */ /* 0x000ee4000802017f */
[----:B---3--:R-:W-:Y:S05]  /*e000*/  @!P1 BRA `(.L_x_2310) ;  /* 0x0000003000349947 */ /* 0x008fea0003800000 */
.L_x_2405:
[----:B------:R-:W-:Y:S05]  /*e010*/  @!P0 BRA `(.L_x_2311) ;  /* 0x0000000000048947 */ /* 0x000fea0003800000 */
[----:B------:R-:W-:Y:S01]  /*e020*/  BPT.TRAP 0x1 ;  /* 0x000000040000795c */ /* 0x000fe20000300000 */
.L_x_2311:
[----:B----4-:R4:W0:Y:S02]  /*e030*/  SYNCS.PHASECHK.TRANS64.TRYWAIT P0, [R23+URZ+0x2a860], R2 ;  /* 0x02a86002170075a7 */ /* 0x010824000800017f */
[----:B0-----:R-:W-:Y:S05]  /*e040*/  @!P0 NANOSLEEP.SYNCS 0x989680 ;  /* 0x009896800000895d */ /* 0x001fea0003900000 */
[----:B------:R-:W0:Y:S02]  /*e050*/  @!P0 SYNCS.PHASECHK.TRANS64 P0, [R23+URZ+0x2a860], R2 ;  /* 0x02a86002170085a7 */ /* 0x000e24000800007f */
[----:B0-----:R-:W-:Y:S05]  /*e060*/  @!P0 BRA `(.L_x_2311) ;  /* 0xfffffffc00f08947 */ /* 0x001fea000383ffff */
.L_x_2303:
[----:B------:R-:W-:Y:S05]  /*e070*/  BSYNC B0 ;  /* 0x0000000000007941 */ /* 0x000fea0003800000 */
.L_x_2302:
[----:B------:R-:W-:Y:S05]  /*e080*/  EXIT ;  /* 0x000000000000794d */ /* 0x000fea0003800000 */
.L_x_2196:
[----:B0-----:R-:W-:-:S04]  /*e090*/  IMAD.U32 R3, RZ, RZ, UR39 ;  /* 0x00000027ff037e24 */ /* 0x001fc8000f8e00ff */
[----:B------:R0:W1:Y:S03]  /*e0a0*/  SYNCS.PHASECHK.TRANS64.TRYWAIT P1, [R3+URZ+0x2a800], R0 ;  /* 0x02a80000030075a7 */ /* 0x000066000802017f */
[----:B-1----:R-:W-:Y:S05]  /*e0b0*/  @!P1 NANOSLEEP.SYNCS 0x989680 ;  /* 0x009896800000995d */ /* 0x002fea0003900000 */
[----:B------:R-:W1:Y:S02]  /*e0c0*/  @!P1 SYNCS.PHASECHK.TRANS64 P1, [R3+URZ+0x2a800], R0 ;  /* 0x02a80000030095a7 */ /* 0x000e64000802007f */
[----:B-1----:R-:W-:Y:S05]  /*e0d0*/  @!P1 BRA `(.L_x_2196) ;  /* 0xfffffffc00ec9947 */ /* 0x002fea000383ffff */
[----:B------:R-:W-:Y:S05]  /*e0e0*/  BRA `(.L_x_2312) ;  /* 0xffffff34005c7947 */ /* 0x000fea000383ffff */
.L_x_2200:
[----:B-1----:R1:W2:Y:S02]  /*e0f0*/  SYNCS.PHASECHK.TRANS64.TRYWAIT P1, [R0+URZ+0x2a830], R3 ;  /* 0x02a83003000075a7 */ /* 0x0022a4000802017f */
[----:B--2---:R-:W-:Y:S05]  /*e100*/  @!P1 NANOSLEEP.SYNCS 0x989680 ;  /* 0x009896800000995d */ /* 0x004fea0003900000 */
[----:B------:R-:W2:Y:S02]  /*e110*/  @!P1 SYNCS.PHASECHK.TRANS64 P1, [R0+URZ+0x2a830], R3 ;  /* 0x02a83003000095a7 */ /* 0x000ea4000802007f */
[----:B--2---:R-:W-:Y:S05]  /*e120*/  @!P1 BRA `(.L_x_2200) ;  /* 0xfffffffc00f09947 */ /* 0x004fea000383ffff */
[----:B------:R-:W-:Y:S05]  /*e130*/  BRA `(.L_x_2199) ;  /* 0xffffff3400787947 */ /* 0x000fea000383ffff */
.L_x_2206:
[----:B-1----:R-:W-:-:S04]  /*e140*/  IMAD.U32 R3, RZ, RZ, UR6 ;  /* 0x00000006ff037e24 */ /* 0x002fc8000f8e00ff */
[----:B------:R1:W2:Y:S03]  /*e150*/  SYNCS.PHASECHK.TRANS64.TRYWAIT P1, [R3+URZ+0x2a830], R2 ;  /* 0x02a83002030075a7 */ /* 0x0002a6000802017f */
[----:B--2---:R-:W-:Y:S05]  /*e160*/  @!P1 NANOSLEEP.SYNCS 0x989680 ;  /* 0x009896800000995d */ /* 0x004fea0003900000 */
[----:B------:R-:W2:Y:S02]  /*e170*/  @!P1 SYNCS.PHASECHK.TRANS64 P1, [R3+URZ+0x2a830], R2 ;  /* 0x02a83002030095a7 */ /* 0x000ea4000802007f */
[----:B--2---:R-:W-:Y:S05]  /*e180*/  @!P1 BRA `(.L_x_2206) ;  /* 0xfffffffc00ec9947 */ /* 0x004fea000383ffff */
[----:B------:R-:W-:Y:S05]  /*e190*/  BRA `(.L_x_2205) ;  /* 0xffffff5400787947 */ /* 0x000fea000383ffff */
.L_x_2210:
[----:B-1----:R-:W-:-:S04]  /*e1a0*/  IMAD.U32 R3, RZ, RZ, UR5 ;  /* 0x00000005ff037e24 */ /* 0x002fc8000f8e00ff */
[----:B------:R1:W3:Y:S03]  /*e1b0*/  SYNCS.PHASECHK.TRANS64.TRYWAIT P1, [R3+URZ+0x2a850], R0 ;  /* 0x02a85000030075a7 */ /* 0x0002e6000802017f */
[----:B---3--:R-:W-:Y:S05]  /*e1c0*/  @!P1 NANOSLEEP.SYNCS 0x989680 ;  /* 0x009896800000995d */ /* 0x008fea0003900000 */
[----:B------:R-:W3:Y:S02]  /*e1d0*/  @!P1 SYNCS.PHASECHK.TRANS64 P1, [R3+URZ+0x2a850], R0 ;  /* 0x02a85000030095a7 */ /* 0x000ee4000802007f */
[----:B---3--:R-:W-:Y:S05]  /*e1e0*/  @!P1 BRA `(.L_x_2210) ;  /* 0xfffffffc00ec9947 */ /* 0x008fea000383ffff */
[----:B------:R-:W-:Y:S05]  /*e1f0*/  BRA `(.L_x_2209) ;  /* 0xffffff5c00907947 */ /* 0x000fea000383ffff */
.L_x_2218:
[----:B-1----:R-:W-:-:S04]  /*e200*/  MOV R3, UR5 ;  /* 0x0000000500037c02 */ /* 0x002fc80008000f00 */
[----:B------:R1:W2:Y:S03]  /*e210*/  SYNCS.PHASECHK.TRANS64.TRYWAIT P1, [R3+URZ+0x2a830], R2 ;  /* 0x02a83002030075a7 */ /* 0x0002a6000802017f */
[----:B--2---:R-:W-:Y:S05]  /*e220*/  @!P1 NANOSLEEP.SYNCS 0x989680 ;  /* 0x009896800000995d */ /* 0x004fea0003900000 */
[----:B------:R-:W2:Y:S02]  /*e230*/  @!P1 SYNCS.PHASECHK.TRANS64 P1, [R3+URZ+0x2a830], R2 ;  /* 0x02a83002030095a7 */ /* 0x000ea4000802007f */
[----:B--2---:R-:W-:Y:S05]  /*e240*/  @!P1 BRA `(.L_x_2218) ;  /* 0xfffffffc00ec9947 */ /* 0x004fea000383ffff */
[----:B------:R-:W-:Y:S05]  /*e250*/  BRA `(.L_x_2217) ;  /* 0xffffff78002c7947 */ /* 0x000fea000383ffff */
.L_x_2222:
[----:B-1----:R-:W-:-:S04]  /*e260*/  IMAD.U32 R3, RZ, RZ, UR5 ;  /* 0x00000005ff037e24 */ /* 0x002fc8000f8e00ff */
[----:B------:R1:W3:Y:S03]  /*e270*/  SYNCS.PHASECHK.TRANS64.TRYWAIT P1, [R3+URZ+0x2a850], R0 ;  /* 0x02a85000030075a7 */ /* 0x0002e6000802017f */
[----:B---3--:R-:W-:Y:S05]  /*e280*/  @!P1 NANOSLEEP.SYNCS 0x989680 ;  /* 0x009896800000995d */ /* 0x008fea0003900000 */
[----:B------:R-:W3:Y:S02]  /*e290*/  @!P1 SYNCS.PHASECHK.TRANS64 P1, [R3+URZ+0x2a850], R0 ;  /* 0x02a85000030095a7 */ /* 0x000ee4000802007f */
[----:B---3--:R-:W-:Y:S05]  /*e2a0*/  @!P1 BRA `(.L_x_2222) ;  /* 0xfffffffc00ec9947 */ /* 0x008fea000383ffff */
[----:B------:R-:W-:Y:S05]  /*e2b0*/  BRA `(.L_x_2221) ;  /* 0xffffff8000447947 */ /* 0x000fea000383ffff */
.L_x_2229:
[----:B-1----:R-:W-:-:S04]  /*e2c0*/  IMAD.U32 R7, RZ, RZ, UR5 ;  /* 0x00000005ff077e24 */ /* 0x002fc8000f8e00ff */
[----:B------:R1:W2:Y:S03]  /*e2d0*/  SYNCS.PHASECHK.TRANS64.TRYWAIT P1, [R7+URZ+0x2a850], R0 ;  /* 0x02a85000070075a7 */ /* 0x0002a6000802017f */
[----:B--2---:R-:W-:Y:S05]  /*e2e0*/  @!P1 NANOSLEEP.SYNCS 0x989680 ;  /* 0x009896800000995d */ /* 0x004fea0003900000 */
[----:B------:R-:W2:Y:S02]  /*e2f0*/  @!P1 SYNCS.PHASECHK.TRANS64 P1, [R7+URZ+0x2a850], R0 ;  /* 0x02a85000070095a7 */ /* 0x000ea4000802007f */
[----:B--2---:R-:W-:Y:S05]  /*e300*/  @!P1 BRA `(.L_x_2229) ;  /* 0xfffffffc00ec9947 */ /* 0x004fea000383ffff */
[----:B------:R-:W-:Y:S05]  /*e310*/  BRA `(.L_x_2228) ;  /* 0xffffff9400f07947 */ /* 0x000fea000383ffff */
.L_x_2260:
[----:B------:R-:W2:Y:S01]  /*e320*/  S2R R18, SR_TID.X ;  /* 0x0000000000127919 */ /* 0x000ea20000002100 */
[----:B------:R-:W-:Y:S01]  /*e330*/  IMAD.MOV.U32 R12, RZ, RZ, RZ ;  /* 0x000000ffff0c7224 */ /* 0x000fe200078e00ff */
[----:B------:R-:W-:Y:S01]  /*e340*/  MOV R15, 0xffffffff ;  /* 0xffffffff000f7802 */ /* 0x000fe20000000f00 */
[----:B------:R-:W-:Y:S01]  /*e350*/  IMAD.MOV.U32 R11, RZ, RZ, 0x1f ;  /* 0x0000001fff0b7424 */ /* 0x000fe200078e00ff */
[----:B--2---:R-:W-:-:S04]  /*e360*/  SHF.R.U32.HI R18, RZ, 0x5, R18 ;  /* 0x00000005ff127819 */ /* 0x004fc80000011612 */
[----:B------:R-:W-:-:S05]  /*e370*/  LOP3.LUT R18, R18, 0x3, RZ, 0xc0, !PT ;  /* 0x0000000312127812 */ /* 0x000fca00078ec0ff */
[----:B------:R-:W-:-:S07]  /*e380*/  IMAD.MOV.U32 R13, RZ, RZ, R18 ;  /* 0x000000ffff0d7224 */ /* 0x000fce00078e0012 */
[----:B01---5:R-:W-:Y:S05]  /*e390*/  WARPSYNC.COLLECTIVE R15, `(.L_x_2313) ;  /* 0x000000000f087348 */ /* 0x023fea0003c00000 */
[----:B------:R2:W3:Y:S02]  /*e3a0*/  SHFL.IDX P6, R14, R13, R12, R11 ;  /* 0x0000000c0d0e7389 */ /* 0x0004e400000c000b */
[----:B0123-5:R-:W-:Y:S01]  /*e3b0*/  ENDCOLLECTIVE ;  /* 0x000000000000791b */ /* 0x02ffe20003800000 */
.L_x_2313:
[----:B------:R-:W-:Y:S05]  /*e3c0*/  BRA `(.L_x_2314) ;  /* 0xffffffc800b47947 */ /* 0x000fea000383ffff */
.L_x_2263:
[----:B0-----:R0:W1:Y:S02]  /*e3d0*/  SYNCS.PHASECHK.TRANS64.TRYWAIT P0, [R0+URZ+0x2a840], R3 ;  /* 0x02a84003000075a7 */ /* 0x001064000800017f */
[----:B-1----:R-:W-:Y:S05]  /*e3e0*/  @!P0 NANOSLEEP.SYNCS 0x989680 ;  /* 0x009896800000895d */ /* 0x002fea0003900000 */
[----:B------:R-:W1:Y:S02]  /*e3f0*/  @!P0 SYNCS.PHASECHK.TRANS64 P0, [R0+URZ+0x2a840], R3 ;  /* 0x02a84003000085a7 */ /* 0x000e64000800007f */
[----:B-1----:R-:W-:Y:S05]  /*e400*/  @!P0 BRA `(.L_x_2263) ;  /* 0xfffffffc00f08947 */ /* 0x002fea000383ffff */
[----:B------:R-:W-:Y:S05]  /*e410*/  BRA `(.L_x_2315) ;  /* 0xffffffcc00b87947 */ /* 0x000fea000383ffff */
.L_x_2264:
        /* <DEDUP_REMOVED lines=8> */
.L_x_2317:
[----:B------:R-:W-:Y:S05]  /*e4a0*/  BSYNC B0 ;  /* 0x0000000000007941 */ /* 0x000fea0003800000 */
.L_x_2316:
[----:B------:R-:W-:Y:S01]  /*e4b0*/  MOV R13, R4 ;  /* 0x00000004000d7202 */ /* 0x000fe20000000f00 */
        /* <DEDUP_REMOVED lines=8> */
.L_x_2318:
[----:B------:R-:W-:Y:S02]  /*e540*/  IMAD.MOV.U32 R13, RZ, RZ, R6 ;  /* 0x000000ffff0d7224 */ /* 0x000fe400078e0006 */
[----:B------:R-:W-:Y:S01]  /*e550*/  IMAD.MOV.U32 R12, RZ, RZ, 0x1 ;  /* 0x00000001ff0c7424 */ /* 0x000fe200078e00ff */
[----:B------:R-:W-:-:S05]  /*e560*/  @P0 LEA R14, P1, R37, R14, 0x1 ;  /* 0x0000000e250e0211 */ /* 0x000fca00078208ff */
[----:B------:R-:W-:Y:S01]  /*e570*/  @P0 IMAD.X R3, RZ, RZ, R2, P1 ;  /* 0x000000ffff030224 */ /* 0x000fe200008e0602 */
[----:B------:R-:W-:-:S07]  /*e580*/  @P0 MOV R2, R14 ;  /* 0x0000000e00020202 */ /* 0x000fce0000000f00 */
[----:B------:R-:W-:Y:S05]  /*e590*/  WARPSYNC.COLLECTIVE R15, `(.L_x_2319) ;  /* 0x000000000f087348 */ /* 0x000fea0003c00000 */
[----:B------:R0:W1:Y:S02]  /*e5a0*/  SHFL.IDX P6, R14, R13, R12, R11 ;  /* 0x0000000c0d0e7389 */ /* 0x00006400000c000b */
[----:B01----:R-:W-:Y:S01]  /*e5b0*/  ENDCOLLECTIVE ;  /* 0x000000000000791b */ /* 0x003fe20003800000 */
.L_x_2319:
        /* <DEDUP_REMOVED lines=12> */
.L_x_2320:
[----:B------:R-:W-:Y:S01]  /*e680*/  @P0 LEA R25, R5, R17, 0x1 ;  /* 0x0000001105190211 */ /* 0x000fe200078e08ff */
[----:B------:R-:W-:Y:S02]  /*e690*/  IMAD.MOV.U32 R13, RZ, RZ, R6 ;  /* 0x000000ffff0d7224 */ /* 0x000fe400078e0006 */
[----:B------:R-:W-:Y:S01]  /*e6a0*/  IMAD.MOV.U32 R12, RZ, RZ, 0x2 ;  /* 0x00000002ff0c7424 */ /* 0x000fe200078e00ff */
[----:B------:R-:W-:-:S05]  /*e6b0*/  @P0 LEA R14, P1, R37, R14, 0x1 ;  /* 0x0000000e250e0211 */ /* 0x000fca00078208ff */
[----:B------:R-:W-:-:S08]  /*e6c0*/  @P0 IMAD.MOV.U32 R2, RZ, RZ, R14 ;  /* 0x000000ffff020224 */ /* 0x000fd000078e000e */
[----:B------:R-:W-:Y:S05]  /*e6d0*/  WARPSYNC.COLLECTIVE R15, `(.L_x_2321) ;  /* 0x000000000f087348 */ /* 0x000fea0003c00000 */
[----:B------:R0:W1:Y:S02]  /*e6e0*/  SHFL.IDX P6, R14, R13, R12, R11 ;  /* 0x0000000c0d0e7389 */ /* 0x00006400000c000b */
[----:B01----:R-:W-:Y:S01]  /*e6f0*/  ENDCOLLECTIVE ;  /* 0x000000000000791b */ /* 0x003fe20003800000 */
.L_x_2321:
[----:B------:R-:W-:-:S04]  /*e700*/  @P0 IMAD.X R21, RZ, RZ, R8, P1 ;  /* 0x000000ffff150224 */ /* 0x000fc800008e0608 */
[----:B------:R-:W-:-:S05]  /*e710*/  @P0 IMAD.MOV.U32 R3, RZ, RZ, R21 ;  /* 0x000000ffff030224 */ /* 0x000fca00078e0015 */
        /* <DEDUP_REMOVED lines=12> */
.L_x_2322:
[----:B------:R-:W-:Y:S02]  /*e7e0*/  @P0 IMAD R21, R5, 0x2, R17 ;  /* 0x0000000205150824 */ /* 0x000fe400078e0211 */
[----:B------:R-:W-:Y:S01]  /*e7f0*/  IMAD.MOV.U32 R13, RZ, RZ, R6 ;  /* 0x000000ffff0d7224 */ /* 0x000fe200078e0006 */
[----:B------:R-:W-:Y:S02]  /*e800*/  MOV R12, 0x3 ;  /* 0x00000003000c7802 */ /* 0x000fe40000000f00 */
[----:B------:R-:W-:-:S05]  /*e810*/  @P0 LEA R14, P1, R37, R14, 0x1 ;  /* 0x0000000e250e0211 */ /* 0x000fca00078208ff */
[----:B------:R-:W-:-:S08]  /*e820*/  @P0 IMAD.MOV.U32 R2, RZ, RZ, R14 ;  /* 0x000000ffff020224 */ /* 0x000fd000078e000e */
[----:B------:R-:W-:Y:S05]  /*e830*/  WARPSYNC.COLLECTIVE R15, `(.L_x_2323) ;  /* 0x000000000f087348 */ /* 0x000fea0003c00000 */
[----:B------:R0:W1:Y:S02]  /*e840*/  SHFL.IDX P6, R14, R13, R12, R11 ;  /* 0x0000000c0d0e7389 */ /* 0x00006400000c000b */
[----:B01----:R-:W-:Y:S01]  /*e850*/  ENDCOLLECTIVE ;  /* 0x000000000000791b */ /* 0x003fe20003800000 */
.L_x_2323:
        /* <DEDUP_REMOVED lines=14> */
.L_x_2324:
        /* <DEDUP_REMOVED lines=8> */
.L_x_2325:
[----:B------:R-:W-:-:S05]  /*e9c0*/  @P0 IMAD.X R9, RZ, RZ, R8, P1 ;  /* 0x000000ffff090224 */ /* 0x000fca00008e0608 */
[----:B------:R-:W-:-:S05]  /*e9d0*/  @P0 MOV R3, R9 ;  /* 0x0000000900030202 */ /* 0x000fca0000000f00 */
        /* <DEDUP_REMOVED lines=12> */
.L_x_2326:
        /* <DEDUP_REMOVED lines=8> */
.L_x_2327:
        /* <DEDUP_REMOVED lines=9> */
[----:B------:R-:W-:-:S07]  /*ebb0*/  IMAD.MOV.U32 R8, RZ, RZ, R14 ;  /* 0x000000ffff087224 */ /* 0x000fce00078e000e */
[----:B0-----:R-:W-:Y:S05]  /*ebc0*/  WARPSYNC.COLLECTIVE R15, `(.L_x_2328) ;  /* 0x000000000f087348 */ /* 0x001fea0003c00000 */
[----:B------:R1:W2:Y:S02]  /*ebd0*/  SHFL.IDX P6, R14, R13, R12, R11 ;  /* 0x0000000c0d0e7389 */ /* 0x0002a400000c000b */
[----:B012---:R-:W-:Y:S01]  /*ebe0*/  ENDCOLLECTIVE ;  /* 0x000000000000791b */ /* 0x007fe20003800000 */
.L_x_2328:
[----:B------:R-:W-:Y:S05]  /*ebf0*/  BRA `(.L_x_2329) ;  /* 0xffffffcc00107947 */ /* 0x000fea000383ffff */
.L_x_2269:
[----:B------:R-:W-:Y:S02]  /*ec00*/  IMAD.MOV.U32 R13, RZ, RZ, R5 ;  /* 0x000000ffff0d7224 */ /* 0x000fe400078e0005 */
[----:B------:R-:W-:Y:S02]  /*ec10*/  IMAD.MOV.U32 R12, RZ, RZ, RZ ;  /* 0x000000ffff0c7224 */ /* 0x000fe400078e00ff */
[----:B------:R-:W-:Y:S02]  /*ec20*/  IMAD.MOV.U32 R11, RZ, RZ, 0x181f ;  /* 0x0000181fff0b7424 */ /* 0x000fe400078e00ff */
[----:B------:R-:W-:Y:S02]  /*ec30*/  IMAD.MOV.U32 R15, RZ, RZ, -0x1 ;  /* 0xffffffffff0f7424 */ /* 0x000fe400078e00ff */
[----:B------:R-:W-:-:S07]  /*ec40*/  IMAD.U32 R3, RZ, RZ, UR44 ;  /* 0x0000002cff037e24 */ /* 0x000fce000f8e00ff */
[----:B------:R-:W-:Y:S05]  /*ec50*/  WARPSYNC.COLLECTIVE R15, `(.L_x_2330) ;  /* 0x000000000f087348 */ /* 0x000fea0003c00000 */
[----:B------:R0:W1:Y:S02]  /*ec60*/  SHFL.IDX P6, R14, R13, R12, R11 ;  /* 0x0000000c0d0e7389 */ /* 0x00006400000c000b */
[----:B01----:R-:W-:Y:S01]  /*ec70*/  ENDCOLLECTIVE ;  /* 0x000000000000791b */ /* 0x003fe20003800000 */
.L_x_2330:
[----:B------:R-:W-:-:S04]  /*ec80*/  IMAD R4, R3, 0x80, R36 ;  /* 0x0000008003047824 */ /* 0x000fc800078e0224 */
[C---:B------:R-:W-:Y:S01]  /*ec90*/  VIADD R6, R4.reuse, 0x10 ;  /* 0x0000001004067836 */ /* 0x040fe20000000000 */
[----:B------:R-:W-:Y:S02]  /*eca0*/  ISETP.GE.AND P0, PT, R4, UR39, PT ;  /* 0x0000002704007c0c */ /* 0x000fe4000bf06270 */
[----:B------:R-:W-:Y:S01]  /*ecb0*/  MOV R13, R0 ;  /* 0x00000000000d7202 */ /* 0x000fe20000000f00 */
[----:B------:R-:W-:-:S10]  /*ecc0*/  IMAD.MOV.U32 R2, RZ, RZ, R14 ;  /* 0x000000ffff027224 */ /* 0x000fd400078e000e */
[----:B------:R-:W-:Y:S05]  /*ecd0*/  WARPSYNC.COLLECTIVE R15, `(.L_x_2331) ;  /* 0x000000000f087348 */ /* 0x000fea0003c00000 */
[----:B------:R0:W1:Y:S02]  /*ece0*/  SHFL.IDX P6, R14, R13, R12, R11 ;  /* 0x0000000c0d0e7389 */ /* 0x00006400000c000b */
[----:B01----:R-:W-:Y:S01]  /*ecf0*/  ENDCOLLECTIVE ;  /* 0x000000000000791b */ /* 0x003fe20003800000 */
.L_x_2331:
[----:B------:R-:W-:Y:S01]  /*ed00*/  MOV R13, R5 ;  /* 0x00000005000d7202 */ /* 0x000fe20000000f00 */
[----:B------:R-:W-:Y:S01]  /*ed10*/  IMAD.MOV.U32 R12, RZ, RZ, 0x1 ;  /* 0x00000001ff0c7424 */ /* 0x000fe200078e00ff */
[----:B------:R-:W-:-:S05]  /*ed20*/  @!P0 LEA R14, P1, R37, R14, 0x1 ;  /* 0x0000000e250e8211 */ /* 0x000fca00078208ff */
[----:B------:R-:W-:Y:S02]  /*ed30*/  @!P0 IMAD.X R3, RZ, RZ, R2, P1 ;  /* 0x000000ffff038224 */ /* 0x000fe400008e0602 */
[----:B------:R-:W-:-:S07]  /*ed40*/  @!P0 IMAD.MOV.U32 R2, RZ, RZ, R14 ;  /* 0x000000ffff028224 */ /* 0x000fce00078e000e */
[----:B------:R-:W-:Y:S05]  /*ed50*/  WARPSYNC.COLLECTIVE R15, `(.L_x_2332) ;  /* 0x000000000f087348 */ /* 0x000fea0003c00000 */
[----:B------:R0:W1:Y:S02]  /*ed60*/  SHFL.IDX P6, R14, R13, R12, R11 ;  /* 0x0000000c0d0e7389 */ /* 0x00006400000c000b */
[----:B01----:R-:W-:Y:S01]  /*ed70*/  ENDCOLLECTIVE ;  /* 0x000000000000791b */ /* 0x003fe20003800000 */
.L_x_2332:
        /* <DEDUP_REMOVED lines=12> */
.L_x_2333:
[----:B------:R-:W-:Y:S02]  /*ee40*/  IMAD.MOV.U32 R13, RZ, RZ, R5 ;  /* 0x000000ffff0d7224 */ /* 0x000fe400078e0005 */
[----:B------:R-:W-:Y:S01]  /*ee50*/  IMAD.MOV.U32 R12, RZ, RZ, 0x2 ;  /* 0x00000002ff0c7424 */ /* 0x000fe200078e00ff */
[----:B------:R-:W-:-:S05]  /*ee60*/  @!P0 LEA R14, P1, R37, R14, 0x1 ;  /* 0x0000000e250e8211 */ /* 0x000fca00078208ff */
[----:B------:R-:W-:-:S08]  /*ee70*/  @!P0 IMAD.MOV.U32 R2, RZ, RZ, R14 ;  /* 0x000000ffff028224 */ /* 0x000fd000078e000e */
[----:B------:R-:W-:Y:S05]  /*ee80*/  WARPSYNC.COLLECTIVE R15, `(.L_x_2334) ;  /* 0x000000000f087348 */ /* 0x000fea0003c00000 */
[----:B------:R0:W1:Y:S02]  /*ee90*/  SHFL.IDX P6, R14, R13, R12, R11 ;  /* 0x0000000c0d0e7389 */ /* 0x00006400000c000b */
[----:B01----:R-:W-:Y:S01]  /*eea0*/  ENDCOLLECTIVE ;  /* 0x000000000000791b */ /* 0x003fe20003800000 */
.L_x_2334:
        /* <DEDUP_REMOVED lines=15> */
.L_x_2335:
[----:B------:R-:W-:Y:S02]  /*efa0*/  IMAD.MOV.U32 R13, RZ, RZ, R5 ;  /* 0x000000ffff0d7224 */ /* 0x000fe400078e0005 */
[----:B------:R-:W-:Y:S01]  /*efb0*/  IMAD.MOV.U32 R12, RZ, RZ, 0x3 ;  /* 0x00000003ff0c7424 */ /* 0x000fe200078e00ff */
[----:B------:R-:W-:-:S04]  /*efc0*/  @!P0 LEA R14, P1, R37, R14, 0x1 ;  /* 0x0000000e250e8211 */ /* 0x000fc800078208ff */
[----:B------:R-:W-:Y:S01]  /*efd0*/  @!P0 IADD3.X R7, RZ, R6, RZ, P1, !PT ;  /* 0x00000006ff078210 */ /* 0x000fe20000ffe4ff */
[----:B------:R-:W-:-:S08]  /*efe0*/  @!P0 IMAD.MOV.U32 R2, RZ, RZ, R14 ;  /* 0x000000ffff028224 */ /* 0x000fd000078e000e */
[----:B------:R-:W-:Y:S05]  /*eff0*/  WARPSYNC.COLLECTIVE R15, `(.L_x_2336) ;  /* 0x000000000f087348 */ /* 0x000fea0003c00000 */
[----:B------:R0:W1:Y:S02]  /*f000*/  SHFL.IDX P6, R14, R13, R12, R11 ;  /* 0x0000000c0d0e7389 */ /* 0x00006400000c000b */
[----:B01----:R-:W-:Y:S01]  /*f010*/  ENDCOLLECTIVE ;  /* 0x000000000000791b */ /* 0x003fe20003800000 */
.L_x_2336:
[----:B------:R-:W-:Y:S02]  /*f020*/  VIADD R6, R4, 0x30 ;  /* 0x0000003004067836 */ /* 0x000fe40000000000 */
[----:B------:R-:W-:-:S05]  /*f030*/  @!P0 IMAD.MOV.U32 R3, RZ, RZ, R7 ;  /* 0x000000ffff038224 */ /* 0x000fca00078e0007 */
[----:B------:R-:W-:Y:S01]  /*f040*/  @!PT LDS RZ, [RZ] ;  /* 0x00000000fffff984 */ /* 0x000fe20000000800 */
[----:B------:R-:W-:Y:S01]  /*f050*/  @!PT LDS RZ, [RZ] ;  /* 0x00000000fffff984 */ /* 0x000fe20000000800 */
[----:B------:R-:W-:Y:S01]  /*f060*/  @!PT LDS RZ, [RZ] ;  /* 0x00000000fffff984 */ /* 0x000fe20000000800 */
[----:B------:R0:W-:Y:S04]  /*f070*/  @!P0 LDGSTS.E.BYPASS.LTC128B.128 [R31+0xd400], desc[UR36][R2.64], !P3 ;  /* 0x0d400000021f8fae */ /* 0x0001e8000d901d64 */
[----:B------:R0:W-:Y:S01]  /*f080*/  @!P0 LDGSTS.E.BYPASS.LTC128B.128 [R31+0x11400], desc[UR36][R2.64+0x80], !P4 ;  /* 0x11400080021f8fae */ /* 0x0001e2000e101d64 */
[----:B------:R-:W-:-:S03]  /*f090*/  IMAD.MOV.U32 R13, RZ, RZ, R0 ;  /* 0x000000ffff0d7224 */ /* 0x000fc600078e0000 */
[----:B------:R0:W-:Y:S01]  /*f0a0*/  @!P0 LDGSTS.E.BYPASS.LTC128B.128 [R31+0x15400], desc[UR36][R2.64+0x100], !P5 ;  /* 0x15400100021f8fae */ /* 0x0001e2000e901d64 */
[----:B------:R-:W-:Y:S02]  /*f0b0*/  ISETP.GE.AND P0, PT, R6, UR39, PT ;  /* 0x0000002706007c0c */ /* 0x000fe4000bf06270 */
[----:B------:R-:W-:-:S11]  /*f0c0*/  MOV R6, R14 ;  /* 0x0000000e00067202 */ /* 0x000fd60000000f00 */
[----:B0-----:R-:W-:Y:S05]  /*f0d0*/  WARPSYNC.COLLECTIVE R15, `(.L_x_2337) ;  /* 0x000000000f087348 */ /* 0x001fea0003c00000 */
[----:B------:R1:W2:Y:S02]  /*f0e0*/  SHFL.IDX P6, R14, R13, R12, R11 ;  /* 0x0000000c0d0e7389 */ /* 0x0002a400000c000b */
[----:B012---:R-:W-:Y:S01]  /*f0f0*/  ENDCOLLECTIVE ;  /* 0x000000000000791b */ /* 0x007fe20003800000 */
.L_x_2337:
[----:B------:R-:W-:Y:S01]  /*f100*/  MOV R13, R5 ;  /* 0x00000005000d7202 */ /* 0x000fe20000000f00 */
[----:B------:R-:W-:Y:S01]  /*f110*/  IMAD.MOV.U32 R12, RZ, RZ, 0x4 ;  /* 0x00000004ff0c7424 */ /* 0x000fe200078e00ff */
[----:B------:R-:W-:-:S05]  /*f120*/  @!P0 LEA R14, P1, R37, R14, 0x1 ;  /* 0x0000000e250e8211 */ /* 0x000fca00078208ff */
[----:B------:R-:W-:-:S08]  /*f130*/  @!P0 IMAD.MOV.U32 R2, RZ, RZ, R14 ;  /* 0x000000ffff028224 */ /* 0x000fd000078e000e */
[----:B------:R-:W-:Y:S05]  /*f140*/  WARPSYNC.COLLECTIVE R15, `(.L_x_2338) ;  /* 0x000000000f087348 */ /* 0x000fea0003c00000 */
[----:B------:R0:W1:Y:S02]  /*f150*/  SHFL.IDX P6, R14, R13, R12, R11 ;  /* 0x0000000c0d0e7389 */ /* 0x00006400000c000b */
[----:B01----:R-:W-:Y:S01]  /*f160*/  ENDCOLLECTIVE ;  /* 0x000000000000791b */ /* 0x003fe20003800000 */
.L_x_2338:
        /* <DEDUP_REMOVED lines=15> */
.L_x_2339:
[----:B------:R-:W-:Y:S02]  /*f260*/  IMAD.MOV.U32 R13, RZ, RZ, R5 ;  /* 0x000000ffff0d7224 */ /* 0x000fe400078e0005 */
[----:B------:R-:W-:Y:S01]  /*f270*/  IMAD.MOV.U32 R12, RZ, RZ, 0x5 ;  /* 0x00000005ff0c7424 */ /* 0x000fe200078e00ff */
[----:B------:R-:W-:-:S05]  /*f280*/  @!P0 LEA R14, P1, R37, R14, 0x1 ;  /* 0x0000000e250e8211 */ /* 0x000fca00078208ff */
[----:B------:R-:W-:-:S08]  /*f290*/  @!P0 IMAD.MOV.U32 R2, RZ, RZ, R14 ;  /* 0x000000ffff028224 */ /* 0x000fd000078e000e */
[----:B------:R-:W-:Y:S05]  /*f2a0*/  WARPSYNC.COLLECTIVE R15, `(.L_x_2340) ;  /* 0x000000000f087348 */ /* 0x000fea0003c00000 */
[----:B------:R0:W1:Y:S02]  /*f2b0*/  SHFL.IDX P6, R14, R13, R12, R11 ;  /* 0x0000000c0d0e7389 */ /* 0x00006400000c000b */
[----:B01----:R-:W-:Y:S01]  /*f2c0*/  ENDCOLLECTIVE ;  /* 0x000000000000791b */ /* 0x003fe20003800000 */
.L_x_2340:
        /* <DEDUP_REMOVED lines=15> */
.L_x_2341:
        /* <DEDUP_REMOVED lines=8> */
.L_x_2342:
        /* <DEDUP_REMOVED lines=14> */
.L_x_2343:
[----:B------:R-:W-:Y:S01]  /*f520*/  IMAD.MOV.U32 R13, RZ, RZ, R5 ;  /* 0x000000ffff0d7224 */ /* 0x000fe200078e0005 */
[----:B------:R-:W-:Y:S02]  /*f530*/  MOV R12, 0x7 ;  /* 0x00000007000c7802 */ /* 0x000fe40000000f00 */
[----:B------:R-:W-:-:S05]  /*f540*/  @!P0 LEA R14, P1, R37, R14, 0x1 ;  /* 0x0000000e250e8211 */ /* 0x000fca00078208ff */
[----:B------:R-:W-:-:S08]  /*f550*/  @!P0 IMAD.MOV.U32 R2, RZ, RZ, R14 ;  /* 0x000000ffff028224 */ /* 0x000fd000078e000e */
[----:B------:R-:W-:Y:S05]  /*f560*/  WARPSYNC.COLLECTIVE R15, `(.L_x_2344) ;  /* 0x000000000f087348 */ /* 0x000fea0003c00000 */
[----:B------:R0:W1:Y:S02]  /*f570*/  SHFL.IDX P6, R14, R13, R12, R11 ;  /* 0x0000000c0d0e7389 */ /* 0x00006400000c000b */
[----:B01----:R-:W-:Y:S01]  /*f580*/  ENDCOLLECTIVE ;  /* 0x000000000000791b */ /* 0x003fe20003800000 */
.L_x_2344:
        /* <DEDUP_REMOVED lines=13> */
.L_x_2345:
[----:B------:R-:W-:Y:S05]  /*f660*/  BRA `(.L_x_2346) ;  /* 0xffffffcc00347947 */ /* 0x000fea000383ffff */
.L_x_2272:
[----:B0-----:R0:W1:Y:S02]  /*f670*/  SYNCS.PHASECHK.TRANS64.TRYWAIT P0, [R17+URZ+0x2a820], R0 ;  /* 0x02a82000110075a7 */ /* 0x001064000800017f */
[----:B-1----:R-:W-:Y:S05]  /*f680*/  @!P0 NANOSLEEP.SYNCS 0x989680 ;  /* 0x009896800000895d */ /* 0x002fea0003900000 */
[----:B------:R-:W1:Y:S02]  /*f690*/  @!P0 SYNCS.PHASECHK.TRANS64 P0, [R17+URZ+0x2a820], R0 ;  /* 0x02a82000110085a7 */ /* 0x000e64000800007f */
[----:B-1----:R-:W-:Y:S05]  /*f6a0*/  @!P0 BRA `(.L_x_2272) ;  /* 0xfffffffc00f08947 */ /* 0x002fea000383ffff */
[----:B------:R-:W-:Y:S05]  /*f6b0*/  BRA `(.L_x_2347) ;  /* 0xffffffcc00987947 */ /* 0x000fea000383ffff */
.L_x_2276:
[----:B0-----:R0:W1:Y:S02]  /*f6c0*/  SYNCS.PHASECHK.TRANS64.TRYWAIT P0, [R6+URZ+0x2a840], R3 ;  /* 0x02a84003060075a7 */ /* 0x001064000800017f */
[----:B-1----:R-:W-:Y:S05]  /*f6d0*/  @!P0 NANOSLEEP.SYNCS 0x989680 ;  /* 0x009896800000895d */ /* 0x002fea0003900000 */
[----:B------:R-:W1:Y:S02]  /*f6e0*/  @!P0 SYNCS.PHASECHK.TRANS64 P0, [R6+URZ+0x2a840], R3 ;  /* 0x02a84003060085a7 */ /* 0x000e64000800007f */
[----:B-1----:R-:W-:Y:S05]  /*f6f0*/  @!P0 BRA `(.L_x_2276) ;  /* 0xfffffffc00f08947 */ /* 0x002fea000383ffff */
[----:B------:R-:W-:Y:S05]  /*f700*/  BRA `(.L_x_2348) ;  /* 0xffffffd000587947 */ /* 0x000fea000383ffff */
.L_x_2277:
        /* <DEDUP_REMOVED lines=8> */
.L_x_2350:
[----:B------:R-:W-:Y:S05]  /*f790*/  BSYNC B1 ;  /* 0x0000000000017941 */ /* 0x000fea0003800000 */
.L_x_2349:
[----:B------:R-:W-:Y:S01]  /*f7a0*/  IMAD.MOV.U32 R13, RZ, RZ, R7 ;  /* 0x000000ffff0d7224 */ /* 0x000fe200078e0007 */
[----:B------:R-:W-:Y:S01]  /*f7b0*/  SHF.L.U32 R5, R37, 0x1, RZ ;  /* 0x0000000125057819 */ /* 0x000fe200000006ff */
        /* <DEDUP_REMOVED lines=8> */
.L_x_2351:
[----:B------:R-:W-:Y:S02]  /*f840*/  IMAD.MOV.U32 R13, RZ, RZ, R10 ;  /* 0x000000ffff0d7224 */ /* 0x000fe400078e000a */
[----:B------:R-:W-:Y:S01]  /*f850*/  IMAD.MOV.U32 R12, RZ, RZ, 0x1 ;  /* 0x00000001ff0c7424 */ /* 0x000fe200078e00ff */
[----:B------:R-:W-:-:S13]  /*f860*/  IADD3 R2, P0, R14, R5, RZ ;  /* 0x000000050e027210 */ /* 0x000fda0007f1e0ff */
[----:B------:R-:W-:Y:S05]  /*f870*/  WARPSYNC.COLLECTIVE R15, `(.L_x_2352) ;  /* 0x000000000f087348 */ /* 0x000fea0003c00000 */
[----:B------:R0:W1:Y:S02]  /*f880*/  SHFL.IDX P6, R14, R13, R12, R11 ;  /* 0x0000000c0d0e7389 */ /* 0x00006400000c000b */
[----:B01----:R-:W-:Y:S01]  /*f890*/  ENDCOLLECTIVE ;  /* 0x000000000000791b */ /* 0x003fe20003800000 */
.L_x_2352:
[----:B------:R-:W-:-:S05]  /*f8a0*/  IMAD.X R3, RZ, RZ, R3, P0 ;  /* 0x000000ffff037224 */ /* 0x000fca00000e0603 */
        /* <DEDUP_REMOVED lines=11> */
.L_x_2353:
[----:B------:R-:W-:Y:S02]  /*f960*/  IMAD.MOV.U32 R13, RZ, RZ, R10 ;  /* 0x000000ffff0d7224 */ /* 0x000fe400078e000a */
[----:B------:R-:W-:Y:S01]  /*f970*/  IMAD.MOV.U32 R12, RZ, RZ, 0x2 ;  /* 0x00000002ff0c7424 */ /* 0x000fe200078e00ff */
[----:B------:R-:W-:-:S13]  /*f980*/  IADD3 R2, P0, R14, R5, RZ ;  /* 0x000000050e027210 */ /* 0x000fda0007f1e0ff */
[----:B------:R-:W-:Y:S05]  /*f990*/  WARPSYNC.COLLECTIVE R15, `(.L_x_2354) ;  /* 0x000000000f087348 */ /* 0x000fea0003c00000 */
[----:B------:R0:W1:Y:S02]  /*f9a0*/  SHFL.IDX P6, R14, R13, R12, R11 ;  /* 0x0000000c0d0e7389 */ /* 0x00006400000c000b */
[----:B01----:R-:W-:Y:S01]  /*f9b0*/  ENDCOLLECTIVE ;  /* 0x000000000000791b */ /* 0x003fe20003800000 */
.L_x_2354:
        /* <DEDUP_REMOVED lines=12> */
.L_x_2355:
[----:B------:R-:W-:Y:S02]  /*fa80*/  IMAD.MOV.U32 R13, RZ, RZ, R10 ;  /* 0x000000ffff0d7224 */ /* 0x000fe400078e000a */
[----:B------:R-:W-:Y:S01]  /*fa90*/  IMAD.MOV.U32 R12, RZ, RZ, 0x3 ;  /* 0x00000003ff0c7424 */ /* 0x000fe200078e00ff */
[----:B------:R-:W-:-:S13]  /*faa0*/  IADD3 R2, P0, R14, R5, RZ ;  /* 0x000000050e027210 */ /* 0x000fda0007f1e0ff */
[----:B------:R-:W-:Y:S05]  /*fab0*/  WARPSYNC.COLLECTIVE R15, `(.L_x_2356) ;  /* 0x000000000f087348 */ /* 0x000fea0003c00000 */
[----:B------:R0:W1:Y:S02]  /*fac0*/  SHFL.IDX P6, R14, R13, R12, R11 ;  /* 0x0000000c0d0e7389 */ /* 0x00006400000c000b */
[----:B01----:R-:W-:Y:S01]  /*fad0*/  ENDCOLLECTIVE ;  /* 0x000000000000791b */ /* 0x003fe20003800000 */
.L_x_2356:
[----:B------:R-:W-:-:S05]  /*fae0*/  IADD3.X R3, RZ, R35, RZ, P0, !PT ;  /* 0x00000023ff037210 */ /* 0x000fca00007fe4ff */
        /* <DEDUP_REMOVED lines=11> */
.L_x_2357:
[----:B------:R-:W-:Y:S01]  /*fba0*/  MOV R13, R10 ;  /* 0x0000000a000d7202 */ /* 0x000fe20000000f00 */
[----:B------:R-:W-:Y:S01]  /*fbb0*/  IMAD.MOV.U32 R12, RZ, RZ, 0x4 ;  /* 0x00000004ff0c7424 */ /* 0x000fe200078e00ff */
[----:B------:R-:W-:-:S13]  /*fbc0*/  IADD3 R2, P0, R14, R5, RZ ;  /* 0x000000050e027210 */ /* 0x000fda0007f1e0ff */
[----:B------:R-:W-:Y:S05]  /*fbd0*/  WARPSYNC.COLLECTIVE R15, `(.L_x_2358) ;  /* 0x000000000f087348 */ /* 0x000fea0003c00000 */
[----:B------:R0:W1:Y:S02]  /*fbe0*/  SHFL.IDX P6, R14, R13, R12, R11 ;  /* 0x0000000c0d0e7389 */ /* 0x00006400000c000b */
[----:B01----:R-:W-:Y:S01]  /*fbf0*/  ENDCOLLECTIVE ;  /* 0x000000000000791b */ /* 0x003fe20003800000 */
.L_x_2358:
        /* <DEDUP_REMOVED lines=12> */
.L_x_2359:
[----:B------:R-:W-:Y:S01]  /*fcc0*/  IMAD.MOV.U32 R13, RZ, RZ, R10 ;  /* 0x000000ffff0d7224 */ /* 0x000fe200078e000a */
[----:B------:R-:W-:Y:S02]  /*fcd0*/  MOV R12, 0x5 ;  /* 0x00000005000c7802 */ /* 0x000fe40000000f00 */
[----:B------:R-:W-:-:S13]  /*fce0*/  IADD3 R2, P0, R14, R5, RZ ;  /* 0x000000050e027210 */ /* 0x000fda0007f1e0ff */
[----:B------:R-:W-:Y:S05]  /*fcf0*/  WARPSYNC.COLLECTIVE R15, `(.L_x_2360) ;  /* 0x000000000f087348 */ /* 0x000fea0003c00000 */
[----:B------:R0:W1:Y:S02]  /*fd00*/  SHFL.IDX P6, R14, R13, R12, R11 ;  /* 0x0000000c0d0e7389 */ /* 0x00006400000c000b */
[----:B01----:R-:W-:Y:S01]  /*fd10*/  ENDCOLLECTIVE ;  /* 0x000000000000791b */ /* 0x003fe20003800000 */
.L_x_2360:
        /* <DEDUP_REMOVED lines=12> */
.L_x_2361:
[----:B------:R-:W-:Y:S05]  /*fde0*/  BRA `(.L_x_2362) ;  /* 0xffffffcc00a87947 */ /* 0x000fea000383ffff */
.L_x_2282:
[----:B0-----:R0:W1:Y:S02]  /*fdf0*/  SYNCS.PHASECHK.TRANS64.TRYWAIT P0, [R6+URZ+0x2a860], R3 ;  /* 0x02a86003060075a7 */ /* 0x001064000800017f */
[----:B-1----:R-:W-:Y:S05]  /*fe00*/  @!P0 NANOSLEEP.SYNCS 0x989680 ;  /* 0x009896800000895d */ /* 0x002fea0003900000 */
[----:B------:R-:W1:Y:S02]  /*fe10*/  @!P0 SYNCS.PHASECHK.TRANS64 P0, [R6+URZ+0x2a860], R3 ;  /* 0x02a86003060085a7 */ /* 0x000e64000800007f */
[----:B-1----:R-:W-:Y:S05]  /*fe20*/  @!P0 BRA `(.L_x_2282) ;  /* 0xfffffffc00f08947 */ /* 0x002fea000383ffff */
[----:B------:R-:W-:Y:S05]  /*fe30*/  BRA `(.L_x_2363) ;  /* 0xffffffd000047947 */ /* 0x000fea000383ffff */
.L_x_2283:
        /* <DEDUP_REMOVED lines=8> */
.L_x_2365:
[----:B------:R-:W-:Y:S05]  /*fec0*/  BSYNC B1 ;  /* 0x0000000000017941 */ /* 0x000fea0003800000 */
.L_x_2364:
        /* <DEDUP_REMOVED lines=9> */
.L_x_2366:
[----:B------:R-:W-:Y:S02]  /*ff60*/  IMAD.MOV.U32 R13, RZ, RZ, R19 ;  /* 0x000000ffff0d7224 */ /* 0x000fe400078e0013 */
[----:B------:R-:W-:Y:S01]  /*ff70*/  IMAD.MOV.U32 R12, RZ, RZ, 0x1 ;  /* 0x00000001ff0c7424 */ /* 0x000fe200078e00ff */
[----:B------:R-:W-:-:S13]  /*ff80*/  IADD3 R2, P0, R14, R5, RZ ;  /* 0x000000050e027210 */ /* 0x000fda0007f1e0ff */
[----:B------:R-:W-:Y:S05]  /*ff90*/  WARPSYNC.COLLECTIVE R15, `(.L_x_2367) ;  /* 0x000000000f087348 */ /* 0x000fea0003c00000 */
[----:B------:R0:W1:Y:S02]  /*ffa0*/  SHFL.IDX P6, R14, R13, R12, R11 ;  /* 0x0000000c0d0e7389 */ /* 0x00006400000c000b */
[----:B01----:R-:W-:Y:S01]  /*ffb0*/  ENDCOLLECTIVE ;  /* 0x000000000000791b */ /* 0x003fe20003800000 */
.L_x_2367:
[----:B------:R-:W-:Y:S02]  /*ffc0*/  IADD3.X R3, RZ, R3, RZ, P0, !PT ;  /* 0x00000003ff037210 */ /* 0x000fe400007fe4ff */
        /* <DEDUP_REMOVED lines=12> */
.L_x_2368:
[----:B------:R-:W-:Y:S02]  /*10090*/  IMAD.MOV.U32 R13, RZ, RZ, R19 ;  /* 0x000000ffff0d7224 */ /* 0x000fe400078e0013 */
[----:B------:R-:W-:Y:S01]  /*100a0*/  IMAD.MOV.U32 R12, RZ, RZ, 0x2 ;  /* 0x00000002ff0c7424 */ /* 0x000fe200078e00ff */
[----:B------:R-:W-:-:S13]  /*100b0*/  IADD3 R2, P0, R14, R5, RZ ;  /* 0x000000050e027210 */ /* 0x000fda0007f1e0ff */
[----:B------:R-:W-:Y:S05]  /*100c0*/  WARPSYNC.COLLECTIVE R15, `(.L_x_2369) ;  /* 0x000000000f087348 */ /* 0x000fea0003c00000 */
[----:B------:R0:W1:Y:S02]  /*100d0*/  SHFL.IDX P6, R14, R13, R12, R11 ;  /* 0x0000000c0d0e7389 */ /* 0x00006400000c000b */
[----:B01----:R-:W-:Y:S01]  /*100e0*/  ENDCOLLECTIVE ;  /* 0x000000000000791b */ /* 0x003fe20003800000 */
.L_x_2369:
        /* <DEDUP_REMOVED lines=13> */
.L_x_2370:
[----:B------:R-:W-:Y:S01]  /*101c0*/  MOV R13, R19 ;  /* 0x00000013000d7202 */ /* 0x000fe20000000f00 */
[----:B------:R-:W-:Y:S01]  /*101d0*/  IMAD.MOV.U32 R12, RZ, RZ, 0x3 ;  /* 0x00000003ff0c7424 */ /* 0x000fe200078e00ff */
[----:B------:R-:W-:-:S13]  /*101e0*/  IADD3 R2, P0, R14, R5, RZ ;  /* 0x000000050e027210 */ /* 0x000fda0007f1e0ff */
[----:B------:R-:W-:Y:S05]  /*101f0*/  WARPSYNC.COLLECTIVE R15, `(.L_x_2371) ;  /* 0x000000000f087348 */ /* 0x000fea0003c00000 */
[----:B------:R0:W1:Y:S02]  /*10200*/  SHFL.IDX P6, R14, R13, R12, R11 ;  /* 0x0000000c0d0e7389 */ /* 0x00006400000c000b */
[----:B01----:R-:W-:Y:S01]  /*10210*/  ENDCOLLECTIVE ;  /* 0x000000000000791b */ /* 0x003fe20003800000 */
.L_x_2371:
        /* <DEDUP_REMOVED lines=13> */
.L_x_2372:
[----:B------:R-:W-:Y:S01]  /*102f0*/  IMAD.MOV.U32 R13, RZ, RZ, R19 ;  /* 0x000000ffff0d7224 */ /* 0x000fe200078e0013 */
[----:B------:R-:W-:Y:S02]  /*10300*/  MOV R12, 0x4 ;  /* 0x00000004000c7802 */ /* 0x000fe40000000f00 */
[----:B------:R-:W-:-:S13]  /*10310*/  IADD3 R2, P0, R14, R5, RZ ;  /* 0x000000050e027210 */ /* 0x000fda0007f1e0ff */
[----:B------:R-:W-:Y:S05]  /*10320*/  WARPSYNC.COLLECTIVE R15, `(.L_x_2373) ;  /* 0x000000000f087348 */ /* 0x000fea0003c00000 */
[----:B------:R0:W1:Y:S02]  /*10330*/  SHFL.IDX P6, R14, R13, R12, R11 ;  /* 0x0000000c0d0e7389 */ /* 0x00006400000c000b */
[----:B01----:R-:W-:Y:S01]  /*10340*/  ENDCOLLECTIVE ;  /* 0x000000000000791b */ /* 0x003fe20003800000 */
.L_x_2373:
        /* <DEDUP_REMOVED lines=13> */
.L_x_2374:
[----:B------:R-:W-:Y:S02]  /*10420*/  IMAD.MOV.U32 R13, RZ, RZ, R19 ;  /* 0x000000ffff0d7224 */ /* 0x000fe400078e0013 */
[----:B------:R-:W-:Y:S01]  /*10430*/  IMAD.MOV.U32 R12, RZ, RZ, 0x5 ;  /* 0x00000005ff0c7424 */ /* 0x000fe200078e00ff */
[----:B------:R-:W-:-:S13]  /*10440*/  IADD3 R2, P0, R14, R5, RZ ;  /* 0x000000050e027210 */ /* 0x000fda0007f1e0ff */
[----:B------:R-:W-:Y:S05]  /*10450*/  WARPSYNC.COLLECTIVE R15, `(.L_x_2375) ;  /* 0x000000000f087348 */ /* 0x000fea0003c00000 */
[----:B------:R0:W1:Y:S02]  /*10460*/  SHFL.IDX P6, R14, R13, R12, R11 ;  /* 0x0000000c0d0e7389 */ /* 0x00006400000c000b */
[----:B01----:R-:W-:Y:S01]  /*10470*/  ENDCOLLECTIVE ;  /* 0x000000000000791b */ /* 0x003fe20003800000 */
.L_x_2375:
        /* <DEDUP_REMOVED lines=12> */
.L_x_2376:
[----:B------:R-:W-:Y:S01]  /*10540*/  @!PT LDS RZ, [RZ] ;  /* 0x00000000fffff984 */ /* 0x000fe20000000800 */
[----:B------:R-:W-:Y:S01]  /*10550*/  @!PT LDS RZ, [RZ] ;  /* 0x00000000fffff984 */ /* 0x000fe20000000800 */
[----:B------:R-:W-:Y:S01]  /*10560*/  @!PT LDS RZ, [RZ] ;  /* 0x00000000fffff984 */ /* 0x000fe20000000800 */
[----:B------:R0:W-:Y:S01]  /*10570*/  LDGSTS.E.BYPASS.LTC128B.128 [R7+0x5400], desc[UR36][R2.64+0x80], !P0 ;  /* 0x0540008002077fae */ /* 0x0001e2000c101d64 */
[----:B------:R-:W-:Y:S05]  /*10580*/  BRA `(.L_x_2377) ;  /* 0xffffffcc00007947 */ /* 0x000fea000383ffff */
.L_x_2291:
[----:B0-----:R0:W1:Y:S02]  /*10590*/  SYNCS.PHASECHK.TRANS64.TRYWAIT P0, [R4+URZ+0x2a860], R3 ;  /* 0x02a86003040075a7 */ /* 0x001064000800017f */
[----:B-1----:R-:W-:Y:S05]  /*105a0*/  @!P0 NANOSLEEP.SYNCS 0x989680 ;  /* 0x009896800000895d */ /* 0x002fea0003900000 */
[----:B------:R-:W1:Y:S02]  /*105b0*/  @!P0 SYNCS.PHASECHK.TRANS64 P0, [R4+URZ+0x2a860], R3 ;  /* 0x02a86003040085a7 */ /* 0x000e64000800007f */
[----:B-1----:R-:W-:Y:S05]  /*105c0*/  @!P0 BRA `(.L_x_2291) ;  /* 0xfffffffc00f08947 */ /* 0x002fea000383ffff */
[----:B------:R-:W-:Y:S05]  /*105d0*/  BRA `(.L_x_2378) ;  /* 0xffffffd0001c7947 */ /* 0x000fea000383ffff */
.L_x_2292:
        /* <DEDUP_REMOVED lines=8> */
.L_x_2380:
[----:B------:R-:W-:Y:S05]  /*10660*/  BSYNC B0 ;  /* 0x0000000000007941 */ /* 0x000fea0003800000 */
.L_x_2379:
[----:B------:R-:W-:Y:S01]  /*10670*/  IMAD.MOV.U32 R13, RZ, RZ, R18 ;  /* 0x000000ffff0d7224 */ /* 0x000fe200078e0012 */
[----:B------:R-:W-:Y:S01]  /*10680*/  MOV R0, R14 ;  /* 0x0000000e00007202 */ /* 0x000fe20000000f00 */
[----:B------:R-:W-:Y:S02]  /*10690*/  IMAD.MOV.U32 R12, RZ, RZ, RZ ;  /* 0x000000ffff0c7224 */ /* 0x000fe400078e00ff */
[----:B------:R-:W-:Y:S02]  /*106a0*/  IMAD.MOV.U32 R11, RZ, RZ, 0x181f ;  /* 0x0000181fff0b7424 */ /* 0x000fe400078e00ff */
[----:B------:R-:W-:Y:S02]  /*106b0*/  IMAD.MOV.U32 R15, RZ, RZ, -0x1 ;  /* 0xffffffffff0f7424 */ /* 0x000fe400078e00ff */
[----:B------:R-:W-:-:S07]  /*106c0*/  IMAD.SHL.U32 R6, R37, 0x2, RZ ;  /* 0x0000000225067824 */ /* 0x000fce00078e00ff */
[----:B------:R-:W-:Y:S05]  /*106d0*/  WARPSYNC.COLLECTIVE R15, `(.L_x_2381) ;  /* 0x000000000f087348 */ /* 0x000fea0003c00000 */
[----:B------:R0:W1:Y:S02]  /*106e0*/  SHFL.IDX P6, R14, R13, R12, R11 ;  /* 0x0000000c0d0e7389 */ /* 0x00006400000c000b */
[----:B01----:R-:W-:Y:S01]  /*106f0*/  ENDCOLLECTIVE ;  /* 0x000000000000791b */ /* 0x003fe20003800000 */
.L_x_2381:
[----:B------:R-:W-:Y:S02]  /*10700*/  IMAD.MOV.U32 R13, RZ, RZ, R19 ;  /* 0x000000ffff0d7224 */ /* 0x000fe400078e0013 */
[----:B------:R-:W-:Y:S01]  /*10710*/  IMAD.MOV.U32 R12, RZ, RZ, 0x1 ;  /* 0x00000001ff0c7424 */ /* 0x000fe200078e00ff */
[----:B------:R-:W-:-:S13]  /*10720*/  IADD3 R2, P0, R14, R6, RZ ;  /* 0x000000060e027210 */ /* 0x000fda0007f1e0ff */
[----:B------:R-:W-:Y:S05]  /*10730*/  WARPSYNC.COLLECTIVE R15, `(.L_x_2382) ;  /* 0x000000000f087348 */ /* 0x000fea0003c00000 */
[----:B------:R0:W1:Y:S02]  /*10740*/  SHFL.IDX P6, R14, R13, R12, R11 ;  /* 0x0000000c0d0e7389 */ /* 0x00006400000c000b */
[----:B01----:R-:W-:Y:S01]  /*10750*/  ENDCOLLECTIVE ;  /* 0x000000000000791b */ /* 0x003fe20003800000 */
.L_x_2382:
[----:B------:R-:W-:Y:S01]  /*10760*/  IADD3.X R3, RZ, R0, RZ, P0, !PT ;  /* 0x00000000ff037210 */ /* 0x000fe200007fe4ff */
[----:B------:R-:W-:Y:S01]  /*10770*/  IMAD R0, R8, 0x2, R17 ;  /* 0x0000000208007824 */ /* 0x000fe200078e0211 */
        /* <DEDUP_REMOVED lines=11> */
.L_x_2383:
        /* <DEDUP_REMOVED lines=10> */
.L_x_2384:
[----:B------:R-:W-:Y:S02]  /*108d0*/  IADD3.X R3, RZ, R7, RZ, P0, !PT ;  /* 0x00000007ff037210 */ /* 0x000fe400007fe4ff */
        /* <DEDUP_REMOVED lines=11> */
.L_x_2385:
        /* <DEDUP_REMOVED lines=10> */
.L_x_2386:
        /* <DEDUP_REMOVED lines=12> */
.L_x_2387:
        /* <DEDUP_REMOVED lines=10> */
.L_x_2388:
        /* <DEDUP_REMOVED lines=12> */
.L_x_2389:
        /* <DEDUP_REMOVED lines=10> */
.L_x_2390:
        /* <DEDUP_REMOVED lines=12> */
.L_x_2391:
[----:B------:R-:W-:Y:S01]  /*10db0*/  @!PT LDS RZ, [RZ] ;  /* 0x00000000fffff984 */ /* 0x000fe20000000800 */
[----:B------:R-:W-:Y:S01]  /*10dc0*/  @!PT LDS RZ, [RZ] ;  /* 0x00000000fffff984 */ /* 0x000fe20000000800 */
[----:B------:R-:W-:Y:S01]  /*10dd0*/  @!PT LDS RZ, [RZ] ;  /* 0x00000000fffff984 */ /* 0x000fe20000000800 */
[----:B------:R1:W-:Y:S01]  /*10de0*/  LDGSTS.E.BYPASS.LTC128B.128 [R0+0x5400], desc[UR36][R2.64+0x80], !P0 ;  /* 0x0540008002007fae */ /* 0x0003e2000c101d64 */
[----:B------:R-:W-:Y:S05]  /*10df0*/  BRA `(.L_x_2392) ;  /* 0xffffffc800e07947 */ /* 0x000fea000383ffff */
.L_x_2297:
        /* <DEDUP_REMOVED lines=8> */
.L_x_2394:
[----:B------:R-:W-:Y:S05]  /*10e80*/  BSYNC B0 ;  /* 0x0000000000007941 */ /* 0x000fea0003800000 */
.L_x_2393:
[----:B------:R-:W-:Y:S05]  /*10e90*/  BRA `(.L_x_2395) ;  /* 0xffffffcc00607947 */ /* 0x000fea000383ffff */
.L_x_2300:
[----:B-1----:R1:W2:Y:S02]  /*10ea0*/  SYNCS.PHASECHK.TRANS64.TRYWAIT P0, [R4+URZ+0x2a820], R0 ;  /* 0x02a82000040075a7 */ /* 0x0022a4000800017f */
[----:B--2---:R-:W-:Y:S05]  /*10eb0*/  @!P0 NANOSLEEP.SYNCS 0x989680 ;  /* 0x009896800000895d */ /* 0x004fea0003900000 */
[----:B------:R-:W2:Y:S02]  /*10ec0*/  @!P0 SYNCS.PHASECHK.TRANS64 P0, [R4+URZ+0x2a820], R0 ;  /* 0x02a82000040085a7 */ /* 0x000ea4000800007f */
[----:B--2---:R-:W-:Y:S05]  /*10ed0*/  @!P0 BRA `(.L_x_2300) ;  /* 0xfffffffc00f08947 */ /* 0x004fea000383ffff */
[----:B------:R-:W-:Y:S05]  /*10ee0*/  BRA `(.L_x_2396) ;  /* 0xffffffcc00a87947 */ /* 0x000fea000383ffff */
.L_x_2301:
[----:B------:R-:W2:Y:S01]  /*10ef0*/  S2R R2, SR_TID.X ;  /* 0x0000000000027919 */ /* 0x000ea20000002100 */
[----:B------:R-:W-:Y:S01]  /*10f00*/  BSSY B0, `(.L_x_2397) ;  /* 0x000000a000007945 */ /* 0x000fe20003800000 */
[----:B------:R-:W-:Y:S02]  /*10f10*/  IMAD.MOV.U32 R12, RZ, RZ, RZ ;  /* 0x000000ffff0c7224 */ /* 0x000fe400078e00ff */
[----:B------:R-:W-:Y:S02]  /*10f20*/  IMAD.MOV.U32 R11, RZ, RZ, 0x1f ;  /* 0x0000001fff0b7424 */ /* 0x000fe400078e00ff */
[----:B------:R-:W-:Y:S01]  /*10f30*/  IMAD.MOV.U32 R15, RZ, RZ, -0x1 ;  /* 0xffffffffff0f7424 */ /* 0x000fe200078e00ff */
[----:B--2---:R-:W-:-:S04]  /*10f40*/  SHF.R.U32.HI R2, RZ, 0x5, R2 ;  /* 0x00000005ff027819 */ /* 0x004fc80000011602 */
[----:B------:R-:W-:-:S04]  /*10f50*/  LOP3.LUT R2, R2, 0x3, RZ, 0xc0, !PT ;  /* 0x0000000302027812 */ /* 0x000fc800078ec0ff */
[----:B------:R-:W-:-:S07]  /*10f60*/  MOV R13, R2 ;  /* 0x00000002000d7202 */ /* 0x000fce0000000f00 */
[----:B01---5:R-:W-:Y:S05]  /*10f70*/  WARPSYNC.COLLECTIVE R15, `(.L_x_2398) ;  /* 0x000000000f087348 */ /* 0x023fea0003c00000 */
[----:B------:R2:W3:Y:S02]  /*10f80*/  SHFL.IDX P6, R14, R13, R12, R11 ;  /* 0x0000000c0d0e7389 */ /* 0x0004e400000c000b */
[----:B0123-5:R-:W-:Y:S01]  /*10f90*/  ENDCOLLECTIVE ;  /* 0x000000000000791b */ /* 0x02ffe20003800000 */
.L_x_2398:
[----:B------:R-:W-:Y:S05]  /*10fa0*/  BSYNC B0 ;  /* 0x0000000000007941 */ /* 0x000fea0003800000 */
.L_x_2397:
[----:B------:R-:W-:Y:S05]  /*10fb0*/  BRA `(.L_x_2399) ;  /* 0xffffffcc00907947 */ /* 0x000fea000383ffff */
.L_x_2304:
[----:B------:R-:W-:Y:S01]  /*10fc0*/  BSSY B1, `(.L_x_2400) ;  /* 0x0000006000017945 */ /* 0x000fe20003800000 */
[----:B------:R-:W-:-:S07]  /*10fd0*/  IMAD.MOV.U32 R15, RZ, RZ, -0x1 ;  /* 0xffffffffff0f7424 */ /* 0x000fce00078e00ff */
[----:B01---5:R-:W-:Y:S05]  /*10fe0*/  WARPSYNC.COLLECTIVE R15, `(.L_x_2401) ;  /* 0x000000000f0c7348 */ /* 0x023fea0003c00000 */
[----:B------:R-:W-:Y:S02]  /*10ff0*/  ELECT P6, UR62, PT ;  /* 0x00000000003e782f */ /* 0x000fe400038c0000 */
[----:B------:R-:W-:Y:S01]  /*11000*/  MOV R14, UR62 ;  /* 0x0000003e000e7c02 */ /* 0x000fe20008000f00 */
[----:B01---5:R-:W-:Y:S10]  /*11010*/  ENDCOLLECTIVE ;  /* 0x000000000000791b */ /* 0x023ff40003800000 */
.L_x_2401:
[----:B------:R-:W-:Y:S05]  /*11020*/  BSYNC B1 ;  /* 0x0000000000017941 */ /* 0x000fea0003800000 */
.L_x_2400:
[----:B------:R-:W-:Y:S05]  /*11030*/  BRA `(.L_x_2402) ;  /* 0xffffffcc00887947 */ /* 0x000fea000383ffff */
.L_x_2306:
[----:B-1----:R1:W2:Y:S02]  /*11040*/  SYNCS.PHASECHK.TRANS64.TRYWAIT P1, [R5+URZ+0x2a840], R0 ;  /* 0x02a84000050075a7 */ /* 0x0022a4000802017f */
[----:B--2---:R-:W-:Y:S05]  /*11050*/  @!P1 NANOSLEEP.SYNCS 0x989680 ;  /* 0x009896800000995d */ /* 0x004fea0003900000 */
[----:B------:R-:W2:Y:S02]  /*11060*/  @!P1 SYNCS.PHASECHK.TRANS64 P1, [R5+URZ+0x2a840], R0 ;  /* 0x02a84000050095a7 */ /* 0x000ea4000802007f */
[----:B--2---:R-:W-:Y:S05]  /*11070*/  @!P1 BRA `(.L_x_2306) ;  /* 0xfffffffc00f09947 */ /* 0x004fea000383ffff */
[----:B------:R-:W-:Y:S05]  /*11080*/  BRA `(.L_x_2403) ;  /* 0xffffffcc00b07947 */ /* 0x000fea000383ffff */
.L_x_2308:
[----:B--2---:R2:W3:Y:S02]  /*11090*/  SYNCS.PHASECHK.TRANS64.TRYWAIT P1, [R23+URZ+0x2a840], R2 ;  /* 0x02a84002170075a7 */ /* 0x0044e4000802017f */
[----:B---3--:R-:W-:Y:S05]  /*110a0*/  @!P1 NANOSLEEP.SYNCS 0x989680 ;  /* 0x009896800000995d */ /* 0x008fea0003900000 */
[----:B------:R-:W3:Y:S02]  /*110b0*/  @!P1 SYNCS.PHASECHK.TRANS64 P1, [R23+URZ+0x2a840], R2 ;  /* 0x02a84002170095a7 */ /* 0x000ee4000802007f */
[----:B---3--:R-:W-:Y:S05]  /*110c0*/  @!P1 BRA `(.L_x_2308) ;  /* 0xfffffffc00f09947 */ /* 0x008fea000383ffff */
[----:B------:R-:W-:Y:S05]  /*110d0*/  BRA `(.L_x_2404) ;  /* 0xffffffcc00bc7947 */ /* 0x000fea000383ffff */
.L_x_2310:
[----:B---3--:R3:W4:Y:S02]  /*110e0*/  SYNCS.PHASECHK.TRANS64.TRYWAIT P1, [R5+URZ+0x2a860], R0 ;  /* 0x02a86000050075a7 */ /* 0x008724000802017f */
[----:B----4-:R-:W-:Y:S05]  /*110f0*/  @!P1 NANOSLEEP.SYNCS 0x989680 ;  /* 0x009896800000995d */ /* 0x010fea0003900000 */
[----:B------:R-:W4:Y:S02]  /*11100*/  @!P1 SYNCS.PHASECHK.TRANS64 P1, [R5+URZ+0x2a860], R0 ;  /* 0x02a86000050095a7 */ /* 0x000f24000802007f */
[----:B----4-:R-:W-:Y:S05]  /*11110*/  @!P1 BRA `(.L_x_2310) ;  /* 0xfffffffc00f09947 */ /* 0x010fea000383ffff */
[----:B------:R-:W-:Y:S05]  /*11120*/  BRA `(.L_x_2405) ;  /* 0xffffffcc00b87947 */ /* 0x000fea000383ffff */
.L_x_2406:
        /* <DEDUP_REMOVED lines=13> */
.L_x_3232:


//--------------------- .text._ZN7cutlass13device_kernelIN5flash11enable_sm90INS1_16FlashAttnFwdSm90INS1_25CollectiveMainloopFwdSm90ILi2EN4cute5tupleIJNS5_1CILi1EEES8_S8_EEENS6_IJNS7_ILi128EEENS7_ILi96EEENS7_ILi192EEEEEELi128ENS_6half_tEfNS_4arch4Sm90ELb1ELb0ELb0ELb1ELb1ELb0ELb0ELb1ELb1ELb1ELb0ELb0EEENS1_21CollectiveEpilogueFwdINS6_IJSA_SA_SB_EEES9_SE_SG_Li256ELb1ELb1ELb0ELb0EEENS1_36VarlenDynamicPersistentTileSchedulerILi128ELi96ELi256ELi128ELb0ELb1ELb1ELb1ELb1ELb1EEEEEEEEEvNT_6ParamsE --------------------------
	.section	.text._ZN7cutlass13device_kernelIN5flash11enable_sm90INS1_16FlashAttnFwdSm90INS1_25CollectiveMainloopFwdSm90ILi2EN4cute5tupleIJNS5_1CILi1EEES8_S8_EEENS6_IJNS7_ILi128EEENS7_ILi96EEENS7_ILi192EEEEEELi128ENS_6half_tEfNS_4arch4Sm90ELb1ELb0ELb0ELb1ELb1ELb0ELb0ELb1ELb1ELb1ELb0ELb0EEENS1_21CollectiveEpilogueFwdINS6_IJSA_SA_SB_EEES9_SE_SG_Li256ELb1ELb1ELb0ELb0EEENS1_36VarlenDynamicPersistentTileSchedulerILi128ELi96ELi256ELi128ELb0ELb1ELb1ELb1ELb1ELb1EEEEEEEEEvNT_6ParamsE,"ax",@progbits
	.align	128
.text._ZN7cutlass13device_kernelIN5flash11enable_sm90INS1_16FlashAttnFwdSm90INS1_25CollectiveMainloopFwdSm90ILi2EN4cute5tupleIJNS5_1CILi1EEES8_S8_EEENS6_IJNS7_ILi128EEENS7_ILi96EEENS7_ILi192EEEEEELi128ENS_6half_tEfNS_4arch4Sm90ELb1ELb0ELb0ELb1ELb1ELb0ELb0ELb1ELb1ELb1ELb0ELb0EEENS1_21CollectiveEpilogueFwdINS6_IJSA_SA_SB_EEES9_SE_SG_Li256ELb1ELb1ELb0ELb0EEENS1_36VarlenDynamicPersistentTileSchedulerILi128ELi96ELi256ELi128ELb0ELb1ELb1ELb1ELb1ELb1EEEEEEEEEvNT_6ParamsE:
        .type           _ZN7cutlass13device_kernelIN5flash11enable_sm90INS1_16FlashAttnFwdSm90INS1_25CollectiveMainloopFwdSm90ILi2EN4cute5tupleIJNS5_1CILi1EEES8_S8_EEENS6_IJNS7_ILi128EEENS7_ILi96EEENS7_ILi192EEEEEELi128ENS_6half_tEfNS_4arch4Sm90ELb1ELb0ELb0ELb1ELb1ELb0ELb0ELb1ELb1ELb1ELb0ELb0EEENS1_21CollectiveEpilogueFwdINS6_IJSA_SA_SB_EEES9_SE_SG_Li256ELb1ELb1ELb0ELb0EEENS1_36VarlenDynamicPersistentTileSchedulerILi128ELi96ELi256ELi128ELb0ELb1ELb1ELb1ELb1ELb1EEEEEEEEEvNT_6ParamsE,@function
        .size           _ZN7cutlass13device_kernelIN5flash11enable_sm90INS1_16FlashAttnFwdSm90INS1_25CollectiveMainloopFwdSm90ILi2EN4cute5tupleIJNS5_1CILi1EEES8_S8_EEENS6_IJNS7_ILi128EEENS7_ILi96EEENS7_ILi192EEEEEELi128ENS_6half_tEfNS_4arch4Sm90ELb1ELb0ELb0ELb1ELb1ELb0ELb0ELb1ELb1ELb1ELb0ELb0EEENS1_21CollectiveEpilogueFwdINS6_IJSA_SA_SB_EEES9_SE_SG_Li256ELb1ELb1ELb0ELb0EEENS1_36VarlenDynamicPersistentTileSchedulerILi128ELi96ELi256ELi128ELb0ELb1ELb1ELb1ELb1ELb1EEEEEEEEEvNT_6ParamsE,(.L_x_3233 - _ZN7cutlass13device_kernelIN5flash11enable_sm90INS1_16FlashAttnFwdSm90INS1_25CollectiveMainloopFwdSm90ILi2EN4cute5tupleIJNS5_1CILi1EEES8_S8_EEENS6_IJNS7_ILi128EEENS7_ILi96EEENS7_ILi192EEEEEELi128ENS_6half_tEfNS_4arch4Sm90ELb1ELb0ELb0ELb1ELb1ELb0ELb0ELb1ELb1ELb1ELb0ELb0EEENS1_21CollectiveEpilogueFwdINS6_IJSA_SA_SB_EEES9_SE_SG_Li256ELb1ELb1ELb0ELb0EEENS1_36VarlenDynamicPersistentTileSchedulerILi128ELi96ELi256ELi128ELb0ELb1ELb1ELb1ELb1ELb1EEEEEEEEEvNT_6ParamsE)
        .other          _ZN7cutlass13device_kernelIN5flash11enable_sm90INS1_16FlashAttnFwdSm90INS1_25CollectiveMainloopFwdSm90ILi2EN4cute5tupleIJNS5_1CILi1EEES8_S8_EEENS6_IJNS7_ILi128EEENS7_ILi96EEENS7_ILi192EEEEEELi128ENS_6half_tEfNS_4arch4Sm90ELb1ELb0ELb0ELb1ELb1ELb0ELb0ELb1ELb1ELb1ELb0ELb0EEENS1_21CollectiveEpilogueFwdINS6_IJSA_SA_SB_EEES9_SE_SG_Li256ELb1ELb1ELb0ELb0EEENS1_36VarlenDynamicPersistentTileSchedulerILi128ELi96ELi256ELi128ELb0ELb1ELb1ELb1ELb1ELb1EEEEEEEEEvNT_6ParamsE,@"STO_CUDA_ENTRY STV_DEFAULT"
_ZN7cutlass13device_kernelIN5flash11enable_sm90INS1_16FlashAttnFwdSm90INS1_25CollectiveMainloopFwdSm90ILi2EN4cute5tupleIJNS5_1CILi1EEES8_S8_EEENS6_IJNS7_ILi128EEENS7_ILi96EEENS7_ILi192EEEEEELi128ENS_6half_tEfNS_4arch4Sm90ELb1ELb0ELb0ELb1ELb1ELb0ELb0ELb1ELb1ELb1ELb0ELb0EEENS1_21CollectiveEpilogueFwdINS6_IJSA_SA_SB_EEES9_SE_SG_Li256ELb1ELb1ELb0ELb0EEENS1_36VarlenDynamicPersistentTileSchedulerILi128ELi96ELi256ELi128ELb0ELb1ELb1ELb1ELb1ELb1EEEEEEEEEvNT_6ParamsE:
        /* <DEDUP_REMOVED lines=45> */
.L_x_2407:
        /* <DEDUP_REMOVED lines=22> */
.L_x_2408:
        /* <DEDUP_REMOVED lines=18> */
.L_x_2409:
        /* <DEDUP_REMOVED lines=22> */
.L_x_2410:
        /* <DEDUP_REMOVED lines=23> */
.L_x_2411:
        /* <DEDUP_REMOVED lines=10> */
.L_x_2413:
        /* <DEDUP_REMOVED lines=15> */
[----:B------:R-:W-:Y:S01]  /*09b0*/  MOV R164, RZ ;  /* 0x000000ff00a47202 */ /* 0x000fe20000000f00 */
[----:B------:R-:W-:Y:S01]  /*09c0*/  UMOV UR60, URZ ;  /* 0x0000003f003c7c82 */ /* 0x000fe20008000000 */
[----:B------:R-:W-:Y:S01]  /*09d0*/  UMOV UR38, URZ ;  /* 0x0000003f00267c82 */ /* 0x000fe20008000000 */
[----:B------:R-:W0:Y:S02]  /*09e0*/  S2R R0, SR_TID.X ;  /* 0x0000000000007919 */ /* 0x000e240000002100 */
[----:B0-----:R-:W-:-:S05]  /*09f0*/  VIADD R175, R0, 0xffffff80 ;  /* 0xffffff8000af7836 */ /* 0x001fca0000000000 */
[----:B------:R-:W-:-:S04]  /*0a00*/  SHF.R.S32.HI R0, RZ, 0x1f, R175 ;  /* 0x0000001fff007819 */ /* 0x000fc800000114af */
[CC--:B------:R-:W-:Y:S02]  /*0a10*/  LEA.HI R3, R0.reuse, R175.reuse, RZ, 0x7 ;  /* 0x000000af00037211 */ /* 0x0c0fe400078f38ff */
[CC--:B------:R-:W-:Y:S02]  /*0a20*/  LEA.HI R4, R0.reuse, R175.reuse, RZ, 0x5 ;  /* 0x000000af00047211 */ /* 0x0c0fe400078f28ff */
[----:B------:R-:W-:Y:S02]  /*0a30*/  LEA.HI R10, R0, R175, RZ, 0x2 ;  /* 0x000000af000a7211 */ /* 0x000fe400078f10ff */
[----:B------:R-:W-:Y:S01]  /*0a40*/  SHF.R.S32.HI R166, RZ, 0x7, R3 ;  /* 0x00000007ffa67819 */ /* 0x000fe20000011403 */
[----:B------:R-:W-:Y:S01]  /*0a50*/  IMAD.SHL.U32 R6, R4, 0x20, RZ ;  /* 0x0000002004067824 */ /* 0x000fe200078e00ff */
[----:B------:R-:W-:-:S04]  /*0a60*/  LOP3.LUT R10, R10, 0xfffffffc, RZ, 0xc0, !PT ;  /* 0xfffffffc0a0a7812 */ /* 0x000fc800078ec0ff */
[----:B------:R-:W-:Y:S02]  /*0a70*/  LOP3.LUT R7, R6, 0xfffffc00, RZ, 0xc0, !PT ;  /* 0xfffffc0006077812 */ /* 0x000fe400078ec0ff */
[----:B------:R-:W-:Y:S02]  /*0a80*/  IADD3 R10, R175, -R10, RZ ;  /* 0x8000000aaf0a7210 */ /* 0x000fe40007ffe0ff */
[----:B--2---:R-:W-:Y:S02]  /*0a90*/  R2UR UR4, R2 ;  /* 0x00000000020472ca */ /* 0x004fe400000e0000 */
[C---:B------:R-:W-:Y:S02]  /*0aa0*/  LOP3.LUT R2, R3.reuse, 0xffffff80, RZ, 0xc0, !PT ;  /* 0xffffff8003027812 */ /* 0x040fe400078ec0ff */
[----:B------:R-:W-:-:S03]  /*0ab0*/  LEA.HI R3, R3, R166, RZ, 0x1 ;  /* 0x000000a603037211 */ /* 0x000fc600078f08ff */
[----:B------:R-:W-:Y:S01]  /*0ac0*/  IMAD.IADD R165, R175, 0x1, -R2 ;  /* 0x00000001afa57824 */ /* 0x000fe200078e0a02 */
[CC--:B------:R-:W-:Y:S02]  /*0ad0*/  LEA.HI R2, R0.reuse, R175.reuse, RZ, 0x4 ;  /* 0x000000af00027211 */ /* 0x0c0fe400078f20ff */
[----:B------:R-:W-:Y:S02]  /*0ae0*/  LEA.HI R0, R0, R175, RZ, 0x3 ;  /* 0x000000af00007211 */ /* 0x000fe400078f18ff */
[----:B------:R-:W-:Y:S01]  /*0af0*/  SHF.R.S32.HI R8, RZ, 0x1f, R165 ;  /* 0x0000001fff087819 */ /* 0x000fe200000114a5 */
[----:B------:R-:W-:Y:S01]  /*0b00*/  ULOP3.LUT UR4, UR4, 0x1, URZ, 0xfc, !UPT ;  /* 0x0000000104047892 */ /* 0x000fe2000f8efc3f */
[----:B------:R-:W-:Y:S02]  /*0b10*/  SHF.R.S32.HI R5, RZ, 0x4, R2 ;  /* 0x00000004ff057819 */ /* 0x000fe40000011402 */
[----:B------:R-:W-:Y:S02]  /*0b20*/  LEA.HI R9, R8, R165, RZ, 0x2 ;  /* 0x000000a508097211 */ /* 0x000fe400078f10ff */
[----:B------:R-:W-:Y:S01]  /*0b30*/  LOP3.LUT R4, R2, 0x3fffff0, RZ, 0xc0, !PT ;  /* 0x03fffff002047812 */ /* 0x000fe200078ec0ff */
[----:B------:R-:W-:Y:S01]  /*0b40*/  IMAD.U32 R169, RZ, RZ, UR4 ;  /* 0x00000004ffa97e24 */ /* 0x000fe2000f8e00ff */
[----:B------:R-:W-:-:S02]  /*0b50*/  SHF.R.S32.HI R6, RZ, 0x2, R9 ;  /* 0x00000002ff067819 */ /* 0x000fc40000011409 */
[----:B------:R-:W-:Y:S01]  /*0b60*/  SHF.R.S32.HI R11, RZ, 0x1f, R9 ;  /* 0x0000001fff0b7819 */ /* 0x000fe20000011409 */
[----:B------:R-:W-:Y:S01]  /*0b70*/  IMAD.IADD R4, R175, 0x1, -R4 ;  /* 0x00000001af047824 */ /* 0x000fe200078e0a04 */
[----:B------:R-:W-:Y:S02]  /*0b80*/  LEA.HI R2, R2, R5, RZ, 0x1 ;  /* 0x0000000502027211 */ /* 0x000fe400078f08ff */
[----:B------:R-:W-:Y:S01]  /*0b90*/  LEA.HI R11, R11, R6, RZ, 0x3 ;  /* 0x000000060b0b7211 */ /* 0x000fe200078f18ff */
[----:B------:R-:W-:Y:S01]  /*0ba0*/  IMAD R7, R4, 0x40, R7 ;  /* 0x0000004004077824 */ /* 0x000fe200078e0207 */
[----:B------:R-:W-:Y:S02]  /*0bb0*/  LOP3.LUT R160, R0, 0xfffffff8, RZ, 0xc0, !PT ;  /* 0xfffffff800a07812 */ /* 0x000fe400078ec0ff */
[----:B------:R-:W-:Y:S02]  /*0bc0*/  LOP3.LUT R11, R11, 0xfffffff8, RZ, 0xc0, !PT ;  /* 0xfffffff80b0b7812 */ /* 0x000fe400078ec0ff */
[----:B------:R-:W-:Y:S01]  /*0bd0*/  LEA.HI R8, R8, R165, RZ, 0x5 ;  /* 0x000000a508087211 */ /* 0x000fe200078f28ff */
[----:B------:R-:W-:Y:S01]  /*0be0*/  IMAD.IADD R160, R175, 0x1, -R160 ;  /* 0x00000001afa07824 */ /* 0x000fe200078e0aa0 */
[----:B------:R-:W-:Y:S01]  /*0bf0*/  LOP3.LUT R2, R2, 0x1ffffffe, RZ, 0xc0, !PT ;  /* 0x1ffffffe02027812 */ /* 0x000fe200078ec0ff */
[----:B------:R-:W-:Y:S01]  /*0c00*/  IMAD.IADD R11, R6, 0x1, -R11 ;  /* 0x00000001060b7824 */ /* 0x000fe200078e0a0b */
[----:B------:R-:W-:Y:S01]  /*0c10*/  SHF.R.S32.HI R8, RZ, 0x5, R8 ;  /* 0x00000005ff087819 */ /* 0x000fe20000011408 */
[----:B------:R-:W-:Y:S01]  /*0c20*/  IMAD.SHL.U32 R17, R160, 0x8, RZ ;  /* 0x00000008a0117824 */ /* 0x000fe200078e00ff */
[----:B------:R-:W-:Y:S01]  /*0c30*/  LEA.HI R4, R10, R10, RZ, 0x1 ;  /* 0x0000000a0a047211 */ /* 0x000fe200078f08ff */
[----:B------:R-:W-:Y:S01]  /*0c40*/  IMAD.IADD R2, R5, 0x1, -R2 ;  /* 0x0000000105027824 */ /* 0x000fe200078e0a02 */
[----:B------:R-:W-:Y:S01]  /*0c50*/  LOP3.LUT R3, R3, 0x3fffffe, RZ, 0xc0, !PT ;  /* 0x03fffffe03037812 */ /* 0x000fe200078ec0ff */
[----:B------:R-:W-:Y:S01]  /*0c60*/  IMAD R8, R8, 0x10, R11 ;  /* 0x0000001008087824 */ /* 0x000fe200078e020b */
[----:B------:R-:W-:Y:S01]  /*0c70*/  LOP3.LUT R5, R4, 0x1ffffffe, RZ, 0xc0, !PT ;  /* 0x1ffffffe04057812 */ /* 0x000fe200078ec0ff */
[----:B------:R-:W-:Y:S01]  /*0c80*/  VIADD R23, R17, 0x40 ;  /* 0x0000004011177836 */ /* 0x000fe20000000000 */
[----:B------:R-:W-:Y:S01]  /*0c90*/  LOP3.LUT R18, R9, 0x7ffffffc, RZ, 0xc0, !PT ;  /* 0x7ffffffc09127812 */ /* 0x000fe200078ec0ff */
[----:B------:R-:W-:Y:S01]  /*0ca0*/  IMAD.IADD R3, R166, 0x1, -R3 ;  /* 0x00000001a6037824 */ /* 0x000fe200078e0a03 */
[----:B------:R-:W-:Y:S01]  /*0cb0*/  SHF.R.S32.HI R163, RZ, 0x3, R0 ;  /* 0x00000003ffa37819 */ /* 0x000fe20000011400 */
[----:B------:R-:W-:Y:S01]  /*0cc0*/  IMAD.IADD R10, R10, 0x1, -R5 ;  /* 0x000000010a0a7824 */ /* 0x000fe200078e0a05 */
[----:B------:R-:W-:Y:S01]  /*0cd0*/  SHF.R.S32.HI R174, RZ, 0x1f, R17 ;  /* 0x0000001fffae7819 */ /* 0x000fe20000011411 */
[----:B------:R-:W-:Y:S01]  /*0ce0*/  IMAD R167, R3, 0x40, R8 ;  /* 0x0000004003a77824 */ /* 0x000fe200078e0208 */
[----:B------:R-:W-:Y:S01]  /*0cf0*/  SHF.R.S32.HI R173, RZ, 0x1f, R23 ;  /* 0x0000001fffad7819 */ /* 0x000fe20000011417 */
[----:B------:R-:W-:-:S02]  /*0d00*/  IMAD R168, R2, 0x8, R7 ;  /* 0x0000000802a87824 */ /* 0x000fc400078e0207 */
[----:B------:R-:W-:Y:S02]  /*0d10*/  IMAD.IADD R18, R165, 0x1, -R18 ;  /* 0x00000001a5127824 */ /* 0x000fe400078e0a12 */
[----:B------:R-:W-:-:S07]  /*0d20*/  IMAD R19, R10, 0x8, R167 ;  /* 0x000000080a137824 */ /* 0x000fce00078e02a7 */
.L_x_2473:
[----:B0---4-:R-:W0:Y:S01]  /*0d30*/  LDC.64 R2, c[0x0][0xc88] ;  /* 0x00032200ff027b82 */ /* 0x011e220000000a00 */
[----:B------:R-:W-:Y:S01]  /*0d40*/  ULDC.64 UR4, c[0x0][0xa28] ;  /* 0x00028a0000047ab9 */ /* 0x000fe20000000a00 */
[----:B------:R-:W-:Y:S01]  /*0d50*/  ULDC.64 UR6, c[0x0][0xa18] ;  /* 0x0002860000067ab9 */ /* 0x000fe20000000a00 */
[----:B------:R-:W-:Y:S01]  /*0d60*/  IMAD.MOV.U32 R7, RZ, RZ, RZ ;  /* 0x000000ffff077224 */ /* 0x000fe200078e00ff */
[----:B------:R-:W-:Y:S01]  /*0d70*/  ULDC.64 UR8, c[0x0][0xa20] ;  /* 0x0002880000087ab9 */ /* 0x000fe20000000a00 */
[----:B0-----:R-:W-:-:S05]  /*0d80*/  IMAD.WIDE R2, R47, 0x4, R2 ;  /* 0x000000042f027825 */ /* 0x001fca00078e0202 */
[----:B--2---:R-:W2:Y:S01]  /*0d90*/  LDG.E R22, desc[UR36][R2.64] ;  /* 0x0000002402167981 */ /* 0x004ea2000c1e1900 */
[----:B------:R-:W-:Y:S02]  /*0da0*/  ISETP.NE.U32.AND P0, PT, RZ, UR4, PT ;  /* 0x00000004ff007c0c */ /* 0x000fe4000bf05070 */
[----:B------:R-:W-:Y:S02]  /*0db0*/  ISETP.NE.U32.AND P1, PT, RZ, UR6, PT ;  /* 0x00000006ff007c0c */ /* 0x000fe4000bf25070 */
[----:B------:R-:W-:Y:S02]  /*0dc0*/  ISETP.NE.AND.EX P0, PT, RZ, UR5, PT, P0 ;  /* 0x00000005ff007c0c */ /* 0x000fe4000bf05300 */
[----:B------:R-:W-:Y:S02]  /*0dd0*/  ISETP.NE.AND.EX P1, PT, RZ, UR7, PT, P1 ;  /* 0x00000007ff007c0c */ /* 0x000fe4000bf25310 */
[----:B--2---:R-:W-:-:S09]  /*0de0*/  SHF.R.S32.HI R162, RZ, 0x1f, R22 ;  /* 0x0000001fffa27819 */ /* 0x004fd20000011416 */
[----:B---3--:R-:W-:-:S04]  /*0df0*/  @P0 LEA R4, P2, R22, UR4, 0x2 ;  /* 0x0000000416040c11 */ /* 0x008fc8000f8410ff */
[C---:B------:R-:W-:Y:S01]  /*0e00*/  @P0 LEA.HI.X R5, R22.reuse, UR5, R162, 0x2, P2 ;  /* 0x0000000516050c11 */ /* 0x040fe200090f14a2 */
[----:B------:R-:W-:Y:S01]  /*0e10*/  ULDC.64 UR4, c[0x0][0x418] ;  /* 0x0001060000047ab9 */ /* 0x000fe20000000a00 */
[----:B------:R-:W-:-:S03]  /*0e20*/  @P1 LEA R2, P2, R22, UR6, 0x2 ;  /* 0x0000000616021c11 */ /* 0x000fc6000f8410ff */
[----:B------:R0:W5:Y:S01]  /*0e30*/  @P0 LDG.E R7, desc[UR36][R4.64] ;  /* 0x0000002404070981 */ /* 0x000162000c1e1900 */
[----:B------:R-:W-:-:S05]  /*0e40*/  @P1 LEA.HI.X R3, R22, UR7, R162, 0x2, P2 ;  /* 0x0000000716031c11 */ /* 0x000fca00090f14a2 */
[----:B------:R0:W5:Y:S01]  /*0e50*/  @P1 LDG.E R171, desc[UR36][R2.64] ;  /* 0x0000002402ab1981 */ /* 0x000162000c1e1900 */
[----:B------:R-:W-:Y:S01]  /*0e60*/  UISETP.NE.U32.AND UP0, UPT, UR4, URZ, UPT ;  /* 0x0000003f0400728c */ /* 0x000fe2000bf05070 */
[----:B------:R-:W-:Y:S02]  /*0e70*/  ISETP.NE.U32.AND P2, PT, RZ, UR8, PT ;  /* 0x00000008ff007c0c */ /* 0x000fe4000bf45070 */
[----:B------:R-:W-:Y:S01]  /*0e80*/  ULDC UR4, c[0x0][0x424] ;  /* 0x0001090000047ab9 */ /* 0x000fe20000000800 */
[----:B------:R-:W-:Y:S01]  /*0e90*/  UISETP.NE.AND.EX UP0, UPT, UR5, URZ, UPT, UP0 ;  /* 0x0000003f0500728c */ /* 0x000fe2000bf05300 */
[----:B------:R-:W-:Y:S02]  /*0ea0*/  ISETP.NE.AND.EX P2, PT, RZ, UR9, PT, P2 ;  /* 0x00000009ff007c0c */ /* 0x000fe4000bf45320 */
[----:B------:R-:W-:Y:S01]  /*0eb0*/  ULDC UR5, c[0x0][0x2f0] ;  /* 0x0000bc0000057ab9 */ /* 0x000fe20000000800 */
[----:B------:R-:W-:-:S04]  /*0ec0*/  USEL UR4, UR4, 0x1, UP0 ;  /* 0x0000000104047887 */ /* 0x000fc80008000000 */
[----:B------:R-:W-:Y:S01]  /*0ed0*/  UIMAD UR4, UR4, UR5, URZ ;  /* 0x00000005040472a4 */ /* 0x000fe2000f8e023f */
[----:B0-----:R-:W-:Y:S11]  /*0ee0*/  @P1 BRA `(.L_x_2414) ;  /* 0x0000000000281947 */ /* 0x001ff60003800000 */
        /* <DEDUP_REMOVED lines=10> */
.L_x_2414:
[----:B------:R-:W-:Y:S02]  /*0f90*/  IMAD.U32 R170, RZ, RZ, UR4 ;  /* 0x00000004ffaa7e24 */ /* 0x000fe4000f8e00ff */
[----:B------:R-:W-:Y:S01]  /*0fa0*/  IMAD.MOV.U32 R161, RZ, RZ, R46 ;  /* 0x000000ffffa17224 */ /* 0x000fe200078e002e */
[----:B------:R-:W-:Y:S06]  /*0fb0*/  @!P2 BRA `(.L_x_2415) ;  /* 0x000000000010a947 */ /* 0x000fec0003800000 */
[----:B------:R-:W-:-:S04]  /*0fc0*/  LEA R2, P0, R22, UR8, 0x2 ;  /* 0x0000000816027c11 */ /* 0x000fc8000f8010ff */
[----:B------:R-:W-:-:S05]  /*0fd0*/  LEA.HI.X R3, R22, UR9, R162, 0x2, P0 ;  /* 0x0000000916037c11 */ /* 0x000fca00080f14a2 */
[----:B------:R1:W5:Y:S01]  /*0fe0*/  LDG.E R170, desc[UR36][R2.64] ;  /* 0x0000002402aa7981 */ /* 0x000362000c1e1900 */
[----:B------:R-:W-:Y:S05]  /*0ff0*/  BRA `(.L_x_2416) ;  /* 0x0000000000247947 */ /* 0x000fea0003800000 */
.L_x_2415:
        /* <DEDUP_REMOVED lines=8> */
[----:B--2---:R-:W-:-:S07]  /*1080*/  IADD3 R170, -R170, R5, RZ ;  /* 0x00000005aaaa7210 */ /* 0x004fce0007ffe1ff */
.L_x_2416:
[----:B------:R-:W2:Y:S01]  /*1090*/  LDC R172, c[0x0][0x448] ;  /* 0x00011200ffac7b82 */ /* 0x000ea20000000800 */
[----:B------:R-:W-:Y:S01]  /*10a0*/  IMAD.SHL.U32 R16, R45, 0x80, RZ ;  /* 0x000000802d107824 */ /* 0x000fe200078e00ff */
[----:B------:R-:W-:Y:S01]  /*10b0*/  CS2R R86, SRZ ;  /* 0x0000000000567805 */ /* 0x000fe2000001ff00 */
[----:B-----5:R-:W-:Y:S01]  /*10c0*/  IMAD.IADD R170, R170, 0x1, -R7 ;  /* 0x00000001aaaa7824 */ /* 0x020fe200078e0a07 */
[----:B------:R-:W-:Y:S01]  /*10d0*/  CS2R R84, SRZ ;  /* 0x0000000000547805 */ /* 0x000fe2000001ff00 */
[----:B------:R-:W-:Y:S01]  /*10e0*/  VIADD R0, R16, 0x7f ;  /* 0x0000007f10007836 */ /* 0x000fe20000000000 */
[----:B------:R-:W-:Y:S01]  /*10f0*/  CS2R R82, SRZ ;  /* 0x0000000000527805 */ /* 0x000fe2000001ff00 */
[----:B------:R-:W-:Y:S01]  /*1100*/  IMAD.MOV.U32 R20, RZ, RZ, RZ ;  /* 0x000000ffff147224 */ /* 0x000fe200078e00ff */
[----:B------:R-:W-:Y:S02]  /*1110*/  CS2R R80, SRZ ;  /* 0x0000000000507805 */ /* 0x000fe4000001ff00 */
[----:B------:R-:W-:-:S02]  /*1120*/  CS2R R78, SRZ ;  /* 0x00000000004e7805 */ /* 0x000fc4000001ff00 */
[----:B------:R-:W-:Y:S02]  /*1130*/  CS2R R76, SRZ ;  /* 0x00000000004c7805 */ /* 0x000fe4000001ff00 */
[----:B------:R-:W-:Y:S02]  /*1140*/  CS2R R74, SRZ ;  /* 0x00000000004a7805 */ /* 0x000fe4000001ff00 */
[----:B------:R-:W-:Y:S02]  /*1150*/  CS2R R32, SRZ ;  /* 0x0000000000207805 */ /* 0x000fe4000001ff00 */
        /* <DEDUP_REMOVED lines=11> */
[----:B--2---:R-:W-:Y:S02]  /*1210*/  ISETP.NE.AND P0, PT, R172, 0x1, PT ;  /* 0x00000001ac00780c */ /* 0x004fe40003f05270 */
        /* <DEDUP_REMOVED lines=11> */
[----:B------:R-:W-:Y:S01]  /*12d0*/  MOV R8, RZ ;  /* 0x000000ff00087202 */ /* 0x000fe20000000f00 */
[----:B-1----:R-:W1:Y:S01]  /*12e0*/  @P0 LDC R3, c[0x0][0x44c] ;  /* 0x00011300ff030b82 */ /* 0x002e620000000800 */
[----:B------:R-:W-:Y:S02]  /*12f0*/  IMAD.MOV.U32 R95, RZ, RZ, RZ ;  /* 0x000000ffff5f7224 */ /* 0x000fe400078e00ff */
[----:B------:R-:W-:Y:S02]  /*1300*/  IMAD.MOV.U32 R10, RZ, RZ, RZ ;  /* 0x000000ffff0a7224 */ /* 0x000fe400078e00ff */
[----:B------:R-:W-:Y:S02]  /*1310*/  IMAD.MOV.U32 R97, RZ, RZ, RZ ;  /* 0x000000ffff617224 */ /* 0x000fe400078e00ff */
[----:B------:R-:W-:Y:S01]  /*1320*/  IMAD.MOV.U32 R99, RZ, RZ, RZ ;  /* 0x000000ffff637224 */ /* 0x000fe200078e00ff */
[----:B------:R-:W2:Y:S01]  /*1330*/  @P0 LDC R5, c[0x0][0x450] ;  /* 0x00011400ff050b82 */ /* 0x000ea20000000800 */
[----:B-1----:R-:W-:Y:S01]  /*1340*/  @P0 IMAD.HI.U32 R2, R0, R3, RZ ;  /* 0x0000000300020227 */ /* 0x002fe200078e00ff */
[----:B0-----:R-:W-:-:S04]  /*1350*/  IADD3 R3, R170, 0x60, -R171 ;  /* 0x00000060aa037810 */ /* 0x001fc80007ffe8ab */
[----:B--2---:R-:W-:Y:S01]  /*1360*/  @P0 SHF.R.U32.HI R0, RZ, R5, R2 ;  /* 0x00000005ff000219 */ /* 0x004fe20000011602 */
[----:B------:R-:W-:Y:S01]  /*1370*/  VIADD R2, R170, 0x5f ;  /* 0x0000005faa027836 */ /* 0x000fe20000000000 */
[----:B------:R-:W-:-:S03]  /*1380*/  PLOP3.LUT P0, PT, PT, PT, PT, 0x80, 0x0 ;  /* 0x000000000000781c */ /* 0x000fc60003f0f070 */
[----:B------:R-:W-:Y:S02]  /*1390*/  IMAD.IADD R0, R3, 0x1, R0 ;  /* 0x0000000103007824 */ /* 0x000fe400078e0200 */
[----:B------:R-:W-:-:S04]  /*13a0*/  IMAD.HI R2, R2, 0x2aaaaaab, RZ ;  /* 0x2aaaaaab02027827 */ /* 0x000fc800078e02ff */
[----:B------:R-:W-:Y:S01]  /*13b0*/  IMAD.HI R0, R0, 0x2aaaaaab, RZ ;  /* 0x2aaaaaab00007827 */ /* 0x000fe200078e02ff */
[----:B------:R-:W-:-:S04]  /*13c0*/  SHF.R.U32.HI R3, RZ, 0x1f, R2 ;  /* 0x0000001fff037819 */ /* 0x000fc80000011602 */
[----:B------:R-:W-:Y:S02]  /*13d0*/  SHF.R.U32.HI R5, RZ, 0x1f, R0 ;  /* 0x0000001fff057819 */ /* 0x000fe40000011600 */
[----:B------:R-:W-:Y:S02]  /*13e0*/  LEA.HI.SX32 R3, R2, R3, 0x1c ;  /* 0x0000000302037211 */ /* 0x000fe400078fe2ff */
[----:B------:R-:W-:Y:S01]  /*13f0*/  LEA.HI.SX32 R2, R0, R5, 0x1c ;  /* 0x0000000500027211 */ /* 0x000fe200078fe2ff */
[----:B------:R-:W-:-:S03]  /*1400*/  IMAD.MOV.U32 R0, RZ, RZ, RZ ;  /* 0x000000ffff007224 */ /* 0x000fc600078e00ff */
[----:B------:R-:W-:-:S04]  /*1410*/  VIMNMX R73, R3, R2, PT ;  /* 0x0000000203497248 */ /* 0x000fc80003fe0100 */
[----:B------:R-:W-:-:S13]  /*1420*/  ISETP.GE.AND P1, PT, R73, 0x1, PT ;  /* 0x000000014900780c */ /* 0x000fda0003f26270 */
        /* <DEDUP_REMOVED lines=32> */
.L_x_2418:
[----:B------:R-:W-:Y:S02]  /*1630*/  LEA.HI R0, R164, R164, RZ, 0x1 ;  /* 0x000000a4a4007211 */ /* 0x000fe400078f08ff */
[----:B------:R-:W-:Y:S02]  /*1640*/  R2UR UR4, R169 ;  /* 0x00000000a90472ca */ /* 0x000fe400000e0000 */
[----:B------:R-:W-:-:S05]  /*1650*/  LOP3.LUT R3, R0, 0xfffffffe, RZ, 0xc0, !PT ;  /* 0xfffffffe00037812 */ /* 0x000fca00078ec0ff */
[----:B------:R-:W-:-:S05]  /*1660*/  IMAD.IADD R0, R164, 0x1, -R3 ;  /* 0x00000001a4007824 */ /* 0x000fca00078e0a03 */
[----:B------:R-:W-:Y:S01]  /*1670*/  SHF.L.U32 R0, R0, 0x1f, RZ ;  /* 0x0000001f00007819 */ /* 0x000fe200000006ff */
[----:B------:R-:W-:-:S03]  /*1680*/  IMAD.U32 R2, RZ, RZ, UR4 ;  /* 0x00000004ff027e24 */ /* 0x000fc6000f8e00ff */
[----:B------:R-:W0:Y:S02]  /*1690*/  SYNCS.PHASECHK.TRANS64.TRYWAIT P1, [UR39+0x2a800], R0 ;  /* 0x02a80000ff0075a7 */ /* 0x000e240008020167 */
[----:B------:R-:W-:Y:S01]  /*16a0*/  ISETP.NE.AND P0, PT, R2, 0x3, PT ;  /* 0x000000030200780c */ /* 0x000fe20003f05270 */
[----:B0-----:R-:W-:-:S12]  /*16b0*/  @!P1 BRA `(.L_x_2419) ;  /* 0x000000e400509947 */ /* 0x001fd80003800000 */
.L_x_2560:
[----:B------:R-:W-:Y:S05]  /*16c0*/  @!P0 BRA `(.L_x_2420) ;  /* 0x0000000000048947 */ /* 0x000fea0003800000 */
[----:B------:R-:W-:Y:S01]  /*16d0*/  BPT.TRAP 0x1 ;  /* 0x000000040000795c */ /* 0x000fe20000300000 */
.L_x_2420:
[----:B0-----:R-:W-:Y:S02]  /*16e0*/  IMAD.U32 R0, RZ, RZ, UR38 ;  /* 0x00000026ff007e24 */ /* 0x001fe4000f8e00ff */
[----:B------:R-:W-:-:S03]  /*16f0*/  IMAD.U32 R3, RZ, RZ, UR60 ;  /* 0x0000003cff037e24 */ /* 0x000fc6000f8e00ff */
[----:B------:R-:W-:Y:S02]  /*1700*/  LEA R0, R0, UR39, 0x3 ;  /* 0x0000002700007c11 */ /* 0x000fe4000f8e18ff */
[----:B------:R-:W-:-:S04]  /*1710*/  SHF.L.U32 R3, R3, 0x1f, RZ ;  /* 0x0000001f03037819 */ /* 0x000fc800000006ff */
[----:B------:R0:W1:Y:S01]  /*1720*/  SYNCS.PHASECHK.TRANS64.TRYWAIT P1, [R0+URZ+0x2a830], R3 ;  /* 0x02a83003000075a7 */ /* 0x000062000802017f */
[----:B------:R-:W-:Y:S05]  /*1730*/  @!P0 BRA `(.L_x_2421) ;  /* 0x0000000000048947 */ /* 0x000fea0003800000 */
[----:B------:R-:W-:Y:S01]  /*1740*/  BPT.TRAP 0x1 ;  /* 0x000000040000795c */ /* 0x000fe20000300000 */
.L_x_2421:
[----:B-1----:R-:W-:Y:S05]  /*1750*/  @P1 BRA `(.L_x_2422) ;  /* 0x0000000000081947 */ /* 0x002fea0003800000 */
[----:B------:R-:W1:Y:S02]  /*1760*/  SYNCS.PHASECHK.TRANS64.TRYWAIT P1, [R0+URZ+0x2a830], R3 ;  /* 0x02a83003000075a7 */ /* 0x000e64000802017f */
[----:B-1----:R-:W-:Y:S05]  /*1770*/  @!P1 BRA `(.L_x_2423) ;  /* 0x000000e400389947 */ /* 0x002fea0003800000 */
.L_x_2422:
        /* <DEDUP_REMOVED lines=11> */
[----:B------:R-:W-:Y:S01]  /*1830*/  MOV R6, UR8 ;  /* 0x0000000800067c02 */ /* 0x000fe20008000f00 */
        /* <DEDUP_REMOVED lines=83> */
.L_x_2424:
[----:B------:R-:W-:Y:S01]  /*1d70*/  ISETP.NE.AND P4, PT, R172, 0x1, PT ;  /* 0x00000001ac00780c */ /* 0x000fe20003f85270 */
[----:B------:R-:W-:Y:S01]  /*1d80*/  IMAD.IADD R2, R19, 0x1, R16 ;  /* 0x0000000113027824 */ /* 0x000fe200078e0210 */
[----:B------:R-:W-:Y:S01]  /*1d90*/  ULDC UR4, c[0x0][0x988] ;  /* 0x0002620000047ab9 */ /* 0x000fe20000000800 */
[----:B------:R-:W2:Y:S10]  /*1da0*/  S2UR UR5, SR_CgaCtaId ;  /* 0x00000000000579c3 */ /* 0x000eb40000008800 */
[----:B01----:R-:W0:Y:S08]  /*1db0*/  @P4 LDC R3, c[0x0][0x44c] ;  /* 0x00011300ff034b82 */ /* 0x003e300000000800 */
[----:B------:R-:W1:Y:S01]  /*1dc0*/  @P4 LDC R4, c[0x0][0x450] ;  /* 0x00011400ff044b82 */ /* 0x000e620000000800 */
[----:B0-----:R-:W-:-:S05]  /*1dd0*/  @P4 IMAD.HI.U32 R3, R2, R3, RZ ;  /* 0x0000000302034227 */ /* 0x001fca00078e00ff */
[----:B-1----:R-:W-:Y:S01]  /*1de0*/  @P4 SHF.R.U32.HI R2, RZ, R4, R3 ;  /* 0x00000004ff024219 */ /* 0x002fe20000011603 */
[----:B------:R-:W-:Y:S02]  /*1df0*/  IMAD.MOV.U32 R4, RZ, RZ, -0x60 ;  /* 0xffffffa0ff047424 */ /* 0x000fe400078e00ff */
[C---:B------:R-:W-:Y:S02]  /*1e00*/  IMAD R3, R73.reuse, -0x60, R170 ;  /* 0xffffffa049037824 */ /* 0x040fe400078e02aa */
[----:B------:R-:W0:Y:S01]  /*1e10*/  SHFL.IDX PT, R8, R2, 0x1, 0x1c1f ;  /* 0x003c1f0002087f89 */ /* 0x000e2200000e0000 */
[----:B------:R-:W-:Y:S02]  /*1e20*/  IMAD R5, R73, R4, 0x61 ;  /* 0x0000006149057424 */ /* 0x000fe400078e0204 */
[----:B------:R-:W-:Y:S01]  /*1e30*/  VIADD R3, R3, 0x60 ;  /* 0x0000006003037836 */ /* 0x000fe20000000000 */
[----:B------:R-:W1:Y:S01]  /*1e40*/  SHFL.IDX PT, R2, R2, RZ, 0x1c1f ;  /* 0x001c1fff02027589 */ /* 0x000e6200000e0000 */
[----:B------:R-:W-:-:S02]  /*1e50*/  IMAD R5, R18, -0x2, R5 ;  /* 0xfffffffe12057824 */ /* 0x000fc400078e0205 */
[----:B------:R-:W-:-:S03]  /*1e60*/  IMAD R3, R18, -0x2, R3 ;  /* 0xfffffffe12037824 */ /* 0x000fc600078e0203 */
[----:B------:R-:W-:-:S04]  /*1e70*/  IADD3 R4, -R171, R5, R170 ;  /* 0x00000005ab047210 */ /* 0x000fc80007ffe1aa */
[----:B0-----:R-:W-:-:S04]  /*1e80*/  VIADDMNMX R8, R8, R4, R3, PT ;  /* 0x0000000408087246 */ /* 0x001fc80003800103 */
        /* <DEDUP_REMOVED lines=8> */
[C---:B------:R-:W-:Y:S02]  /*1f10*/  ISETP.GT.AND P2, PT, R8.reuse, 0x10, PT ;  /* 0x000000100800780c */ /* 0x040fe40003f44270 */
[----:B------:R-:W-:Y:S02]  /*1f20*/  FSEL R31, R31, -INF , P1 ;  /* 0xff8000001f1f7808 */ /* 0x000fe40000800000 */
[----:B------:R-:W-:Y:S02]  /*1f30*/  FMNMX.FTZ R10, R75, R10, !PT ;  /* 0x0000000a4b0a7209 */ /* 0x000fe40007810000 */
        /* <DEDUP_REMOVED lines=57> */
[----:B------:R-:W-:Y:S02]  /*22d0*/  FSEL R71, R71, -INF , P1 ;  /* 0xff80000047477808 */ /* 0x000fe40000800000 */
[----:B------:R-:W-:Y:S02]  /*22e0*/  FMNMX.FTZ R10, R103, R10, !PT ;  /* 0x0000000a670a7209 */ /* 0x000fe40007810000 */
[----:B-1----:R-:W-:Y:S01]  /*22f0*/  VIADDMNMX R4, R2, R4, R3, PT ;  /* 0x0000000402047246 */ /* 0x002fe20003800103 */
[----:B------:R-:W-:Y:S01]  /*2300*/  IMAD.U32 R2, RZ, RZ, UR4 ;  /* 0x00000004ff027e24 */ /* 0x000fe2000f8e00ff */
[----:B------:R-:W-:-:S02]  /*2310*/  FMNMX.FTZ R10, R71, R10, !PT ;  /* 0x0000000a470a7209 */ /* 0x000fc40007810000 */
[C---:B------:R-:W-:Y:S02]  /*2320*/  ISETP.GT.AND P1, PT, R4.reuse, RZ, PT ;  /* 0x000000ff0400720c */ /* 0x040fe40003f24270 */
[C---:B------:R-:W-:Y:S01]  /*2330*/  ISETP.GT.AND P2, PT, R4.reuse, 0x1, PT ;  /* 0x000000010400780c */ /* 0x040fe20003f44270 */
[----:B------:R-:W0:Y:S01]  /*2340*/  SHFL.BFLY PT, R5, R10, 0x2, 0x1f ;  /* 0x0c401f000a057f89 */ /* 0x000e2200000e0000 */
[----:B------:R-:W-:Y:S02]  /*2350*/  ISETP.GT.AND P3, PT, R4, 0x8, PT ;  /* 0x000000080400780c */ /* 0x000fe40003f64270 */
[----:B------:R-:W-:Y:S02]  /*2360*/  FSEL R25, R25, -INF , P2 ;  /* 0xff80000019197808 */ /* 0x000fe40001000000 */
[----:B------:R-:W-:Y:S02]  /*2370*/  FSEL R9, R28, -INF , P3 ;  /* 0xff8000001c097808 */ /* 0x000fe40001800000 */
[----:B------:R-:W-:-:S02]  /*2380*/  ISETP.GT.AND P2, PT, R4, 0x10, PT ;  /* 0x000000100400780c */ /* 0x000fc40003f44270 */
[----:B------:R-:W-:Y:S02]  /*2390*/  ISETP.GT.AND P3, PT, R4, 0x18, PT ;  /* 0x000000180400780c */ /* 0x000fe40003f64270 */
[----:B------:R-:W-:Y:S02]  /*23a0*/  FSEL R11, R32, -INF , P2 ;  /* 0xff800000200b7808 */ /* 0x000fe40001000000 */
[----:B------:R-:W-:Y:S02]  /*23b0*/  FSEL R13, R36, -INF , P3 ;  /* 0xff800000240d7808 */ /* 0x000fe40001800000 */
[----:B------:R-:W-:Y:S02]  /*23c0*/  R2UR UR4, R0 ;  /* 0x00000000000472ca */ /* 0x000fe400000e0000 */
[----:B0-----:R-:W-:-:S11]  /*23d0*/  FMNMX.FTZ R8, R10, R5, !PT ;  /* 0x000000050a087209 */ /* 0x001fd60007810000 */
[----:B------:R-:W-:Y:S01]  /*23e0*/  UIADD3 UR4, UR4, 0x2a840, URZ ;  /* 0x0002a84004047890 */ /* 0x000fe2000fffe03f */
[----:B------:R-:W0:Y:S03]  /*23f0*/  SHFL.BFLY PT, R5, R8, 0x1, 0x1f ;  /* 0x0c201f0008057f89 */ /* 0x000e2600000e0000 */
[----:B--2---:R-:W-:-:S09]  /*2400*/  UPRMT UR4, UR5, 0x654, UR4 ;  /* 0x0000065405047896 */ /* 0x004fd20008000004 */
[----:B------:R-:W-:Y:S01]  /*2410*/  SYNCS.ARRIVE.TRANS64.RED.A1T0 RZ, [UR4], RZ ;  /* 0x000000ffffff79a7 */ /* 0x000fe20008100404 */
[----:B0-----:R-:W-:Y:S02]  /*2420*/  FMNMX.FTZ R3, R8, R5, !PT ;  /* 0x0000000508037209 */ /* 0x001fe40007810000 */
[----:B------:R-:W-:Y:S02]  /*2430*/  FSEL R5, R24, -INF , P1 ;  /* 0xff80000018057808 */ /* 0x000fe40000800000 */
[----:B------:R-:W-:Y:S01]  /*2440*/  ISETP.GT.AND P1, PT, R4, 0x9, PT ;  /* 0x000000090400780c */ /* 0x000fe20003f24270 */
[----:B------:R-:W-:Y:S01]  /*2450*/  FMUL.FTZ R10, R3, R2 ;  /* 0x00000002030a7220 */ /* 0x000fe20000410000 */
[----:B------:R-:W-:Y:S02]  /*2460*/  FMNMX.FTZ R8, R5, R25, !PT ;  /* 0x0000001905087209 */ /* 0x000fe40007810000 */
[----:B------:R-:W-:Y:S02]  /*2470*/  FSEL R29, R29, -INF , P1 ;  /* 0xff8000001d1d7808 */ /* 0x000fe40000800000 */
[----:B------:R-:W-:-:S02]  /*2480*/  FMNMX.FTZ R8, R9, R8, !PT ;  /* 0x0000000809087209 */ /* 0x000fc40007810000 */
[C---:B------:R-:W-:Y:S02]  /*2490*/  ISETP.GT.AND P1, PT, R4.reuse, 0x11, PT ;  /* 0x000000110400780c */ /* 0x040fe40003f24270 */
[----:B------:R-:W-:Y:S02]  /*24a0*/  FMNMX.FTZ R8, R29, R8, !PT ;  /* 0x000000081d087209 */ /* 0x000fe40007810000 */
[----:B------:R-:W-:Y:S02]  /*24b0*/  FSEL R33, R33, -INF , P1 ;  /* 0xff80000021217808 */ /* 0x000fe40000800000 */
[----:B------:R-:W-:Y:S02]  /*24c0*/  FMNMX.FTZ R8, R11, R8, !PT ;  /* 0x000000080b087209 */ /* 0x000fe40007810000 */
[----:B------:R-:W-:Y:S02]  /*24d0*/  FSETP.NEU.FTZ.AND P2, PT, R3, -INF , PT ;  /* 0xff8000000300780b */ /* 0x000fe40003f5d000 */
[----:B------:R-:W-:-:S02]  /*24e0*/  ISETP.GT.AND P1, PT, R4, 0x19, PT ;  /* 0x000000190400780c */ /* 0x000fc40003f24270 */
[----:B------:R-:W-:Y:S02]  /*24f0*/  FMNMX.FTZ R8, R33, R8, !PT ;  /* 0x0000000821087209 */ /* 0x000fe40007810000 */
[----:B------:R-:W-:Y:S02]  /*2500*/  FSEL R10, R10, RZ, P2 ;  /* 0x000000ff0a0a7208 */ /* 0x000fe40001000000 */
[C---:B------:R-:W-:Y:S02]  /*2510*/  ISETP.GT.AND P2, PT, R4.reuse, 0x20, PT ;  /* 0x000000200400780c */ /* 0x040fe40003f44270 */
        /* <DEDUP_REMOVED lines=9> */
[----:B------:R-:W0:Y:S01]  /*25b0*/  @P4 LDC R40, c[0x0][0x450] ;  /* 0x00011400ff284b82 */ /* 0x000e220000000800 */
[C---:B------:R-:W-:Y:S01]  /*25c0*/  ISETP.GT.AND P2, PT, R4.reuse, 0x28, PT ;  /* 0x000000280400780c */ /* 0x040fe20003f44270 */
[----:B------:R-:W-:Y:S01]  /*25d0*/  MUFU.EX2 R159, R75 ;  /* 0x0000004b009f7308 */ /* 0x000fe20000000800 */
        /* <DEDUP_REMOVED lines=10> */
[C---:B------:R-:W-:Y:S01]  /*2680*/  ISETP.GT.AND P2, PT, R4.reuse, 0x30, PT ;  /* 0x000000300400780c */ /* 0x040fe20003f44270 */
        /* <DEDUP_REMOVED lines=28> */
[----:B------:R1:W2:Y:S01]  /*2850*/  MUFU.EX2 R20, R79 ;  /* 0x0000004f00147308 */ /* 0x0002a20000000800 */
        /* <DEDUP_REMOVED lines=11> */
[----:B------:R-:W-:Y:S01]  /*2910*/  FFMA.FTZ R10, R71, R2, -R10 ;  /* 0x00000002470a7223 */ /* 0x000fe2000001080a */
[----:B------:R-:W-:-:S02]  /*2920*/  ISETP.GT.AND P1, PT, R4, 0x49, PT ;  /* 0x000000490400780c */ /* 0x000fc40003f24270 */
[----:B-1----:R-:W-:Y:S02]  /*2930*/  CS2R R78, SRZ ;  /* 0x00000000004e7805 */ /* 0x002fe4000001ff00 */
[----:B------:R-:W-:Y:S01]  /*2940*/  FSEL R39, R60, -INF , P2 ;  /* 0xff8000003c277808 */ /* 0x000fe20001000000 */
[----:B------:R1:W3:Y:S01]  /*2950*/  MUFU.EX2 R24, R83 ;  /* 0x0000005300187308 */ /* 0x0002e20000000800 */
[----:B------:R-:W-:Y:S02]  /*2960*/  FMNMX.FTZ R8, R57, R8, !PT ;  /* 0x0000000839087209 */ /* 0x000fe40007810000 */
[----:B------:R-:W-:Y:S02]  /*2970*/  CS2R R70, SRZ ;  /* 0x0000000000467805 */ /* 0x000fe4000001ff00 */
[----:B------:R-:W-:Y:S02]  /*2980*/  ISETP.GT.AND P2, PT, R4, 0x50, PT ;  /* 0x000000500400780c */ /* 0x000fe40003f44270 */
[----:B------:R-:W-:-:S02]  /*2990*/  FSEL R61, R61, -INF , P1 ;  /* 0xff8000003d3d7808 */ /* 0x000fc40000800000 */
[----:B------:R-:W-:Y:S01]  /*29a0*/  FMNMX.FTZ R8, R39, R8, !PT ;  /* 0x0000000827087209 */ /* 0x000fe20007810000 */
[----:B------:R-:W-:Y:S01]  /*29b0*/  MUFU.EX2 R85, R85 ;  /* 0x0000005500557308 */ /* 0x000fe20000000800 */
[----:B------:R-:W-:Y:S02]  /*29c0*/  ISETP.GT.AND P1, PT, R4, 0x51, PT ;  /* 0x000000510400780c */ /* 0x000fe40003f24270 */
[----:B-1----:R-:W-:Y:S02]  /*29d0*/  CS2R R82, SRZ ;  /* 0x0000000000527805 */ /* 0x002fe4000001ff00 */
[----:B------:R-:W-:Y:S02]  /*29e0*/  FSEL R43, R64, -INF , P2 ;  /* 0xff800000402b7808 */ /* 0x000fe40001000000 */
[----:B------:R-:W-:Y:S02]  /*29f0*/  FMNMX.FTZ R8, R61, R8, !PT ;  /* 0x000000083d087209 */ /* 0x000fe40007810000 */
[----:B------:R-:W-:Y:S01]  /*2a00*/  ISETP.GT.AND P2, PT, R4, 0x58, PT ;  /* 0x000000580400780c */ /* 0x000fe20003f44270 */
[----:B------:R1:W4:Y:S01]  /*2a10*/  MUFU.EX2 R26, R87 ;  /* 0x00000057001a7308 */ /* 0x0003220000000800 */
[----:B------:R-:W-:-:S02]  /*2a20*/  FSEL R65, R65, -INF , P1 ;  /* 0xff80000041417808 */ /* 0x000fc40000800000 */
[----:B------:R-:W-:Y:S02]  /*2a30*/  FMNMX.FTZ R8, R43, R8, !PT ;  /* 0x000000082b087209 */ /* 0x000fe40007810000 */
[----:B------:R-:W-:Y:S02]  /*2a40*/  ISETP.GT.AND P1, PT, R4, 0x59, PT ;  /* 0x000000590400780c */ /* 0x000fe40003f24270 */
[----:B------:R-:W-:Y:S01]  /*2a50*/  FSEL R47, R68, -INF , P2 ;  /* 0xff800000442f7808 */ /* 0x000fe20001000000 */
[----:B------:R-:W-:Y:S01]  /*2a60*/  MUFU.EX2 R89, R89 ;  /* 0x0000005900597308 */ /* 0x000fe20000000800 */
[----:B------:R-:W-:Y:S02]  /*2a70*/  FMNMX.FTZ R8, R65, R8, !PT ;  /* 0x0000000841087209 */ /* 0x000fe40007810000 */
[----:B-1----:R-:W-:Y:S02]  /*2a80*/  CS2R R86, SRZ ;  /* 0x0000000000567805 */ /* 0x002fe4000001ff00 */
[----:B------:R-:W-:-:S02]  /*2a90*/  FSEL R69, R69, -INF , P1 ;  /* 0xff80000045457808 */ /* 0x000fc40000800000 */
[----:B------:R-:W-:Y:S02]  /*2aa0*/  FMNMX.FTZ R8, R47, R8, !PT ;  /* 0x000000082f087209 */ /* 0x000fe40007810000 */
[----:B--2---:R-:W-:Y:S01]  /*2ab0*/  F2FP.F16.F32.PACK_AB R153, R20, R77 ;  /* 0x0000004d1499723e */ /* 0x004fe200000000ff */
[----:B------:R-:W1:Y:S01]  /*2ac0*/  MUFU.EX2 R28, R91 ;  /* 0x0000005b001c7308 */ /* 0x000e620000000800 */
[----:B------:R-:W-:Y:S02]  /*2ad0*/  FMNMX.FTZ R8, R69, R8, !PT ;  /* 0x0000000845087209 */ /* 0x000fe40007810000 */
[----:B---3--:R-:W-:Y:S02]  /*2ae0*/  F2FP.F16.F32.PACK_AB R155, R24, R81 ;  /* 0x00000051189b723e */ /* 0x008fe400000000ff */
[----:B----4-:R-:W-:Y:S01]  /*2af0*/  F2FP.F16.F32.PACK_AB R149, R26, R85 ;  /* 0x000000551a95723e */ /* 0x010fe200000000ff */
[----:B------:R-:W2:Y:S02]  /*2b00*/  SHFL.BFLY PT, R75, R8, 0x2, 0x1f ;  /* 0x0c401f00084b7f89 */ /* 0x000ea400000e0000 */
[----:B------:R-:W-:Y:S08]  /*2b10*/  MUFU.EX2 R93, R93 ;  /* 0x0000005d005d7308 */ /* 0x000ff00000000800 */
[----:B------:R3:W4:Y:S01]  /*2b20*/  MUFU.EX2 R30, R51 ;  /* 0x00000033001e7308 */ /* 0x0007220000000800 */
[----:B-1----:R-:W-:-:S07]  /*2b30*/  F2FP.F16.F32.PACK_AB R151, R28, R89 ;  /* 0x000000591c97723e */ /* 0x002fce00000000ff */
[----:B------:R-:W-:Y:S01]  /*2b40*/  MUFU.EX2 R95, R95 ;  /* 0x0000005f005f7308 */ /* 0x000fe20000000800 */
[----:B---3--:R-:W-:Y:S02]  /*2b50*/  CS2R R50, SRZ ;  /* 0x0000000000327805 */ /* 0x008fe4000001ff00 */
[----:B--2---:R-:W-:-:S05]  /*2b60*/  FMNMX.FTZ R75, R8, R75, !PT ;  /* 0x0000004b084b7209 */ /* 0x004fca0007810000 */
[----:B------:R1:W2:Y:S01]  /*2b70*/  MUFU.EX2 R32, R55 ;  /* 0x0000003700207308 */ /* 0x0002a20000000800 */
[----:B----4-:R-:W-:Y:S01]  /*2b80*/  F2FP.F16.F32.PACK_AB R145, R30, R93 ;  /* 0x0000005d1e91723e */ /* 0x010fe200000000ff */
[----:B------:R-:W3:Y:S06]  /*2b90*/  SHFL.BFLY PT, R4, R75, 0x1, 0x1f ;  /* 0x0c201f004b047f89 */ /* 0x000eec00000e0000 */
[----:B------:R-:W-:Y:S01]  /*2ba0*/  MUFU.EX2 R97, R97 ;  /* 0x0000006100617308 */ /* 0x000fe20000000800 */
[----:B-1----:R-:W-:-:S07]  /*2bb0*/  CS2R R54, SRZ ;  /* 0x0000000000367805 */ /* 0x002fce000001ff00 */
[----:B------:R1:W4:Y:S01]  /*2bc0*/  MUFU.EX2 R34, R59 ;  /* 0x0000003b00227308 */ /* 0x0003220000000800 */
[----:B--2---:R-:W-:-:S07]  /*2bd0*/  F2FP.F16.F32.PACK_AB R147, R32, R95 ;  /* 0x0000005f2093723e */ /* 0x004fce00000000ff */
[----:B------:R-:W-:Y:S01]  /*2be0*/  MUFU.EX2 R99, R99 ;  /* 0x0000006300637308 */ /* 0x000fe20000000800 */
[----:B-1----:R-:W-:Y:S02]  /*2bf0*/  CS2R R58, SRZ ;  /* 0x00000000003a7805 */ /* 0x002fe4000001ff00 */
[----:B---3--:R-:W-:Y:S02]  /*2c00*/  FMNMX.FTZ R4, R75, R4, !PT ;  /* 0x000000044b047209 */ /* 0x008fe40007810000 */
[----:B------:R-:W-:Y:S02]  /*2c10*/  CS2R R74, SRZ ;  /* 0x00000000004a7805 */ /* 0x000fe4000001ff00 */
[C---:B------:R-:W-:Y:S01]  /*2c20*/  FSETP.NEU.FTZ.AND P1, PT, R4.reuse, -INF , PT ;  /* 0xff8000000400780b */ /* 0x040fe20003f3d000 */
[----:B------:R-:W-:Y:S01]  /*2c30*/  FMUL.FTZ R8, R4, R2 ;  /* 0x0000000204087220 */ /* 0x000fe20000410000 */
[----:B------:R-:W1:Y:S01]  /*2c40*/  MUFU.EX2 R36, R63 ;  /* 0x0000003f00247308 */ /* 0x000e620000000800 */
[----:B----4-:R-:W-:-:S03]  /*2c50*/  F2FP.F16.F32.PACK_AB R141, R34, R97 ;  /* 0x00000061228d723e */ /* 0x010fc600000000ff */
[----:B------:R-:W-:-:S04]  /*2c60*/  FSEL R8, R8, RZ, P1 ;  /* 0x000000ff08087208 */ /* 0x000fc80000800000 */
        /* <DEDUP_REMOVED lines=17> */
[----:B--2---:R-:W2:Y:S01]  /*2d80*/  @P4 LDC R29, c[0x0][0x44c] ;  /* 0x00011300ff1d4b82 */ /* 0x004ea20000000800 */
[-CC-:B------:R-:W-:Y:S01]  /*2d90*/  FFMA.FTZ R31, R31, R2.reuse, -R8.reuse ;  /* 0x000000021f1f7223 */ /* 0x180fe20000010808 */
[-CC-:B------:R-:W-:Y:S01]  /*2da0*/  FFMA.FTZ R53, R53, R2.reuse, -R8.reuse ;  /* 0x0000000235357223 */ /* 0x180fe20000010808 */
[-CC-:B------:R-:W-:Y:S01]  /*2db0*/  FFMA.FTZ R35, R35, R2.reuse, -R8.reuse ;  /* 0x0000000223237223 */ /* 0x180fe20000010808 */
[-CC-:B------:R-:W-:Y:S01]  /*2dc0*/  FFMA.FTZ R57, R57, R2.reuse, -R8.reuse ;  /* 0x0000000239397223 */ /* 0x180fe20000010808 */
[-CC-:B------:R-:W-:Y:S01]  /*2dd0*/  FFMA.FTZ R39, R39, R2.reuse, -R8.reuse ;  /* 0x0000000227277223 */ /* 0x180fe20000010808 */
[-CC-:B------:R-:W-:Y:S01]  /*2de0*/  FFMA.FTZ R61, R61, R2.reuse, -R8.reuse ;  /* 0x000000023d3d7223 */ /* 0x180fe20000010808 */
[----:B------:R3:W4:Y:S01]  /*2df0*/  MUFU.EX2 R156, R25 ;  /* 0x00000019009c7308 */ /* 0x0007220000000800 */
[-CC-:B------:R-:W-:Y:S01]  /*2e00*/  FFMA.FTZ R43, R43, R2.reuse, -R8.reuse ;  /* 0x000000022b2b7223 */ /* 0x180fe20000010808 */
[-CC-:B------:R-:W-:Y:S01]  /*2e10*/  FFMA.FTZ R65, R65, R2.reuse, -R8.reuse ;  /* 0x0000000241417223 */ /* 0x180fe20000010808 */
[-CC-:B------:R-:W-:Y:S01]  /*2e20*/  FFMA.FTZ R47, R47, R2.reuse, -R8.reuse ;  /* 0x000000022f2f7223 */ /* 0x180fe20000010808 */
[----:B------:R-:W-:Y:S01]  /*2e30*/  FFMA.FTZ R8, R69, R2, -R8 ;  /* 0x0000000245087223 */ /* 0x000fe20000010808 */
[----:B-1----:R-:W-:-:S02]  /*2e40*/  F2FP.F16.F32.PACK_AB R143, R36, R99 ;  /* 0x00000063248f723e */ /* 0x002fc400000000ff */
[----:B------:R-:W-:Y:S02]  /*2e50*/  CS2R R68, SRZ ;  /* 0x0000000000447805 */ /* 0x000fe4000001ff00 */
[----:B------:R-:W-:Y:S01]  /*2e60*/  CS2R R62, SRZ ;  /* 0x00000000003e7805 */ /* 0x000fe2000001ff00 */
[----:B------:R-:W1:Y:S01]  /*2e70*/  MUFU.EX2 R9, R9 ;  /* 0x0000000900097308 */ /* 0x000e620000000800 */
[----:B---3--:R-:W-:-:S07]  /*2e80*/  IMAD.MOV.U32 R25, RZ, RZ, R16 ;  /* 0x000000ffff197224 */ /* 0x008fce00078e0010 */
[----:B------:R-:W3:Y:S01]  /*2e90*/  MUFU.EX2 R11, R11 ;  /* 0x0000000b000b7308 */ /* 0x000ee20000000800 */
[----:B--2---:R-:W-:-:S04]  /*2ea0*/  @P4 IMAD.HI.U32 R29, R16, R29, RZ ;  /* 0x0000001d101d4227 */ /* 0x004fc800078e00ff */
[----:B----4-:R-:W-:Y:S01]  /*2eb0*/  FADD.FTZ R0, R5, R156 ;  /* 0x0000009c05007221 */ /* 0x010fe20000010000 */
[----:B------:R-:W-:Y:S02]  /*2ec0*/  F2FP.F16.F32.PACK_AB R156, R156, R5 ;  /* 0x000000059c9c723e */ /* 0x000fe400000000ff */
[----:B0-----:R-:W-:Y:S01]  /*2ed0*/  @P4 SHF.R.U32.HI R25, RZ, R40, R29 ;  /* 0x00000028ff194219 */ /* 0x001fe2000001161d */
[----:B------:R-:W-:Y:S01]  /*2ee0*/  FADD.FTZ R40, R157, R12 ;  /* 0x0000000c9d287221 */ /* 0x000fe20000010000 */
[----:B------:R0:W2:Y:S01]  /*2ef0*/  MUFU.EX2 R152, R33 ;  /* 0x0000002100987308 */ /* 0x0000a20000000800 */
[----:B------:R-:W-:Y:S02]  /*2f00*/  F2FP.F16.F32.PACK_AB R157, R12, R157 ;  /* 0x0000009d0c9d723e */ /* 0x000fe400000000ff */
[----:B------:R-:W-:Y:S01]  /*2f10*/  IADD3 R25, R25, R170, -R171 ;  /* 0x000000aa19197210 */ /* 0x000fe20007ffe8ab */
[----:B------:R-:W-:Y:S01]  /*2f20*/  FADD.FTZ R29, R159, R40 ;  /* 0x000000289f1d7221 */ /* 0x000fe20000010000 */
[----:B------:R-:W-:-:S03]  /*2f30*/  F2FP.F16.F32.PACK_AB R159, R14, R159 ;  /* 0x0000009f0e9f723e */ /* 0x000fc600000000ff */
[----:B------:R-:W4:Y:S01]  /*2f40*/  MUFU.EX2 R13, R13 ;  /* 0x0000000d000d7308 */ /* 0x000f220000000800 */
[----:B0-----:R-:W-:-:S04]  /*2f50*/  IMAD.HI R33, R25, 0x2aaaaaab, RZ ;  /* 0x2aaaaaab19217827 */ /* 0x001fc800078e02ff */
[----:B-1----:R-:W-:Y:S01]  /*2f60*/  FADD.FTZ R25, R9, R0 ;  /* 0x0000000009197221 */ /* 0x002fe20000010000 */
[----:B------:R-:W-:-:S03]  /*2f70*/  FADD.FTZ R40, R14, R29 ;  /* 0x0000001d0e287221 */ /* 0x000fc60000010000 */
[C---:B------:R-:W-:Y:S01]  /*2f80*/  FADD.FTZ R0, R158.reuse, R25 ;  /* 0x000000199e007221 */ /* 0x040fe20000010000 */
[----:B------:R-:W-:Y:S01]  /*2f90*/  FADD.FTZ R29, R77, R40 ;  /* 0x000000284d1d7221 */ /* 0x000fe20000010000 */
[----:B------:R-:W0:Y:S01]  /*2fa0*/  MUFU.EX2 R154, R37 ;  /* 0x00000025009a7308 */ /* 0x000e220000000800 */
[----:B------:R-:W-:Y:S01]  /*2fb0*/  F2FP.F16.F32.PACK_AB R158, R158, R9 ;  /* 0x000000099e9e723e */ /* 0x000fe200000000ff */
[----:B---3--:R-:W-:Y:S01]  /*2fc0*/  FADD.FTZ R25, R11, R0 ;  /* 0x000000000b197221 */ /* 0x008fe20000010000 */
[----:B------:R-:W-:Y:S01]  /*2fd0*/  FADD.FTZ R40, R20, R29 ;  /* 0x0000001d14287221 */ /* 0x000fe20000010000 */
[----:B------:R-:W-:Y:S02]  /*2fe0*/  SHF.R.U32.HI R42, RZ, 0x1f, R33 ;  /* 0x0000001fff2a7819 */ /* 0x000fe40000011621 */
[----:B------:R-:W-:Y:S01]  /*2ff0*/  CS2R R76, SRZ ;  /* 0x00000000004c7805 */ /* 0x000fe2000001ff00 */
[----:B--2---:R-:W-:Y:S01]  /*3000*/  FADD.FTZ R0, R152, R25 ;  /* 0x0000001998007221 */ /* 0x004fe20000010000 */
[----:B------:R-:W-:Y:S01]  /*3010*/  FADD.FTZ R29, R81, R40 ;  /* 0x00000028511d7221 */ /* 0x000fe20000010000 */
[----:B------:R-:W1:Y:S01]  /*3020*/  MUFU.EX2 R15, R15 ;  /* 0x0000000f000f7308 */ /* 0x000e620000000800 */
[----:B------:R-:W-:Y:S01]  /*3030*/  LEA.HI.SX32 R88, R33, R42, 0x1c ;  /* 0x0000002a21587211 */ /* 0x000fe200078fe2ff */
[----:B----4-:R-:W-:Y:S01]  /*3040*/  FADD.FTZ R25, R13, R0 ;  /* 0x000000000d197221 */ /* 0x010fe20000010000 */
[----:B------:R-:W-:Y:S01]  /*3050*/  FADD.FTZ R40, R24, R29 ;  /* 0x0000001d18287221 */ /* 0x000fe20000010000 */
[----:B------:R-:W-:-:S02]  /*3060*/  F2FP.F16.F32.PACK_AB R152, R152, R11 ;  /* 0x0000000b9898723e */ /* 0x000fc400000000ff */
[----:B------:R-:W-:Y:S01]  /*3070*/  CS2R R80, SRZ ;  /* 0x0000000000507805 */ /* 0x000fe2000001ff00 */
[----:B------:R-:W-:Y:S01]  /*3080*/  FADD.FTZ R29, R85, R40 ;  /* 0x00000028551d7221 */ /* 0x000fe20000010000 */
[----:B------:R2:W3:Y:S01]  /*3090*/  MUFU.EX2 R148, R41 ;  /* 0x0000002900947308 */ /* 0x0004e20000000800 */
[C---:B0-----:R-:W-:Y:S01]  /*30a0*/  FADD.FTZ R0, R154.reuse, R25 ;  /* 0x000000199a007221 */ /* 0x041fe20000010000 */
[----:B------:R-:W-:Y:S01]  /*30b0*/  F2FP.F16.F32.PACK_AB R154, R154, R13 ;  /* 0x0000000d9a9a723e */ /* 0x000fe200000000ff */
[----:B------:R-:W-:Y:S01]  /*30c0*/  FADD.FTZ R40, R26, R29 ;  /* 0x0000001d1a287221 */ /* 0x000fe20000010000 */
[----:B------:R-:W-:Y:S02]  /*30d0*/  VIMNMX R13, RZ, R88, !PT ;  /* 0x00000058ff0d7248 */ /* 0x000fe40007fe0100 */
[----:B------:R-:W-:Y:S01]  /*30e0*/  CS2R R84, SRZ ;  /* 0x0000000000547805 */ /* 0x000fe2000001ff00 */
[----:B------:R-:W-:Y:S01]  /*30f0*/  FADD.FTZ R29, R89, R40 ;  /* 0x00000028591d7221 */ /* 0x000fe20000010000 */
[----:B------:R-:W0:Y:S01]  /*3100*/  MUFU.EX2 R21, R21 ;  /* 0x0000001500157308 */ /* 0x000e220000000800 */
[----:B-1----:R-:W-:Y:S01]  /*3110*/  FADD.FTZ R25, R15, R0 ;  /* 0x000000000f197221 */ /* 0x002fe20000010000 */
[----:B--2---:R-:W-:Y:S01]  /*3120*/  CS2R R40, SRZ ;  /* 0x0000000000287805 */ /* 0x004fe2000001ff00 */
[----:B------:R-:W-:-:S04]  /*3130*/  FADD.FTZ R12, R28, R29 ;  /* 0x0000001d1c0c7221 */ /* 0x000fc80000010000 */
        /* <DEDUP_REMOVED lines=8> */
[----:B0-----:R-:W-:Y:S01]  /*31c0*/  FADD.FTZ R25, R21, R0 ;  /* 0x0000000015197221 */ /* 0x001fe20000010000 */
[----:B-1----:R-:W-:Y:S01]  /*31d0*/  CS2R R44, SRZ ;  /* 0x00000000002c7805 */ /* 0x002fe2000001ff00 */
[----:B------:R-:W-:Y:S01]  /*31e0*/  FADD.FTZ R12, R32, R5 ;  /* 0x00000005200c7221 */ /* 0x000fe20000010000 */
[----:B------:R-:W-:-:S03]  /*31f0*/  CS2R R32, SRZ ;  /* 0x0000000000207805 */ /* 0x000fc6000001ff00 */
[----:B------:R-:W-:Y:S01]  /*3200*/  FADD.FTZ R9, R97, R12 ;  /* 0x0000000c61097221 */ /* 0x000fe20000010000 */
[----:B------:R0:W1:Y:S01]  /*3210*/  MUFU.EX2 R144, R49 ;  /* 0x0000003100907308 */ /* 0x0000620000000800 */
[C---:B--2---:R-:W-:Y:S01]  /*3220*/  FADD.FTZ R0, R150.reuse, R25 ;  /* 0x0000001996007221 */ /* 0x044fe20000010000 */
[----:B------:R-:W-:Y:S01]  /*3230*/  F2FP.F16.F32.PACK_AB R150, R150, R21 ;  /* 0x000000159696723e */ /* 0x000fe200000000ff */
[----:B------:R-:W-:-:S04]  /*3240*/  FADD.FTZ R12, R34, R9 ;  /* 0x00000009220c7221 */ /* 0x000fc80000010000 */
[----:B------:R-:W-:Y:S01]  /*3250*/  FADD.FTZ R9, R99, R12 ;  /* 0x0000000c63097221 */ /* 0x000fe20000010000 */
[----:B------:R-:W2:Y:S01]  /*3260*/  MUFU.EX2 R31, R31 ;  /* 0x0000001f001f7308 */ /* 0x000ea20000000800 */
[----:B---3--:R-:W-:Y:S01]  /*3270*/  FADD.FTZ R25, R27, R0 ;  /* 0x000000001b197221 */ /* 0x008fe20000010000 */
[----:B0-----:R-:W-:Y:S01]  /*3280*/  CS2R R48, SRZ ;  /* 0x0000000000307805 */ /* 0x001fe2000001ff00 */
[----:B------:R-:W-:Y:S01]  /*3290*/  FADD.FTZ R12, R36, R9 ;  /* 0x00000009240c7221 */ /* 0x000fe20000010000 */
[----:B------:R-:W-:-:S03]  /*32a0*/  CS2R R36, SRZ ;  /* 0x0000000000247805 */ /* 0x000fc6000001ff00 */
[----:B------:R-:W-:Y:S01]  /*32b0*/  FADD.FTZ R9, R101, R12 ;  /* 0x0000000c65097221 */ /* 0x000fe20000010000 */
        /* <DEDUP_REMOVED lines=10> */
[----:B------:R-:W-:Y:S02]  /*3360*/  CS2R R30, SRZ ;  /* 0x00000000001e7805 */ /* 0x000fe4000001ff00 */
[----:B------:R-:W-:Y:S02]  /*3370*/  CS2R R24, SRZ ;  /* 0x0000000000187805 */ /* 0x000fe4000001ff00 */
        /* <DEDUP_REMOVED lines=12> */
[----:B------:R-:W-:-:S06]  /*3440*/  F2FP.F16.F32.PACK_AB R142, R142, R39 ;  /* 0x000000278e8e723e */ /* 0x000fcc00000000ff */
[----:B------:R1:W4:Y:S01]  /*3450*/  MUFU.EX2 R38, R67 ;  /* 0x0000004300267308 */ /* 0x0003220000000800 */
[----:B--2---:R-:W-:Y:S01]  /*3460*/  FADD.FTZ R5, R43, R0 ;  /* 0x000000002b057221 */ /* 0x004fe20000010000 */
[----:B0-----:R-:W-:-:S06]  /*3470*/  CS2R R64, SRZ ;  /* 0x0000000000407805 */ /* 0x001fcc000001ff00 */
[----:B------:R-:W0:Y:S01]  /*3480*/  MUFU.EX2 R47, R47 ;  /* 0x0000002f002f7308 */ /* 0x000e220000000800 */
[C---:B---3--:R-:W-:Y:S01]  /*3490*/  FADD.FTZ R0, R136.reuse, R5 ;  /* 0x0000000588007221 */ /* 0x048fe20000010000 */
[----:B------:R-:W-:Y:S02]  /*34a0*/  F2FP.F16.F32.PACK_AB R136, R136, R43 ;  /* 0x0000002b8888723e */ /* 0x000fe400000000ff */
[----:B-1----:R-:W-:Y:S02]  /*34b0*/  CS2R R66, SRZ ;  /* 0x0000000000427805 */ /* 0x002fe4000001ff00 */
[----:B------:R-:W-:Y:S02]  /*34c0*/  CS2R R42, SRZ ;  /* 0x00000000002a7805 */ /* 0x000fe4000001ff00 */
[----:B------:R-:W1:Y:S01]  /*34d0*/  MUFU.EX2 R103, R103 ;  /* 0x0000006700677308 */ /* 0x000e620000000800 */
[----:B----4-:R-:W-:-:S07]  /*34e0*/  F2FP.F16.F32.PACK_AB R137, R38, R101 ;  /* 0x000000652689723e */ /* 0x010fce00000000ff */
[----:B------:R2:W3:Y:S01]  /*34f0*/  MUFU.EX2 R138, R8 ;  /* 0x00000008008a7308 */ /* 0x0004e20000000800 */
[----:B0-----:R-:W-:Y:S01]  /*3500*/  FADD.FTZ R5, R47, R0 ;  /* 0x000000002f057221 */ /* 0x001fe20000010000 */
[----:B------:R-:W-:-:S06]  /*3510*/  IMAD.MOV.U32 R0, RZ, RZ, 0x3f800000 ;  /* 0x3f800000ff007424 */ /* 0x000fcc00078e00ff */
[----:B------:R-:W0:Y:S01]  /*3520*/  MUFU.EX2 R10, R10 ;  /* 0x0000000a000a7308 */ /* 0x000e220000000800 */
[----:B--2---:R-:W-:Y:S01]  /*3530*/  FADD.FTZ R8, R38, R9 ;  /* 0x0000000926087221 */ /* 0x004fe20000010000 */
[----:B------:R-:W-:-:S03]  /*3540*/  CS2R R38, SRZ ;  /* 0x0000000000267805 */ /* 0x000fc6000001ff00 */
[----:B-1----:R-:W-:Y:S01]  /*3550*/  FADD.FTZ R9, R103, R8 ;  /* 0x0000000867097221 */ /* 0x002fe20000010000 */
[C---:B---3--:R-:W-:Y:S01]  /*3560*/  FADD.FTZ R8, R138.reuse, R5 ;  /* 0x000000058a087221 */ /* 0x048fe20000010000 */
[----:B------:R-:W-:Y:S02]  /*3570*/  F2FP.F16.F32.PACK_AB R138, R138, R47 ;  /* 0x0000002f8a8a723e */ /* 0x000fe400000000ff */
[----:B------:R-:W-:Y:S01]  /*3580*/  CS2R R46, SRZ ;  /* 0x00000000002e7805 */ /* 0x000fe2000001ff00 */
[C---:B0-----:R-:W-:Y:S01]  /*3590*/  FADD.FTZ R5, R10.reuse, R9 ;  /* 0x000000090a057221 */ /* 0x041fe20000010000 */
[----:B------:R-:W-:Y:S01]  /*35a0*/  F2FP.F16.F32.PACK_AB R139, R10, R103 ;  /* 0x000000670a8b723e */ /* 0x000fe200000000ff */
[----:B------:R-:W-:Y:S01]  /*35b0*/  VIADD R10, R73, 0xfffffffe ;  /* 0xfffffffe490a7836 */ /* 0x000fe20000000000 */
[----:B------:R-:W-:Y:S02]  /*35c0*/  MOV R9, 0x3f800000 ;  /* 0x3f80000000097802 */ /* 0x000fe40000000f00 */
[----:B------:R-:W-:-:S02]  /*35d0*/  CS2R R72, SRZ ;  /* 0x0000000000487805 */ /* 0x000fc4000001ff00 */
[----:B------:R-:W-:-:S13]  /*35e0*/  ISETP.GE.AND P1, PT, R10, R13, PT ;  /* 0x0000000d0a00720c */ /* 0x000fda0003f26270 */
[----:B------:R-:W-:Y:S05]  /*35f0*/  @!P1 BRA `(.L_x_2425) ;  /* 0x0000002000dc9947 */ /* 0x000fea0003800000 */
[----:B------:R-:W-:Y:S01]  /*3600*/  IMAD.MOV.U32 R12, RZ, RZ, R3 ;  /* 0x000000ffff0c7224 */ /* 0x000fe200078e0003 */
[----:B------:R-:W-:Y:S01]  /*3610*/  UMOV UR7, UR60 ;  /* 0x0000003c00077c82 */ /* 0x000fe20008000000 */
[----:B------:R-:W-:Y:S01]  /*3620*/  IMAD.MOV.U32 R11, RZ, RZ, R4 ;  /* 0x000000ffff0b7224 */ /* 0x000fe200078e0004 */
[----:B------:R-:W-:Y:S01]  /*3630*/  UMOV UR4, UR38 ;  /* 0x0000002600047c82 */ /* 0x000fe20008000000 */
[----:B------:R-:W-:Y:S02]  /*3640*/  IMAD.MOV.U32 R0, RZ, RZ, 0x3f800000 ;  /* 0x3f800000ff007424 */ /* 0x000fe400078e00ff */
[----:B------:R-:W-:-:S07]  /*3650*/  IMAD.MOV.U32 R87, RZ, RZ, RZ ;  /* 0x000000ffff577224 */ /* 0x000fce00078e00ff */
.L_x_2436:
[----:B------:R-:W-:-:S04]  /*3660*/  UISETP.NE.AND UP0, UPT, UR4, 0x1, UPT ;  /* 0x000000010400788c */ /* 0x000fc8000bf05270 */
[----:B------:R-:W-:-:S04]  /*3670*/  USEL UR60, URZ, 0x1, UP0 ;  /* 0x000000013f3c7887 */ /* 0x000fc80008000000 */
[----:B------:R-:W-:Y:S01]  /*3680*/  ULOP3.LUT UR60, UR7, UR60, URZ, 0x3c, !UPT ;  /* 0x0000003c073c7292 */ /* 0x000fe2000f8e3c3f */
[----:B------:R-:W-:Y:S11]  /*3690*/  @!P0 BRA `(.L_x_2426) ;  /* 0x0000000000048947 */ /* 0x000ff60003800000 */
[----:B------:R-:W-:Y:S01]  /*36a0*/  BPT.TRAP 0x1 ;  /* 0x000000040000795c */ /* 0x000fe20000300000 */
.L_x_2426:
        /* <DEDUP_REMOVED lines=9> */
.L_x_2427:
[----:B-1----:R-:W-:Y:S05]  /*3740*/  @P1 BRA `(.L_x_2428) ;  /* 0x0000000000081947 */ /* 0x002fea0003800000 */
[----:B------:R-:W1:Y:S02]  /*3750*/  SYNCS.PHASECHK.TRANS64.TRYWAIT P1, [UR6+0x2a830], R2 ;  /* 0x02a83002ff0075a7 */ /* 0x000e640008020146 */
[----:B-1----:R-:W-:Y:S05]  /*3760*/  @!P1 BRA `(.L_x_2429) ;  /* 0x000000c400509947 */ /* 0x002fea0003800000 */
.L_x_2428:
        /* <DEDUP_REMOVED lines=131> */
.L_x_2430:
[----:B------:R-:W-:Y:S01]  /*3fa0*/  ULEA UR5, UR4, UR39, 0x3 ;  /* 0x0000002704057291 */ /* 0x000fe2000f8e183f */
[----:B------:R-:W-:-:S05]  /*3fb0*/  IMAD.U32 R0, RZ, RZ, UR7 ;  /* 0x00000007ff007e24 */ /* 0x000fca000f8e00ff */
[----:B------:R-:W-:-:S04]  /*3fc0*/  SHF.L.U32 R0, R0, 0x1f, RZ ;  /* 0x0000001f00007819 */ /* 0x000fc800000006ff */
[----:B------:R2:W3:Y:S01]  /*3fd0*/  SYNCS.PHASECHK.TRANS64.TRYWAIT P1, [UR5+0x2a850], R0 ;  /* 0x02a85000ff0075a7 */ /* 0x0004e20008020145 */
[----:B------:R-:W-:Y:S05]  /*3fe0*/  @!P0 BRA `(.L_x_2431) ;  /* 0x0000000000048947 */ /* 0x000fea0003800000 */
[----:B------:R-:W-:Y:S01]  /*3ff0*/  BPT.TRAP 0x1 ;  /* 0x000000040000795c */ /* 0x000fe20000300000 */
.L_x_2431:
[----:B---3--:R-:W-:Y:S05]  /*4000*/  @P1 BRA `(.L_x_2432) ;  /* 0x0000000000081947 */ /* 0x008fea0003800000 */
[----:B------:R-:W3:Y:S02]  /*4010*/  SYNCS.PHASECHK.TRANS64.TRYWAIT P1, [UR5+0x2a850], R0 ;  /* 0x02a85000ff0075a7 */ /* 0x000ee40008020145 */
[----:B---3--:R-:W-:Y:S05]  /*4020*/  @!P1 BRA `(.L_x_2433) ;  /* 0x000000bc00389947 */ /* 0x008fea0003800000 */
.L_x_2432:
        /* <DEDUP_REMOVED lines=38> */
.L_x_2434:
[----:B------:R-:W-:Y:S01]  /*4290*/  ISETP.NE.AND P1, PT, R172, 0x1, PT ;  /* 0x00000001ac00780c */ /* 0x000fe20003f25270 */
[----:B-12---:R-:W-:Y:S01]  /*42a0*/  IMAD.IADD R0, R19, 0x1, R16 ;  /* 0x0000000113007824 */ /* 0x006fe200078e0210 */
[----:B------:R-:W1:Y:S01]  /*42b0*/  S2UR UR4, SR_CgaCtaId ;  /* 0x00000000000479c3 */ /* 0x000e620000008800 */
[----:B------:R-:W-:-:S10]  /*42c0*/  UIADD3 UR6, UR6, 0x2a840, URZ ;  /* 0x0002a84006067890 */ /* 0x000fd4000fffe03f */
[----:B------:R-:W0:Y:S08]  /*42d0*/  @P1 LDC R3, c[0x0][0x44c] ;  /* 0x00011300ff031b82 */ /* 0x000e300000000800 */
[----:B------:R-:W2:Y:S01]  /*42e0*/  @P1 LDC R9, c[0x0][0x450] ;  /* 0x00011400ff091b82 */ /* 0x000ea20000000800 */
[----:B-1----:R-:W-:-:S09]  /*42f0*/  UPRMT UR6, UR4, 0x654, UR6 ;  /* 0x0000065404067896 */ /* 0x002fd20008000006 */
[----:B------:R-:W-:Y:S01]  /*4300*/  SYNCS.ARRIVE.TRANS64.RED.A1T0 RZ, [UR6], RZ ;  /* 0x000000ffffff79a7 */ /* 0x000fe20008100406 */
[----:B0-----:R-:W-:-:S04]  /*4310*/  @P1 IMAD.HI.U32 R2, R0, R3, RZ ;  /* 0x0000000300021227 */ /* 0x001fc800078e00ff */
[----:B------:R-:W-:Y:S01]  /*4320*/  IMAD.MOV.U32 R3, RZ, RZ, -0x60 ;  /* 0xffffffa0ff037424 */ /* 0x000fe200078e00ff */
[----:B--2---:R-:W-:-:S03]  /*4330*/  @P1 SHF.R.U32.HI R0, RZ, R9, R2 ;  /* 0x00000009ff001219 */ /* 0x004fc60000011602 */
[----:B------:R-:W-:Y:S02]  /*4340*/  IMAD R3, R10, R3, 0x1 ;  /* 0x000000010a037424 */ /* 0x000fe400078e0203 */
[----:B------:R-:W0:Y:S02]  /*4350*/  SHFL.IDX PT, R9, R0, RZ, 0x1c1f ;  /* 0x001c1fff00097589 */ /* 0x000e2400000e0000 */
[----:B------:R-:W-:Y:S02]  /*4360*/  IMAD R3, R18, -0x2, R3 ;  /* 0xfffffffe12037824 */ /* 0x000fe400078e0203 */
[----:B------:R-:W1:Y:S03]  /*4370*/  SHFL.IDX PT, R143, R0, 0x1, 0x1c1f ;  /* 0x003c1f00008f7f89 */ /* 0x000e6600000e0000 */
[----:B------:R-:W-:-:S04]  /*4380*/  IADD3 R4, -R171, R3, R170 ;  /* 0x00000003ab047210 */ /* 0x000fc80007ffe1aa */
[----:B0-----:R-:W-:-:S04]  /*4390*/  IADD3 R2, R4, R9, RZ ;  /* 0x0000000904027210 */ /* 0x001fc80007ffe0ff */
[C---:B------:R-:W-:Y:S02]  /*43a0*/  ISETP.GT.AND P1, PT, R2.reuse, RZ, PT ;  /* 0x000000ff0200720c */ /* 0x040fe40003f24270 */
[----:B------:R-:W-:Y:S02]  /*43b0*/  ISETP.GT.AND P2, PT, R2, 0x1, PT ;  /* 0x000000010200780c */ /* 0x000fe40003f44270 */
[----:B------:R-:W-:Y:S02]  /*43c0*/  FSEL R151, R88, -INF , P1 ;  /* 0xff80000058977808 */ /* 0x000fe40000800000 */
        /* <DEDUP_REMOVED lines=69> */
[----:B------:R-:W-:Y:S01]  /*4820*/  FMNMX.FTZ R20, R133, R14, !PT ;  /* 0x0000000e85147209 */ /* 0x000fe20007810000 */
[----:B-1----:R-:W-:-:S04]  /*4830*/  IMAD.IADD R14, R4, 0x1, R143 ;  /* 0x00000001040e7824 */ /* 0x002fc800078e028f */
        /* <DEDUP_REMOVED lines=240> */
.L_x_2435:
        /* <DEDUP_REMOVED lines=35> */
.L_x_2425:
[----:B------:R-:W-:-:S13]  /*5970*/  ISETP.GE.AND P1, PT, R10, RZ, PT ;  /* 0x000000ff0a00720c */ /* 0x000fda0003f26270 */
[----:B------:R-:W-:Y:S05]  /*5980*/  @!P1 BRA `(.L_x_2437) ;  /* 0x0000001c00189947 */ /* 0x000fea0003800000 */
[----:B------:R-:W-:Y:S01]  /*5990*/  IMAD.MOV.U32 R11, RZ, RZ, R3 ;  /* 0x000000ffff0b7224 */ /* 0x000fe200078e0003 */
[----:B------:R-:W-:Y:S01]  /*59a0*/  UMOV UR6, UR60 ;  /* 0x0000003c00067c82 */ /* 0x000fe20008000000 */
[----:B------:R-:W-:Y:S01]  /*59b0*/  IMAD.MOV.U32 R13, RZ, RZ, R4 ;  /* 0x000000ffff0d7224 */ /* 0x000fe200078e0004 */
[----:B------:R-:W-:-:S06]  /*59c0*/  UMOV UR4, UR38 ;  /* 0x0000002600047c82 */ /* 0x000fcc0008000000 */
.L_x_2448:
        /* <DEDUP_REMOVED lines=8> */
.L_x_2438:
[----:B------:R-:W-:Y:S01]  /*5a50*/  ULEA UR5, UR38, UR39, 0x3 ;  /* 0x0000002726057291 */ /* 0x000fe2000f8e183f */
[----:B------:R-:W-:-:S05]  /*5a60*/  IMAD.U32 R2, RZ, RZ, UR60 ;  /* 0x0000003cff027e24 */ /* 0x000fca000f8e00ff */
[----:B------:R-:W-:-:S04]  /*5a70*/  SHF.L.U32 R2, R2, 0x1f, RZ ;  /* 0x0000001f02027819 */ /* 0x000fc800000006ff */
[----:B------:R0:W1:Y:S01]  /*5a80*/  SYNCS.PHASECHK.TRANS64.TRYWAIT P1, [UR5+0x2a830], R2 ;  /* 0x02a83002ff0075a7 */ /* 0x0000620008020145 */
[----:B------:R-:W-:Y:S05]  /*5a90*/  @!P0 BRA `(.L_x_2439) ;  /* 0x0000000000048947 */ /* 0x000fea0003800000 */
[----:B------:R-:W-:Y:S01]  /*5aa0*/  BPT.TRAP 0x1 ;  /* 0x000000040000795c */ /* 0x000fe20000300000 */
.L_x_2439:
[----:B-1----:R-:W-:Y:S05]  /*5ab0*/  @P1 BRA `(.L_x_2440) ;  /* 0x0000000000081947 */ /* 0x002fea0003800000 */
[----:B------:R-:W1:Y:S02]  /*5ac0*/  SYNCS.PHASECHK.TRANS64.TRYWAIT P1, [UR5+0x2a830], R2 ;  /* 0x02a83002ff0075a7 */ /* 0x000e640008020145 */
[----:B-1----:R-:W-:Y:S05]  /*5ad0*/  @!P1 BRA `(.L_x_2441) ;  /* 0x000000a000a49947 */ /* 0x002fea0003800000 */
.L_x_2440:
        /* <DEDUP_REMOVED lines=131> */
.L_x_2442:
[----:B------:R-:W-:Y:S01]  /*6310*/  ULEA UR5, UR4, UR39, 0x3 ;  /* 0x0000002704057291 */ /* 0x000fe2000f8e183f */
[----:B------:R-:W-:-:S05]  /*6320*/  IMAD.U32 R0, RZ, RZ, UR6 ;  /* 0x00000006ff007e24 */ /* 0x000fca000f8e00ff */
[----:B------:R-:W-:-:S04]  /*6330*/  SHF.L.U32 R0, R0, 0x1f, RZ ;  /* 0x0000001f00007819 */ /* 0x000fc800000006ff */
[----:B------:R2:W3:Y:S01]  /*6340*/  SYNCS.PHASECHK.TRANS64.TRYWAIT P1, [UR5+0x2a850], R0 ;  /* 0x02a85000ff0075a7 */ /* 0x0004e20008020145 */
[----:B------:R-:W-:Y:S05]  /*6350*/  @!P0 BRA `(.L_x_2443) ;  /* 0x0000000000048947 */ /* 0x000fea0003800000 */
[----:B------:R-:W-:Y:S01]  /*6360*/  BPT.TRAP 0x1 ;  /* 0x000000040000795c */ /* 0x000fe20000300000 */
.L_x_2443:
[----:B---3--:R-:W-:Y:S05]  /*6370*/  @P1 BRA `(.L_x_2444) ;  /* 0x0000000000081947 */ /* 0x008fea0003800000 */
[----:B------:R-:W3:Y:S02]  /*6380*/  SYNCS.PHASECHK.TRANS64.TRYWAIT P1, [UR5+0x2a850], R0 ;  /* 0x02a85000ff0075a7 */ /* 0x000ee40008020145 */
[----:B---3--:R-:W-:Y:S05]  /*6390*/  @!P1 BRA `(.L_x_2445) ;  /* 0x00000098008c9947 */ /* 0x008fea0003800000 */
.L_x_2444:
        /* <DEDUP_REMOVED lines=42> */
.L_x_2446:
        /* <DEDUP_REMOVED lines=216> */
.L_x_2447:
[----:B------:R-:W0:Y:S01]  /*73c0*/  S2UR UR4, SR_CgaCtaId ;  /* 0x00000000000479c3 */ /* 0x000e220000008800 */
[----:B------:R-:W-:Y:S01]  /*73d0*/  UIADD3 UR5, UR5, 0x2a860, URZ ;  /* 0x0002a86005057890 */ /* 0x000fe2000fffe03f */
[----:B------:R-:W-:Y:S01]  /*73e0*/  ISETP.GT.AND P1, PT, R10, RZ, PT ;  /* 0x000000ff0a00720c */ /* 0x000fe20003f24270 */
[----:B------:R-:W-:Y:S01]  /*73f0*/  UMOV UR6, UR60 ;  /* 0x0000003c00067c82 */ /* 0x000fe20008000000 */
[----:B------:R-:W-:Y:S01]  /*7400*/  F2FP.F16.F32.PACK_AB R156, R11, R156 ;  /* 0x0000009c0b9c723e */ /* 0x000fe200000000ff */
[----:B------:R-:W-:Y:S01]  /*7410*/  IMAD.MOV.U32 R11, RZ, RZ, R3 ;  /* 0x000000ffff0b7224 */ /* 0x000fe200078e0003 */
[----:B------:R-:W-:Y:S01]  /*7420*/  F2FP.F16.F32.PACK_AB R158, R13, R158 ;  /* 0x0000009e0d9e723e */ /* 0x000fe200000000ff */
[----:B------:R-:W-:Y:S01]  /*7430*/  IMAD.MOV.U32 R13, RZ, RZ, R4 ;  /* 0x000000ffff0d7224 */ /* 0x000fe200078e0004 */
        /* <DEDUP_REMOVED lines=24> */
[----:B------:R-:W-:Y:S02]  /*75c0*/  IADD3 R10, R10, -0x1, RZ ;  /* 0xffffffff0a0a7810 */ /* 0x000fe40007ffe0ff */
[----:B------:R-:W-:Y:S01]  /*75d0*/  F2FP.F16.F32.PACK_AB R139, R90, R139 ;  /* 0x0000008b5a8b723e */ /* 0x000fe200000000ff */
[----:B------:R-:W-:Y:S06]  /*75e0*/  @P1 BRA `(.L_x_2448) ;  /* 0xffffffe000f81947 */ /* 0x000fec000383ffff */
.L_x_2437:
        /* <DEDUP_REMOVED lines=67> */
.L_x_2449:
[----:B------:R-:W-:Y:S01]  /*7a20*/  ULEA UR5, UR38, UR39, 0x3 ;  /* 0x0000002726057291 */ /* 0x000fe2000f8e183f */
[----:B------:R-:W-:-:S05]  /*7a30*/  IMAD.U32 R0, RZ, RZ, UR60 ;  /* 0x0000003cff007e24 */ /* 0x000fca000f8e00ff */
[----:B------:R-:W-:-:S04]  /*7a40*/  SHF.L.U32 R0, R0, 0x1f, RZ ;  /* 0x0000001f00007819 */ /* 0x000fc800000006ff */
[----:B------:R0:W1:Y:S01]  /*7a50*/  SYNCS.PHASECHK.TRANS64.TRYWAIT P1, [UR5+0x2a850], R0 ;  /* 0x02a85000ff0075a7 */ /* 0x0000620008020145 */
[----:B------:R-:W-:Y:S05]  /*7a60*/  @!P0 BRA `(.L_x_2450) ;  /* 0x0000000000048947 */ /* 0x000fea0003800000 */
[----:B------:R-:W-:Y:S01]  /*7a70*/  BPT.TRAP 0x1 ;  /* 0x000000040000795c */ /* 0x000fe20000300000 */
.L_x_2450:
[----:B-1----:R-:W-:Y:S05]  /*7a80*/  @P1 BRA `(.L_x_2451) ;  /* 0x0000000000081947 */ /* 0x002fea0003800000 */
[----:B------:R-:W1:Y:S02]  /*7a90*/  SYNCS.PHASECHK.TRANS64.TRYWAIT P1, [UR5+0x2a850], R0 ;  /* 0x02a85000ff0075a7 */ /* 0x000e640008020145 */
[----:B-1----:R-:W-:Y:S05]  /*7aa0*/  @!P1 BRA `(.L_x_2452) ;  /* 0x0000008000e09947 */ /* 0x002fea0003800000 */
.L_x_2451:
        /* <DEDUP_REMOVED lines=23> */
[----:B------:R-:W-:Y:S02]  /*7c20*/  IMAD.MOV.U32 R9, RZ, RZ, RZ ;  /* 0x000000ffff097224 */ /* 0x000fe400078e00ff */
        /* <DEDUP_REMOVED lines=38> */
.L_x_2453:
[----:B------:R-:W0:Y:S01]  /*7e90*/  S2UR UR6, SR_CgaCtaId ;  /* 0x00000000000679c3 */ /* 0x000e220000008800 */
[----:B------:R-:W-:Y:S01]  /*7ea0*/  UIADD3 UR4, UR5, 0x2a860, URZ ;  /* 0x0002a86005047890 */ /* 0x000fe2000fffe03f */
[----:B------:R-:W-:Y:S01]  /*7eb0*/  FMUL.FTZ R91, R34, R9 ;  /* 0x00000009225b7220 */ /* 0x000fe20000410000 */
[----:B------:R-:W-:Y:S01]  /*7ec0*/  UIADD3 UR38, UR38, 0x1, URZ ;  /* 0x0000000126267890 */ /* 0x000fe2000fffe03f */
[-C--:B------:R-:W-:Y:S01]  /*7ed0*/  FMUL.FTZ R93, R32, R5.reuse ;  /* 0x00000005205d7220 */ /* 0x080fe20000410000 */
[-C--:B------:R-:W-:Y:S01]  /*7ee0*/  FMUL.FTZ R90, R33, R5.reuse ;  /* 0x00000005215a7220 */ /* 0x080fe20000410000 */
        /* <DEDUP_REMOVED lines=69> */
.L_x_2417:
        /* <DEDUP_REMOVED lines=24> */
[----:B------:R-:W-:Y:S02]  /*84c0*/  SHF.R.U64 R9, R9, 0x3, RZ ;  /* 0x0000000309097819 */ /* 0x000fe400000012ff */
[C---:B------:R-:W-:Y:S02]  /*84d0*/  IADD3 R73, P5, R4.reuse, 0x40, RZ ;  /* 0x0000004004497810 */ /* 0x040fe40007fbe0ff */
[C---:B------:R-:W-:Y:S02]  /*84e0*/  IADD3 R101, P4, R4.reuse, 0x60, RZ ;  /* 0x0000006004657810 */ /* 0x040fe40007f9e0ff */
[C---:B------:R-:W-:Y:S01]  /*84f0*/  IADD3 R103, P3, R4.reuse, 0x4000, RZ ;  /* 0x0000400004677810 */ /* 0x040fe20007f7e0ff */
[--C-:B------:R-:W-:Y:S01]  /*8500*/  IMAD.X R25, RZ, RZ, R5.reuse, P5 ;  /* 0x000000ffff197224 */ /* 0x100fe200028e0605 */
[C---:B------:R-:W-:Y:S01]  /*8510*/  IADD3 R105, P2, R4.reuse, 0x4020, RZ ;  /* 0x0000402004697810 */ /* 0x040fe20007f5e0ff */
[--C-:B------:R-:W-:Y:S01]  /*8520*/  IMAD.X R13, RZ, RZ, R5.reuse, P4 ;  /* 0x000000ffff0d7224 */ /* 0x100fe200020e0605 */
[C---:B------:R-:W-:Y:S01]  /*8530*/  IADD3 R107, P1, R4.reuse, 0x4040, RZ ;  /* 0x00004040046b7810 */ /* 0x040fe20007f3e0ff */
[--C-:B------:R-:W-:Y:S01]  /*8540*/  IMAD.X R15, RZ, RZ, R5.reuse, P3 ;  /* 0x000000ffff0f7224 */ /* 0x100fe200018e0605 */
[----:B------:R-:W-:Y:S01]  /*8550*/  BAR.SYNC.DEFER_BLOCKING 0x1, 0x100 ;  /* 0x0044000000007b1d */ /* 0x000fe20000010000 */
[----:B------:R-:W-:Y:S01]  /*8560*/  IADD3 R109, P0, R4, 0x4060, RZ ;  /* 0x00004060046d7810 */ /* 0x000fe20007f1e0ff */
[--C-:B------:R-:W-:Y:S01]  /*8570*/  IMAD.X R11, RZ, RZ, R5.reuse, P2 ;  /* 0x000000ffff0b7224 */ /* 0x100fe200010e0605 */
[----:B------:R-:W-:Y:S01]  /*8580*/  LOP3.LUT R4, R9, R4, RZ, 0x3c, !PT ;  /* 0x0000000409047212 */ /* 0x000fe200078e3cff */
[--C-:B------:R-:W-:Y:S01]  /*8590*/  IMAD.X R9, RZ, RZ, R5.reuse, P1 ;  /* 0x000000ffff097224 */ /* 0x100fe200008e0605 */
[----:B------:R-:W-:Y:S01]  /*85a0*/  LOP3.LUT R12, R71, 0x380, RZ, 0xc0, !PT ;  /* 0x00000380470c7812 */ /* 0x000fe200078ec0ff */
[----:B------:R-:W-:Y:S01]  /*85b0*/  IMAD.X R29, RZ, RZ, R5, P0 ;  /* 0x000000ffff1d7224 */ /* 0x000fe200000e0605 */
[----:B------:R-:W-:-:S02]  /*85c0*/  LOP3.LUT R28, R101, 0x380, RZ, 0xc0, !PT ;  /* 0x00000380651c7812 */ /* 0x000fc400078ec0ff */
[-C--:B------:R-:W-:Y:S02]  /*85d0*/  IADD3.X R27, RZ, R5.reuse, RZ, P6, !PT ;  /* 0x00000005ff1b7210 */ /* 0x080fe400037fe4ff */
[----:B------:R-:W-:Y:S02]  /*85e0*/  MOV R96, R4 ;  /* 0x0000000400607202 */ /* 0x000fe40000000f00 */
[----:B------:R-:W-:Y:S02]  /*85f0*/  LOP3.LUT R14, R73, 0x380, RZ, 0xc0, !PT ;  /* 0x00000380490e7812 */ /* 0x000fe400078ec0ff */
[----:B------:R-:W-:Y:S02]  /*8600*/  F2FP.F16.F32.PACK_AB R5, R10, R97 ;  /* 0x000000610a05723e */ /* 0x000fe400000000ff */
[----:B-1----:R-:W-:Y:S02]  /*8610*/  LOP3.LUT R44, R103, 0x380, RZ, 0xc0, !PT ;  /* 0x00000380672c7812 */ /* 0x002fe400078ec0ff */
[----:B------:R-:W-:-:S02]  /*8620*/  SHF.R.U64 R12, R12, 0x3, RZ ;  /* 0x000000030c0c7819 */ /* 0x000fc400000012ff */
[----:B------:R-:W-:Y:S02]  /*8630*/  LOP3.LUT R10, R105, 0x380, RZ, 0xc0, !PT ;  /* 0x00000380690a7812 */ /* 0x000fe400078ec0ff */
[----:B------:R-:W-:Y:S02]  /*8640*/  SHF.R.U64 R28, R28, 0x3, RZ ;  /* 0x000000031c1c7819 */ /* 0x000fe400000012ff */
[----:B------:R-:W-:Y:S02]  /*8650*/  SHF.R.U64 R14, R14, 0x3, RZ ;  /* 0x000000030e0e7819 */ /* 0x000fe400000012ff */
[----:B------:R-:W-:Y:S02]  /*8660*/  SHF.R.U64 R44, R44, 0x3, RZ ;  /* 0x000000032c2c7819 */ /* 0x000fe400000012ff */
[----:B------:R-:W-:Y:S02]  /*8670*/  LOP3.LUT R26, R12, R71, RZ, 0x3c, !PT ;  /* 0x000000470c1a7212 */ /* 0x000fe400078e3cff */
[----:B------:R-:W-:-:S02]  /*8680*/  SHF.R.U64 R10, R10, 0x3, RZ ;  /* 0x000000030a0a7819 */ /* 0x000fc400000012ff */
[----:B------:R-:W-:Y:S02]  /*8690*/  LOP3.LUT R12, R28, R101, RZ, 0x3c, !PT ;  /* 0x000000651c0c7212 */ /* 0x000fe400078e3cff */
[----:B------:R-:W-:Y:S02]  /*86a0*/  LOP3.LUT R28, R107, 0x380, RZ, 0xc0, !PT ;  /* 0x000003806b1c7812 */ /* 0x000fe400078ec0ff */
[----:B------:R-:W-:Y:S02]  /*86b0*/  LOP3.LUT R24, R14, R73, RZ, 0x3c, !PT ;  /* 0x000000490e187212 */ /* 0x000fe400078e3cff */
[----:B------:R-:W-:Y:S02]  /*86c0*/  LOP3.LUT R14, R44, R103, RZ, 0x3c, !PT ;  /* 0x000000672c0e7212 */ /* 0x000fe400078e3cff */
[----:B------:R-:W-:Y:S02]  /*86d0*/  LOP3.LUT R10, R10, R105, RZ, 0x3c, !PT ;  /* 0x000000690a0a7212 */ /* 0x000fe400078e3cff */
[----:B------:R-:W-:-:S02]  /*86e0*/  LOP3.LUT R44, R109, 0x380, RZ, 0xc0, !PT ;  /* 0x000003806d2c7812 */ /* 0x000fc400078ec0ff */
[----:B------:R-:W-:Y:S02]  /*86f0*/  SHF.R.U64 R28, R28, 0x3, RZ ;  /* 0x000000031c1c7819 */ /* 0x000fe400000012ff */
[----:B------:R-:W-:Y:S02]  /*8700*/  MOV R71, R10 ;  /* 0x0000000a00477202 */ /* 0x000fe40000000f00 */
[----:B------:R-:W-:Y:S02]  /*8710*/  SHF.R.U64 R44, R44, 0x3, RZ ;  /* 0x000000032c2c7819 */ /* 0x000fe400000012ff */
[----:B------:R-:W-:Y:S02]  /*8720*/  F2FP.F16.F32.PACK_AB R11, R39, R38 ;  /* 0x00000026270b723e */ /* 0x000fe400000000ff */
[----:B------:R-:W-:Y:S01]  /*8730*/  F2FP.F16.F32.PACK_AB R4, R92, R99 ;  /* 0x000000635c04723e */ /* 0x000fe200000000ff */
[----:B------:R-:W1:Y:S01]  /*8740*/  LDC.64 R38, c[0x0][0xc00] ;  /* 0x00030000ff267b82 */ /* 0x000e620000000a00 */
[----:B------:R-:W-:-:S02]  /*8750*/  LOP3.LUT R8, R28, R107, RZ, 0x3c, !PT ;  /* 0x0000006b1c087212 */ /* 0x000fc400078e3cff */
[----:B------:R-:W-:Y:S01]  /*8760*/  LOP3.LUT R28, R44, R109, RZ, 0x3c, !PT ;  /* 0x0000006d2c1c7212 */ /* 0x000fe200078e3cff */
[----:B------:R2:W-:Y:S01]  /*8770*/  STSM.16.M88.4 [R96], R4 ;  /* 0x0000000460007844 */ /* 0x0005e20000000200 */
[----:B------:R-:W-:Y:S02]  /*8780*/  MOV R44, R8 ;  /* 0x00000008002c7202 */ /* 0x000fe40000000f00 */
[----:B------:R-:W-:Y:S02]  /*8790*/  MOV R94, R26 ;  /* 0x0000001a005e7202 */ /* 0x000fe40000000f00 */
[----:B------:R-:W-:Y:S02]  /*87a0*/  F2FP.F16.F32.PACK_AB R8, R90, R93 ;  /* 0x0000005d5a08723e */ /* 0x000fe400000000ff */
[----:B------:R-:W-:Y:S02]  /*87b0*/  F2FP.F16.F32.PACK_AB R9, R34, R91 ;  /* 0x0000005b2209723e */ /* 0x000fe400000000ff */
[----:B------:R-:W-:-:S02]  /*87c0*/  F2FP.F16.F32.PACK_AB R10, R88, R89 ;  /* 0x00000059580a723e */ /* 0x000fc400000000ff */
[----:B------:R-:W-:Y:S02]  /*87d0*/  MOV R92, R24 ;  /* 0x00000018005c7202 */ /* 0x000fe40000000f00 */
[----:B------:R-:W-:Y:S01]  /*87e0*/  MOV R73, R12 ;  /* 0x0000000c00497202 */ /* 0x000fe20000000f00 */
[----:B------:R-:W-:Y:S01]  /*87f0*/  STSM.16.M88.4 [R94], R8 ;  /* 0x000000085e007844 */ /* 0x000fe20000000200 */
[----:B------:R-:W-:Y:S02]  /*8800*/  MOV R72, R14 ;  /* 0x0000000e00487202 */ /* 0x000fe40000000f00 */
[----:B--2---:R-:W-:Y:S02]  /*8810*/  F2FP.F16.F32.PACK_AB R4, R41, R40 ;  /* 0x000000282904723e */ /* 0x004fe400000000ff */
[----:B------:R-:W-:Y:S02]  /*8820*/  F2FP.F16.F32.PACK_AB R5, R43, R42 ;  /* 0x0000002a2b05723e */ /* 0x000fe400000000ff */
[----:B------:R-:W-:-:S02]  /*8830*/  F2FP.F16.F32.PACK_AB R6, R36, R37 ;  /* 0x000000252406723e */ /* 0x000fc400000000ff */
[----:B------:R-:W-:Y:S02]  /*8840*/  F2FP.F16.F32.PACK_AB R7, R30, R35 ;  /* 0x000000231e07723e */ /* 0x000fe400000000ff */
[----:B------:R-:W-:Y:S02]  /*8850*/  F2FP.F16.F32.PACK_AB R12, R49, R48 ;  /* 0x00000030310c723e */ /* 0x000fe400000000ff */
        /* <DEDUP_REMOVED lines=10> */
[----:B------:R-:W-:Y:S02]  /*8900*/  MOV R36, R28 ;  /* 0x0000001c00247202 */ /* 0x000fe40000000f00 */
[----:B------:R-:W-:Y:S01]  /*8910*/  F2FP.F16.F32.PACK_AB R28, R65, R64 ;  /* 0x00000040411c723e */ /* 0x000fe200000000ff */
[----:B------:R4:W-:Y:S01]  /*8920*/  STSM.16.M88.4 [R72], R24 ;  /* 0x0000001848007844 */ /* 0x0009e20000000200 */
[----:B------:R-:W-:Y:S01]  /*8930*/  F2FP.F16.F32.PACK_AB R29, R67, R66 ;  /* 0x00000042431d723e */ /* 0x000fe200000000ff */
[----:B--2---:R-:W-:Y:S01]  /*8940*/  IMAD.SHL.U32 R5, R22, 0x4, RZ ;  /* 0x0000000416057824 */ /* 0x004fe200078e00ff */
[----:B------:R-:W-:Y:S02]  /*8950*/  F2FP.F16.F32.PACK_AB R30, R69, R68 ;  /* 0x00000044451e723e */ /* 0x000fe400000000ff */
[----:B------:R-:W-:-:S02]  /*8960*/  F2FP.F16.F32.PACK_AB R34, R77, R76 ;  /* 0x0000004c4d22723e */ /* 0x000fc400000000ff */
[----:B------:R-:W-:Y:S01]  /*8970*/  F2FP.F16.F32.PACK_AB R35, R79, R78 ;  /* 0x0000004e4f23723e */ /* 0x000fe200000000ff */
[----:B------:R4:W-:Y:S01]  /*8980*/  STSM.16.M88.4 [R71], R28 ;  /* 0x0000001c47007844 */ /* 0x0009e20000000200 */
[----:B------:R-:W-:Y:S02]  /*8990*/  ISETP.NE.U32.AND P2, PT, RZ, UR4, PT ;  /* 0x00000004ff007c0c */ /* 0x000fe4000bf45070 */
[----:B-1----:R-:W-:Y:S01]  /*89a0*/  ISETP.NE.U32.AND P0, PT, R38, RZ, PT ;  /* 0x000000ff2600720c */ /* 0x002fe20003f05070 */
[----:B------:R4:W-:Y:S01]  /*89b0*/  STSM.16.M88.4 [R44], R32 ;  /* 0x000000202c007844 */ /* 0x0009e20000000200 */
[----:B------:R-:W-:Y:S02]  /*89c0*/  ISETP.NE.AND.EX P2, PT, RZ, UR5, PT, P2 ;  /* 0x00000005ff007c0c */ /* 0x000fe4000bf45320 */
[----:B------:R-:W-:Y:S01]  /*89d0*/  ISETP.NE.AND.EX P0, PT, R39, RZ, PT, P0 ;  /* 0x000000ff2700720c */ /* 0x000fe20003f05300 */
[----:B------:R4:W-:Y:S01]  /*89e0*/  STSM.16.M88.4 [R36], R80 ;  /* 0x0000005024007844 */ /* 0x0009e20000000200 */
[----:B------:R-:W-:Y:S01]  /*89f0*/  SHF.L.U64.HI R10, R22, 0x2, R162 ;  /* 0x00000002160a7819 */ /* 0x000fe200000102a2 */
[----:B------:R-:W-:Y:S01]  /*8a00*/  BAR.SYNC.DEFER_BLOCKING 0x1, 0x100 ;  /* 0x0044000000007b1d */ /* 0x000fe20000010000 */
[----:B------:R-:W-:-:S02]  /*8a10*/  IADD3 R6, P1, R5, R38, RZ ;  /* 0x0000002605067210 */ /* 0x000fc40007f3e0ff */
[----:B------:R-:W-:-:S05]  /*8a20*/  MOV R48, RZ ;  /* 0x000000ff00307202 */ /* 0x000fca0000000f00 */
[----:B------:R-:W-:Y:S01]  /*8a30*/  @P2 IADD3 R4, P3, R5, UR4, RZ ;  /* 0x0000000405042c10 */ /* 0x000fe2000ff7e0ff */
[----:B------:R-:W-:Y:S01]  /*8a40*/  ULDC UR4, c[0x0][0xa88] ;  /* 0x0002a20000047ab9 */ /* 0x000fe20000000800 */
[C---:B------:R-:W-:Y:S02]  /*8a50*/  IMAD.X R7, R10.reuse, 0x1, R39, P1 ;  /* 0x000000010a077824 */ /* 0x040fe400008e0627 */
[----:B------:R-:W-:Y:S01]  /*8a60*/  IMAD.U32 R9, RZ, RZ, UR4 ;  /* 0x00000004ff097e24 */ /* 0x000fe2000f8e00ff */
[----:B------:R-:W-:Y:S02]  /*8a70*/  @P2 IADD3.X R5, R10, UR5, RZ, P3, !PT ;  /* 0x000000050a052c10 */ /* 0x000fe40009ffe4ff */
        /* <DEDUP_REMOVED lines=10> */
.L_x_2456:
[----:B------:R-:W-:Y:S01]  /*8b20*/  SHF.R.S32.HI R44, RZ, 0x1f, R161 ;  /* 0x0000001fff2c7819 */ /* 0x000fe200000114a1 */
[----:B------:R-:W-:Y:S01]  /*8b30*/  IMAD.IADD R15, R19, 0x1, R16 ;  /* 0x00000001130f7824 */ /* 0x000fe200078e0210 */
[----:B------:R-:W-:Y:S01]  /*8b40*/  ULDC.64 UR4, c[0x0][0xb90] ;  /* 0x0002e40000047ab9 */ /* 0x000fe20000000a00 */
[----:B-----5:R-:W-:Y:S01]  /*8b50*/  SHF.R.S32.HI R49, RZ, 0x1f, R48 ;  /* 0x0000001fff317819 */ /* 0x020fe20000011430 */
[----:B------:R-:W-:Y:S01]  /*8b60*/  IMAD R57, R9, R54, RZ ;  /* 0x0000003609397224 */ /* 0x000fe200078e02ff */
[----:B------:R-:W-:Y:S01]  /*8b70*/  SEL R162, R162, RZ, !P0 ;  /* 0x000000ffa2a27207 */ /* 0x000fe20004000000 */
[----:B------:R-:W-:Y:S01]  /*8b80*/  IMAD R4, R44, UR4, RZ ;  /* 0x000000042c047c24 */ /* 0x000fe2000f8e02ff */
[----:B------:R-:W-:Y:S01]  /*8b90*/  SEL R55, R22, RZ, !P0 ;  /* 0x000000ff16377207 */ /* 0x000fe20004000000 */
[----:B-1----:R-:W-:Y:S01]  /*8ba0*/  @P1 IMAD.HI.U32 R6, R15, R8, RZ ;  /* 0x000000080f061227 */ /* 0x002fe200078e00ff */
[----:B------:R-:W-:-:S03]  /*8bb0*/  IADD3 R22, R167, R16, RZ ;  /* 0x00000010a7167210 */ /* 0x000fc60007ffe0ff */
[----:B------:R-:W-:Y:S01]  /*8bc0*/  IMAD.MOV.U32 R7, RZ, RZ, R15 ;  /* 0x000000ffff077224 */ /* 0x000fe200078e000f */
[----:B--2---:R-:W-:Y:S01]  /*8bd0*/  @P1 SHF.R.U32.HI R7, RZ, R11, R6 ;  /* 0x0000000bff071219 */ /* 0x004fe20000011606 */
[C---:B------:R-:W-:Y:S02]  /*8be0*/  IMAD R13, R161.reuse, UR5, R4 ;  /* 0x00000005a10d7c24 */ /* 0x040fe4000f8e0204 */
[----:B------:R-:W-:Y:S01]  /*8bf0*/  IMAD.WIDE.U32 R4, R161, UR4, R48 ;  /* 0x00000004a1047c25 */ /* 0x000fe2000f8e0030 */
[----:B------:R-:W-:-:S03]  /*8c00*/  ULDC.64 UR4, c[0x0][0xb98] ;  /* 0x0002e60000047ab9 */ /* 0x000fc60000000a00 */
[----:B------:R-:W-:Y:S02]  /*8c10*/  IMAD R11, R163, 0x40, R17 ;  /* 0x00000040a30b7824 */ /* 0x000fe400078e0211 */
[----:B------:R-:W-:Y:S02]  /*8c20*/  IMAD.IADD R5, R5, 0x1, R13 ;  /* 0x0000000105057824 */ /* 0x000fe400078e020d */
[----:B------:R-:W-:Y:S02]  /*8c30*/  IMAD.MOV R13, RZ, RZ, -R7 ;  /* 0x000000ffff0d7224 */ /* 0x000fe400078e0a07 */
[----:B------:R-:W-:-:S04]  /*8c40*/  IMAD.WIDE R2, R11, 0x2, R2 ;  /* 0x000000020b027825 */ /* 0x000fc800078e0202 */
[----:B------:R-:W-:Y:S01]  /*8c50*/  IMAD R6, R162, UR4, RZ ;  /* 0x00000004a2067c24 */ /* 0x000fe2000f8e02ff */
[C---:B------:R-:W-:Y:S01]  /*8c60*/  IADD3 R25, P0, R2.reuse, 0x1000, RZ ;  /* 0x0000100002197810 */ /* 0x040fe20007f1e0ff */
[C---:B------:R-:W-:Y:S01]  /*8c70*/  IMAD.WIDE.U32 R4, R55.reuse, UR4, R4 ;  /* 0x0000000437047c25 */ /* 0x040fe2000f8e0004 */
[C---:B------:R-:W-:Y:S02]  /*8c80*/  IADD3 R41, P6, R2.reuse, 0x4000, RZ ;  /* 0x0000400002297810 */ /* 0x040fe40007fde0ff */
[----:B------:R-:W-:Y:S01]  /*8c90*/  IADD3 R37, P5, R2, 0x5000, RZ ;  /* 0x0000500002257810 */ /* 0x000fe20007fbe0ff */
[----:B------:R-:W-:Y:S01]  /*8ca0*/  IMAD R11, R54, R13, R15 ;  /* 0x0000000d360b7224 */ /* 0x000fe200078e020f */
[----:B------:R-:W-:Y:S01]  /*8cb0*/  SHF.R.S32.HI R13, RZ, 0x1f, R7 ;  /* 0x0000001fff0d7819 */ /* 0x000fe20000011407 */
[----:B------:R-:W-:Y:S01]  /*8cc0*/  IMAD R8, R55, UR5, R6 ;  /* 0x0000000537087c24 */ /* 0x000fe2000f8e0206 */
[----:B------:R-:W-:Y:S01]  /*8cd0*/  IADD3 R4, P2, R7, R4, RZ ;  /* 0x0000000407047210 */ /* 0x000fe20007f5e0ff */
[----:B------:R-:W-:Y:S01]  /*8ce0*/  ULDC.64 UR4, c[0x0][0xb88] ;  /* 0x0002e20000047ab9 */ /* 0x000fe20000000a00 */
[----:B------:R-:W-:-:S02]  /*8cf0*/  SHF.R.S32.HI R6, RZ, 0x1f, R11 ;  /* 0x0000001fff067819 */ /* 0x000fc4000001140b */
[----:B------:R-:W-:Y:S02]  /*8d00*/  IADD3.X R5, R13, R5, R8, P2, !PT ;  /* 0x000000050d057210 */ /* 0x000fe400017fe408 */
[----:B------:R-:W-:Y:S01]  /*8d10*/  IADD3 R15, P3, R2, 0x2000, RZ ;  /* 0x00002000020f7810 */ /* 0x000fe20007f7e0ff */
[----:B------:R-:W-:Y:S01]  /*8d20*/  IMAD R8, R6, UR4, RZ ;  /* 0x0000000406087c24 */ /* 0x000fe2000f8e02ff */
[----:B------:R-:W-:Y:S01]  /*8d30*/  LOP3.LUT R12, R25, 0x380, RZ, 0xc0, !PT ;  /* 0x00000380190c7812 */ /* 0x000fe200078ec0ff */
[----:B------:R-:W-:Y:S01]  /*8d40*/  IMAD.WIDE.U32 R4, R11, UR4, R4 ;  /* 0x000000040b047c25 */ /* 0x000fe2000f8e0004 */
[----:B------:R-:W-:Y:S02]  /*8d50*/  LOP3.LUT R7, R15, 0x380, RZ, 0xc0, !PT ;  /* 0x000003800f077812 */ /* 0x000fe400078ec0ff */
[----:B------:R-:W-:Y:S01]  /*8d60*/  LOP3.LUT R40, R41, 0x380, RZ, 0xc0, !PT ;  /* 0x0000038029287812 */ /* 0x000fe200078ec0ff */
[----:B------:R-:W-:Y:S01]  /*8d70*/  IMAD R13, R11, UR5, R8 ;  /* 0x000000050b0d7c24 */ /* 0x000fe2000f8e0208 */
[----:B------:R-:W-:Y:S01]  /*8d80*/  ULDC.64 UR4, c[0x0][0xb50] ;  /* 0x0002d40000047ab9 */ /* 0x000fe20000000a00 */
[----:B------:R-:W-:-:S02]  /*8d90*/  SHF.R.U64 R6, R7, 0x3, RZ ;  /* 0x0000000307067819 */ /* 0x000fc400000012ff */
[----:B------:R-:W-:Y:S01]  /*8da0*/  IMAD.IADD R5, R5, 0x1, R13 ;  /* 0x0000000105057824 */ /* 0x000fe200078e020d */
[----:B------:R-:W-:Y:S01]  /*8db0*/  LEA R10, P4, R4, UR4, 0x2 ;  /* 0x00000004040a7c11 */ /* 0x000fe2000f8810ff */
[----:B------:R-:W-:Y:S01]  /*8dc0*/  IMAD.X R13, RZ, RZ, R3, P0 ;  /* 0x000000ffff0d7224 */ /* 0x000fe200000e0603 */
[----:B------:R-:W-:Y:S02]  /*8dd0*/  IADD3 R7, P2, R2, 0x3000, RZ ;  /* 0x0000300002077810 */ /* 0x000fe40007f5e0ff */
[----:B------:R-:W-:Y:S01]  /*8de0*/  LEA.HI.X R14, R4, UR5, R5, 0x2, P4 ;  /* 0x00000005040e7c11 */ /* 0x000fe2000a0f1405 */
[----:B------:R-:W-:Y:S01]  /*8df0*/  SHFL.IDX PT, R50, R10, RZ, 0x1c1f ;  /* 0x001c1fff0a327589 */ /* 0x000fe200000e0000 */
[----:B------:R-:W-:Y:S01]  /*8e00*/  LOP3.LUT P0, RZ, R165, 0x3, RZ, 0xc0, !PT ;  /* 0x00000003a5ff7812 */ /* 0x000fe2000780c0ff */
[----:B------:R-:W-:Y:S01]  /*8e10*/  IMAD.X R9, RZ, RZ, R3, P2 ;  /* 0x000000ffff097224 */ /* 0x000fe200010e0603 */
[----:B------:R-:W-:Y:S01]  /*8e20*/  LOP3.LUT R8, R7, 0x380, RZ, 0xc0, !PT ;  /* 0x0000038007087812 */ /* 0x000fe200078ec0ff */
[----:B------:R-:W1:Y:S01]  /*8e30*/  SHFL.IDX PT, R51, R14, RZ, 0x1c1f ;  /* 0x001c1fff0e337589 */ /* 0x000e6200000e0000 */
[C---:B------:R-:W-:Y:S01]  /*8e40*/  VIADD R4, R22.reuse, 0x8 ;  /* 0x0000000816047836 */ /* 0x040fe20000000000 */
[----:B------:R-:W-:Y:S01]  /*8e50*/  ISETP.GE.OR P2, PT, R22, R57, P0 ;  /* 0x000000391600720c */ /* 0x000fe20000746670 */
[----:B------:R-:W-:Y:S01]  /*8e60*/  ULDC.64 UR4, c[0x0][0xaa0] ;  /* 0x0002a80000047ab9 */ /* 0x000fe20000000a00 */
[----:B------:R-:W-:Y:S01]  /*8e70*/  SHFL.IDX PT, R52, R10, 0x1, 0x1c1f ;  /* 0x003c1f000a347f89 */ /* 0x000fe200000e0000 */
[----:B------:R-:W-:-:S02]  /*8e80*/  IADD3 R33, P4, R2, 0x6000, RZ ;  /* 0x0000600002217810 */ /* 0x000fc40007f9e0ff */
[----:B------:R-:W-:Y:S01]  /*8e90*/  ISETP.GE.OR P0, PT, R4, R57, P0 ;  /* 0x000000390400720c */ /* 0x000fe20000706670 */
[----:B------:R-:W2:Y:S01]  /*8ea0*/  SHFL.IDX PT, R53, R14, 0x1, 0x1c1f ;  /* 0x003c1f000e357f89 */ /* 0x000ea200000e0000 */
[----:B------:R-:W-:Y:S02]  /*8eb0*/  LOP3.LUT R11, R2, 0x380, RZ, 0xc0, !PT ;  /* 0x00000380020b7812 */ /* 0x000fe400078ec0ff */
[----:B------:R-:W-:Y:S02]  /*8ec0*/  SHF.R.U64 R8, R8, 0x3, RZ ;  /* 0x0000000308087819 */ /* 0x000fe400000012ff */
[----:B------:R-:W-:Y:S02]  /*8ed0*/  LOP3.LUT R36, R37, 0x380, RZ, 0xc0, !PT ;  /* 0x0000038025247812 */ /* 0x000fe400078ec0ff */
[----:B------:R-:W-:Y:S02]  /*8ee0*/  LOP3.LUT R32, R33, 0x380, RZ, 0xc0, !PT ;  /* 0x0000038021207812 */ /* 0x000fe400078ec0ff */
[----:B------:R-:W-:-:S02]  /*8ef0*/  SHF.R.U64 R11, R11, 0x3, RZ ;  /* 0x000000030b0b7819 */ /* 0x000fc400000012ff */
[----:B------:R-:W-:Y:S01]  /*8f00*/  LOP3.LUT R8, R8, R7, RZ, 0x3c, !PT ;  /* 0x0000000708087212 */ /* 0x000fe200078e3cff */
[--C-:B------:R-:W-:Y:S01]  /*8f10*/  IMAD.X R7, RZ, RZ, R3.reuse, P3 ;  /* 0x000000ffff077224 */ /* 0x100fe200018e0603 */
[----:B------:R-:W-:Y:S02]  /*8f20*/  IADD3 R5, P3, R2, 0x7000, RZ ;  /* 0x0000700002057810 */ /* 0x000fe40007f7e0ff */
[----:B------:R-:W-:Y:S01]  /*8f30*/  SHF.R.U64 R12, R12, 0x3, RZ ;  /* 0x000000030c0c7819 */ /* 0x000fe200000012ff */
[----:B-1----:R1:W-:Y:S01]  /*8f40*/  @!P2 ST.E desc[UR36][R50.64], R20 ;  /* 0x000000143200a985 */ /* 0x0023e2000c101924 */
[----:B------:R-:W-:Y:S01]  /*8f50*/  SHF.R.U64 R40, R40, 0x3, RZ ;  /* 0x0000000328287819 */ /* 0x000fe200000012ff */
[----:B------:R-:W-:Y:S01]  /*8f60*/  IMAD R49, R49, UR4, RZ ;  /* 0x0000000431317c24 */ /* 0x000fe2000f8e02ff */
[----:B------:R-:W-:Y:S01]  /*8f70*/  SHF.R.U64 R36, R36, 0x3, RZ ;  /* 0x0000000324247819 */ /* 0x000fe200000012ff */
[----:B------:R-:W-:Y:S01]  /*8f80*/  IMAD.X R29, RZ, RZ, R3, P3 ;  /* 0x000000ffff1d7224 */ /* 0x000fe200018e0603 */
[----:B------:R-:W-:-:S02]  /*8f90*/  SHF.R.U64 R32, R32, 0x3, RZ ;  /* 0x0000000320207819 */ /* 0x000fc400000012ff */
[----:B------:R-:W-:Y:S01]  /*8fa0*/  LOP3.LUT R2, R11, R2, RZ, 0x3c, !PT ;  /* 0x000000020b027212 */ /* 0x000fe200078e3cff */
[----:B--2---:R2:W-:Y:S01]  /*8fb0*/  @!P0 ST.E desc[UR36][R52.64], R0 ;  /* 0x0000000034008985 */ /* 0x0045e2000c101924 */
[----:B------:R-:W-:Y:S02]  /*8fc0*/  LOP3.LUT R12, R12, R25, RZ, 0x3c, !PT ;  /* 0x000000190c0c7212 */ /* 0x000fe400078e3cff */
[----:B------:R-:W-:Y:S01]  /*8fd0*/  LOP3.LUT R40, R40, R41, RZ, 0x3c, !PT ;  /* 0x0000002928287212 */ /* 0x000fe200078e3cff */
[----:B-1----:R-:W1:Y:S01]  /*8fe0*/  @P1 LDC R51, c[0x0][0xbec] ;  /* 0x0002fb00ff331b82 */ /* 0x002e620000000800 */
[----:B------:R-:W-:Y:S01]  /*8ff0*/  LOP3.LUT R36, R36, R37, RZ, 0x3c, !PT ;  /* 0x0000002524247212 */ /* 0x000fe200078e3cff */
[--C-:B------:R-:W-:Y:S01]  /*9000*/  IMAD.X R41, RZ, RZ, R3.reuse, P6 ;  /* 0x000000ffff297224 */ /* 0x100fe200030e0603 */
[----:B------:R-:W-:Y:S01]  /*9010*/  LOP3.LUT R32, R32, R33, RZ, 0x3c, !PT ;  /* 0x0000002120207212 */ /* 0x000fe200078e3cff */
[--C-:B------:R-:W-:Y:S01]  /*9020*/  IMAD.X R37, RZ, RZ, R3.reuse, P5 ;  /* 0x000000ffff257224 */ /* 0x100fe200028e0603 */
[----:B------:R3:W5:Y:S01]  /*9030*/  LD.E.128 R24, desc[UR36][R2.64] ;  /* 0x0000002402187980 */ /* 0x000762000c101d00 */
[----:B------:R-:W-:Y:S01]  /*9040*/  IMAD.X R33, RZ, RZ, R3, P4 ;  /* 0x000000ffff217224 */ /* 0x000fe200020e0603 */
[----:B------:R-:W-:Y:S01]  /*9050*/  LOP3.LUT R4, R5, 0x380, RZ, 0xc0, !PT ;  /* 0x0000038005047812 */ /* 0x000fe200078ec0ff */
[----:B--2---:R-:W2:Y:S01]  /*9060*/  @P1 LDC R53, c[0x0][0xbf0] ;  /* 0x0002fc00ff351b82 */ /* 0x004ea20000000800 */
[----:B------:R-:W-:Y:S01]  /*9070*/  IMAD R49, R48, UR5, R49 ;  /* 0x0000000530317c24 */ /* 0x000fe2000f8e0231 */
[----:B------:R-:W-:Y:S01]  /*9080*/  LOP3.LUT R6, R6, R15, RZ, 0x3c, !PT ;  /* 0x0000000f06067212 */ /* 0x000fe200078e3cff */
[----:B------:R-:W5:Y:S01]  /*9090*/  LD.E.128 R8, desc[UR36][R8.64] ;  /* 0x0000002408087980 */ /* 0x000f62000c101d00 */
[----:B------:R-:W-:Y:S01]  /*90a0*/  SHF.R.U64 R4, R4, 0x3, RZ ;  /* 0x0000000304047819 */ /* 0x000fe200000012ff */
[----:B---3--:R-:W-:Y:S01]  /*90b0*/  IMAD.WIDE.U32 R2, R48, UR4, RZ ;  /* 0x0000000430027c25 */ /* 0x008fe2000f8e00ff */
[----:B------:R-:W-:-:S02]  /*90c0*/  ULDC.64 UR4, c[0x0][0xae8] ;  /* 0x0002ba0000047ab9 */ /* 0x000fc40000000a00 */
[----:B------:R-:W-:Y:S01]  /*90d0*/  LOP3.LUT R28, R4, R5, RZ, 0x3c, !PT ;  /* 0x00000005041c7212 */ /* 0x000fe200078e3cff */
[----:B------:R-:W5:Y:S01]  /*90e0*/  LD.E.128 R12, desc[UR36][R12.64] ;  /* 0x000000240c0c7980 */ /* 0x000f62000c101d00 */
[----:B------:R-:W-:Y:S01]  /*90f0*/  IADD3 R3, R3, R49, RZ ;  /* 0x0000003103037210 */ /* 0x000fe20007ffe0ff */
[----:B------:R-:W-:Y:S02]  /*9100*/  IMAD R49, R160, 0x20, R163 ;  /* 0x00000020a0317824 */ /* 0x000fe400078e02a3 */
        /* <DEDUP_REMOVED lines=8> */
[----:B-1----:R-:W-:Y:S02]  /*9190*/  @P1 IMAD.HI.U32 R0, R22, R51, RZ ;  /* 0x0000003316001227 */ /* 0x002fe400078e00ff */
[----:B------:R-:W5:Y:S02]  /*91a0*/  LD.E.128 R32, desc[UR36][R32.64] ;  /* 0x0000002420207980 */ /* 0x000f64000c101d00 */
[----:B------:R-:W-:Y:S02]  /*91b0*/  IMAD.IADD R3, R3, 0x1, R49 ;  /* 0x0000000103037824 */ /* 0x000fe400078e0231 */
[----:B------:R-:W-:Y:S01]  /*91c0*/  IMAD.MOV.U32 R49, RZ, RZ, R22 ;  /* 0x000000ffff317224 */ /* 0x000fe200078e0016 */
[----:B--2---:R-:W-:Y:S01]  /*91d0*/  @P1 SHF.R.U32.HI R49, RZ, R53, R0 ;  /* 0x00000035ff311219 */ /* 0x004fe20000011600 */
[----:B------:R-:W-:Y:S01]  /*91e0*/  IMAD R20, R162, UR4, RZ ;  /* 0x00000004a2147c24 */ /* 0x000fe2000f8e02ff */
[----:B------:R-:W5:Y:S01]  /*91f0*/  LD.E.128 R28, desc[UR36][R28.64] ;  /* 0x000000241c1c7980 */ /* 0x000f62000c101d00 */
[C---:B------:R-:W-:Y:S01]  /*9200*/  IMAD.WIDE.U32 R2, R55.reuse, UR4, R2 ;  /* 0x0000000437027c25 */ /* 0x040fe2000f8e0002 */
[--C-:B------:R-:W-:Y:S01]  /*9210*/  SHF.R.S32.HI R0, RZ, 0x1f, R49.reuse ;  /* 0x0000001fff007819 */ /* 0x100fe20000011431 */
[----:B------:R-:W-:Y:S01]  /*9220*/  @!PT LDS RZ, [RZ] ;  /* 0x00000000fffff984 */ /* 0x000fe20000000800 */
[----:B------:R-:W-:Y:S01]  /*9230*/  @!PT LDS RZ, [RZ] ;  /* 0x00000000fffff984 */ /* 0x000fe20000000800 */
[----:B------:R-:W-:Y:S01]  /*9240*/  @!PT LDS RZ, [RZ] ;  /* 0x00000000fffff984 */ /* 0x000fe20000000800 */
[----:B------:R-:W-:Y:S01]  /*9250*/  @!PT LDS RZ, [RZ] ;  /* 0x00000000fffff984 */ /* 0x000fe20000000800 */
[----:B------:R1:W-:Y:S06]  /*9260*/  MEMBAR.ALL.CTA ;  /* 0x0000000000007992 */ /* 0x0003ec0000008000 */
[----:B-1----:R-:W1:Y:S01]  /*9270*/  FENCE.VIEW.ASYNC.S ;  /* 0x00000000000073c6 */ /* 0x002e620000000000 */
[----:B------:R-:W-:Y:S01]  /*9280*/  IMAD R51, R55, UR5, R20 ;  /* 0x0000000537337c24 */ /* 0x000fe2000f8e0214 */
[----:B------:R-:W-:Y:S01]  /*9290*/  ULDC.64 UR4, c[0x0][0xae0] ;  /* 0x0002b80000047ab9 */ /* 0x000fe20000000a00 */
[----:B------:R-:W-:-:S02]  /*92a0*/  IMAD.MOV R53, RZ, RZ, -R49 ;  /* 0x000000ffff357224 */ /* 0x000fc400078e0a31 */
        /* <DEDUP_REMOVED lines=8> */
[----:B------:R-:W-:Y:S02]  /*9330*/  IMAD.IADD R3, R3, 0x1, R53 ;  /* 0x0000000103037824 */ /* 0x000fe400078e0235 */
[----:B------:R-:W-:Y:S02]  /*9340*/  IMAD R16, R0, UR4, RZ ;  /* 0x0000000400107c24 */ /* 0x000fe4000f8e02ff */
[----:B------:R-:W-:Y:S01]  /*9350*/  IMAD.WIDE.U32 R2, R51, UR4, R2 ;  /* 0x0000000433027c25 */ /* 0x000fe2000f8e0002 */
[----:B------:R-:W-:-:S03]  /*9360*/  ISETP.GE.AND P2, PT, R44, R57, PT ;  /* 0x000000392c00720c */ /* 0x000fc60003f46270 */
[----:B------:R-:W-:Y:S01]  /*9370*/  IMAD R49, R51, UR5, R16 ;  /* 0x0000000533317c24 */ /* 0x000fe2000f8e0210 */
[----:B------:R-:W-:Y:S01]  /*9380*/  IADD3 R0, R44, 0x20, RZ ;  /* 0x000000202c007810 */ /* 0x000fe20007ffe0ff */
[----:B------:R-:W-:Y:S01]  /*9390*/  ULDC.64 UR4, c[0x0][0xa80] ;  /* 0x0002a00000047ab9 */ /* 0x000fe20000000a00 */
[----:B0-----:R-:W-:Y:S01]  /*93a0*/  VIADD R21, R21, 0x2a820 ;  /* 0x0002a82015157836 */ /* 0x001fe20000000000 */
[----:B------:R-:W-:Y:S01]  /*93b0*/  LEA R16, P3, R2, UR4, 0x1 ;  /* 0x0000000402107c11 */ /* 0x000fe2000f8608ff */
[----:B------:R-:W-:Y:S01]  /*93c0*/  IMAD.IADD R3, R3, 0x1, R49 ;  /* 0x0000000103037824 */ /* 0x000fe200078e0231 */
[-C--:B------:R-:W-:Y:S01]  /*93d0*/  ISETP.GE.AND P0, PT, R0, R57.reuse, PT ;  /* 0x000000390000720c */ /* 0x080fe20003f06270 */
[----:B------:R-:W-:Y:S01]  /*93e0*/  VIADD R0, R44, 0x40 ;  /* 0x000000402c007836 */ /* 0x000fe20000000000 */
[----:B------:R-:W-:Y:S02]  /*93f0*/  PRMT R21, RZ, 0x654, R21 ;  /* 0x00000654ff157816 */ /* 0x000fe40000000015 */
[----:B------:R-:W-:Y:S01]  /*9400*/  LEA.HI.X R22, R2, UR5, R3, 0x1, P3 ;  /* 0x0000000502167c11 */ /* 0x000fe200098f0c03 */
[----:B-1----:R0:W1:Y:S01]  /*9410*/  SHFL.IDX PT, R20, R16, RZ, 0x181f ;  /* 0x00181fff10147589 */ /* 0x00206200000e0000 */
[----:B------:R-:W-:Y:S01]  /*9420*/  ISETP.GE.AND P1, PT, R0, R57, PT ;  /* 0x000000390000720c */ /* 0x000fe20003f26270 */
[----:B------:R0:W-:Y:S01]  /*9430*/  SYNCS.ARRIVE.TRANS64.RED.A1T0 RZ, [R21+URZ], RZ ;  /* 0x000000ff15ff79a7 */ /* 0x0001e2000810043f */
[----:B------:R-:W-:Y:S01]  /*9440*/  BSSY B1, `(.L_x_2457) ;  /* 0x000000c000017945 */ /* 0x000fe20003800000 */
[----:B------:R0:W2:Y:S03]  /*9450*/  SHFL.IDX PT, R0, R22, RZ, 0x181f ;  /* 0x00181fff16007589 */ /* 0x0000a600000e0000 */
[----:B------:R-:W-:Y:S07]  /*9460*/  @P2 BRA `(.L_x_2458) ;  /* 0x0000000000242947 */ /* 0x000fee0003800000 */
[----:B------:R-:W-:Y:S02]  /*9470*/  ULDC UR4, c[0x0][0xac8] ;  /* 0x0002b20000047ab9 */ /* 0x000fe40000000800 */
[----:B------:R-:W-:Y:S02]  /*9480*/  ISETP.GE.AND P2, PT, R17, UR4, PT ;  /* 0x0000000411007c0c */ /* 0x000fe4000bf46270 */
[----:B------:R-:W-:-:S11]  /*9490*/  ISETP.GE.AND P3, PT, R23, UR4, PT ;  /* 0x0000000417007c0c */ /* 0x000fd6000bf66270 */
[-C--:B-1----:R-:W-:Y:S02]  /*94a0*/  @!P2 LEA R2, P4, R17, R20.reuse, 0x1 ;  /* 0x000000141102a211 */ /* 0x082fe400078808ff */
[----:B------:R-:W-:Y:S02]  /*94b0*/  @!P3 LEA R20, P5, R23, R20, 0x1 ;  /* 0x000000141714b211 */ /* 0x000fe400078a08ff */
[-C--:B--2---:R-:W-:Y:S02]  /*94c0*/  @!P2 LEA.HI.X R3, R17, R0.reuse, R174, 0x1, P4 ;  /* 0x000000001103a211 */ /* 0x084fe400020f0cae */
[----:B0-----:R-:W-:-:S03]  /*94d0*/  @!P3 LEA.HI.X R21, R23, R0, R173, 0x1, P5 ;  /* 0x000000001715b211 */ /* 0x001fc600028f0cad */
[----:B-----5:R3:W-:Y:S04]  /*94e0*/  @!P2 ST.E.128 desc[UR36][R2.64], R24 ;  /* 0x000000180200a985 */ /* 0x0207e8000c101d24 */
[----:B------:R3:W-:Y:S02]  /*94f0*/  @!P3 ST.E.128 desc[UR36][R20.64], R40 ;  /* 0x000000281400b985 */ /* 0x0007e4000c101d24 */
.L_x_2458:
[----:B------:R-:W-:Y:S05]  /*9500*/  BSYNC B1 ;  /* 0x0000000000017941 */ /* 0x000fea0003800000 */
.L_x_2457:
[----:B--2---:R2:W4:Y:S01]  /*9510*/  SHFL.IDX PT, R0, R22, 0x1, 0x181f ;  /* 0x00381f0016007f89 */ /* 0x00452200000e0000 */
[----:B------:R-:W-:Y:S03]  /*9520*/  BSSY B1, `(.L_x_2459) ;  /* 0x000000c000017945 */ /* 0x000fe60003800000 */
[----:B-1-3--:R2:W1:Y:S01]  /*9530*/  SHFL.IDX PT, R20, R16, 0x1, 0x181f ;  /* 0x00381f0010147f89 */ /* 0x00a46200000e0000 */
[----:B------:R-:W-:Y:S05]  /*9540*/  @P0 BRA `(.L_x_2460) ;  /* 0x0000000000240947 */ /* 0x000fea0003800000 */
[----:B------:R-:W-:Y:S02]  /*9550*/  ULDC UR4, c[0x0][0xac8] ;  /* 0x0002b20000047ab9 */ /* 0x000fe40000000800 */
[----:B------:R-:W-:Y:S02]  /*9560*/  ISETP.GE.AND P3, PT, R17, UR4, PT ;  /* 0x0000000411007c0c */ /* 0x000fe4000bf66270 */
[----:B------:R-:W-:-:S11]  /*9570*/  ISETP.GE.AND P4, PT, R23, UR4, PT ;  /* 0x0000000417007c0c */ /* 0x000fd6000bf86270 */
[-C--:B-1----:R-:W-:Y:S02]  /*9580*/  @!P3 LEA R2, P0, R17, R20.reuse, 0x1 ;  /* 0x000000141102b211 */ /* 0x082fe400078008ff */
[----:B------:R-:W-:Y:S02]  /*9590*/  @!P4 LEA R20, P2, R23, R20, 0x1 ;  /* 0x000000141714c211 */ /* 0x000fe400078408ff */
[-C--:B----4-:R-:W-:Y:S02]  /*95a0*/  @!P3 LEA.HI.X R3, R17, R0.reuse, R174, 0x1, P0 ;  /* 0x000000001103b211 */ /* 0x090fe400000f0cae */
[----:B0-----:R-:W-:-:S03]  /*95b0*/  @!P4 LEA.HI.X R21, R23, R0, R173, 0x1, P2 ;  /* 0x000000001715c211 */ /* 0x001fc600010f0cad */
[----:B-----5:R3:W-:Y:S04]  /*95c0*/  @!P3 ST.E.128 desc[UR36][R2.64], R12 ;  /* 0x0000000c0200b985 */ /* 0x0207e8000c101d24 */
[----:B------:R3:W-:Y:S02]  /*95d0*/  @!P4 ST.E.128 desc[UR36][R20.64], R36 ;  /* 0x000000241400c985 */ /* 0x0007e4000c101d24 */
.L_x_2460:
[----:B------:R-:W-:Y:S05]  /*95e0*/  BSYNC B1 ;  /* 0x0000000000017941 */ /* 0x000fea0003800000 */
.L_x_2459:
[----:B----4-:R4:W0:Y:S01]  /*95f0*/  SHFL.IDX PT, R0, R22, 0x2, 0x181f ;  /* 0x00581f0016007f89 */ /* 0x01082200000e0000 */
[----:B------:R-:W-:Y:S03]  /*9600*/  BSSY B1, `(.L_x_2461) ;  /* 0x000000c000017945 */ /* 0x000fe60003800000 */
[----:B---3-5:R4:W3:Y:S01]  /*9610*/  SHFL.IDX PT, R12, R16, 0x2, 0x181f ;  /* 0x00581f00100c7f89 */ /* 0x0288e200000e0000 */
[----:B------:R-:W-:Y:S05]  /*9620*/  @P1 BRA `(.L_x_2462) ;  /* 0x0000000000241947 */ /* 0x000fea0003800000 */
[----:B------:R-:W-:Y:S02]  /*9630*/  ULDC UR4, c[0x0][0xac8] ;  /* 0x0002b20000047ab9 */ /* 0x000fe40000000800 */
[----:B------:R-:W-:Y:S02]  /*9640*/  ISETP.GE.AND P2, PT, R17, UR4, PT ;  /* 0x0000000411007c0c */ /* 0x000fe4000bf46270 */
[----:B------:R-:W-:-:S11]  /*9650*/  ISETP.GE.AND P3, PT, R23, UR4, PT ;  /* 0x0000000417007c0c */ /* 0x000fd6000bf66270 */
[-C--:B---3--:R-:W-:Y:S02]  /*9660*/  @!P2 LEA R2, P0, R17, R12.reuse, 0x1 ;  /* 0x0000000c1102a211 */ /* 0x088fe400078008ff */
[----:B------:R-:W-:Y:S02]  /*9670*/  @!P3 LEA R12, P1, R23, R12, 0x1 ;  /* 0x0000000c170cb211 */ /* 0x000fe400078208ff */
[-C--:B0-----:R-:W-:Y:S02]  /*9680*/  @!P2 LEA.HI.X R3, R17, R0.reuse, R174, 0x1, P0 ;  /* 0x000000001103a211 */ /* 0x081fe400000f0cae */
[----:B------:R-:W-:-:S03]  /*9690*/  @!P3 LEA.HI.X R13, R23, R0, R173, 0x1, P1 ;  /* 0x00000000170db211 */ /* 0x000fc600008f0cad */
[----:B------:R0:W-:Y:S04]  /*96a0*/  @!P2 ST.E.128 desc[UR36][R2.64], R4 ;  /* 0x000000040200a985 */ /* 0x0001e8000c101d24 */
[----:B------:R0:W-:Y:S02]  /*96b0*/  @!P3 ST.E.128 desc[UR36][R12.64], R32 ;  /* 0x000000200c00b985 */ /* 0x0001e4000c101d24 */
.L_x_2462:
[----:B------:R-:W-:Y:S05]  /*96c0*/  BSYNC B1 ;  /* 0x0000000000017941 */ /* 0x000fea0003800000 */
.L_x_2461:
        /* <DEDUP_REMOVED lines=16> */
.L_x_2455:
[----:B------:R-:W2:Y:S01]  /*97d0*/  LDC.64 R4, c[0x0][0xc00] ;  /* 0x00030000ff047b82 */ /* 0x000ea20000000a00 */
[----:B------:R-:W-:Y:S01]  /*97e0*/  ULDC.64 UR4, c[0x0][0xc08] ;  /* 0x0003020000047ab9 */ /* 0x000fe20000000a00 */
[----:B------:R-:W-:-:S06]  /*97f0*/  IMAD.MOV.U32 R6, RZ, RZ, RZ ;  /* 0x000000ffff067224 */ /* 0x000fcc00078e00ff */
[----:B------:R-:W3:Y:S01]  /*9800*/  LDC.64 R2, c[0x0][0xc00] ;  /* 0x00030000ff027b82 */ /* 0x000ee20000000a00 */
[----:B------:R-:W-:-:S04]  /*9810*/  ISETP.NE.U32.AND P1, PT, RZ, UR4, PT ;  /* 0x00000004ff007c0c */ /* 0x000fc8000bf25070 */
[----:B------:R-:W-:-:S03]  /*9820*/  ISETP.NE.AND.EX P1, PT, RZ, UR5, PT, P1 ;  /* 0x00000005ff007c0c */ /* 0x000fc6000bf25310 */
[----:B0-----:R-:W0:Y:S01]  /*9830*/  LDC R21, c[0x0][0xbe8] ;  /* 0x0002fa00ff157b82 */ /* 0x001e220000000800 */
[----:B--2---:R-:W-:-:S04]  /*9840*/  ISETP.NE.U32.AND P0, PT, R4, RZ, PT ;  /* 0x000000ff0400720c */ /* 0x004fc80003f05070 */
[----:B------:R-:W-:Y:S01]  /*9850*/  ISETP.NE.AND.EX P0, PT, R5, RZ, PT, P0 ;  /* 0x000000ff0500720c */ /* 0x000fe20003f05300 */
[----:B---3--:R-:W-:-:S04]  /*9860*/  IMAD.WIDE R4, R22, 0x4, R2 ;  /* 0x0000000416047825 */ /* 0x008fc800078e0202 */
[----:B------:R-:W2:Y:S01]  /*9870*/  @P1 LDC.64 R2, c[0x0][0xc08] ;  /* 0x00030200ff021b82 */ /* 0x000ea20000000a00 */
[----:B------:R-:W-:Y:S02]  /*9880*/  ULDC UR4, c[0x0][0xa88] ;  /* 0x0002a20000047ab9 */ /* 0x000fe40000000800 */
[----:B------:R-:W-:-:S05]  /*9890*/  IMAD.U32 R0, RZ, RZ, UR4 ;  /* 0x00000004ff007e24 */ /* 0x000fca000f8e00ff */
[----:B------:R3:W5:Y:S01]  /*98a0*/  @P0 LDG.E R6, desc[UR36][R4.64] ;  /* 0x0000002404060981 */ /* 0x000762000c1e1900 */
[----:B--2---:R-:W-:-:S05]  /*98b0*/  @P1 IMAD.WIDE R2, R22, 0x4, R2 ;  /* 0x0000000416021825 */ /* 0x004fca00078e0202 */
[----:B------:R3:W5:Y:S01]  /*98c0*/  @P1 LDG.E R0, desc[UR36][R2.64] ;  /* 0x0000002402001981 */ /* 0x000762000c1e1900 */
[----:B0-----:R-:W-:Y:S02]  /*98d0*/  ISETP.NE.AND P2, PT, R21, 0x1, PT ;  /* 0x000000011500780c */ /* 0x001fe40003f45270 */
[----:B------:R-:W-:-:S11]  /*98e0*/  ISETP.GE.AND P3, PT, R175, 0x80, PT ;  /* 0x00000080af00780c */ /* 0x000fd60003f66270 */
[----:B------:R-:W0:Y:S08]  /*98f0*/  @P2 LDC R14, c[0x0][0xbec] ;  /* 0x0002fb00ff0e2b82 */ /* 0x000e300000000800 */
[----:B------:R-:W2:Y:S01]  /*9900*/  @P2 LDC R25, c[0x0][0xbf0] ;  /* 0x0002fc00ff192b82 */ /* 0x000ea20000000800 */
[----:B---3--:R-:W-:Y:S05]  /*9910*/  @P1 BRA `(.L_x_2464) ;  /* 0x0000000000101947 */ /* 0x008fea0003800000 */
[----:B------:R-:W-:Y:S05]  /*9920*/  @!P0 BRA `(.L_x_2464) ;  /* 0x00000000000c8947 */ /* 0x000fea0003800000 */
[----:B------:R-:W3:Y:S04]  /*9930*/  LDG.E R3, desc[UR36][R4.64] ;  /* 0x0000002404037981 */ /* 0x000ee8000c1e1900 */
[----:B-----5:R-:W3:Y:S02]  /*9940*/  LDG.E R0, desc[UR36][R4.64+0x4] ;  /* 0x0000042404007981 */ /* 0x020ee4000c1e1900 */
[----:B---3--:R-:W-:-:S07]  /*9950*/  IMAD.IADD R0, R0, 0x1, -R3 ;  /* 0x0000000100007824 */ /* 0x008fce00078e0a03 */
.L_x_2464:
[----:B------:R-:W-:Y:S01]  /*9960*/  BSSY B1, `(.L_x_2465) ;  /* 0x000002d000017945 */ /* 0x000fe20003800000 */
[----:B------:R-:W-:Y:S02]  /*9970*/  SHF.R.S32.HI R10, RZ, 0x1f, R161 ;  /* 0x0000001fff0a7819 */ /* 0x000fe400000114a1 */
[----:B------:R-:W-:Y:S02]  /*9980*/  SEL R13, R22, RZ, !P0 ;  /* 0x000000ff160d7207 */ /* 0x000fe40004000000 */
[----:B------:R-:W-:Y:S02]  /*9990*/  SEL R162, R162, RZ, !P0 ;  /* 0x000000ffa2a27207 */ /* 0x000fe40004000000 */
[----:B-----5:R-:W-:Y:S01]  /*99a0*/  SHF.R.S32.HI R11, RZ, 0x1f, R6 ;  /* 0x0000001fff0b7819 */ /* 0x020fe20000011406 */
[----:B------:R-:W-:Y:S06]  /*99b0*/  @P3 BRA `(.L_x_2466) ;  /* 0x00000000009c3947 */ /* 0x000fec0003800000 */
[----:B------:R-:W3:Y:S01]  /*99c0*/  S2R R3, SR_TID.X ;  /* 0x0000000000037919 */ /* 0x000ee20000002100 */
[----:B------:R-:W4:Y:S02]  /*99d0*/  LDC R12, c[0x0][0xbe8] ;  /* 0x0002fa00ff0c7b82 */ /* 0x000f240000000800 */
[----:B----4-:R-:W-:Y:S01]  /*99e0*/  IMAD R2, R0, R12, RZ ;  /* 0x0000000c00027224 */ /* 0x010fe200078e02ff */
[----:B---3--:R-:W-:-:S04]  /*99f0*/  IADD3 R9, R16, -0x80, R3 ;  /* 0xffffff8010097810 */ /* 0x008fc80007ffe003 */
        /* <DEDUP_REMOVED lines=9> */
[----:B------:R-:W3:Y:S01]  /*9a90*/  @P0 LDC R4, c[0x0][0xbec] ;  /* 0x0002fb00ff040b82 */ /* 0x000ee20000000800 */
[----:B------:R-:W-:Y:S01]  /*9aa0*/  IMAD R7, R161, UR5, R8 ;  /* 0x00000005a1077c24 */ /* 0x000fe2000f8e0208 */
[----:B------:R-:W-:-:S03]  /*9ab0*/  ULDC.64 UR4, c[0x0][0xb98] ;  /* 0x0002e60000047ab9 */ /* 0x000fc60000000a00 */
[----:B------:R-:W-:-:S03]  /*9ac0*/  IMAD.IADD R3, R3, 0x1, R7 ;  /* 0x0000000103037824 */ /* 0x000fc600078e0207 */
[----:B------:R-:W4:Y:S01]  /*9ad0*/  @P0 LDC R15, c[0x0][0xbf0] ;  /* 0x0002fc00ff0f0b82 */ /* 0x000f220000000800 */
[----:B------:R-:W-:-:S04]  /*9ae0*/  IMAD.WIDE.U32 R2, R13, UR4, R2 ;  /* 0x000000040d027c25 */ /* 0x000fc8000f8e0002 */
[----:B---3--:R-:W-:-:S05]  /*9af0*/  @P0 IMAD.HI.U32 R4, R9, R4, RZ ;  /* 0x0000000409040227 */ /* 0x008fca00078e00ff */
        /* <DEDUP_REMOVED lines=19> */
.L_x_2466:
[----:B------:R-:W-:Y:S05]  /*9c30*/  BSYNC B1 ;  /* 0x0000000000017941 */ /* 0x000fea0003800000 */
.L_x_2465:
[----:B------:R-:W-:Y:S01]  /*9c40*/  ULDC.64 UR4, c[0x0][0xaa0] ;  /* 0x0002a80000047ab9 */ /* 0x000fe20000000a00 */
[----:B------:R-:W-:Y:S01]  /*9c50*/  IMAD R7, R160, 0x20, R163 ;  /* 0x00000020a0077824 */ /* 0x000fe200078e02a3 */
[----:B------:R-:W-:Y:S01]  /*9c60*/  BSSY B1, `(.L_x_2467) ;  /* 0x0000037000017945 */ /* 0x000fe20003800000 */
[----:B---3--:R-:W-:Y:S02]  /*9c70*/  IMAD R3, R11, UR4, RZ ;  /* 0x000000040b037c24 */ /* 0x008fe4000f8e02ff */
[----:B------:R-:W-:Y:S02]  /*9c80*/  IMAD.IADD R9, R16, 0x1, R7 ;  /* 0x0000000110097824 */ /* 0x000fe400078e0207 */
[C---:B------:R-:W-:Y:S02]  /*9c90*/  IMAD R5, R6.reuse, UR5, R3 ;  /* 0x0000000506057c24 */ /* 0x040fe4000f8e0203 */
[----:B------:R-:W-:Y:S01]  /*9ca0*/  IMAD.WIDE.U32 R2, R6, UR4, RZ ;  /* 0x0000000406027c25 */ /* 0x000fe2000f8e00ff */
[----:B------:R-:W-:-:S03]  /*9cb0*/  ULDC.64 UR4, c[0x0][0xae8] ;  /* 0x0002ba0000047ab9 */ /* 0x000fc60000000a00 */
[----:B------:R-:W-:Y:S01]  /*9cc0*/  IMAD.IADD R3, R3, 0x1, R5 ;  /* 0x0000000103037824 */ /* 0x000fe200078e0205 */
[----:B------:R-:W-:Y:S01]  /*9cd0*/  MOV R5, R9 ;  /* 0x0000000900057202 */ /* 0x000fe20000000f00 */
[----:B------:R-:W-:Y:S02]  /*9ce0*/  IMAD R6, R10, UR4, RZ ;  /* 0x000000040a067c24 */ /* 0x000fe4000f8e02ff */
[----:B0-----:R-:W-:-:S04]  /*9cf0*/  @P2 IMAD.HI.U32 R4, R9, R14, RZ ;  /* 0x0000000e09042227 */ /* 0x001fc800078e00ff */
[C---:B------:R-:W-:Y:S01]  /*9d00*/  IMAD R7, R161.reuse, UR5, R6 ;  /* 0x00000005a1077c24 */ /* 0x040fe2000f8e0206 */
[----:B--2---:R-:W-:Y:S01]  /*9d10*/  @P2 SHF.R.U32.HI R5, RZ, R25, R4 ;  /* 0x00000019ff052219 */ /* 0x004fe20000011604 */
        /* <DEDUP_REMOVED lines=37> */
[-C--:B--2---:R-:W-:Y:S02]  /*9f70*/  @!P4 LEA R6, P2, R17, R2.reuse, 0x1 ;  /* 0x000000021106c211 */ /* 0x084fe400078408ff */
[----:B------:R-:W-:Y:S02]  /*9f80*/  @!P5 LEA R2, P3, R23, R2, 0x1 ;  /* 0x000000021702d211 */ /* 0x000fe400078608ff */
[-C--:B---3--:R-:W-:Y:S02]  /*9f90*/  @!P4 LEA.HI.X R7, R17, R0.reuse, R174, 0x1, P2 ;  /* 0x000000001107c211 */ /* 0x088fe400010f0cae */
[----:B------:R-:W-:-:S03]  /*9fa0*/  @!P5 LEA.HI.X R3, R23, R0, R173, 0x1, P3 ;  /* 0x000000001703d211 */ /* 0x000fc600018f0cad */
[----:B------:R4:W-:Y:S04]  /*9fb0*/  @!P4 ST.E.128 desc[UR36][R6.64], RZ ;  /* 0x000000ff0600c985 */ /* 0x0009e8000c101d24 */
[----:B------:R4:W-:Y:S02]  /*9fc0*/  @!P5 ST.E.128 desc[UR36][R2.64], RZ ;  /* 0x000000ff0200d985 */ /* 0x0009e4000c101d24 */
.L_x_2468:
[----:B------:R-:W-:Y:S05]  /*9fd0*/  BSYNC B1 ;  /* 0x0000000000017941 */ /* 0x000fea0003800000 */
.L_x_2467:
[----:B---3--:R3:W0:Y:S01]  /*9fe0*/  SHFL.IDX PT, R0, R5, 0x1, 0x181f ;  /* 0x00381f0005007f89 */ /* 0x00862200000e0000 */
[----:B------:R-:W-:Y:S03]  /*9ff0*/  BSSY B1, `(.L_x_2469) ;  /* 0x000000c000017945 */ /* 0x000fe60003800000 */
[----:B--2-4-:R3:W2:Y:S01]  /*a000*/  SHFL.IDX PT, R2, R4, 0x1, 0x181f ;  /* 0x00381f0004027f89 */ /* 0x0146a200000e0000 */
[----:B------:R-:W-:Y:S05]  /*a010*/  @P1 BRA `(.L_x_2470) ;  /* 0x0000000000241947 */ /* 0x000fea0003800000 */
[----:B------:R-:W-:Y:S02]  /*a020*/  ULDC UR4, c[0x0][0xac8] ;  /* 0x0002b20000047ab9 */ /* 0x000fe40000000800 */
[----:B------:R-:W-:Y:S02]  /*a030*/  ISETP.GE.AND P3, PT, R17, UR4, PT ;  /* 0x0000000411007c0c */ /* 0x000fe4000bf66270 */
[----:B------:R-:W-:-:S11]  /*a040*/  ISETP.GE.AND P4, PT, R23, UR4, PT ;  /* 0x0000000417007c0c */ /* 0x000fd6000bf86270 */
[-C--:B--2---:R-:W-:Y:S02]  /*a050*/  @!P3 LEA R6, P1, R17, R2.reuse, 0x1 ;  /* 0x000000021106b211 */ /* 0x084fe400078208ff */
[----:B------:R-:W-:Y:S02]  /*a060*/  @!P4 LEA R2, P2, R23, R2, 0x1 ;  /* 0x000000021702c211 */ /* 0x000fe400078408ff */
[-C--:B0-----:R-:W-:Y:S02]  /*a070*/  @!P3 LEA.HI.X R7, R17, R0.reuse, R174, 0x1, P1 ;  /* 0x000000001107b211 */ /* 0x081fe400008f0cae */
[----:B------:R-:W-:-:S03]  /*a080*/  @!P4 LEA.HI.X R3, R23, R0, R173, 0x1, P2 ;  /* 0x000000001703c211 */ /* 0x000fc600010f0cad */
[----:B------:R4:W-:Y:S04]  /*a090*/  @!P3 ST.E.128 desc[UR36][R6.64], RZ ;  /* 0x000000ff0600b985 */ /* 0x0009e8000c101d24 */
[----:B------:R4:W-:Y:S02]  /*a0a0*/  @!P4 ST.E.128 desc[UR36][R2.64], RZ ;  /* 0x000000ff0200c985 */ /* 0x0009e4000c101d24 */
.L_x_2470:
[----:B------:R-:W-:Y:S05]  /*a0b0*/  BSYNC B1 ;  /* 0x0000000000017941 */ /* 0x000fea0003800000 */
.L_x_2469:
[----:B0-----:R0:W0:Y:S01]  /*a0c0*/  SHFL.IDX PT, R0, R5, 0x2, 0x181f ;  /* 0x00581f0005007f89 */ /* 0x00102200000e0000 */
[----:B------:R-:W-:Y:S03]  /*a0d0*/  BSSY B1, `(.L_x_2471) ;  /* 0x000000c000017945 */ /* 0x000fe60003800000 */
[----:B--2-4-:R2:W4:Y:S01]  /*a0e0*/  SHFL.IDX PT, R2, R4, 0x2, 0x181f ;  /* 0x00581f0004027f89 */ /* 0x01452200000e0000 */
[----:B------:R-:W-:Y:S05]  /*a0f0*/  @P0 BRA `(.L_x_2472) ;  /* 0x0000000000240947 */ /* 0x000fea0003800000 */
[----:B------:R-:W-:Y:S02]  /*a100*/  ULDC UR4, c[0x0][0xac8] ;  /* 0x0002b20000047ab9 */ /* 0x000fe40000000800 */
[----:B------:R-:W-:Y:S02]  /*a110*/  ISETP.GE.AND P2, PT, R17, UR4, PT ;  /* 0x0000000411007c0c */ /* 0x000fe4000bf46270 */
[----:B------:R-:W-:-:S11]  /*a120*/  ISETP.GE.AND P3, PT, R23, UR4, PT ;  /* 0x0000000417007c0c */ /* 0x000fd6000bf66270 */
[-C--:B----4-:R-:W-:Y:S02]  /*a130*/  @!P2 LEA R6, P0, R17, R2.reuse, 0x1 ;  /* 0x000000021106a211 */ /* 0x090fe400078008ff */
[----:B------:R-:W-:Y:S02]  /*a140*/  @!P3 LEA R2, P1, R23, R2, 0x1 ;  /* 0x000000021702b211 */ /* 0x000fe400078208ff */
[-C--:B0-----:R-:W-:Y:S02]  /*a150*/  @!P2 LEA.HI.X R7, R17, R0.reuse, R174, 0x1, P0 ;  /* 0x000000001107a211 */ /* 0x081fe400000f0cae */
[----:B------:R-:W-:-:S03]  /*a160*/  @!P3 LEA.HI.X R3, R23, R0, R173, 0x1, P1 ;  /* 0x000000001703b211 */ /* 0x000fc600008f0cad */
[----:B------:R0:W-:Y:S04]  /*a170*/  @!P2 ST.E.128 desc[UR36][R6.64], RZ ;  /* 0x000000ff0600a985 */ /* 0x0001e8000c101d24 */
[----:B------:R0:W-:Y:S02]  /*a180*/  @!P3 ST.E.128 desc[UR36][R2.64], RZ ;  /* 0x000000ff0200b985 */ /* 0x0001e4000c101d24 */
.L_x_2472:
[----:B------:R-:W-:Y:S05]  /*a190*/  BSYNC B1 ;  /* 0x0000000000017941 */ /* 0x000fea0003800000 */
.L_x_2471:
[----:B0-----:R-:W-:Y:S01]  /*a1a0*/  IADD3 R0, R16, 0x60, RZ ;  /* 0x0000006010007810 */ /* 0x001fe20007ffe0ff */
[----:B------:R0:W0:Y:S03]  /*a1b0*/  SHFL.IDX PT, R6, R5, 0x3, 0x181f ;  /* 0x00781f0005067f89 */ /* 0x00002600000e0000 */
[----:B------:R-:W-:Y:S01]  /*a1c0*/  ISETP.GE.AND P0, PT, R0, R21, PT ;  /* 0x000000150000720c */ /* 0x000fe20003f06270 */
[----:B----4-:R4:W0:-:S12]  /*a1d0*/  SHFL.IDX PT, R2, R4, 0x3, 0x181f ;  /* 0x00781f0004027f89 */ /* 0x01081800000e0000 */
[----:B----4-:R-:W-:Y:S05]  /*a1e0*/  @P0 BRA `(.L_x_2463) ;  /* 0x0000000000240947 */ /* 0x010fea0003800000 */
[----:B------:R-:W-:Y:S02]  /*a1f0*/  ULDC UR4, c[0x0][0xac8] ;  /* 0x0002b20000047ab9 */ /* 0x000fe40000000800 */
[----:B------:R-:W-:Y:S02]  /*a200*/  ISETP.GE.AND P2, PT, R17, UR4, PT ;  /* 0x0000000411007c0c */ /* 0x000fe4000bf46270 */
[----:B------:R-:W-:-:S11]  /*a210*/  ISETP.GE.AND P3, PT, R23, UR4, PT ;  /* 0x0000000417007c0c */ /* 0x000fd6000bf66270 */
[-C--:B0-23--:R-:W-:Y:S02]  /*a220*/  @!P2 LEA R4, P0, R17, R2.reuse, 0x1 ;  /* 0x000000021104a211 */ /* 0x08dfe400078008ff */
[----:B------:R-:W-:Y:S02]  /*a230*/  @!P3 LEA R2, P1, R23, R2, 0x1 ;  /* 0x000000021702b211 */ /* 0x000fe400078208ff */
[-C--:B------:R-:W-:Y:S02]  /*a240*/  @!P2 LEA.HI.X R5, R17, R6.reuse, R174, 0x1, P0 ;  /* 0x000000061105a211 */ /* 0x080fe400000f0cae */
[----:B------:R-:W-:-:S03]  /*a250*/  @!P3 LEA.HI.X R3, R23, R6, R173, 0x1, P1 ;  /* 0x000000061703b211 */ /* 0x000fc600008f0cad */
[----:B------:R4:W-:Y:S04]  /*a260*/  @!P2 ST.E.128 desc[UR36][R4.64], RZ ;  /* 0x000000ff0400a985 */ /* 0x0009e8000c101d24 */
[----:B------:R4:W-:Y:S02]  /*a270*/  @!P3 ST.E.128 desc[UR36][R2.64], RZ ;  /* 0x000000ff0200b985 */ /* 0x0009e4000c101d24 */
.L_x_2463:
[----:B------:R-:W-:Y:S05]  /*a280*/  BSYNC B0 ;  /* 0x0000000000007941 */ /* 0x000fea0003800000 */
.L_x_2454:
[----:B------:R-:W-:Y:S02]  /*a290*/  ULDC UR4, c[0x0][0xc3c] ;  /* 0x00030f0000047ab9 */ /* 0x000fe40000000800 */
[----:B-1----:R-:W-:-:S13]  /*a2a0*/  ISETP.GE.AND P0, PT, R47, UR4, PT ;  /* 0x000000042f007c0c */ /* 0x002fda000bf06270 */
[----:B------:R-:W-:Y:S05]  /*a2b0*/  @!P0 BRA `(.L_x_2473) ;  /* 0xffffff68009c8947 */ /* 0x000fea000383ffff */
[----:B------:R-:W-:Y:S05]  /*a2c0*/  EXIT ;  /* 0x000000000000794d */ /* 0x000fea0003800000 */
.L_x_2412:
[----:B------:R-:W-:-:S08]  /*a2d0*/  NOP ;  /* 0x0000000000007918 */ /* 0x000fd00000000000 */
[----:B0-----:R-:W0:-:S00]  /*a2e0*/  USETMAXREG.DEALLOC.CTAPOOL 0x28 ;  /* 0x00000028000079c8 */ /* 0x001e0000080e0500 */
        /* <DEDUP_REMOVED lines=14> */
.L_x_2474:
        /* <DEDUP_REMOVED lines=40> */
.L_x_2480:
        /* <DEDUP_REMOVED lines=12> */
.L_x_2479:
[----:B------:R-:W-:Y:S05]  /*a710*/  BSYNC B0 ;  /* 0x0000000000007941 */ /* 0x000fea0003800000 */
.L_x_2478:
        /* <DEDUP_REMOVED lines=20> */
.L_x_2476:
[----:B------:R-:W-:-:S05]  /*a860*/  IADD3 R11, -R3, R4, RZ ;  /* 0x00000004030b7210 */ /* 0x000fca0007ffe1ff */
        /* <DEDUP_REMOVED lines=19> */
.L_x_2481:
        /* <DEDUP_REMOVED lines=10> */
[----:B------:R-:W-:Y:S01]  /*aa40*/  IMAD.MOV.U32 R3, RZ, RZ, R6 ;  /* 0x000000ffff037224 */ /* 0x000fe200078e0006 */
[----:B------:R-:W-:-:S03]  /*aa50*/  MOV R6, R8 ;  /* 0x0000000800067202 */ /* 0x000fc60000000f00 */
        /* <DEDUP_REMOVED lines=19> */
[-C--:B------:R-:W-:Y:S02]  /*ab90*/  IABS R8, R13.reuse ;  /* 0x0000000d00087213 */ /* 0x080fe40000000000 */
[----:B0-----:R-:W-:Y:S02]  /*aba0*/  IABS R10, R13 ;  /* 0x0000000d000a7213 */ /* 0x001fe40000000000 */
[----:B------:R-:W0:Y:S01]  /*abb0*/  I2F.RP R6, R8 ;  /* 0x0000000800067306 */ /* 0x000e220000209400 */
[----:B------:R-:W-:-:S07]  /*abc0*/  IADD3 R18, -R13, RZ, RZ ;  /* 0x000000ff0d127210 */ /* 0x000fce0007ffe1ff */
[----:B0-----:R-:W0:Y:S02]  /*abd0*/  MUFU.RCP R6, R6 ;  /* 0x0000000600067308 */ /* 0x001e240000001000 */
[----:B0-----:R-:W-:-:S06]  /*abe0*/  VIADD R3, R6, 0xffffffe ;  /* 0x0ffffffe06037836 */ /* 0x001fcc0000000000 */
[----:B------:R-:W0:Y:S02]  /*abf0*/  F2I.FTZ.U32.TRUNC.NTZ R3, R3 ;  /* 0x0000000300037305 */ /* 0x000e24000021f000 */
[----:B0-----:R-:W-:-:S05]  /*ac00*/  IADD3 R7, RZ, -R3, RZ ;  /* 0x80000003ff077210 */ /* 0x001fca0007ffe0ff */
        /* <DEDUP_REMOVED lines=20> */
.L_x_2477:
[----:B------:R-:W-:Y:S01]  /*ad50*/  ULDC UR4, c[0x0][0xc3c] ;  /* 0x00030f0000047ab9 */ /* 0x000fe20000000800 */
[----:B------:R-:W-:Y:S02]  /*ad60*/  IMAD.MOV.U32 R17, RZ, RZ, RZ ;  /* 0x000000ffff117224 */ /* 0x000fe400078e00ff */
[----:B------:R-:W-:Y:S02]  /*ad70*/  IMAD.U32 R16, RZ, RZ, UR6 ;  /* 0x00000006ff107e24 */ /* 0x000fe4000f8e00ff */
[----:B------:R-:W-:Y:S02]  /*ad80*/  IMAD.MOV.U32 R18, RZ, RZ, RZ ;  /* 0x000000ffff127224 */ /* 0x000fe400078e00ff */
[----:B------:R-:W-:-:S07]  /*ad90*/  IMAD.U32 R19, RZ, RZ, UR4 ;  /* 0x00000004ff137e24 */ /* 0x000fce000f8e00ff */
.L_x_2482:
[----:B------:R-:W-:-:S13]  /*ada0*/  ISETP.NE.AND P0, PT, R5, RZ, PT ;  /* 0x000000ff0500720c */ /* 0x000fda0003f05270 */
[----:B------:R-:W0:Y:S01]  /*adb0*/  @!P0 S2R R3, SR_CgaCtaId ;  /* 0x0000000000038919 */ /* 0x000e220000008800 */
[----:B------:R-:W-:-:S04]  /*adc0*/  @!P0 MOV R0, 0x400 ;  /* 0x0000040000008802 */ /* 0x000fc80000000f00 */
[----:B0-----:R-:W-:-:S05]  /*add0*/  @!P0 LEA R0, R3, R0, 0x18 ;  /* 0x0000000003008211 */ /* 0x001fca00078ec0ff */
[----:B------:R1:W-:Y:S01]  /*ade0*/  @!P0 STS.128 [R0+0x2a8d0], R16 ;  /* 0x02a8d01000008388 */ /* 0x0003e20000000c00 */
[----:B------:R-:W-:Y:S06]  /*adf0*/  BAR.ARV 0x5, 0x180 ;  /* 0x0146000000007b1d */ /* 0x000fec0000002000 */
.L_x_2475:
[----:B------:R2:W-:Y:S01]  /*ae00*/  STL [R1+0x18], RZ ;  /* 0x000018ff01007387 */ /* 0x0005e20000100800 */
[----:B------:R-:W-:Y:S01]  /*ae10*/  ULDC UR4, c[0x0][0xc3c] ;  /* 0x00030f0000047ab9 */ /* 0x000fe20000000800 */
[----:B------:R-:W-:Y:S01]  /*ae20*/  IMAD.MOV.U32 R28, RZ, RZ, 0x1 ;  /* 0x00000001ff1c7424 */ /* 0x000fe200078e00ff */
[----:B0-----:R-:W-:Y:S01]  /*ae30*/  ISETP.GE.AND P0, PT, R19, UR4, PT ;  /* 0x0000000413007c0c */ /* 0x001fe2000bf06270 */
[----:B------:R-:W-:-:S12]  /*ae40*/  IMAD.MOV.U32 R27, RZ, RZ, RZ ;  /* 0x000000ffff1b7224 */ /* 0x000fd800078e00ff */
[----:B--2---:R-:W-:Y:S05]  /*ae50*/  @P0 BRA `(.L_x_2483) ;  /* 0x0000004800780947 */ /* 0x004fea0003800000 */
[----:B-1----:R-:W2:Y:S01]  /*ae60*/  LDL R0, [R1+0x1c] ;  /* 0x00001c0001007983 */ /* 0x002ea20000100800 */
[----:B------:R-:W0:Y:S01]  /*ae70*/  S2UR UR5, SR_CgaCtaId ;  /* 0x00000000000579c3 */ /* 0x000e220000008800 */
[----:B------:R-:W-:Y:S01]  /*ae80*/  BSSY B8, `(.L_x_2483) ;  /* 0x000049b000087945 */ /* 0x000fe20003800000 */
[----:B------:R-:W-:Y:S01]  /*ae90*/  IMAD.MOV.U32 R28, RZ, RZ, 0x1 ;  /* 0x00000001ff1c7424 */ /* 0x000fe200078e00ff */
[----:B------:R-:W1:Y:S01]  /*aea0*/  S2R R4, SR_TID.X ;  /* 0x0000000000047919 */ /* 0x000e620000002100 */
[----:B------:R-:W-:Y:S01]  /*aeb0*/  IMAD.MOV.U32 R27, RZ, RZ, RZ ;  /* 0x000000ffff1b7224 */ /* 0x000fe200078e00ff */
[----:B------:R-:W-:Y:S01]  /*aec0*/  ULDC UR39, c[0x0][0xc] ;  /* 0x0000030000277ab9 */ /* 0x000fe20000000800 */
[----:B------:R3:W-:Y:S01]  /*aed0*/  STL [R1+0x18], RZ ;  /* 0x000018ff01007387 */ /* 0x0007e20000100800 */
[----:B-1----:R-:W-:Y:S02]  /*aee0*/  LOP3.LUT R3, R4, 0x7f, RZ, 0xc0, !PT ;  /* 0x0000007f04037812 */ /* 0x002fe400078ec0ff */
[----:B--2---:R-:W-:-:S02]  /*aef0*/  R2UR UR4, R0 ;  /* 0x00000000000472ca */ /* 0x004fc400000e0000 */
[----:B------:R-:W-:-:S04]  /*af00*/  SHF.L.U32 R0, R4, 0x3, RZ ;  /* 0x0000000304007819 */ /* 0x000fc800000006ff */
[----:B------:R-:W-:-:S04]  /*af10*/  LOP3.LUT R2, R0, 0x1f8, RZ, 0xc0, !PT ;  /* 0x000001f800027812 */ /* 0x000fc800078ec0ff */
[----:B------:R-:W-:Y:S01]  /*af20*/  LOP3.LUT R33, R2, 0x38, R4, 0x78, !PT ;  /* 0x0000003802217812 */ /* 0x000fe200078e7804 */
[----:B------:R-:W-:Y:S01]  /*af30*/  IMAD.SHL.U32 R2, R4, 0x10, RZ ;  /* 0x0000001004027824 */ /* 0x000fe200078e00ff */
[----:B------:R-:W-:Y:S01]  /*af40*/  SHF.R.U32.HI R4, RZ, 0x3, R3 ;  /* 0x00000003ff047819 */ /* 0x000fe20000011603 */
[----:B------:R-:W-:Y:S01]  /*af50*/  ULOP3.LUT UR38, UR4, 0x2, URZ, 0xfc, !UPT ;  /* 0x0000000204267892 */ /* 0x000fe2000f8efc3f */
[----:B------:R-:W-:Y:S02]  /*af60*/  LOP3.LUT R33, R33, 0x200, R0, 0xf8, !PT ;  /* 0x0000020021217812 */ /* 0x000fe400078ef800 */
[----:B------:R-:W-:Y:S01]  /*af70*/  UMOV UR4, 0x400 ;  /* 0x0000040000047882 */ /* 0x000fe20000000000 */
[----:B------:R-:W-:Y:S01]  /*af80*/  LOP3.LUT R3, R0, 0x38, RZ, 0xc0, !PT ;  /* 0x0000003800037812 */ /* 0x000fe200078ec0ff */
[----:B0-----:R-:W-:Y:S01]  /*af90*/  ULEA UR4, UR5, UR4, 0x18 ;  /* 0x0000000405047291 */ /* 0x001fe2000f8ec03f */
[----:B------:R-:W-:Y:S02]  /*afa0*/  LOP3.LUT R4, R4, 0x70, R2, 0xf8, !PT ;  /* 0x0000007004047812 */ /* 0x000fe400078ef802 */
[----:B------:R-:W-:-:S02]  /*afb0*/  LOP3.LUT R2, R3, 0x40, RZ, 0xfc, !PT ;  /* 0x0000004003027812 */ /* 0x000fc400078efcff */
[----:B------:R-:W-:Y:S01]  /*afc0*/  LOP3.LUT R0, R3, 0x80, RZ, 0xfc, !PT ;  /* 0x0000008003007812 */ /* 0x000fe200078efcff */
[----:B------:R-:W-:-:S04]  /*afd0*/  IMAD.U32 R22, RZ, RZ, UR4 ;  /* 0x00000004ff167e24 */ /* 0x000fc8000f8e00ff */
[----:B---3--:R-:W-:-:S07]  /*afe0*/  IMAD R34, R33, 0x2, R22 ;  /* 0x0000000221227824 */ /* 0x008fce00078e0216 */
.L_x_2546:
[----:B0-----:R-:W0:Y:S02]  /*aff0*/  LDC.64 R30, c[0x0][0xc88] ;  /* 0x00032200ff1e7b82 */ /* 0x001e240000000a00 */
[----:B0-----:R-:W-:-:S06]  /*b000*/  IMAD.WIDE R30, R19, 0x4, R30 ;  /* 0x00000004131e7825 */ /* 0x001fcc00078e021e */
[----:B--2---:R-:W2:Y:S01]  /*b010*/  LDG.E R30, desc[UR36][R30.64] ;  /* 0x000000241e1e7981 */ /* 0x004ea2000c1e1900 */
[----:B------:R-:W-:Y:S05]  /*b020*/  YIELD ;  /* 0x0000000000007946 */ /* 0x000fea0003800000 */
[----:B------:R-:W-:Y:S01]  /*b030*/  ULDC.64 UR4, c[0x0][0xa28] ;  /* 0x00028a0000047ab9 */ /* 0x000fe20000000a00 */
[----:B------:R-:W-:Y:S01]  /*b040*/  IMAD.MOV.U32 R37, RZ, RZ, RZ ;  /* 0x000000ffff257224 */ /* 0x000fe200078e00ff */
[----:B------:R-:W-:Y:S01]  /*b050*/  ISETP.NE.U32.AND P0, PT, RZ, UR4, PT ;  /* 0x00000004ff007c0c */ /* 0x000fe2000bf05070 */
[----:B------:R-:W-:-:S03]  /*b060*/  ULDC.64 UR6, c[0x0][0xa18] ;  /* 0x0002860000067ab9 */ /* 0x000fc60000000a00 */
[----:B------:R-:W-:Y:S02]  /*b070*/  ISETP.NE.AND.EX P0, PT, RZ, UR5, PT, P0 ;  /* 0x00000005ff007c0c */ /* 0x000fe4000bf05300 */
[----:B------:R-:W-:Y:S02]  /*b080*/  MOV R35, RZ ;  /* 0x000000ff00237202 */ /* 0x000fe40000000f00 */
[----:B--2---:R-:W-:-:S09]  /*b090*/  SHF.R.S32.HI R0, RZ, 0x1f, R30 ;  /* 0x0000001fff007819 */ /* 0x004fd2000001141e */
[C---:B------:R-:W-:Y:S01]  /*b0a0*/  @P0 LEA R2, P1, R30.reuse, UR4, 0x2 ;  /* 0x000000041e020c11 */ /* 0x040fe2000f8210ff */
[C---:B------:R-:W-:Y:S01]  /*b0b0*/  IMAD.SHL.U32 R24, R30.reuse, 0x4, RZ ;  /* 0x000000041e187824 */ /* 0x040fe200078e00ff */
[C-C-:B------:R-:W-:Y:S01]  /*b0c0*/  SHF.L.U64.HI R25, R30.reuse, 0x2, R0.reuse ;  /* 0x000000021e197819 */ /* 0x140fe20000010200 */
[----:B------:R0:W-:Y:S01]  /*b0d0*/  STL [R1+0xc], R0 ;  /* 0x00000c0001007387 */ /* 0x0001e20000100800 */
[----:B------:R-:W-:Y:S01]  /*b0e0*/  @P0 LEA.HI.X R3, R30, UR5, R0, 0x2, P1 ;  /* 0x000000051e030c11 */ /* 0x000fe200088f1400 */
[----:B------:R-:W-:-:S04]  /*b0f0*/  ULDC.64 UR4, c[0x0][0xa00] ;  /* 0x0002800000047ab9 */ /* 0x000fc80000000a00 */
[----:B------:R1:W5:Y:S01]  /*b100*/  @P0 LDG.E R37, desc[UR36][R2.64] ;  /* 0x0000002402250981 */ /* 0x000362000c1e1900 */
        /* <DEDUP_REMOVED lines=21> */
[----:B------:R-:W-:Y:S05]  /*b260*/  @P0 BRA `(.L_x_2484) ;  /* 0x0000000000200947 */ /* 0x000fea0003800000 */
[----:B------:R-:W-:Y:S02]  /*b270*/  ULDC UR4, c[0x0][0x288] ;  /* 0x0000a20000047ab9 */ /* 0x000fe40000000800 */
[----:B-1----:R-:W-:-:S05]  /*b280*/  IMAD.U32 R0, RZ, RZ, UR4 ;  /* 0x00000004ff007e24 */ /* 0x002fca000f8e00ff */
[----:B------:R0:W-:Y:S01]  /*b290*/  STL [R1+0x4], R0 ;  /* 0x0000040001007387 */ /* 0x0001e20000100800 */
[----:B------:R-:W-:Y:S05]  /*b2a0*/  @!P2 BRA `(.L_x_2484) ;  /* 0x000000000010a947 */ /* 0x000fea0003800000 */
[----:B------:R-:W2:Y:S04]  /*b2b0*/  LDG.E R5, desc[UR36][R2.64] ;  /* 0x0000002402057981 */ /* 0x000ea8000c1e1900 */
[----:B0-----:R-:W2:Y:S02]  /*b2c0*/  LDG.E R0, desc[UR36][R2.64+0x4] ;  /* 0x0000042402007981 */ /* 0x001ea4000c1e1900 */
[----:B--2---:R-:W-:-:S05]  /*b2d0*/  IMAD.IADD R0, R0, 0x1, -R5 ;  /* 0x0000000100007824 */ /* 0x004fca00078e0a05 */
[----:B------:R2:W-:Y:S02]  /*b2e0*/  STL [R1+0x4], R0 ;  /* 0x0000040001007387 */ /* 0x0005e40000100800 */
.L_x_2484:
        /* <DEDUP_REMOVED lines=9> */
.L_x_2485:
        /* <DEDUP_REMOVED lines=9> */
.L_x_2486:
[----:B------:R-:W3:Y:S01]  /*b410*/  LDL R4, [R1+0x4] ;  /* 0x0000040001047983 */ /* 0x000ee20000100800 */
[----:B012---:R-:W0:Y:S01]  /*b420*/  LDC R0, c[0x0][0x448] ;  /* 0x00011200ff007b82 */ /* 0x007e220000000800 */
[----:B-----5:R-:W-:Y:S01]  /*b430*/  IADD3 R36, -R37, R36, RZ ;  /* 0x0000002425247210 */ /* 0x020fe20007ffe1ff */
[----:B------:R-:W-:Y:S01]  /*b440*/  BSSY B7, `(.L_x_2487) ;  /* 0x000037d000077945 */ /* 0x000fe20003800000 */
[----:B------:R-:W-:Y:S02]  /*b450*/  LOP3.LUT R23, R23, 0xffffff7f, RZ, 0xc0, !PT ;  /* 0xffffff7f17177812 */ /* 0x000fe400078ec0ff */
[----:B0-----:R-:W-:Y:S01]  /*b460*/  ISETP.NE.AND P0, PT, R0, 0x1, PT ;  /* 0x000000010000780c */ /* 0x001fe20003f05270 */
[----:B------:R-:W-:-:S04]  /*b470*/  IMAD.SHL.U32 R0, R17, 0x80, RZ ;  /* 0x0000008011007824 */ /* 0x000fc800078e00ff */
[----:B------:R-:W-:-:S08]  /*b480*/  VIADD R0, R0, 0x7f ;  /* 0x0000007f00007836 */ /* 0x000fd00000000000 */
[----:B------:R-:W0:Y:S01]  /*b490*/  @P0 LDC R3, c[0x0][0x44c] ;  /* 0x00011300ff030b82 */ /* 0x000e220000000800 */
[----:B------:R-:W-:-:S07]  /*b4a0*/  @P0 LOP3.LUT R23, R23, 0x80, RZ, 0xfc, !PT ;  /* 0x0000008017170812 */ /* 0x000fce00078efcff */
[----:B------:R-:W1:Y:S01]  /*b4b0*/  @P0 LDC R5, c[0x0][0x450] ;  /* 0x00011400ff050b82 */ /* 0x000e620000000800 */
[----:B0-----:R-:W-:-:S05]  /*b4c0*/  @P0 IMAD.HI.U32 R2, R0, R3, RZ ;  /* 0x0000000300020227 */ /* 0x001fca00078e00ff */
[----:B-1----:R-:W-:Y:S01]  /*b4d0*/  @P0 SHF.R.U32.HI R0, RZ, R5, R2 ;  /* 0x00000005ff000219 */ /* 0x002fe20000011602 */
[----:B------:R-:W-:-:S04]  /*b4e0*/  VIADD R2, R36, 0x5f ;  /* 0x0000005f24027836 */ /* 0x000fc80000000000 */
[----:B------:R-:W-:Y:S01]  /*b4f0*/  IMAD.HI R2, R2, 0x2aaaaaab, RZ ;  /* 0x2aaaaaab02027827 */ /* 0x000fe200078e02ff */
[----:B---3--:R-:W-:-:S05]  /*b500*/  IADD3 R3, R36, 0x60, -R4 ;  /* 0x0000006024037810 */ /* 0x008fca0007ffe804 */
[----:B------:R-:W-:Y:S01]  /*b510*/  IMAD.IADD R0, R3, 0x1, R0 ;  /* 0x0000000103007824 */ /* 0x000fe200078e0200 */
[----:B------:R-:W-:-:S03]  /*b520*/  SHF.R.U32.HI R3, RZ, 0x1f, R2 ;  /* 0x0000001fff037819 */ /* 0x000fc60000011602 */
[----:B------:R-:W-:Y:S01]  /*b530*/  IMAD.HI R0, R0, 0x2aaaaaab, RZ ;  /* 0x2aaaaaab00007827 */ /* 0x000fe200078e02ff */
[----:B------:R-:W-:-:S04]  /*b540*/  LEA.HI.SX32 R3, R2, R3, 0x1c ;  /* 0x0000000302037211 */ /* 0x000fc800078fe2ff */
[----:B------:R-:W-:-:S04]  /*b550*/  SHF.R.U32.HI R5, RZ, 0x1f, R0 ;  /* 0x0000001fff057819 */ /* 0x000fc80000011600 */
[----:B------:R-:W-:-:S04]  /*b560*/  LEA.HI.SX32 R0, R0, R5, 0x1c ;  /* 0x0000000500007211 */ /* 0x000fc800078fe2ff */
[----:B------:R-:W-:-:S04]  /*b570*/  VIMNMX R29, R3, R0, PT ;  /* 0x00000000031d7248 */ /* 0x000fc80003fe0100 */
[----:B------:R-:W-:Y:S01]  /*b580*/  ISETP.GT.AND P0, PT, R29, RZ, PT ;  /* 0x000000ff1d00720c */ /* 0x000fe20003f04270 */
[----:B------:R0:W-:-:S12]  /*b590*/  STL [R1+0x8], R29 ;  /* 0x0000081d01007387 */ /* 0x0001d80000100800 */
        /* <DEDUP_REMOVED lines=18> */
.L_x_2488:
        /* <DEDUP_REMOVED lines=20> */
.L_x_2491:
[----:B------:R-:W-:Y:S05]  /*b800*/  BSYNC B6 ;  /* 0x0000000000067941 */ /* 0x000fea0003800000 */
.L_x_2490:
        /* <DEDUP_REMOVED lines=20> */
.L_x_2494:
        /* <DEDUP_REMOVED lines=15> */
.L_x_2493:
[----:B------:R-:W-:Y:S05]  /*ba40*/  BSYNC B6 ;  /* 0x0000000000067941 */ /* 0x000fea0003800000 */
.L_x_2492:
[----:B------:R-:W-:Y:S01]  /*ba50*/  ULDC.64 UR4, c[0x0][0x9f8] ;  /* 0x00027e0000047ab9 */ /* 0x000fe20000000a00 */
[----:B------:R-:W0:Y:S01]  /*ba60*/  S2R R2, SR_TID.X ;  /* 0x0000000000027919 */ /* 0x000e220000002100 */
[----:B------:R-:W-:Y:S01]  /*ba70*/  ISETP.NE.U32.AND P0, PT, RZ, UR4, PT ;  /* 0x00000004ff007c0c */ /* 0x000fe2000bf05070 */
[----:B------:R-:W1:Y:S01]  /*ba80*/  LDC R6, c[0x0][0x430] ;  /* 0x00010c00ff067b82 */ /* 0x000e620000000800 */
[----:B------:R-:W2:Y:S02]  /*ba90*/  S2R R21, SR_TID.X ;  /* 0x0000000000157919 */ /* 0x000ea40000002100 */
[----:B------:R-:W-:-:S13]  /*baa0*/  ISETP.NE.AND.EX P0, PT, RZ, UR5, PT, P0 ;  /* 0x00000005ff007c0c */ /* 0x000fda000bf05300 */
[----:B------:R-:W-:Y:S01]  /*bab0*/  @P0 IADD3 R24, P1, R24, UR4, RZ ;  /* 0x0000000418180c10 */ /* 0x000fe2000ff3e0ff */
[----:B------:R-:W-:Y:S01]  /*bac0*/  VIADD R26, R29, 0xffffffff ;  /* 0xffffffff1d1a7836 */ /* 0x000fe20000000000 */
[----:B------:R-:W-:Y:S01]  /*bad0*/  LOP3.LUT R23, R23, 0xffffffdf, RZ, 0xc0, !PT ;  /* 0xffffffdf17177812 */ /* 0x000fe200078ec0ff */
[----:B------:R-:W-:Y:S01]  /*bae0*/  ULDC UR4, c[0x0][0x320] ;  /* 0x0000c80000047ab9 */ /* 0x000fe20000000800 */
[----:B------:R-:W-:-:S05]  /*baf0*/  @P0 IADD3.X R25, R25, UR5, RZ, P1, !PT ;  /* 0x0000000519190c10 */ /* 0x000fca0008ffe4ff */
[----:B------:R-:W3:Y:S01]  /*bb00*/  @P0 LDG.E R31, desc[UR36][R24.64] ;  /* 0x00000024181f0981 */ /* 0x000ee2000c1e1900 */
[----:B-1----:R-:W-:Y:S02]  /*bb10*/  ISETP.NE.AND P2, PT, R6, 0x1, PT ;  /* 0x000000010600780c */ /* 0x002fe40003f45270 */
[----:B0-----:R-:W-:Y:S01]  /*bb20*/  LOP3.LUT R2, R2, 0x7f, RZ, 0xc0, !PT ;  /* 0x0000007f02027812 */ /* 0x001fe200078ec0ff */
[----:B------:R-:W0:Y:S03]  /*bb30*/  S2R R29, SR_TID.X ;  /* 0x00000000001d7919 */ /* 0x000e260000002100 */
[----:B------:R-:W-:Y:S02]  /*bb40*/  SHF.R.U32.HI R2, RZ, 0x3, R2 ;  /* 0x00000003ff027819 */ /* 0x000fe40000011602 */
[----:B--2---:R-:W-:-:S05]  /*bb50*/  SHF.L.U32 R20, R21, 0x4, RZ ;  /* 0x0000000415147819 */ /* 0x004fca00000006ff */
[----:B------:R-:W1:Y:S01]  /*bb60*/  @P2 LDC R0, c[0x0][0x438] ;  /* 0x00010e00ff002b82 */ /* 0x000e620000000800 */
[----:B------:R-:W-:-:S05]  /*bb70*/  LOP3.LUT R20, R2, 0x70, R20, 0xf8, !PT ;  /* 0x0000007002147812 */ /* 0x000fca00078ef814 */
[----:B------:R-:W-:Y:S02]  /*bb80*/  IMAD R3, R26, 0x60, R20 ;  /* 0x000000601a037824 */ /* 0x000fe400078e0214 */
[----:B------:R-:W2:Y:S03]  /*bb90*/  @P2 LDC R2, c[0x0][0x434] ;  /* 0x00010d00ff022b82 */ /* 0x000ea60000000800 */
[----:B------:R-:W-:-:S04]  /*bba0*/  ISETP.GE.AND P0, PT, R3, R36, PT ;  /* 0x000000240300720c */ /* 0x000fc80003f06270 */
[----:B------:R-:W-:Y:S01]  /*bbb0*/  ISETP.GT.U32.OR P0, PT, R20, 0x5f, P0 ;  /* 0x0000005f1400780c */ /* 0x000fe20000704470 */
[----:B------:R-:W-:Y:S02]  /*bbc0*/  IMAD.IADD R3, R3, 0x1, R37 ;  /* 0x0000000103037824 */ /* 0x000fe400078e0225 */
[----:B0-----:R-:W-:-:S10]  /*bbd0*/  IMAD.SHL.U32 R10, R29, 0x8, RZ ;  /* 0x000000081d0a7824 */ /* 0x001fd400078e00ff */
[----:B------:R-:W0:Y:S01]  /*bbe0*/  @!P0 LDC.64 R4, c[0x0][0x428] ;  /* 0x00010a00ff048b82 */ /* 0x000e220000000a00 */
[----:B--2---:R-:W-:Y:S01]  /*bbf0*/  @P2 IMAD.HI.U32 R7, R3, R2, RZ ;  /* 0x0000000203072227 */ /* 0x004fe200078e00ff */
[----:B------:R-:W-:-:S03]  /*bc00*/  LOP3.LUT R10, R10, 0x38, RZ, 0xc0, !PT ;  /* 0x000000380a0a7812 */ /* 0x000fc600078ec0ff */
[----:B------:R-:W-:Y:S01]  /*bc10*/  IMAD.MOV.U32 R2, RZ, RZ, R3 ;  /* 0x000000ffff027224 */ /* 0x000fe200078e0003 */
[----:B-1----:R-:W-:Y:S02]  /*bc20*/  @P2 SHF.R.U32.HI R2, RZ, R0, R7 ;  /* 0x00000000ff022219 */ /* 0x002fe40000011607 */
[----:B------:R-:W-:-:S03]  /*bc30*/  LOP3.LUT R32, R10, 0x40, RZ, 0xfc, !PT ;  /* 0x000000400a207812 */ /* 0x000fc600078efcff */
[--C-:B------:R-:W-:Y:S01]  /*bc40*/  IMAD.MOV R0, RZ, RZ, -R2.reuse ;  /* 0x000000ffff007224 */ /* 0x100fe200078e0a02 */
[----:B------:R-:W-:Y:S02]  /*bc50*/  @P2 LOP3.LUT R23, R23, 0x20, RZ, 0xfc, !PT ;  /* 0x0000002017172812 */ /* 0x000fe400078efcff */
[----:B------:R-:W-:Y:S01]  /*bc60*/  ISETP.GE.AND P2, PT, R32, UR4, PT ;  /* 0x0000000420007c0c */ /* 0x000fe2000bf46270 */
[----:B------:R-:W-:Y:S01]  /*bc70*/  IMAD R0, R6, R0, R3 ;  /* 0x0000000006007224 */ /* 0x000fe200078e0203 */
[----:B------:R-:W-:Y:S02]  /*bc80*/  @!P0 SHF.R.S32.HI R3, RZ, 0x1f, R2 ;  /* 0x0000001fff038819 */ /* 0x000fe40000011402 */
[----:B------:R-:W-:Y:S02]  /*bc90*/  SEL R29, RZ, 0xffffffff, P2 ;  /* 0xffffffffff1d7807 */ /* 0x000fe40001000000 */
[----:B------:R-:W-:Y:S01]  /*bca0*/  ISETP.GE.AND P1, PT, R10, UR4, PT ;  /* 0x000000040a007c0c */ /* 0x000fe2000bf26270 */
[----:B------:R-:W-:-:S02]  /*bcb0*/  ULDC UR4, c[0x0][0x2f4] ;  /* 0x0000bd0000047ab9 */ /* 0x000fc40000000800 */
[----:B------:R-:W-:Y:S01]  /*bcc0*/  IMAD.SHL.U32 R29, R29, 0x2, RZ ;  /* 0x000000021d1d7824 */ /* 0x000fe200078e00ff */
[C---:B------:R-:W-:Y:S02]  /*bcd0*/  ISETP.GE.AND P2, PT, R10.reuse, UR4, PT ;  /* 0x000000040a007c0c */ /* 0x040fe4000bf46270 */
[----:B------:R-:W-:Y:S02]  /*bce0*/  LOP3.LUT R23, R23, 0xfffffffb, RZ, 0xc0, !PT ;  /* 0xfffffffb17177812 */ /* 0x000fe400078ec0ff */
[----:B------:R-:W-:-:S09]  /*bcf0*/  LOP3.LUT R9, R10, 0x80, RZ, 0xfc, !PT ;  /* 0x000000800a097812 */ /* 0x000fd200078efcff */
[----:B------:R-:W-:-:S04]  /*bd00*/  @P2 LOP3.LUT R23, R23, 0x4, RZ, 0xfc, !PT ;  /* 0x0000000417172812 */ /* 0x000fc800078efcff */
[----:B------:R-:W-:Y:S01]  /*bd10*/  LOP3.LUT R23, R23, 0xfffffffd, RZ, 0xc0, !PT ;  /* 0xfffffffd17177812 */ /* 0x000fe200078ec0ff */
[----:B------:R-:W-:Y:S01]  /*bd20*/  UMOV UR5, 0xffffffff ;  /* 0xffffffff00057882 */ /* 0x000fe20000000000 */
[----:B---3--:R-:W-:-:S05]  /*bd30*/  SHF.R.S32.HI R6, RZ, 0x1f, R31 ;  /* 0x0000001fff067819 */ /* 0x008fca000001141f */
[----:B------:R1:W-:Y:S01]  /*bd40*/  STL [R1], R6 ;  /* 0x0000000601007387 */ /* 0x0003e20000100800 */
[-C--:B0-----:R-:W-:Y:S02]  /*bd50*/  @!P0 IMAD R8, R6, R4.reuse, RZ ;  /* 0x0000000406088224 */ /* 0x081fe400078e02ff */
[----:B-1----:R-:W-:Y:S01]  /*bd60*/  @!P0 IMAD.WIDE.U32 R6, R31, R4, R2 ;  /* 0x000000041f068225 */ /* 0x002fe200078e0002 */
[----:B------:R-:W-:-:S04]  /*bd70*/  SEL R2, RZ, 0x1, P1 ;  /* 0x00000001ff027807 */ /* 0x000fc80000800000 */
[----:B------:R-:W-:Y:S02]  /*bd80*/  LOP3.LUT R29, R29, 0x2, R2, 0xe2, !PT ;  /* 0x000000021d1d7812 */ /* 0x000fe400078ee202 */
[----:B------:R-:W0:Y:S01]  /*bd90*/  @!P0 LDC.64 R2, c[0x0][0x418] ;  /* 0x00010600ff028b82 */ /* 0x000e220000000a00 */
[----:B------:R-:W-:-:S04]  /*bda0*/  @!P0 IMAD R5, R31, R5, R8 ;  /* 0x000000051f058224 */ /* 0x000fc800078e0208 */
[----:B------:R-:W-:Y:S01]  /*bdb0*/  @!P0 IMAD.IADD R5, R7, 0x1, R5 ;  /* 0x0000000107058824 */ /* 0x000fe200078e0205 */
[----:B------:R-:W-:Y:S02]  /*bdc0*/  MOV R4, RZ ;  /* 0x000000ff00047202 */ /* 0x000fe40000000f00 */
[----:B0-----:R-:W-:-:S04]  /*bdd0*/  @!P0 LEA R2, P1, R6, R2, 0x2 ;  /* 0x0000000206028211 */ /* 0x001fc800078210ff */
[----:B------:R-:W-:Y:S02]  /*bde0*/  @!P0 LEA.HI.X R3, R6, R3, R5, 0x2, P1 ;  /* 0x0000000306038211 */ /* 0x000fe400008f1405 */
[----:B------:R-:W-:-:S03]  /*bdf0*/  ISETP.GE.AND P1, PT, R32, UR4, PT ;  /* 0x0000000420007c0c */ /* 0x000fc6000bf26270 */
[----:B------:R0:W5:Y:S01]  /*be00*/  @!P0 LDG.E R4, desc[UR36][R2.64] ;  /* 0x0000002402048981 */ /* 0x000162000c1e1900 */
[----:B------:R-:W-:-:S09]  /*be10*/  ISETP.GE.AND P0, PT, R9, UR4, PT ;  /* 0x0000000409007c0c */ /* 0x000fd2000bf06270 */
[----:B------:R-:W-:-:S04]  /*be20*/  @P1 LOP3.LUT R23, R23, 0x2, RZ, 0xfc, !PT ;  /* 0x0000000217171812 */ /* 0x000fc800078efcff */
[----:B------:R-:W-:Y:S01]  /*be30*/  LOP3.LUT R23, R23, 0xfffffffe, RZ, 0xc0, !PT ;  /* 0xfffffffe17177812 */ /* 0x000fe200078ec0ff */
[----:B0-----:R-:W-:-:S03]  /*be40*/  IMAD.U32 R2, RZ, RZ, UR38 ;  /* 0x00000026ff027e24 */ /* 0x001fc6000f8e00ff */
[----:B------:R-:W-:Y:S01]  /*be50*/  @P0 LOP3.LUT R23, R23, 0x1, RZ, 0xfc, !PT ;  /* 0x0000000117170812 */ /* 0x000fe200078efcff */
[----:B------:R-:W-:Y:S06]  /*be60*/  BRA.DIV UR5, `(.L_x_2495) ;  /* 0x0000004205087947 */ /* 0x000fec000b800000 */
.L_x_2563:
[----:B------:R-:W-:Y:S02]  /*be70*/  ISETP.NE.AND P0, PT, R2, 0x3, PT ;  /* 0x000000030200780c */ /* 0x000fe40003f05270 */
[----:B------:R-:W-:Y:S02]  /*be80*/  ISETP.GT.U32.AND P1, PT, R20, 0x5f, PT ;  /* 0x0000005f1400780c */ /* 0x000fe40003f24070 */
[----:B------:R-:W-:Y:S02]  /*be90*/  LOP3.LUT R23, R23, 0xffffffef, RZ, 0xc0, !PT ;  /* 0xffffffef17177812 */ /* 0x000fe400078ec0ff */
[----:B------:R-:W-:-:S07]  /*bea0*/  SHF.R.S32.HI R32, RZ, 0x1f, R18 ;  /* 0x0000001fff207819 */ /* 0x000fce0000011412 */
[----:B------:R-:W-:-:S04]  /*beb0*/  @P0 LOP3.LUT R23, R23, 0x10, RZ, 0xfc, !PT ;  /* 0x0000001017170812 */ /* 0x000fc800078efcff */
[----:B------:R-:W-:-:S04]  /*bec0*/  LOP3.LUT R23, R23, 0xfffffff7, RZ, 0xc0, !PT ;  /* 0xfffffff717177812 */ /* 0x000fc800078ec0ff */
[----:B------:R-:W-:Y:S01]  /*bed0*/  @P1 LOP3.LUT R23, R23, 0x8, RZ, 0xfc, !PT ;  /* 0x0000000817171812 */ /* 0x000fe200078efcff */
[----:B------:R-:W-:Y:S06]  /*bee0*/  @!P0 BRA `(.L_x_2496) ;  /* 0x0000000000048947 */ /* 0x000fec0003800000 */
[----:B------:R-:W-:Y:S01]  /*bef0*/  BPT.TRAP 0x1 ;  /* 0x000000040000795c */ /* 0x000fe20000300000 */
.L_x_2496:
        /* <DEDUP_REMOVED lines=25> */
.L_x_2564:
[----:B------:R-:W-:Y:S05]  /*c090*/  BSYNC B0 ;  /* 0x0000000000007941 */ /* 0x000fea0003800000 */
.L_x_2497:
        /* <DEDUP_REMOVED lines=19> */
[----:B-1----:R-:W-:Y:S01]  /*c1d0*/  LOP3.LUT R8, R8, 0x7f, RZ, 0xc0, !PT ;  /* 0x0000007f08087812 */ /* 0x002fe200078ec0ff */
[----:B------:R-:W-:Y:S01]  /*c1e0*/  IMAD R6, R26, -0x60, R36 ;  /* 0xffffffa01a067824 */ /* 0x000fe200078e0224 */
[----:B------:R-:W-:Y:S01]  /*c1f0*/  LEA R4, P0, R2, UR4, 0x1 ;  /* 0x0000000402047c11 */ /* 0x000fe2000f8008ff */
[----:B------:R-:W-:Y:S01]  /*c200*/  UMOV UR4, 0xffffffff ;  /* 0xffffffff00047882 */ /* 0x000fe20000000000 */
[----:B------:R-:W-:Y:S01]  /*c210*/  SHF.R.U32.HI R9, RZ, 0x3, R8 ;  /* 0x00000003ff097819 */ /* 0x000fe20000011608 */
[----:B------:R-:W-:Y:S01]  /*c220*/  IMAD R5, R27, 0x4800, R33 ;  /* 0x000048001b057824 */ /* 0x000fe200078e0221 */
[----:B------:R-:W0:Y:S01]  /*c230*/  S2R R8, SR_TID.X ;  /* 0x0000000000087919 */ /* 0x000e220000002100 */
[----:B------:R-:W-:Y:S02]  /*c240*/  IADD3 R0, R3, R0, RZ ;  /* 0x0000000003007210 */ /* 0x000fe40007ffe0ff */
[----:B------:R-:W-:-:S02]  /*c250*/  IMAD.IADD R6, R6, 0x1, -R9 ;  /* 0x0000000106067824 */ /* 0x000fc400078e0a09 */
[----:B------:R-:W-:-:S03]  /*c260*/  LEA.HI.X R0, R2, UR5, R0, 0x1, P0 ;  /* 0x0000000502007c11 */ /* 0x000fc600080f0c00 */
        /* <DEDUP_REMOVED lines=66> */
.L_x_2578:
        /* <DEDUP_REMOVED lines=12> */
.L_x_2500:
        /* <DEDUP_REMOVED lines=10> */
.L_x_2501:
        /* <DEDUP_REMOVED lines=16> */
[----:B------:R-:W-:-:S05]  /*c8f0*/  IMAD R0, R35, UR5, R0 ;  /* 0x0000000523007c24 */ /* 0x000fca000f8e0200 */
[----:B------:R-:W-:Y:S01]  /*c900*/  IADD3 R35, R5, R0, RZ ;  /* 0x0000000005237210 */ /* 0x000fe20007ffe0ff */
[----:B-1----:R-:W-:Y:S06]  /*c910*/  @!P0 BRA `(.L_x_2503) ;  /* 0x0000000000408947 */ /* 0x002fec0003800000 */
[----:B------:R-:W-:Y:S01]  /*c920*/  MOV R2, 0x0 ;  /* 0x0000000000027802 */ /* 0x000fe20000000f00 */
[----:B------:R-:W-:Y:S01]  /*c930*/  ULDC.64 UR6, c[0x4][0x90] ;  /* 0x0100240000067ab9 */ /* 0x000fe20000000a00 */
[----:B------:R-:W-:Y:S01]  /*c940*/  ULDC.64 UR8, c[0x4][0x98] ;  /* 0x0100260000087ab9 */ /* 0x000fe20000000a00 */
[----:B------:R-:W-:Y:S01]  /*c950*/  ULDC.64 UR4, c[0x4][0x20] ;  /* 0x0100080000047ab9 */ /* 0x000fe20000000a00 */
[----:B------:R-:W-:Y:S01]  /*c960*/  IMAD.U32 R4, RZ, RZ, UR6 ;  /* 0x00000006ff047e24 */ /* 0x000fe2000f8e00ff */
[----:B------:R-:W-:Y:S01]  /*c970*/  MOV R12, 0x1 ;  /* 0x00000001000c7802 */ /* 0x000fe20000000f00 */
[----:B------:R-:W0:Y:S01]  /*c980*/  LDC.64 R2, c[0x4][R2] ;  /* 0x0100000002027b82 */ /* 0x000e220000000a00 */
[----:B------:R-:W-:Y:S02]  /*c990*/  IMAD.U32 R5, RZ, RZ, UR7 ;  /* 0x00000007ff057e24 */ /* 0x000fe4000f8e00ff */
[----:B------:R-:W-:Y:S02]  /*c9a0*/  IMAD.U32 R6, RZ, RZ, UR8 ;  /* 0x00000008ff067e24 */ /* 0x000fe4000f8e00ff */
[----:B--2---:R-:W-:-:S02]  /*c9b0*/  IMAD.U32 R7, RZ, RZ, UR9 ;  /* 0x00000009ff077e24 */ /* 0x004fc4000f8e00ff */
[----:B------:R-:W-:Y:S02]  /*c9c0*/  IMAD.U32 R10, RZ, RZ, UR4 ;  /* 0x00000004ff0a7e24 */ /* 0x000fe4000f8e00ff */
[----:B------:R-:W-:Y:S02]  /*c9d0*/  IMAD.U32 R11, RZ, RZ, UR5 ;  /* 0x00000005ff0b7e24 */ /* 0x000fe4000f8e00ff */
[----:B------:R-:W-:Y:S02]  /*c9e0*/  IMAD.MOV.U32 R8, RZ, RZ, 0x70 ;  /* 0x00000070ff087424 */ /* 0x000fe400078e00ff */
[----:B------:R-:W-:-:S07]  /*c9f0*/  IMAD.MOV.U32 R13, RZ, RZ, RZ ;  /* 0x000000ffff0d7224 */ /* 0x000fce00078e00ff */
[----:B------:R-:W-:-:S07]  /*ca00*/  LEPC R20, `(.L_x_2503) ;  /* 0x000000001014794e */ /* 0x000fce0000000000 */
[----:B0-----:R-:W-:Y:S05]  /*ca10*/  CALL.ABS.NOINC R2 ;  /* 0x0000000002007343 */ /* 0x001fea0003c00000 */
.L_x_2503:
[----:B------:R-:W-:Y:S05]  /*ca20*/  BSYNC B6 ;  /* 0x0000000000067941 */ /* 0x000fea0003800000 */
.L_x_2502:
[----:B------:R-:W3:Y:S01]  /*ca30*/  LDL.LU R2, [R1+0xc] ;  /* 0x00000c0001027983 */ /* 0x000ee20000300800 */
[----:B------:R-:W-:-:S03]  /*ca40*/  ULDC.64 UR4, c[0x0][0x2d8] ;  /* 0x0000b60000047ab9 */ /* 0x000fc60000000a00 */
[----:B------:R-:W4:Y:S01]  /*ca50*/  LDL.LU.64 R20, [R1+0x10] ;  /* 0x0000100001147983 */ /* 0x000f220000300a00 */
[----:B------:R-:W-:Y:S02]  /*ca60*/  IMAD.MOV.U32 R3, RZ, RZ, R35 ;  /* 0x000000ffff037224 */ /* 0x000fe400078e0023 */
[----:B------:R-:W-:Y:S01]  /*ca70*/  IMAD R0, R32, UR4, RZ ;  /* 0x0000000420007c24 */ /* 0x000fe2000f8e02ff */
[----:B------:R0:W5:Y:S03]  /*ca80*/  LDL R10, [R1+0x4] ;  /* 0x00000400010a7983 */ /* 0x0001660000100800 */
[----:B------:R-:W-:Y:S01]  /*ca90*/  IMAD R0, R18, UR5, R0 ;  /* 0x0000000512007c24 */ /* 0x000fe2000f8e0200 */
[----:B------:R-:W1:Y:S02]  /*caa0*/  S2R R11, SR_TID.X ;  /* 0x00000000000b7919 */ /* 0x000e640000002100 */
[----:B-1----:R-:W-:-:S05]  /*cab0*/  IMAD.SHL.U32 R8, R11, 0x8, RZ ;  /* 0x000000080b087824 */ /* 0x002fca00078e00ff */
[----:B------:R-:W-:Y:S01]  /*cac0*/  LOP3.LUT R8, R8, 0x38, RZ, 0xc0, !PT ;  /* 0x0000003808087812 */ /* 0x000fe200078ec0ff */
[----:B---3--:R-:W-:Y:S02]  /*cad0*/  IMAD.MOV.U32 R4, RZ, RZ, R2 ;  /* 0x000000ffff047224 */ /* 0x008fe400078e0002 */
[----:B----4-:R-:W-:Y:S01]  /*cae0*/  IMAD.MOV.U32 R2, RZ, RZ, R20 ;  /* 0x000000ffff027224 */ /* 0x010fe200078e0014 */
[----:B------:R-:W1:Y:S01]  /*caf0*/  S2R R21, SR_TID.X ;  /* 0x0000000000157919 */ /* 0x000e620000002100 */
[----:B------:R-:W3:Y:S02]  /*cb00*/  LDC R20, c[0x0][0x448] ;  /* 0x00011200ff147b82 */ /* 0x000ee40000000800 */
[----:B------:R-:W-:Y:S01]  /*cb10*/  IMAD.WIDE.U32 R2, R18, UR4, R2 ;  /* 0x0000000412027c25 */ /* 0x000fe2000f8e0002 */
[----:B------:R-:W-:-:S03]  /*cb20*/  ULDC.64 UR4, c[0x0][0x2e0] ;  /* 0x0000b80000047ab9 */ /* 0x000fc60000000a00 */
[----:B------:R-:W-:Y:S02]  /*cb30*/  IMAD.IADD R3, R3, 0x1, R0 ;  /* 0x0000000103037824 */ /* 0x000fe400078e0200 */
[----:B------:R-:W-:Y:S02]  /*cb40*/  IMAD R4, R4, UR4, RZ ;  /* 0x0000000404047c24 */ /* 0x000fe4000f8e02ff */
[----:B------:R-:W-:-:S04]  /*cb50*/  IMAD.WIDE.U32 R2, R30, UR4, R2 ;  /* 0x000000041e027c25 */ /* 0x000fc8000f8e0002 */
[----:B------:R-:W-:Y:S01]  /*cb60*/  IMAD R4, R30, UR5, R4 ;  /* 0x000000051e047c24 */ /* 0x000fe2000f8e0204 */
[----:B------:R-:W-:Y:S01]  /*cb70*/  ULDC.64 UR4, c[0x0][0x2d0] ;  /* 0x0000b40000047ab9 */ /* 0x000fe20000000a00 */
[----:B---3--:R-:W-:Y:S02]  /*cb80*/  ISETP.NE.AND P6, PT, R20, 0x1, PT ;  /* 0x000000011400780c */ /* 0x008fe40003fc5270 */
[----:B------:R-:W3:Y:S01]  /*cb90*/  S2R R20, SR_TID.X ;  /* 0x0000000000147919 */ /* 0x000ee20000002100 */
[----:B-1----:R-:W-:-:S04]  /*cba0*/  LOP3.LUT R21, R21, 0x7f, RZ, 0xc0, !PT ;  /* 0x0000007f15157812 */ /* 0x002fc800078ec0ff */
[----:B------:R-:W-:-:S06]  /*cbb0*/  SHF.R.U32.HI R21, RZ, 0x3, R21 ;  /* 0x00000003ff157819 */ /* 0x000fcc0000011615 */
[----:B--2---:R-:W1:Y:S08]  /*cbc0*/  @P6 LDC R7, c[0x0][0x44c] ;  /* 0x00011300ff076b82 */ /* 0x004e700000000800 */
[----:B------:R-:W2:Y:S01]  /*cbd0*/  @P6 LDC R6, c[0x0][0x450] ;  /* 0x00011400ff066b82 */ /* 0x000ea20000000800 */
[----:B---3--:R-:W-:-:S05]  /*cbe0*/  IMAD.SHL.U32 R20, R20, 0x10, RZ ;  /* 0x0000001014147824 */ /* 0x008fca00078e00ff */
[----:B------:R-:W-:-:S05]  /*cbf0*/  LOP3.LUT R20, R21, 0x70, R20, 0xf8, !PT ;  /* 0x0000007015147812 */ /* 0x000fca00078ef814 */
[----:B------:R-:W-:-:S04]  /*cc00*/  IMAD R5, R17, 0x80, R20 ;  /* 0x0000008011057824 */ /* 0x000fc800078e0214 */
[----:B-1----:R-:W-:Y:S01]  /*cc10*/  @P6 IMAD.HI.U32 R7, R5, R7, RZ ;  /* 0x0000000705076227 */ /* 0x002fe200078e00ff */
[----:B------:R-:W-:-:S04]  /*cc20*/  MOV R0, R5 ;  /* 0x0000000500007202 */ /* 0x000fc80000000f00 */
[----:B--2---:R-:W-:Y:S02]  /*cc30*/  @P6 SHF.R.U32.HI R0, RZ, R6, R7 ;  /* 0x00000006ff006219 */ /* 0x004fe40000011607 */
[----:B------:R-:W1:Y:S01]  /*cc40*/  LDC R6, c[0x0][0x448] ;  /* 0x00011200ff067b82 */ /* 0x000e620000000800 */
[----:B------:R-:W-:Y:S02]  /*cc50*/  IMAD.IADD R3, R3, 0x1, R4 ;  /* 0x0000000103037824 */ /* 0x000fe400078e0204 */
[----:B------:R-:W-:Y:S02]  /*cc60*/  IMAD.MOV R4, RZ, RZ, -R0 ;  /* 0x000000ffff047224 */ /* 0x000fe400078e0a00 */
[----:B------:R-:W-:-:S04]  /*cc70*/  IMAD.WIDE.U32 R2, R0, UR4, R2 ;  /* 0x0000000400027c25 */ /* 0x000fc8000f8e0002 */
[----:B-1----:R-:W-:Y:S01]  /*cc80*/  IMAD R4, R6, R4, R5 ;  /* 0x0000000406047224 */ /* 0x002fe200078e0205 */
[----:B------:R-:W-:-:S05]  /*cc90*/  SHF.R.S32.HI R5, RZ, 0x1f, R0 ;  /* 0x0000001fff057819 */ /* 0x000fca0000011400 */
[----:B------:R-:W-:-:S04]  /*cca0*/  IMAD R5, R5, UR4, RZ ;  /* 0x0000000405057c24 */ /* 0x000fc8000f8e02ff */
[----:B------:R-:W-:Y:S01]  /*ccb0*/  IMAD R5, R0, UR5, R5 ;  /* 0x0000000500057c24 */ /* 0x000fe2000f8e0205 */
[----:B------:R-:W-:Y:S01]  /*ccc0*/  SHF.R.S32.HI R0, RZ, 0x1f, R4 ;  /* 0x0000001fff007819 */ /* 0x000fe20000011404 */
[----:B------:R-:W-:Y:S02]  /*ccd0*/  ULDC.64 UR4, c[0x0][0x2c8] ;  /* 0x0000b20000047ab9 */ /* 0x000fe40000000a00 */
[----:B------:R-:W-:Y:S02]  /*cce0*/  IMAD.IADD R3, R3, 0x1, R5 ;  /* 0x0000000103037824 */ /* 0x000fe400078e0205 */
[----:B------:R-:W-:Y:S02]  /*ccf0*/  IMAD R5, R0, UR4, RZ ;  /* 0x0000000400057c24 */ /* 0x000fe4000f8e02ff */
[----:B------:R-:W-:Y:S02]  /*cd00*/  IMAD.SHL.U32 R21, R11, 0x8, RZ ;  /* 0x000000080b157824 */ /* 0x000fe400078e00ff */
[----:B------:R-:W-:-:S02]  /*cd10*/  IMAD R0, R4, UR5, R5 ;  /* 0x0000000504007c24 */ /* 0x000fc4000f8e0205 */
[----:B------:R-:W-:Y:S01]  /*cd20*/  IMAD.WIDE.U32 R2, R4, UR4, R2 ;  /* 0x0000000404027c25 */ /* 0x000fe2000f8e0002 */
[----:B------:R-:W-:Y:S01]  /*cd30*/  ULDC.64 UR4, c[0x0][0x280] ;  /* 0x0000a00000047ab9 */ /* 0x000fe20000000a00 */
[----:B------:R-:W-:Y:S02]  /*cd40*/  LOP3.LUT R21, R21, 0x38, RZ, 0xc0, !PT ;  /* 0x0000003815157812 */ /* 0x000fe400078ec0ff */
[----:B------:R-:W-:Y:S01]  /*cd50*/  IMAD.IADD R3, R3, 0x1, R0 ;  /* 0x0000000103037824 */ /* 0x000fe200078e0200 */
[----:B------:R-:W-:Y:S01]  /*cd60*/  LEA R0, P0, R2, UR4, 0x1 ;  /* 0x0000000402007c11 */ /* 0x000fe2000f8008ff */
[----:B------:R-:W-:Y:S01]  /*cd70*/  ULDC UR4, c[0x0][0x2b8] ;  /* 0x0000ae0000047ab9 */ /* 0x000fe20000000800 */
[----:B------:R-:W-:Y:S02]  /*cd80*/  LOP3.LUT R20, R11, 0x7f, RZ, 0xc0, !PT ;  /* 0x0000007f0b147812 */ /* 0x000fe400078ec0ff */
[C---:B------:R-:W-:Y:S02]  /*cd90*/  LOP3.LUT R9, R21.reuse, 0x40, RZ, 0xfc, !PT ;  /* 0x0000004015097812 */ /* 0x040fe400078efcff */
[----:B------:R-:W-:-:S02]  /*cda0*/  LOP3.LUT R11, R21, 0x80, RZ, 0xfc, !PT ;  /* 0x00000080150b7812 */ /* 0x000fc400078efcff */
[----:B------:R-:W-:Y:S01]  /*cdb0*/  LEA.HI.X R4, R2, UR5, R3, 0x1, P0 ;  /* 0x0000000502047c11 */ /* 0x000fe200080f0c03 */
[----:B------:R-:W-:Y:S01]  /*cdc0*/  UMOV UR5, 0xffffffff ;  /* 0xffffffff00057882 */ /* 0x000fe20000000000 */
[----:B------:R-:W-:Y:S02]  /*cdd0*/  ISETP.GE.AND P3, PT, R8, UR4, PT ;  /* 0x0000000408007c0c */ /* 0x000fe4000bf66270 */
[----:B------:R-:W-:Y:S02]  /*cde0*/  ISETP.GE.AND P2, PT, R9, UR4, PT ;  /* 0x0000000409007c0c */ /* 0x000fe4000bf46270 */
[----:B------:R-:W-:Y:S02]  /*cdf0*/  ISETP.GE.AND P0, PT, R11, UR4, PT ;  /* 0x000000040b007c0c */ /* 0x000fe4000bf06270 */
[----:B------:R-:W-:Y:S01]  /*ce00*/  SHF.R.U32.HI R9, RZ, 0x3, R20 ;  /* 0x00000003ff097819 */ /* 0x000fe20000011614 */
[----:B0-----:R-:W-:Y:S10]  /*ce10*/  BRA.DIV UR5, `(.L_x_2504) ;  /* 0x0000003a05887947 */ /* 0x001ff4000b800000 */
[----:B------:R-:W0:Y:S01]  /*ce20*/  SHFL.IDX PT, R14, R0, RZ, 0x181f ;  /* 0x00181fff000e7589 */ /* 0x000e2200000e0000 */
[----:B-----5:R-:W-:Y:S02]  /*ce30*/  IMAD R5, R10, R6, RZ ;  /* 0x000000060a057224 */ /* 0x020fe400078e02ff */
[----:B------:R-:W-:Y:S01]  /*ce40*/  IMAD R17, R17, 0x80, R9 ;  /* 0x0000008011117824 */ /* 0x000fe200078e0209 */
[----:B------:R-:W1:Y:S03]  /*ce50*/  SHFL.IDX PT, R2, R4, RZ, 0x181f ;  /* 0x00181fff04027589 */ /* 0x000e6600000e0000 */
[C---:B------:R-:W-:Y:S01]  /*ce60*/  VIADD R6, R17.reuse, 0x10 ;  /* 0x0000001011067836 */ /* 0x040fe20000000000 */
[----:B------:R-:W-:-:S13]  /*ce70*/  ISETP.GE.AND P1, PT, R17, R5, PT ;  /* 0x000000051100720c */ /* 0x000fda0003f26270 */
[----:B0-----:R-:W-:-:S04]  /*ce80*/  @!P1 LEA R14, P4, R8, R14, 0x1 ;  /* 0x0000000e080e9211 */ /* 0x001fc800078808ff */
[----:B-1----:R-:W-:Y:S01]  /*ce90*/  @!P1 IADD3.X R3, RZ, R2, RZ, P4, !PT ;  /* 0x00000002ff039210 */ /* 0x002fe200027fe4ff */
[----:B------:R-:W-:Y:S02]  /*cea0*/  @!P1 IMAD.MOV.U32 R2, RZ, RZ, R14 ;  /* 0x000000ffff029224 */ /* 0x000fe400078e000e */
[----:B------:R-:W0:Y:S04]  /*ceb0*/  SHFL.IDX PT, R14, R0, 0x1, 0x181f ;  /* 0x00381f00000e7f89 */ /* 0x000e2800000e0000 */
[----:B------:R-:W-:Y:S04]  /*cec0*/  @!P1 LDGSTS.E.BYPASS.LTC128B.128 [R34+0xc400], desc[UR36][R2.64], !P3 ;  /* 0x0c40000002229fae */ /* 0x000fe8000d901d64 */
[----:B------:R-:W-:Y:S04]  /*ced0*/  @!P1 LDGSTS.E.BYPASS.LTC128B.128 [R34+0x10400], desc[UR36][R2.64+0x80], !P2 ;  /* 0x1040008002229fae */ /* 0x000fe8000d101d64 */
[----:B------:R1:W-:Y:S01]  /*cee0*/  @!P1 LDGSTS.E.BYPASS.LTC128B.128 [R34+0x14400], desc[UR36][R2.64+0x100], !P0 ;  /* 0x1440010002229fae */ /* 0x0003e2000c101d64 */
[----:B------:R-:W-:Y:S01]  /*cef0*/  ISETP.GE.AND P1, PT, R6, R5, PT ;  /* 0x000000050600720c */ /* 0x000fe20003f26270 */
[----:B------:R-:W-:-:S02]  /*cf00*/  VIADD R6, R17, 0x20 ;  /* 0x0000002011067836 */ /* 0x000fc40000000000 */
[----:B-1----:R-:W1:Y:S10]  /*cf10*/  SHFL.IDX PT, R2, R4, 0x1, 0x181f ;  /* 0x00381f0004027f89 */ /* 0x002e7400000e0000 */
[----:B0-----:R-:W-:-:S05]  /*cf20*/  @!P1 LEA R14, P4, R8, R14, 0x1 ;  /* 0x0000000e080e9211 */ /* 0x001fca00078808ff */
[----:B-1----:R-:W-:Y:S02]  /*cf30*/  @!P1 IMAD.X R7, RZ, RZ, R2, P4 ;  /* 0x000000ffff079224 */ /* 0x002fe400020e0602 */
[----:B------:R-:W-:Y:S02]  /*cf40*/  @!P1 IMAD.MOV.U32 R2, RZ, RZ, R14 ;  /* 0x000000ffff029224 */ /* 0x000fe400078e000e */
[----:B------:R-:W-:Y:S01]  /*cf50*/  @!P1 IMAD.MOV.U32 R3, RZ, RZ, R7 ;  /* 0x000000ffff039224 */ /* 0x000fe200078e0007 */
        /* <DEDUP_REMOVED lines=8> */
[----:B-1----:R-:W-:Y:S01]  /*cfe0*/  @!P1 IMAD.X R7, RZ, RZ, R2, P4 ;  /* 0x000000ffff079224 */ /* 0x002fe200020e0602 */
[----:B------:R-:W-:Y:S02]  /*cff0*/  @!P1 MOV R2, R14 ;  /* 0x0000000e00029202 */ /* 0x000fe40000000f00 */
[----:B------:R-:W0:Y:S01]  /*d000*/  SHFL.IDX PT, R14, R0, 0x3, 0x181f ;  /* 0x00781f00000e7f89 */ /* 0x000e2200000e0000 */
[----:B------:R-:W-:-:S05]  /*d010*/  @!P1 IMAD.MOV.U32 R3, RZ, RZ, R7 ;  /* 0x000000ffff039224 */ /* 0x000fca00078e0007 */
        /* <DEDUP_REMOVED lines=36> */
[----:B------:R-:W-:-:S03]  /*d260*/  ISETP.GE.AND P1, PT, R6, R5, PT ;  /* 0x000000050600720c */ /* 0x000fc60003f26270 */
[----:B-1----:R-:W1:Y:S10]  /*d270*/  SHFL.IDX PT, R2, R4, 0x6, 0x181f ;  /* 0x00d81f0004027f89 */ /* 0x002e7400000e0000 */
[----:B0-----:R-:W-:Y:S01]  /*d280*/  @!P1 LEA R14, P4, R8, R14, 0x1 ;  /* 0x0000000e080e9211 */ /* 0x001fe200078808ff */
[----:B------:R-:W0:Y:S04]  /*d290*/  SHFL.IDX PT, R4, R4, 0x7, 0x181f ;  /* 0x00f81f0004047f89 */ /* 0x000e2800000e0000 */
[----:B-1----:R-:W-:Y:S01]  /*d2a0*/  @!P1 IMAD.X R7, RZ, RZ, R2, P4 ;  /* 0x000000ffff079224 */ /* 0x002fe200020e0602 */
[----:B------:R-:W-:-:S02]  /*d2b0*/  @!P1 MOV R2, R14 ;  /* 0x0000000e00029202 */ /* 0x000fc40000000f00 */
[----:B------:R1:W2:Y:S01]  /*d2c0*/  SHFL.IDX PT, R14, R0, 0x7, 0x181f ;  /* 0x00f81f00000e7f89 */ /* 0x0002a200000e0000 */
[----:B------:R-:W-:-:S05]  /*d2d0*/  @!P1 IMAD.MOV.U32 R3, RZ, RZ, R7 ;  /* 0x000000ffff039224 */ /* 0x000fca00078e0007 */
[----:B------:R1:W-:Y:S04]  /*d2e0*/  @!P1 LDGSTS.E.BYPASS.LTC128B.128 [R34+0xf400], desc[UR36][R2.64], !P3 ;  /* 0x0f40000002229fae */ /* 0x0003e8000d901d64 */
[----:B------:R1:W-:Y:S04]  /*d2f0*/  @!P1 LDGSTS.E.BYPASS.LTC128B.128 [R34+0x13400], desc[UR36][R2.64+0x80], !P2 ;  /* 0x1340008002229fae */ /* 0x0003e8000d101d64 */
[----:B0-----:R1:W-:Y:S02]  /*d300*/  @!P1 LDGSTS.E.BYPASS.LTC128B.128 [R34+0x17400], desc[UR36][R2.64+0x100], !P0 ;  /* 0x1740010002229fae */ /* 0x0013e4000c101d64 */
.L_x_2595:
[----:B-1----:R-:W-:Y:S01]  /*d310*/  VIADD R0, R17, 0x70 ;  /* 0x0000007011007836 */ /* 0x002fe20000000000 */
[----:B------:R-:W-:Y:S04]  /*d320*/  BSSY B0, `(.L_x_2505) ;  /* 0x000000b000007945 */ /* 0x000fe80003800000 */
[----:B------:R-:W-:-:S13]  /*d330*/  ISETP.GE.AND P1, PT, R0, R5, PT ;  /* 0x000000050000720c */ /* 0x000fda0003f26270 */
[----:B------:R-:W-:Y:S05]  /*d340*/  @P1 BRA `(.L_x_2506) ;  /* 0x0000000000201947 */ /* 0x000fea0003800000 */
[----:B--2---:R-:W-:-:S05]  /*d350*/  LEA R2, P1, R8, R14, 0x1 ;  /* 0x0000000e08027211 */ /* 0x004fca00078208ff */
[----:B------:R-:W-:-:S05]  /*d360*/  IMAD.X R3, RZ, RZ, R4, P1 ;  /* 0x000000ffff037224 */ /* 0x000fca00008e0604 */
[----:B------:R-:W-:Y:S01]  /*d370*/  @!PT LDS RZ, [RZ] ;  /* 0x00000000fffff984 */ /* 0x000fe20000000800 */
[----:B------:R-:W-:Y:S01]  /*d380*/  @!PT LDS RZ, [RZ] ;  /* 0x00000000fffff984 */ /* 0x000fe20000000800 */
[----:B------:R-:W-:Y:S01]  /*d390*/  @!PT LDS RZ, [RZ] ;  /* 0x00000000fffff984 */ /* 0x000fe20000000800 */
[----:B------:R0:W-:Y:S04]  /*d3a0*/  LDGSTS.E.BYPASS.LTC128B.128 [R34+0xfc00], desc[UR36][R2.64], !P3 ;  /* 0x0fc0000002227fae */ /* 0x0001e8000d901d64 */
[----:B------:R0:W-:Y:S04]  /*d3b0*/  LDGSTS.E.BYPASS.LTC128B.128 [R34+0x13c00], desc[UR36][R2.64+0x80], !P2 ;  /* 0x13c0008002227fae */ /* 0x0001e8000d101d64 */
[----:B------:R0:W-:Y:S02]  /*d3c0*/  LDGSTS.E.BYPASS.LTC128B.128 [R34+0x17c00], desc[UR36][R2.64+0x100], !P0 ;  /* 0x17c0010002227fae */ /* 0x0001e4000c101d64 */
.L_x_2506:
[----:B------:R-:W-:Y:S05]  /*d3d0*/  BSYNC B0 ;  /* 0x0000000000007941 */ /* 0x000fea0003800000 */
.L_x_2505:
[----:B------:R-:W-:Y:S01]  /*d3e0*/  NOP ;  /* 0x0000000000007918 */ /* 0x000fe20000000000 */
[----:B------:R-:W-:-:S13]  /*d3f0*/  PLOP3.LUT P0, PT, PT, PT, PT, 0x80, 0x0 ;  /* 0x000000000000781c */ /* 0x000fda0003f0f070 */
.L_x_2507:
[----:B------:R-:W-:Y:S02]  /*d400*/  PLOP3.LUT P1, PT, P1, P0, PT, 0xa2, 0x0 ;  /* 0x000000000000781c */ /* 0x000fe40000f21472 */
[----:B------:R-:W-:-:S08]  /*d410*/  @P0 R2UR P1, UR4, R22 ;  /* 0x00000000160402ca */ /* 0x000fd00000020000 */
[----:B------:R-:W-:-:S05]  /*d420*/  @P0 PLOP3.LUT P0, PT, P1, PT, PT, 0x80, 0x0 ;  /* 0x000000000000081c */ /* 0x000fca0000f0f070 */
[----:B------:R-:W-:Y:S01]  /*d430*/  @!P1 SYNCS.ARRIVE.TRANS64.RED.A0T1 RZ, [UR4+0x2a800], RZ ;  /* 0x02a800ffffff99a7 */ /* 0x000fe20008200404 */
[----:B------:R-:W-:Y:S07]  /*d440*/  @!P1 ARRIVES.LDGSTSBAR.64.TRANSCNT [UR4+0x2a800] ;  /* 0x02a80000ff0099b0 */ /* 0x000fee0008000a84 */
[----:B------:R-:W-:Y:S05]  /*d450*/  @P0 BRA.U.ANY `(.L_x_2507) ;  /* 0xfffffffd00e80947 */ /* 0x000fea000393ffff */
[----:B0-----:R-:W3:Y:S02]  /*d460*/  LDL.LU R2, [R1+0x18] ;  /* 0x0000180001027983 */ /* 0x001ee40000300800 */
[----:B---3--:R-:W-:-:S05]  /*d470*/  VIADD R2, R2, 0x1 ;  /* 0x0000000102027836 */ /* 0x008fca0000000000 */
        /* <DEDUP_REMOVED lines=10> */
.L_x_2596:
[----:B------:R-:W-:Y:S05]  /*d520*/  BSYNC B0 ;  /* 0x0000000000007941 */ /* 0x000fea0003800000 */
.L_x_2508:
[----:B------:R-:W3:Y:S01]  /*d530*/  LDL R0, [R1+0x8] ;  /* 0x0000080001007983 */ /* 0x000ee20000100800 */
[----:B------:R-:W-:Y:S01]  /*d540*/  BSSY B0, `(.L_x_2510) ;  /* 0x00000fc000007945 */ /* 0x000fe20003800000 */
[----:B---3--:R-:W-:-:S13]  /*d550*/  ISETP.GE.AND P0, PT, R0, 0x2, PT ;  /* 0x000000020000780c */ /* 0x008fda0003f06270 */
[----:B------:R-:W-:Y:S05]  /*d560*/  @!P0 BRA `(.L_x_2511) ;  /* 0x0000000c00e48947 */ /* 0x000fea0003800000 */
[----:B------:R-:W-:Y:S01]  /*d570*/  VIADD R0, R0, 0xfffffffe ;  /* 0xfffffffe00007836 */ /* 0x000fe20000000000 */
[----:B------:R-:W-:Y:S01]  /*d580*/  MOV R10, R27 ;  /* 0x0000001b000a7202 */ /* 0x000fe20000000f00 */
[----:B------:R-:W-:Y:S02]  /*d590*/  IMAD.MOV.U32 R17, RZ, RZ, R28 ;  /* 0x000000ffff117224 */ /* 0x000fe400078e001c */
[----:B------:R-:W-:-:S07]  /*d5a0*/  IMAD.MOV.U32 R30, RZ, RZ, R26 ;  /* 0x000000ffff1e7224 */ /* 0x000fce00078e001a */
.L_x_2524:
[----:B------:R-:W3:Y:S01]  /*d5b0*/  LDL R7, [R1] ;  /* 0x0000000001077983 */ /* 0x000ee20000100800 */
[----:B------:R-:W1:Y:S01]  /*d5c0*/  S2R R2, SR_TID.X ;  /* 0x0000000000027919 */ /* 0x000e620000002100 */
[----:B------:R-:W4:Y:S01]  /*d5d0*/  S2R R4, SR_TID.X ;  /* 0x0000000000047919 */ /* 0x000f220000002100 */
[----:B-1----:R-:W-:-:S04]  /*d5e0*/  LOP3.LUT R2, R2, 0x7f, RZ, 0xc0, !PT ;  /* 0x0000007f02027812 */ /* 0x002fc800078ec0ff */
[----:B0-----:R-:W-:Y:S01]  /*d5f0*/  SHF.R.U32.HI R3, RZ, 0x3, R2 ;  /* 0x00000003ff037819 */ /* 0x001fe20000011602 */
[----:B----4-:R-:W-:Y:S01]  /*d600*/  IMAD.SHL.U32 R8, R4, 0x10, RZ ;  /* 0x0000001004087824 */ /* 0x010fe200078e00ff */
[----:B------:R-:W0:Y:S04]  /*d610*/  LDC R2, c[0x0][0x430] ;  /* 0x00010c00ff027b82 */ /* 0x000e280000000800 */
[----:B------:R-:W-:-:S04]  /*d620*/  LOP3.LUT R8, R3, 0x70, R8, 0xf8, !PT ;  /* 0x0000007003087812 */ /* 0x000fc800078ef808 */
[----:B------:R-:W-:Y:S01]  /*d630*/  ISETP.GT.U32.AND P2, PT, R8, 0x5f, PT ;  /* 0x0000005f0800780c */ /* 0x000fe20003f44070 */
[----:B------:R-:W-:-:S12]  /*d640*/  IMAD R6, R0, 0x60, R37 ;  /* 0x0000006000067824 */ /* 0x000fd800078e0225 */
[----:B------:R-:W3:Y:S01]  /*d650*/  @!P2 LDC.64 R4, c[0x0][0x428] ;  /* 0x00010a00ff04ab82 */ /* 0x000ee20000000a00 */
[----:B0-----:R-:W-:-:S13]  /*d660*/  ISETP.NE.AND P0, PT, R2, 0x1, PT ;  /* 0x000000010200780c */ /* 0x001fda0003f05270 */
[----:B------:R-:W0:Y:S08]  /*d670*/  @P0 LDC R3, c[0x0][0x434] ;  /* 0x00010d00ff030b82 */ /* 0x000e300000000800 */
[----:B------:R-:W1:Y:S01]  /*d680*/  @P0 LDC R2, c[0x0][0x438] ;  /* 0x00010e00ff020b82 */ /* 0x000e620000000800 */
[----:B------:R-:W-:-:S04]  /*d690*/  IMAD.IADD R6, R8, 0x1, R6 ;  /* 0x0000000108067824 */ /* 0x000fc800078e0206 */
[----:B------:R-:W-:Y:S02]  /*d6a0*/  IMAD.MOV.U32 R8, RZ, RZ, R6 ;  /* 0x000000ffff087224 */ /* 0x000fe400078e0006 */
[----:B0-----:R-:W-:-:S05]  /*d6b0*/  @P0 IMAD.HI.U32 R3, R6, R3, RZ ;  /* 0x0000000306030227 */ /* 0x001fca00078e00ff */
[----:B-1----:R-:W-:-:S04]  /*d6c0*/  @P0 SHF.R.U32.HI R8, RZ, R2, R3 ;  /* 0x00000002ff080219 */ /* 0x002fc80000011603 */
[----:B------:R-:W-:Y:S01]  /*d6d0*/  @!P2 SHF.R.S32.HI R3, RZ, 0x1f, R8 ;  /* 0x0000001fff03a819 */ /* 0x000fe20000011408 */
[----:B---3--:R-:W-:-:S04]  /*d6e0*/  @!P2 IMAD R2, R7, R4, RZ ;  /* 0x000000040702a224 */ /* 0x008fc800078e02ff */
[----:B------:R-:W-:Y:S02]  /*d6f0*/  @!P2 IMAD R7, R31, R5, R2 ;  /* 0x000000051f07a224 */ /* 0x000fe400078e0202 */
[----:B------:R-:W-:-:S04]  /*d700*/  @!P2 IMAD.MOV.U32 R2, RZ, RZ, R8 ;  /* 0x000000ffff02a224 */ /* 0x000fc800078e0008 */
[----:B------:R-:W-:Y:S02]  /*d710*/  @!P2 IMAD.WIDE.U32 R2, R31, R4, R2 ;  /* 0x000000041f02a225 */ /* 0x000fe400078e0002 */
[----:B------:R-:W0:Y:S02]  /*d720*/  @!P2 LDC.64 R4, c[0x0][0x418] ;  /* 0x00010600ff04ab82 */ /* 0x000e240000000a00 */
[----:B------:R-:W-:Y:S01]  /*d730*/  @!P2 IMAD.IADD R7, R7, 0x1, R3 ;  /* 0x000000010707a824 */ /* 0x000fe200078e0203 */
[----:B0-----:R-:W-:-:S04]  /*d740*/  @!P2 LEA R4, P0, R2, R4, 0x2 ;  /* 0x000000040204a211 */ /* 0x001fc800078010ff */
[----:B------:R-:W-:Y:S02]  /*d750*/  @!P2 LEA.HI.X R5, R2, R5, R7, 0x2, P0 ;  /* 0x000000050205a211 */ /* 0x000fe400000f1407 */
[----:B------:R-:W-:-:S06]  /*d760*/  MOV R7, RZ ;  /* 0x000000ff00077202 */ /* 0x000fcc0000000f00 */
[----:B------:R0:W5:Y:S01]  /*d770*/  @!P2 LDG.E R7, desc[UR36][R4.64] ;  /* 0x000000240407a981 */ /* 0x000162000c1e1900 */
[----:B------:R-:W-:Y:S01]  /*d780*/  LOP3.LUT P1, RZ, R23, 0x10, RZ, 0xc0, !PT ;  /* 0x0000001017ff7812 */ /* 0x000fe2000782c0ff */
        /* <DEDUP_REMOVED lines=12> */
.L_x_2512:
[----:B------:R-:W-:Y:S01]  /*d850*/  IMAD R5, R27, 0x8, R22 ;  /* 0x000000081b057824 */ /* 0x000fe200078e0216 */
[----:B------:R-:W-:Y:S01]  /*d860*/  SHF.L.U32 R0, R28, 0x1f, RZ ;  /* 0x0000001f1c007819 */ /* 0x000fe200000006ff */
[----:B------:R-:W-:Y:S03]  /*d870*/  BSSY B1, `(.L_x_2513) ;  /* 0x0000003000017945 */ /* 0x000fe60003800000 */
[----:B------:R-:W0:Y:S02]  /*d880*/  SYNCS.PHASECHK.TRANS64.TRYWAIT P0, [R5+URZ+0x2a840], R0 ;  /* 0x02a84000050075a7 */ /* 0x000e24000800017f */
[----:B0-----:R-:W-:Y:S05]  /*d890*/  @!P0 BRA `(.L_x_2514) ;  /* 0x0000003800988947 */ /* 0x001fea0003800000 */
.L_x_2597:
[----:B------:R-:W-:Y:S05]  /*d8a0*/  BSYNC B1 ;  /* 0x0000000000017941 */ /* 0x000fea0003800000 */
.L_x_2513:
[----:B------:R-:W-:Y:S01]  /*d8b0*/  SHF.R.S32.HI R20, RZ, 0x1f, R6 ;  /* 0x0000001fff147819 */ /* 0x000fe20000011406 */
[----:B------:R-:W-:Y:S01]  /*d8c0*/  ULDC.64 UR4, c[0x0][0x300] ;  /* 0x0000c00000047ab9 */ /* 0x000fe20000000a00 */
[----:B-----5:R-:W-:Y:S01]  /*d8d0*/  SHF.R.S32.HI R21, RZ, 0x1f, R7 ;  /* 0x0000001fff157819 */ /* 0x020fe20000011407 */
[----:B------:R-:W-:Y:S01]  /*d8e0*/  IMAD R4, R27, 0x4800, R33 ;  /* 0x000048001b047824 */ /* 0x000fe200078e0221 */
[C---:B------:R-:W-:Y:S01]  /*d8f0*/  LOP3.LUT P3, RZ, R23.reuse, 0x4, RZ, 0xc0, !PT ;  /* 0x0000000417ff7812 */ /* 0x040fe2000786c0ff */
[----:B------:R-:W-:Y:S01]  /*d900*/  IMAD R3, R20, UR4, RZ ;  /* 0x0000000414037c24 */ /* 0x000fe2000f8e02ff */
[C---:B------:R-:W-:Y:S02]  /*d910*/  LOP3.LUT P2, RZ, R23.reuse, 0x2, RZ, 0xc0, !PT ;  /* 0x0000000217ff7812 */ /* 0x040fe4000784c0ff */
[----:B------:R-:W-:Y:S01]  /*d920*/  LOP3.LUT P1, RZ, R23, 0x1, RZ, 0xc0, !PT ;  /* 0x0000000117ff7812 */ /* 0x000fe2000782c0ff */
[C---:B0-----:R-:W-:Y:S02]  /*d930*/  IMAD R0, R6.reuse, UR5, R3 ;  /* 0x0000000506007c24 */ /* 0x041fe4000f8e0203 */
        /* <DEDUP_REMOVED lines=23> */
[----:B------:R-:W-:-:S04]  /*dab0*/  LOP3.LUT R11, R11, 0x38, RZ, 0xc0, !PT ;  /* 0x000000380b0b7812 */ /* 0x000fc800078ec0ff */
[----:B------:R-:W-:-:S04]  /*dac0*/  SHF.L.U32 R0, R11, 0x1, RZ ;  /* 0x000000010b007819 */ /* 0x000fc800000006ff */
        /* <DEDUP_REMOVED lines=33> */
[----:B-1-3--:R0:W3:Y:S02]  /*dce0*/  SHFL.IDX PT, R2, R9, 0x5, 0x181f ;  /* 0x00b81f0009027f89 */ /* 0x00a0e400000e0000 */
.L_x_2611:
[----:B---3--:R-:W-:-:S05]  /*dcf0*/  IADD3 R2, P0, R2, R0, RZ ;  /* 0x0000000002027210 */ /* 0x008fca0007f1e0ff */
        /* <DEDUP_REMOVED lines=9> */
.L_x_2516:
        /* <DEDUP_REMOVED lines=10> */
.L_x_2517:
[----:B------:R3:W-:Y:S01]  /*de30*/  SYNCS.ARRIVE.TRANS64.A1T0 RZ, [R5+URZ+0x2a830], RZ ;  /* 0x02a830ff05ff79a7 */ /* 0x0007e2000810003f */
[----:B------:R-:W-:Y:S05]  /*de40*/  @!P2 BRA `(.L_x_2518) ;  /* 0x000000000004a947 */ /* 0x000fea0003800000 */
[----:B------:R-:W-:Y:S01]  /*de50*/  BPT.TRAP 0x1 ;  /* 0x000000040000795c */ /* 0x000fe20000300000 */
.L_x_2518:
[----:B-1----:R-:W-:Y:S01]  /*de60*/  SHF.L.U32 R2, R17, 0x1f, RZ ;  /* 0x0000001f11027819 */ /* 0x002fe200000006ff */
[----:B------:R-:W-:Y:S01]  /*de70*/  BSSY B1, `(.L_x_2519) ;  /* 0x0000004000017945 */ /* 0x000fe20003800000 */
[----:B---3--:R-:W-:-:S04]  /*de80*/  LEA R5, R10, R22, 0x3 ;  /* 0x000000160a057211 */ /* 0x008fc800078e18ff */
[----:B------:R-:W1:Y:S02]  /*de90*/  SYNCS.PHASECHK.TRANS64.TRYWAIT P0, [R5+URZ+0x2a860], R2 ;  /* 0x02a86002050075a7 */ /* 0x000e64000800017f */
[----:B-1----:R-:W-:Y:S05]  /*dea0*/  @!P0 BRA `(.L_x_2520) ;  /* 0x0000003c00048947 */ /* 0x002fea0003800000 */
.L_x_2612:
[----:B------:R-:W-:Y:S05]  /*deb0*/  BSYNC B1 ;  /* 0x0000000000017941 */ /* 0x000fea0003800000 */
.L_x_2519:
[----:B------:R-:W3:Y:S01]  /*dec0*/  S2R R3, SR_TID.X ;  /* 0x0000000000037919 */ /* 0x000ee20000002100 */
[----:B------:R-:W-:Y:S01]  /*ded0*/  UMOV UR4, 0xffffffff ;  /* 0xffffffff00047882 */ /* 0x000fe20000000000 */
[----:B0-----:R-:W-:Y:S01]  /*dee0*/  IMAD R8, R30, -0x60, R36 ;  /* 0xffffffa01e087824 */ /* 0x001fe200078e0224 */
[----:B------:R-:W-:Y:S01]  /*def0*/  LOP3.LUT P0, RZ, R29, 0x2, RZ, 0xc0, !PT ;  /* 0x000000021dff7812 */ /* 0x000fe2000780c0ff */
[----:B------:R-:W-:Y:S01]  /*df00*/  IMAD R4, R10, 0x3000, R33 ;  /* 0x000030000a047824 */ /* 0x000fe200078e0221 */
[----:B---3--:R-:W-:-:S04]  /*df10*/  LOP3.LUT R3, R3, 0x7f, RZ, 0xc0, !PT ;  /* 0x0000007f03037812 */ /* 0x008fc800078ec0ff */
[----:B------:R-:W-:-:S05]  /*df20*/  SHF.R.U32.HI R3, RZ, 0x3, R3 ;  /* 0x00000003ff037819 */ /* 0x000fca0000011603 */
[----:B------:R-:W-:Y:S01]  /*df30*/  IMAD.IADD R8, R8, 0x1, -R3 ;  /* 0x0000000108087824 */ /* 0x000fe200078e0a03 */
[----:B------:R-:W-:Y:S06]  /*df40*/  BRA.DIV UR4, `(.L_x_2521) ;  /* 0x0000003a04f07947 */ /* 0x000fec000b800000 */
[----:B-1----:R-:W0:Y:S01]  /*df50*/  SHFL.IDX PT, R2, R24, RZ, 0x181f ;  /* 0x00181fff18027589 */ /* 0x002e2200000e0000 */
[----:B------:R-:W-:-:S03]  /*df60*/  IMAD R4, R4, 0x2, R22 ;  /* 0x0000000204047824 */ /* 0x000fc600078e0216 */
[----:B------:R-:W1:Y:S04]  /*df70*/  SHFL.IDX PT, R3, R25, RZ, 0x181f ;  /* 0x00181fff19037589 */ /* 0x000e6800000e0000 */
[----:B--2---:R-:W-:Y:S01]  /*df80*/  SHFL.IDX PT, R14, R24, 0x5, 0x181f ;  /* 0x00b81f00180e7f89 */ /* 0x004fe200000e0000 */
[----:B0-----:R-:W-:-:S05]  /*df90*/  IADD3 R2, P1, R2, R0, RZ ;  /* 0x0000000002027210 */ /* 0x001fca0007f3e0ff */
[----:B-1----:R-:W-:Y:S01]  /*dfa0*/  IMAD.X R3, RZ, RZ, R3, P1 ;  /* 0x000000ffff037224 */ /* 0x002fe200008e0603 */
[----:B------:R-:W-:-:S04]  /*dfb0*/  LOP3.LUT P1, RZ, R29, 0x1, RZ, 0xc0, !PT ;  /* 0x000000011dff7812 */ /* 0x000fc8000782c0ff */
        /* <DEDUP_REMOVED lines=34> */
[----:B------:R0:W-:Y:S01]  /*e1e0*/  LDGSTS.E.BYPASS.LTC128B.128 [R4+0x2400], desc[UR36][R2.64], !P2 ;  /* 0x0240000002047fae */ /* 0x0001e2000d101d64 */
[----:B------:R-:W-:-:S13]  /*e1f0*/  ISETP.LT.OR P2, PT, R8, 0x41, !P0 ;  /* 0x000000410800780c */ /* 0x000fda0004741670 */
[----:B--2---:R0:W-:Y:S02]  /*e200*/  LDGSTS.E.BYPASS.LTC128B.128 [R4+0x5400], desc[UR36][R2.64+0x80], !P2 ;  /* 0x0540008002047fae */ /* 0x0041e4000d101d64 */
.L_x_2626:
[C---:B------:R-:W-:Y:S01]  /*e210*/  ISETP.LT.OR P1, PT, R8.reuse, 0x51, !P1 ;  /* 0x000000510800780c */ /* 0x040fe20004f21670 */
[----:B------:R-:W-:Y:S01]  /*e220*/  ULDC.64 UR4, c[0x0][0x328] ;  /* 0x0000ca0000047ab9 */ /* 0x000fe20000000a00 */
[----:B------:R-:W-:Y:S01]  /*e230*/  ISETP.LT.OR P0, PT, R8, 0x51, !P0 ;  /* 0x000000510800780c */ /* 0x000fe20004701670 */
[----:B------:R-:W-:Y:S01]  /*e240*/  IMAD R9, R20, UR4, RZ ;  /* 0x0000000414097c24 */ /* 0x000fe2000f8e02ff */
[----:B01----:R-:W-:-:S03]  /*e250*/  IADD3 R2, P2, R14, R0, RZ ;  /* 0x000000000e027210 */ /* 0x003fc60007f5e0ff */
[----:B------:R-:W-:Y:S01]  /*e260*/  IMAD R9, R6, UR5, R9 ;  /* 0x0000000506097c24 */ /* 0x000fe2000f8e0209 */
[----:B------:R-:W-:-:S05]  /*e270*/  IADD3.X R3, RZ, R25, RZ, P2, !PT ;  /* 0x00000019ff037210 */ /* 0x000fca00017fe4ff */
[----:B------:R-:W-:Y:S01]  /*e280*/  @!PT LDS RZ, [RZ] ;  /* 0x00000000fffff984 */ /* 0x000fe20000000800 */
[----:B------:R-:W-:Y:S01]  /*e290*/  @!PT LDS RZ, [RZ] ;  /* 0x00000000fffff984 */ /* 0x000fe20000000800 */
[----:B------:R-:W-:Y:S01]  /*e2a0*/  @!PT LDS RZ, [RZ] ;  /* 0x00000000fffff984 */ /* 0x000fe20000000800 */
[----:B------:R-:W-:Y:S04]  /*e2b0*/  LDGSTS.E.BYPASS.LTC128B.128 [R4+0x2c00], desc[UR36][R2.64], !P1 ;  /* 0x02c0000002047fae */ /* 0x000fe8000c901d64 */
        /* <DEDUP_REMOVED lines=10> */
.L_x_2522:
        /* <DEDUP_REMOVED lines=10> */
.L_x_2523:
        /* <DEDUP_REMOVED lines=16> */
.L_x_2511:
[----:B------:R-:W-:Y:S05]  /*e500*/  BSYNC B0 ;  /* 0x0000000000007941 */ /* 0x000fea0003800000 */
.L_x_2510:
        /* <DEDUP_REMOVED lines=11> */
[----:B0-----:R-:W3:Y:S01]  /*e5c0*/  @P0 ATOMG.E.ADD.STRONG.GPU PT, R3, desc[UR36][R2.64], R5 ;  /* 0x00000005020309a8 */ /* 0x001ee200081ee1e4 */
[----:B------:R-:W0:Y:S02]  /*e5d0*/  S2R R4, SR_LTMASK ;  /* 0x0000000000047919 */ /* 0x000e240000003900 */
[----:B0-----:R-:W-:-:S04]  /*e5e0*/  LOP3.LUT R4, R4, UR4, RZ, 0xc0, !PT ;  /* 0x0000000404047c12 */ /* 0x001fc8000f8ec0ff */
[----:B------:R-:W0:Y:S01]  /*e5f0*/  POPC R7, R4 ;  /* 0x0000000400077309 */ /* 0x000e220000000000 */
[----:B---3--:R-:W0:Y:S02]  /*e600*/  SHFL.IDX PT, R0, R3, R0, 0x1f ;  /* 0x00001f0003007589 */ /* 0x008e2400000e0000 */
[----:B0-----:R-:W-:-:S07]  /*e610*/  IADD3 R16, R0, UR39, R7 ;  /* 0x0000002700107c10 */ /* 0x001fce000fffe007 */
.L_x_2526:
[----:B------:R-:W-:Y:S05]  /*e620*/  BSYNC B0 ;  /* 0x0000000000007941 */ /* 0x000fea0003800000 */
.L_x_2525:
[----:B------:R-:W-:-:S13]  /*e630*/  LOP3.LUT P0, RZ, R23, 0x10, RZ, 0xc0, !PT ;  /* 0x0000001017ff7812 */ /* 0x000fda000780c0ff */
[----:B------:R-:W-:Y:S05]  /*e640*/  @!P0 BRA `(.L_x_2527) ;  /* 0x0000000000048947 */ /* 0x000fea0003800000 */
[----:B------:R-:W-:Y:S01]  /*e650*/  BPT.TRAP 0x1 ;  /* 0x000000040000795c */ /* 0x000fe20000300000 */
.L_x_2527:
[----:B------:R-:W-:Y:S01]  /*e660*/  IMAD R0, R27, 0x8, R22 ;  /* 0x000000081b007824 */ /* 0x000fe200078e0216 */
[----:B0-----:R-:W-:Y:S01]  /*e670*/  SHF.L.U32 R3, R28, 0x1f, RZ ;  /* 0x0000001f1c037819 */ /* 0x001fe200000006ff */
[----:B------:R-:W-:Y:S01]  /*e680*/  BSSY B0, `(.L_x_2528) ;  /* 0x0000004000007945 */ /* 0x000fe20003800000 */
[----:B------:R-:W-:Y:S02]  /*e690*/  IMAD R6, R26, -0x60, R36 ;  /* 0xffffffa01a067824 */ /* 0x000fe400078e0224 */
[----:B------:R-:W0:Y:S02]  /*e6a0*/  SYNCS.PHASECHK.TRANS64.TRYWAIT P0, [R0+URZ+0x2a860], R3 ;  /* 0x02a86003000075a7 */ /* 0x000e24000800017f */
[----:B0-----:R-:W-:Y:S05]  /*e6b0*/  @!P0 BRA `(.L_x_2529) ;  /* 0x0000003c00008947 */ /* 0x001fea0003800000 */
.L_x_2627:
[----:B------:R-:W-:Y:S05]  /*e6c0*/  BSYNC B0 ;  /* 0x0000000000007941 */ /* 0x000fea0003800000 */
.L_x_2528:
        /* <DEDUP_REMOVED lines=10> */
[----:B--2---:R-:W2:Y:S02]  /*e770*/  SHFL.IDX PT, R14, R24, RZ, 0x181f ;  /* 0x00181fff180e7589 */ /* 0x004ea400000e0000 */
        /* <DEDUP_REMOVED lines=46> */
.L_x_2641:
        /* <DEDUP_REMOVED lines=11> */
.L_x_2531:
        /* <DEDUP_REMOVED lines=10> */
.L_x_2532:
[----:B------:R1:W-:Y:S01]  /*ebb0*/  SYNCS.ARRIVE.TRANS64.A1T0 RZ, [R0+URZ+0x2a850], RZ ;  /* 0x02a850ff00ff79a7 */ /* 0x0003e2000810003f */
[----:B------:R-:W-:-:S05]  /*ebc0*/  VIADD R27, R27, 0x1 ;  /* 0x000000011b1b7836 */ /* 0x000fca0000000000 */
[----:B------:R-:W-:-:S04]  /*ebd0*/  ISETP.NE.AND P0, PT, R27, 0x2, PT ;  /* 0x000000021b00780c */ /* 0x000fc80003f05270 */
[----:B0-----:R-:W-:Y:S02]  /*ebe0*/  SEL R3, RZ, 0x1, P0 ;  /* 0x00000001ff037807 */ /* 0x001fe40000000000 */
[----:B------:R-:W-:Y:S02]  /*ebf0*/  SEL R27, R27, RZ, P0 ;  /* 0x000000ff1b1b7207 */ /* 0x000fe40000000000 */
[----:B-1----:R-:W-:-:S07]  /*ec00*/  LOP3.LUT R28, R28, R3, RZ, 0x3c, !PT ;  /* 0x000000031c1c7212 */ /* 0x002fce00078e3cff */
.L_x_2489:
[----:B------:R-:W-:Y:S05]  /*ec10*/  BSYNC B7 ;  /* 0x0000000000077941 */ /* 0x000fea0003800000 */
.L_x_2487:
        /* <DEDUP_REMOVED lines=8> */
[----:B------:R0:W1:Y:S01]  /*eca0*/  LDS.128 R16, [R22+0x2a8d0] ;  /* 0x02a8d00016107984 */ /* 0x0000620000000c00 */
[----:B------:R-:W-:Y:S06]  /*ecb0*/  BAR.ARV 0x4, 0x180 ;  /* 0x0106000000007b1d */ /* 0x000fec0000002000 */
[----:B------:R-:W-:Y:S05]  /*ecc0*/  BRA `(.L_x_2534) ;  /* 0x0000000800cc7947 */ /* 0x000fea0003800000 */
.L_x_2533:
[----:B------:R-:W0:Y:S01]  /*ecd0*/  S2R R0, SR_TID.X ;  /* 0x0000000000007919 */ /* 0x000e220000002100 */
[----:B------:R-:W-:Y:S01]  /*ece0*/  UMOV UR4, 0xffffffff ;  /* 0xffffffff00047882 */ /* 0x000fe20000000000 */
[----:B0-----:R-:W-:-:S04]  /*ecf0*/  LOP3.LUT R8, R0, 0x1f, RZ, 0xc0, !PT ;  /* 0x0000001f00087812 */ /* 0x001fc800078ec0ff */
[----:B------:R-:W-:Y:S01]  /*ed00*/  ISETP.NE.AND P0, PT, R8, 0x1f, PT ;  /* 0x0000001f0800780c */ /* 0x000fe20003f05270 */
[----:B------:R-:W-:-:S12]  /*ed10*/  BRA.DIV UR4, `(.L_x_2535) ;  /* 0x0000003e04687947 */ /* 0x000fd8000b800000 */
[----:B------:R-:W-:Y:S01]  /*ed20*/  IMAD.IADD R5, R19, 0x1, R8 ;  /* 0x0000000113057824 */ /* 0x000fe200078e0208 */
[----:B------:R-:W-:-:S04]  /*ed30*/  ULDC UR4, c[0x0][0xc3c] ;  /* 0x00030f0000047ab9 */ /* 0x000fc80000000800 */
[----:B------:R-:W-:-:S13]  /*ed40*/  ISETP.GE.OR P1, PT, R5, UR4, !P0 ;  /* 0x0000000405007c0c */ /* 0x000fda000c726670 */
[----:B------:R-:W0:Y:S02]  /*ed50*/  @!P1 LDC.64 R2, c[0x0][0xc80] ;  /* 0x00032000ff029b82 */ /* 0x000e240000000a00 */
[----:B0-----:R-:W-:-:S06]  /*ed60*/  @!P1 IMAD.WIDE R2, R5, 0x4, R2 ;  /* 0x0000000405029825 */ /* 0x001fcc00078e0202 */
[----:B------:R-:W2:Y:S01]  /*ed70*/  @!P1 LDG.E R2, desc[UR36][R2.64] ;  /* 0x0000002402029981 */ /* 0x000ea2000c1e1900 */
[----:B------:R-:W-:Y:S01]  /*ed80*/  IMAD.MOV.U32 R5, RZ, RZ, RZ ;  /* 0x000000ffff057224 */ /* 0x000fe200078e00ff */
[C---:B------:R-:W-:Y:S02]  /*ed90*/  ISETP.GE.U32.AND P2, PT, R8.reuse, 0x2, PT ;  /* 0x000000020800780c */ /* 0x040fe40003f46070 */
[C---:B------:R-:W-:Y:S01]  /*eda0*/  ISETP.GE.U32.AND P3, PT, R8.reuse, 0x4, PT ;  /* 0x000000040800780c */ /* 0x040fe20003f66070 */
[----:B------:R-:W-:Y:S01]  /*edb0*/  SHFL.IDX PT, R0, R16, RZ, 0x1f ;  /* 0x00001fff10007589 */ /* 0x000fe200000e0000 */
[C---:B------:R-:W-:Y:S02]  /*edc0*/  ISETP.GE.U32.AND P4, PT, R8.reuse, 0x8, PT ;  /* 0x000000080800780c */ /* 0x040fe40003f86070 */
[----:B------:R-:W-:Y:S01]  /*edd0*/  ISETP.GE.U32.AND P5, PT, R8, 0x10, PT ;  /* 0x000000100800780c */ /* 0x000fe20003fa6070 */
[----:B------:R-:W-:Y:S01]  /*ede0*/  SHFL.IDX PT, R4, R16, 0x1, 0x1f ;  /* 0x00201f0010047f89 */ /* 0x000fe200000e0000 */
[----:B--2---:R-:W-:-:S02]  /*edf0*/  @!P1 MOV R5, R2 ;  /* 0x0000000200059202 */ /* 0x004fc40000000f00 */
[----:B------:R-:W-:-:S03]  /*ee00*/  ISETP.NE.AND P1, PT, R8, RZ, PT ;  /* 0x000000ff0800720c */ /* 0x000fc60003f25270 */
        /* <DEDUP_REMOVED lines=15> */
[----:B------:R0:W1:Y:S02]  /*ef00*/  SHFL.IDX PT, R14, R6, 0x1f, 0x1f ;  /* 0x03e01f00060e7f89 */ /* 0x00006400000e0000 */
.L_x_2651:
[----:B------:R-:W-:Y:S02]  /*ef10*/  ULDC UR4, c[0x0][0xc38] ;  /* 0x00030e0000047ab9 */ /* 0x000fe40000000800 */
[----:B------:R-:W-:-:S04]  /*ef20*/  IMAD.U32 R7, RZ, RZ, UR4 ;  /* 0x00000004ff077e24 */ /* 0x000fc8000f8e00ff */
[----:B-1----:R-:W-:-:S04]  /*ef30*/  IMAD R14, R14, R7, RZ ;  /* 0x000000070e0e7224 */ /* 0x002fc800078e02ff */
[----:B------:R-:W-:-:S05]  /*ef40*/  IMAD.IADD R9, R4, 0x1, R14 ;  /* 0x0000000104097824 */ /* 0x000fca00078e020e */
[----:B------:R-:W-:-:S13]  /*ef50*/  ISETP.GT.AND P6, PT, R9, R0, PT ;  /* 0x000000000900720c */ /* 0x000fda0003fc4270 */
[----:B------:R-:W-:Y:S05]  /*ef60*/  @P6 BRA `(.L_x_2536) ;  /* 0x00000000009c6947 */ /* 0x000fea0003800000 */
.L_x_2541:
[----:B------:R-:W1:Y:S01]  /*ef70*/  LDC R2, c[0x0][0xc3c] ;  /* 0x00030f00ff027b82 */ /* 0x000e620000000800 */
[----:B------:R-:W-:-:S04]  /*ef80*/  IADD3 R19, R19, 0x1f, RZ ;  /* 0x0000001f13137810 */ /* 0x000fc80007ffe0ff */
[----:B-1----:R-:W-:-:S13]  /*ef90*/  ISETP.GE.AND P6, PT, R19, R2, PT ;  /* 0x000000021300720c */ /* 0x002fda0003fc6270 */
[----:B------:R-:W-:Y:S05]  /*efa0*/  @P6 BRA `(.L_x_2537) ;  /* 0x0000000400d06947 */ /* 0x000fea0003800000 */
[----:B------:R-:W1:Y:S01]  /*efb0*/  S2R R3, SR_TID.X ;  /* 0x0000000000037919 */ /* 0x000e620000002100 */
[----:B------:R-:W-:Y:S01]  /*efc0*/  BSSY B0, `(.L_x_2538) ;  /* 0x0000009000007945 */ /* 0x000fe20003800000 */
[----:B------:R-:W-:Y:S01]  /*efd0*/  IMAD.MOV.U32 R5, RZ, RZ, RZ ;  /* 0x000000ffff057224 */ /* 0x000fe200078e00ff */
[----:B-1----:R-:W-:-:S05]  /*efe0*/  LOP3.LUT R3, R3, 0x1f, RZ, 0xc0, !PT ;  /* 0x0000001f03037812 */ /* 0x002fca00078ec0ff */
[----:B------:R-:W-:-:S05]  /*eff0*/  IMAD.IADD R7, R19, 0x1, R3 ;  /* 0x0000000113077824 */ /* 0x000fca00078e0203 */
[----:B------:R-:W-:-:S13]  /*f000*/  ISETP.GE.OR P6, PT, R7, R2, !P0 ;  /* 0x000000020700720c */ /* 0x000fda00047c6670 */
[----:B------:R-:W-:Y:S05]  /*f010*/  @P6 BRA `(.L_x_2539) ;  /* 0x00000000000c6947 */ /* 0x000fea0003800000 */
[----:B------:R-:W1:Y:S02]  /*f020*/  LDC.64 R2, c[0x0][0xc80] ;  /* 0x00032000ff027b82 */ /* 0x000e640000000a00 */
[----:B-1----:R-:W-:-:S05]  /*f030*/  IMAD.WIDE R2, R7, 0x4, R2 ;  /* 0x0000000407027825 */ /* 0x002fca00078e0202 */
[----:B------:R1:W5:Y:S02]  /*f040*/  LDG.E R5, desc[UR36][R2.64] ;  /* 0x0000002402057981 */ /* 0x000364000c1e1900 */
.L_x_2539:
[----:B------:R-:W-:Y:S05]  /*f050*/  BSYNC B0 ;  /* 0x0000000000007941 */ /* 0x000fea0003800000 */
.L_x_2538:
[----:B------:R-:W-:-:S03]  /*f060*/  UMOV UR4, 0xffffffff ;  /* 0xffffffff00047882 */ /* 0x000fc60000000000 */
[----:B------:R-:W-:Y:S05]  /*f070*/  BRA.DIV UR4, `(.L_x_2540) ;  /* 0x0000003e04b47947 */ /* 0x000fea000b800000 */
[----:B-----5:R-:W2:Y:S02]  /*f080*/  SHFL.UP PT, R14, R5, 0x1, RZ ;  /* 0x04200000050e7989 */ /* 0x020ea400000e00ff */
[----:B--2---:R-:W-:-:S05]  /*f090*/  SEL R14, R14, RZ, P1 ;  /* 0x000000ff0e0e7207 */ /* 0x004fca0000800000 */
        /* <DEDUP_REMOVED lines=12> */
[----:B0-----:R-:W-:-:S05]  /*f160*/  IMAD.IADD R6, R4, 0x1, R7 ;  /* 0x0000000104067824 */ /* 0x001fca00078e0207 */
[----:B------:R0:W1:Y:S02]  /*f170*/  SHFL.IDX PT, R14, R6, 0x1f, 0x1f ;  /* 0x03e01f00060e7f89 */ /* 0x00006400000e0000 */
.L_x_2659:
[----:B------:R-:W-:Y:S02]  /*f180*/  ULDC UR4, c[0x0][0xc38] ;  /* 0x00030e0000047ab9 */ /* 0x000fe40000000800 */
[----:B------:R-:W-:-:S05]  /*f190*/  MOV R7, UR4 ;  /* 0x0000000400077c02 */ /* 0x000fca0008000f00 */
[----:B-1----:R-:W-:-:S04]  /*f1a0*/  IMAD R14, R14, R7, RZ ;  /* 0x000000070e0e7224 */ /* 0x002fc800078e02ff */
[----:B------:R-:W-:-:S05]  /*f1b0*/  IMAD.IADD R9, R14, 0x1, R9 ;  /* 0x000000010e097824 */ /* 0x000fca00078e0209 */
[----:B------:R-:W-:-:S13]  /*f1c0*/  ISETP.GT.AND P6, PT, R9, R0, PT ;  /* 0x000000000900720c */ /* 0x000fda0003fc4270 */
[----:B------:R-:W-:Y:S05]  /*f1d0*/  @!P6 BRA `(.L_x_2541) ;  /* 0xfffffffc0064e947 */ /* 0x000fea000383ffff */
.L_x_2536:
        /* <DEDUP_REMOVED lines=8> */
.L_x_2663:
[----:B------:R-:W-:Y:S01]  /*f260*/  ISETP.NE.AND P0, PT, R2, RZ, PT ;  /* 0x000000ff0200720c */ /* 0x000fe20003f05270 */
[----:B------:R-:W-:-:S12]  /*f270*/  IMAD.MOV.U32 R14, RZ, RZ, RZ ;  /* 0x000000ffff0e7224 */ /* 0x000fd800078e00ff */
[----:B------:R-:W-:Y:S05]  /*f280*/  @!P0 BRA `(.L_x_2543) ;  /* 0x0000000000108947 */ /* 0x000fea0003800000 */
[----:B------:R-:W-:Y:S01]  /*f290*/  UMOV UR4, 0xffffffff ;  /* 0xffffffff00047882 */ /* 0x000fe20000000000 */
[----:B------:R-:W-:Y:S02]  /*f2a0*/  VIADD R12, R4, 0xffffffff ;  /* 0xffffffff040c7836 */ /* 0x000fe40000000000 */
[----:B------:R-:W-:Y:S05]  /*f2b0*/  BRA.DIV UR4, `(.L_x_2544) ;  /* 0x0000004204287947 */ /* 0x000fea000b800000 */
[----:B------:R3:W4:Y:S02]  /*f2c0*/  SHFL.IDX PT, R14, R6, R12, 0x1f ;  /* 0x00001f0c060e7589 */ /* 0x00072400000e0000 */
.L_x_2543:
[----:B------:R-:W5:Y:S01]  /*f2d0*/  LDC.64 R2, c[0x0][0xc90] ;  /* 0x00032400ff027b82 */ /* 0x000f620000000a00 */
[----:B------:R-:W-:-:S04]  /*f2e0*/  IMAD.IADD R19, R4, 0x1, R19 ;  /* 0x0000000104137824 */ /* 0x000fc800078e0213 */
[----:B-----5:R-:W-:-:S05]  /*f2f0*/  IMAD.WIDE R2, R19, 0x4, R2 ;  /* 0x0000000413027825 */ /* 0x020fca00078e0202 */
[----:B0--3--:R0:W1:Y:S01]  /*f300*/  LDG.E R6, desc[UR36][R2.64] ;  /* 0x0000002402067981 */ /* 0x009062000c1e1900 */
[----:B----4-:R-:W-:Y:S01]  /*f310*/  IMAD R16, R14, R7, R16 ;  /* 0x000000070e107224 */ /* 0x010fe200078e0210 */
[----:B0-----:R-:W-:Y:S01]  /*f320*/  MOV R2, RZ ;  /* 0x000000ff00027202 */ /* 0x001fe20000000f00 */
[----:B-12---:R-:W-:-:S05]  /*f330*/  IMAD R4, R5, R6, RZ ;  /* 0x0000000605047224 */ /* 0x006fca00078e02ff */
        /* <DEDUP_REMOVED lines=34> */
[----:B0-----:R-:W-:-:S06]  /*f560*/  IADD3 R3, R8, 0xffffffe, RZ ;  /* 0x0ffffffe08037810 */ /* 0x001fcc0007ffe0ff */
        /* <DEDUP_REMOVED lines=16> */
[----:B------:R-:W-:-:S05]  /*f670*/  @P0 VIADD R2, R2, 0x1 ;  /* 0x0000000102020836 */ /* 0x000fca0000000000 */
[----:B------:R-:W-:Y:S02]  /*f680*/  @!P2 IADD3 R2, -R2, RZ, RZ ;  /* 0x000000ff0202a210 */ /* 0x000fe40007ffe1ff */
[----:B------:R-:W-:Y:S01]  /*f690*/  @!P1 LOP3.LUT R2, RZ, R6, RZ, 0x33, !PT ;  /* 0x00000006ff029212 */ /* 0x000fe200078e33ff */
[----:B------:R-:W-:-:S04]  /*f6a0*/  IMAD.MOV R6, RZ, RZ, -R6 ;  /* 0x000000ffff067224 */ /* 0x000fc800078e0a06 */
[----:B------:R-:W-:Y:S01]  /*f6b0*/  IMAD R18, R2, R6, R9 ;  /* 0x0000000602127224 */ /* 0x000fe200078e0209 */
[----:B------:R-:W-:-:S05]  /*f6c0*/  LOP3.LUT R2, RZ, R2, RZ, 0x33, !PT ;  /* 0x00000002ff027212 */ /* 0x000fca00078e33ff */
[----:B------:R-:W-:Y:S01]  /*f6d0*/  IMAD.IADD R17, R5, 0x1, R2 ;  /* 0x0000000105117824 */ /* 0x000fe200078e0202 */
[----:B------:R-:W-:Y:S06]  /*f6e0*/  BRA `(.L_x_2545) ;  /* 0x00000000001c7947 */ /* 0x000fec0003800000 */
.L_x_2537:
[----:B------:R-:W-:Y:S01]  /*f6f0*/  UMOV UR4, URZ ;  /* 0x0000003f00047c82 */ /* 0x000fe20008000000 */
[----:B------:R-:W-:Y:S01]  /*f700*/  UMOV UR5, URZ ;  /* 0x0000003f00057c82 */ /* 0x000fe20008000000 */
[----:B------:R-:W-:Y:S01]  /*f710*/  ULDC UR6, c[0x0][0xc3c] ;  /* 0x00030f0000067ab9 */ /* 0x000fe20000000800 */
[----:B------:R-:W-:Y:S02]  /*f720*/  IMAD.MOV.U32 R16, RZ, RZ, R0 ;  /* 0x000000ffff107224 */ /* 0x000fe400078e0000 */
[----:B------:R-:W-:Y:S02]  /*f730*/  IMAD.U32 R17, RZ, RZ, UR4 ;  /* 0x00000004ff117e24 */ /* 0x000fe4000f8e00ff */
[----:B------:R-:W-:Y:S02]  /*f740*/  IMAD.U32 R18, RZ, RZ, UR5 ;  /* 0x00000005ff127e24 */ /* 0x000fe4000f8e00ff */
[----:B------:R-:W-:-:S07]  /*f750*/  IMAD.U32 R19, RZ, RZ, UR6 ;  /* 0x00000006ff137e24 */ /* 0x000fce000f8e00ff */
.L_x_2545:
[----:B------:R-:W1:Y:S01]  /*f760*/  S2R R0, SR_TID.X ;  /* 0x0000000000007919 */ /* 0x000e620000002100 */
        /* <DEDUP_REMOVED lines=9> */
.L_x_2534:
[----:B------:R-:W-:Y:S02]  /*f800*/  ULDC UR4, c[0x0][0xc3c] ;  /* 0x00030f0000047ab9 */ /* 0x000fe40000000800 */
[----:B-1----:R-:W-:-:S13]  /*f810*/  ISETP.GE.AND P0, PT, R19, UR4, PT ;  /* 0x0000000413007c0c */ /* 0x002fda000bf06270 */
[----:B------:R-:W-:Y:S05]  /*f820*/  @!P0 BRA `(.L_x_2546) ;  /* 0xffffffb400f08947 */ /* 0x000fea000383ffff */
[----:B------:R-:W-:Y:S05]  /*f830*/  BSYNC B8 ;  /* 0x0000000000087941 */ /* 0x000fea0003800000 */
.L_x_2483:
[----:B-1----:R-:W3:Y:S01]  /*f840*/  LDL.LU R0, [R1+0x18] ;  /* 0x0000180001007983 */ /* 0x002ee20000300800 */
[----:B------:R-:W-:Y:S01]  /*f850*/  BSSY B0, `(.L_x_2547) ;  /* 0x000000b000007945 */ /* 0x000fe20003800000 */
[----:B------:R-:W1:Y:S01]  /*f860*/  S2R R5, SR_CgaCtaId ;  /* 0x0000000000057919 */ /* 0x000e620000008800 */
[----:B---3--:R-:W-:-:S04]  /*f870*/  IADD3 R0, R0, 0x1, RZ ;  /* 0x0000000100007810 */ /* 0x008fc80007ffe0ff */
        /* <DEDUP_REMOVED lines=8> */
.L_x_2666:
[----:B------:R-:W-:Y:S05]  /*f900*/  BSYNC B0 ;  /* 0x0000000000007941 */ /* 0x000fea0003800000 */
.L_x_2547:
[----:B------:R-:W-:-:S03]  /*f910*/  UMOV UR4, 0xffffffff ;  /* 0xffffffff00047882 */ /* 0x000fc60000000000 */
[----:B------:R-:W-:Y:S05]  /*f920*/  BRA.DIV UR4, `(.L_x_2549) ;  /* 0x0000003a04c47947 */ /* 0x000fea000b800000 */
[----:B-1----:R-:W1:Y:S02]  /*f930*/  S2R R0, SR_TID.X ;  /* 0x0000000000007919 */ /* 0x002e640000002100 */
[----:B-1----:R-:W-:-:S04]  /*f940*/  SHF.R.U32.HI R0, RZ, 0x5, R0 ;  /* 0x00000005ff007819 */ /* 0x002fc80000011600 */
[----:B------:R-:W-:-:S05]  /*f950*/  LOP3.LUT R0, R0, 0x3, RZ, 0xc0, !PT ;  /* 0x0000000300007812 */ /* 0x000fca00078ec0ff */
[----:B------:R1:W3:Y:S02]  /*f960*/  SHFL.IDX PT, R14, R0, RZ, 0x1f ;  /* 0x00001fff000e7589 */ /* 0x0002e400000e0000 */
.L_x_2669:
[----:B---3--:R-:W-:Y:S01]  /*f970*/  ISETP.NE.AND P0, PT, R14, RZ, PT ;  /* 0x000000ff0e00720c */ /* 0x008fe20003f05270 */
[----:B------:R-:W-:-:S12]  /*f980*/  BSSY B0, `(.L_x_2550) ;  /* 0x0000026000007945 */ /* 0x000fd80003800000 */
[----:B------:R-:W-:Y:S05]  /*f990*/  @P0 BRA `(.L_x_2551) ;  /* 0x0000000000900947 */ /* 0x000fea0003800000 */
[----:B------:R-:W-:-:S03]  /*f9a0*/  UMOV UR4, 0xffffffff ;  /* 0xffffffff00047882 */ /* 0x000fc60000000000 */
[----:B------:R-:W-:Y:S05]  /*f9b0*/  BRA.DIV UR4, `(.L_x_2552) ;  /* 0x0000003a04d47947 */ /* 0x000fea000b800000 */
[----:B------:R-:W-:-:S13]  /*f9c0*/  ELECT P6, URZ, PT ;  /* 0x00000000003f782f */ /* 0x000fda00038c0000 */
.L_x_2672:
[----:B------:R-:W-:Y:S05]  /*f9d0*/  @!P6 BRA `(.L_x_2551) ;  /* 0x000000000080e947 */ /* 0x000fea0003800000 */
[----:B-1----:R-:W3:Y:S02]  /*f9e0*/  LDL R0, [R1+0x1c] ;  /* 0x00001c0001007983 */ /* 0x002ee40000100800 */
[----:B---3--:R-:W-:-:S13]  /*f9f0*/  R2UR UR4, R0 ;  /* 0x00000000000472ca */ /* 0x008fda00000e0000 */
[----:B------:R-:W-:-:S06]  /*fa00*/  ULOP3.LUT UR4, UR4, 0x2, URZ, 0xfc, !UPT ;  /* 0x0000000204047892 */ /* 0x000fcc000f8efc3f */
[----:B------:R-:W-:-:S05]  /*fa10*/  IMAD.U32 R0, RZ, RZ, UR4 ;  /* 0x00000004ff007e24 */ /* 0x000fca000f8e00ff */
[----:B------:R-:W-:-:S13]  /*fa20*/  ISETP.NE.AND P0, PT, R0, 0x3, PT ;  /* 0x000000030000780c */ /* 0x000fda0003f05270 */
[----:B------:R-:W-:Y:S05]  /*fa30*/  @!P0 BRA `(.L_x_2553) ;  /* 0x0000000000048947 */ /* 0x000fea0003800000 */
[----:B------:R-:W-:Y:S01]  /*fa40*/  BPT.TRAP 0x1 ;  /* 0x000000040000795c */ /* 0x000fe20000300000 */
.L_x_2553:
[C---:B------:R-:W-:Y:S01]  /*fa50*/  IMAD R5, R27.reuse, 0x8, R4 ;  /* 0x000000081b057824 */ /* 0x040fe200078e0204 */
[----:B------:R-:W-:Y:S01]  /*fa60*/  SHF.L.U32 R0, R28, 0x1f, RZ ;  /* 0x0000001f1c007819 */ /* 0x000fe200000006ff */
[----:B------:R-:W-:-:S03]  /*fa70*/  VIADD R27, R27, 0x1 ;  /* 0x000000011b1b7836 */ /* 0x000fc60000000000 */
[----:B------:R-:W1:Y:S02]  /*fa80*/  SYNCS.PHASECHK.TRANS64.TRYWAIT P1, [R5+URZ+0x2a840], R0 ;  /* 0x02a84000050075a7 */ /* 0x000e64000802017f */
[----:B------:R-:W-:-:S04]  /*fa90*/  ISETP.NE.AND P2, PT, R27, 0x2, PT ;  /* 0x000000021b00780c */ /* 0x000fc80003f45270 */
[----:B------:R-:W-:Y:S01]  /*faa0*/  SEL R3, RZ, 0x1, P2 ;  /* 0x00000001ff037807 */ /* 0x000fe20001000000 */
[----:B-1----:R-:W-:Y:S08]  /*fab0*/  @!P1 BRA `(.L_x_2554) ;  /* 0x0000003800b49947 */ /* 0x002ff00003800000 */
.L_x_2673:
[----:B------:R-:W-:Y:S02]  /*fac0*/  SEL R27, R27, RZ, P2 ;  /* 0x000000ff1b1b7207 */ /* 0x000fe40001000000 */
[----:B------:R-:W-:Y:S01]  /*fad0*/  LOP3.LUT R2, R28, R3, RZ, 0x3c, !PT ;  /* 0x000000031c027212 */ /* 0x000fe200078e3cff */
[----:B------:R-:W-:Y:S06]  /*fae0*/  @!P0 BRA `(.L_x_2555) ;  /* 0x0000000000048947 */ /* 0x000fec0003800000 */
[----:B------:R-:W-:Y:S01]  /*faf0*/  BPT.TRAP 0x1 ;  /* 0x000000040000795c */ /* 0x000fe20000300000 */
.L_x_2555:
[----:B------:R-:W-:Y:S01]  /*fb00*/  IMAD R27, R27, 0x8, R4 ;  /* 0x000000081b1b7824 */ /* 0x000fe200078e0204 */
[----:B------:R-:W-:-:S04]  /*fb10*/  SHF.L.U32 R2, R2, 0x1f, RZ ;  /* 0x0000001f02027819 */ /* 0x000fc800000006ff */
[----:B------:R-:W3:Y:S02]  /*fb20*/  SYNCS.PHASECHK.TRANS64.TRYWAIT P1, [R27+URZ+0x2a840], R2 ;  /* 0x02a840021b0075a7 */ /* 0x000ee4000802017f */
[----:B---3--:R-:W-:Y:S05]  /*fb30*/  @!P1 BRA `(.L_x_2556) ;  /* 0x0000003800a89947 */ /* 0x008fea0003800000 */
.L_x_2674:
[----:B------:R-:W-:Y:S05]  /*fb40*/  @!P0 BRA `(.L_x_2557) ;  /* 0x0000000000048947 */ /* 0x000fea0003800000 */
[----:B------:R-:W-:Y:S01]  /*fb50*/  BPT.TRAP 0x1 ;  /* 0x000000040000795c */ /* 0x000fe20000300000 */
.L_x_2557:
[----:B------:R-:W4:Y:S02]  /*fb60*/  SYNCS.PHASECHK.TRANS64.TRYWAIT P1, [R5+URZ+0x2a860], R0 ;  /* 0x02a86000050075a7 */ /* 0x000f24000802017f */
[----:B----4-:R-:W-:Y:S05]  /*fb70*/  @!P1 BRA `(.L_x_2558) ;  /* 0x0000003800ac9947 */ /* 0x010fea0003800000 */
.L_x_2675:
[----:B------:R-:W-:Y:S05]  /*fb80*/  @!P0 BRA `(.L_x_2559) ;  /* 0x0000000000048947 */ /* 0x000fea0003800000 */
[----:B------:R-:W-:Y:S01]  /*fb90*/  BPT.TRAP 0x1 ;  /* 0x000000040000795c */ /* 0x000fe20000300000 */
.L_x_2559:
[----:B------:R0:W0:Y:S02]  /*fba0*/  SYNCS.PHASECHK.TRANS64.TRYWAIT P0, [R27+URZ+0x2a860], R2 ;  /* 0x02a860021b0075a7 */ /* 0x000024000800017f */
[----:B0-----:R-:W-:Y:S05]  /*fbb0*/  @!P0 NANOSLEEP.SYNCS 0x989680 ;  /* 0x009896800000895d */ /* 0x001fea0003900000 */
[----:B------:R-:W0:Y:S02]  /*fbc0*/  @!P0 SYNCS.PHASECHK.TRANS64 P0, [R27+URZ+0x2a860], R2 ;  /* 0x02a860021b0085a7 */ /* 0x000e24000800007f */
[----:B0-----:R-:W-:Y:S05]  /*fbd0*/  @!P0 BRA `(.L_x_2559) ;  /* 0xfffffffc00f08947 */ /* 0x001fea000383ffff */
.L_x_2551:
[----:B------:R-:W-:Y:S05]  /*fbe0*/  BSYNC B0 ;  /* 0x0000000000007941 */ /* 0x000fea0003800000 */
.L_x_2550:
[----:B------:R-:W-:Y:S05]  /*fbf0*/  EXIT ;  /* 0x000000000000794d */ /* 0x000fea0003800000 */
.L_x_2419:
[----:B0-----:R-:W-:-:S04]  /*fc00*/  IMAD.U32 R3, RZ, RZ, UR39 ;  /* 0x00000027ff037e24 */ /* 0x001fc8000f8e00ff */
[----:B------:R0:W1:Y:S03]  /*fc10*/  SYNCS.PHASECHK.TRANS64.TRYWAIT P1, [R3+URZ+0x2a800], R0 ;  /* 0x02a80000030075a7 */ /* 0x000066000802017f */
[----:B-1----:R-:W-:Y:S05]  /*fc20*/  @!P1 NANOSLEEP.SYNCS 0x989680 ;  /* 0x009896800000995d */ /* 0x002fea0003900000 */
[----:B------:R-:W1:Y:S02]  /*fc30*/  @!P1 SYNCS.PHASECHK.TRANS64 P1, [R3+URZ+0x2a800], R0 ;  /* 0x02a80000030095a7 */ /* 0x000e64000802007f */
[----:B-1----:R-:W-:Y:S05]  /*fc40*/  @!P1 BRA `(.L_x_2419) ;  /* 0xfffffffc00ec9947 */ /* 0x002fea000383ffff */
[----:B------:R-:W-:Y:S05]  /*fc50*/  BRA `(.L_x_2560) ;  /* 0xffffff1800987947 */ /* 0x000fea000383ffff */
.L_x_2423:
[----:B-1----:R1:W2:Y:S02]  /*fc60*/  SYNCS.PHASECHK.TRANS64.TRYWAIT P1, [R0+URZ+0x2a830], R3 ;  /* 0x02a83003000075a7 */ /* 0x0022a4000802017f */
[----:B--2---:R-:W-:Y:S05]  /*fc70*/  @!P1 NANOSLEEP.SYNCS 0x989680 ;  /* 0x009896800000995d */ /* 0x004fea0003900000 */
[----:B------:R-:W2:Y:S02]  /*fc80*/  @!P1 SYNCS.PHASECHK.TRANS64 P1, [R0+URZ+0x2a830], R3 ;  /* 0x02a83003000095a7 */ /* 0x000ea4000802007f */
[----:B--2---:R-:W-:Y:S05]  /*fc90*/  @!P1 BRA `(.L_x_2423) ;  /* 0xfffffffc00f09947 */ /* 0x004fea000383ffff */
[----:B------:R-:W-:Y:S05]  /*fca0*/  BRA `(.L_x_2422) ;  /* 0xffffff1800b47947 */ /* 0x000fea000383ffff */
.L_x_2429:
[----:B-1----:R-:W-:-:S04]  /*fcb0*/  IMAD.U32 R3, RZ, RZ, UR6 ;  /* 0x00000006ff037e24 */ /* 0x002fc8000f8e00ff */
[----:B------:R1:W2:Y:S03]  /*fcc0*/  SYNCS.PHASECHK.TRANS64.TRYWAIT P1, [R3+URZ+0x2a830], R2 ;  /* 0x02a83002030075a7 */ /* 0x0002a6000802017f */
[----:B--2---:R-:W-:Y:S05]  /*fcd0*/  @!P1 NANOSLEEP.SYNCS 0x989680 ;  /* 0x009896800000995d */ /* 0x004fea0003900000 */
[----:B------:R-:W2:Y:S02]  /*fce0*/  @!P1 SYNCS.PHASECHK.TRANS64 P1, [R3+URZ+0x2a830], R2 ;  /* 0x02a83002030095a7 */ /* 0x000ea4000802007f */
[----:B--2---:R-:W-:Y:S05]  /*fcf0*/  @!P1 BRA `(.L_x_2429) ;  /* 0xfffffffc00ec9947 */ /* 0x004fea000383ffff */
[----:B------:R-:W-:Y:S05]  /*fd00*/  BRA `(.L_x_2428) ;  /* 0xffffff3800987947 */ /* 0x000fea000383ffff */
.L_x_2433:
[----:B-1----:R-:W-:-:S04]  /*fd10*/  MOV R3, UR5 ;  /* 0x0000000500037c02 */ /* 0x002fc80008000f00 */
[----:B------:R1:W3:Y:S03]  /*fd20*/  SYNCS.PHASECHK.TRANS64.TRYWAIT P1, [R3+URZ+0x2a850], R0 ;  /* 0x02a85000030075a7 */ /* 0x0002e6000802017f */
[----:B---3--:R-:W-:Y:S05]  /*fd30*/  @!P1 NANOSLEEP.SYNCS 0x989680 ;  /* 0x009896800000995d */ /* 0x008fea0003900000 */
[----:B------:R-:W3:Y:S02]  /*fd40*/  @!P1 SYNCS.PHASECHK.TRANS64 P1, [R3+URZ+0x2a850], R0 ;  /* 0x02a85000030095a7 */ /* 0x000ee4000802007f */
[----:B---3--:R-:W-:Y:S05]  /*fd50*/  @!P1 BRA `(.L_x_2433) ;  /* 0xfffffffc00ec9947 */ /* 0x008fea000383ffff */
[----:B------:R-:W-:Y:S05]  /*fd60*/  BRA `(.L_x_2432) ;  /* 0xffffff4000b07947 */ /* 0x000fea000383ffff */
.L_x_2441:
[----:B-1----:R-:W-:-:S04]  /*fd70*/  IMAD.U32 R3, RZ, RZ, UR5 ;  /* 0x00000005ff037e24 */ /* 0x002fc8000f8e00ff */
[----:B------:R1:W2:Y:S03]  /*fd80*/  SYNCS.PHASECHK.TRANS64.TRYWAIT P1, [R3+URZ+0x2a830], R2 ;  /* 0x02a83002030075a7 */ /* 0x0002a6000802017f */
[----:B--2---:R-:W-:Y:S05]  /*fd90*/  @!P1 NANOSLEEP.SYNCS 0x989680 ;  /* 0x009896800000995d */ /* 0x004fea0003900000 */
[----:B------:R-:W2:Y:S02]  /*fda0*/  @!P1 SYNCS.PHASECHK.TRANS64 P1, [R3+URZ+0x2a830], R2 ;  /* 0x02a83002030095a7 */ /* 0x000ea4000802007f */
[----:B--2---:R-:W-:Y:S05]  /*fdb0*/  @!P1 BRA `(.L_x_2441) ;  /* 0xfffffffc00ec9947 */ /* 0x004fea000383ffff */
[----:B------:R-:W-:Y:S05]  /*fdc0*/  BRA `(.L_x_2440) ;  /* 0xffffff5c00447947 */ /* 0x000fea000383ffff */
.L_x_2445:
[----:B-1----:R-:W-:-:S04]  /*fdd0*/  IMAD.U32 R3, RZ, RZ, UR5 ;  /* 0x00000005ff037e24 */ /* 0x002fc8000f8e00ff */
[----:B------:R1:W3:Y:S03]  /*fde0*/  SYNCS.PHASECHK.TRANS64.TRYWAIT P1, [R3+URZ+0x2a850], R0 ;  /* 0x02a85000030075a7 */ /* 0x0002e6000802017f */
[----:B---3--:R-:W-:Y:S05]  /*fdf0*/  @!P1 NANOSLEEP.SYNCS 0x989680 ;  /* 0x009896800000995d */ /* 0x008fea0003900000 */
[----:B------:R-:W3:Y:S02]  /*fe00*/  @!P1 SYNCS.PHASECHK.TRANS64 P1, [R3+URZ+0x2a850], R0 ;  /* 0x02a85000030095a7 */ /* 0x000ee4000802007f */
[----:B---3--:R-:W-:Y:S05]  /*fe10*/  @!P1 BRA `(.L_x_2445) ;  /* 0xfffffffc00ec9947 */ /* 0x008fea000383ffff */
[----:B------:R-:W-:Y:S05]  /*fe20*/  BRA `(.L_x_2444) ;  /* 0xffffff64005c7947 */ /* 0x000fea000383ffff */
.L_x_2452:
[----:B-1----:R-:W-:-:S04]  /*fe30*/  IMAD.U32 R7, RZ, RZ, UR5 ;  /* 0x00000005ff077e24 */ /* 0x002fc8000f8e00ff */
[----:B------:R1:W2:Y:S03]  /*fe40*/  SYNCS.PHASECHK.TRANS64.TRYWAIT P1, [R7+URZ+0x2a850], R0 ;  /* 0x02a85000070075a7 */ /* 0x0002a6000802017f */
[----:B--2---:R-:W-:Y:S05]  /*fe50*/  @!P1 NANOSLEEP.SYNCS 0x989680 ;  /* 0x009896800000995d */ /* 0x004fea0003900000 */
[----:B------:R-:W2:Y:S02]  /*fe60*/  @!P1 SYNCS.PHASECHK.TRANS64 P1, [R7+URZ+0x2a850], R0 ;  /* 0x02a85000070095a7 */ /* 0x000ea4000802007f */
[----:B--2---:R-:W-:Y:S05]  /*fe70*/  @!P1 BRA `(.L_x_2452) ;  /* 0xfffffffc00ec9947 */ /* 0x004fea000383ffff */
[----:B------:R-:W-:Y:S05]  /*fe80*/  BRA `(.L_x_2451) ;  /* 0xffffff7c00087947 */ /* 0x000fea000383ffff */
.L_x_2495:
[----:B------:R-:W-:Y:S01]  /*fe90*/  SHF.R.U32.HI R9, RZ, 0x5, R21 ;  /* 0x00000005ff097819 */ /* 0x000fe20000011615 */
[----:B------:R-:W-:Y:S01]  /*fea0*/  BSSY B0, `(.L_x_2561) ;  /* 0x0000009000007945 */ /* 0x000fe20003800000 */
[----:B------:R-:W-:Y:S02]  /*feb0*/  IMAD.MOV.U32 R12, RZ, RZ, RZ ;  /* 0x000000ffff0c7224 */ /* 0x000fe400078e00ff */
[----:B------:R-:W-:Y:S01]  /*fec0*/  LOP3.LUT R9, R9, 0x3, RZ, 0xc0, !PT ;  /* 0x0000000309097812 */ /* 0x000fe200078ec0ff */
[----:B------:R-:W-:Y:S02]  /*fed0*/  IMAD.MOV.U32 R11, RZ, RZ, 0x1f ;  /* 0x0000001fff0b7424 */ /* 0x000fe400078e00ff */
[----:B------:R-:W-:Y:S02]  /*fee0*/  IMAD.MOV.U32 R15, RZ, RZ, -0x1 ;  /* 0xffffffffff0f7424 */ /* 0x000fe400078e00ff */
[----:B------:R-:W-:-:S07]  /*fef0*/  IMAD.MOV.U32 R13, RZ, RZ, R9 ;  /* 0x000000ffff0d7224 */ /* 0x000fce00078e0009 */
[----:B-----5:R-:W-:Y:S05]  /*ff00*/  WARPSYNC.COLLECTIVE R15, `(.L_x_2562) ;  /* 0x000000000f087348 */ /* 0x020fea0003c00000 */
[----:B------:R0:W1:Y:S02]  /*ff10*/  SHFL.IDX P6, R14, R13, R12, R11 ;  /* 0x0000000c0d0e7389 */ /* 0x00006400000c000b */
[----:B01---5:R-:W-:Y:S01]  /*ff20*/  ENDCOLLECTIVE ;  /* 0x000000000000791b */ /* 0x023fe20003800000 */
.L_x_2562:
[----:B------:R-:W-:Y:S05]  /*ff30*/  BSYNC B0 ;  /* 0x0000000000007941 */ /* 0x000fea0003800000 */
.L_x_2561:
[----:B------:R-:W-:Y:S05]  /*ff40*/  BRA `(.L_x_2563) ;  /* 0xffffffbc00c87947 */ /* 0x000fea000383ffff */
.L_x_2498:
[----:B0-----:R0:W1:Y:S02]  /*ff50*/  SYNCS.PHASECHK.TRANS64.TRYWAIT P0, [R7+URZ+0x2a840], R2 ;  /* 0x02a84002070075a7 */ /* 0x001064000800017f */
[----:B-1----:R-:W-:Y:S05]  /*ff60*/  @!P0 NANOSLEEP.SYNCS 0x989680 ;  /* 0x009896800000895d */ /* 0x002fea0003900000 */
[----:B------:R-:W1:Y:S02]  /*ff70*/  @!P0 SYNCS.PHASECHK.TRANS64 P0, [R7+URZ+0x2a840], R2 ;  /* 0x02a84002070085a7 */ /* 0x000e64000800007f */
[----:B-1----:R-:W-:Y:S05]  /*ff80*/  @!P0 BRA `(.L_x_2498) ;  /* 0xfffffffc00f08947 */ /* 0x002fea000383ffff */
[----:B------:R-:W-:Y:S05]  /*ff90*/  BRA `(.L_x_2564) ;  /* 0xffffffc0003c7947 */ /* 0x000fea000383ffff */
.L_x_2499:
[----:B------:R-:W-:Y:S01]  /*ffa0*/  BSSY B0, `(.L_x_2565) ;  /* 0x0000008000007945 */ /* 0x000fe20003800000 */
[----:B------:R-:W-:Y:S01]  /*ffb0*/  MOV R13, R0 ;  /* 0x00000000000d7202 */ /* 0x000fe20000000f00 */
[----:B------:R-:W-:Y:S02]  /*ffc0*/  IMAD.MOV.U32 R12, RZ, RZ, RZ ;  /* 0x000000ffff0c7224 */ /* 0x000fe400078e00ff */
[----:B------:R-:W-:Y:S02]  /*ffd0*/  IMAD.MOV.U32 R11, RZ, RZ, 0x181f ;  /* 0x0000181fff0b7424 */ /* 0x000fe400078e00ff */
[----:B------:R-:W-:-:S07]  /*ffe0*/  IMAD.MOV.U32 R15, RZ, RZ, -0x1 ;  /* 0xffffffffff0f7424 */ /* 0x000fce00078e00ff */
[----:B------:R-:W-:Y:S05]  /*fff0*/  WARPSYNC.COLLECTIVE R15, `(.L_x_2566) ;  /* 0x000000000f087348 */ /* 0x000fea0003c00000 */
[----:B------:R0:W1:Y:S02]  /*10000*/  SHFL.IDX P6, R14, R13, R12, R11 ;  /* 0x0000000c0d0e7389 */ /* 0x00006400000c000b */
[----:B01----:R-:W-:Y:S01]  /*10010*/  ENDCOLLECTIVE ;  /* 0x000000000000791b */ /* 0x003fe20003800000 */
.L_x_2566:
[----:B------:R-:W-:Y:S05]  /*10020*/  BSYNC B0 ;  /* 0x0000000000007941 */ /* 0x000fea0003800000 */
.L_x_2565:
        /* <DEDUP_REMOVED lines=9> */
.L_x_2567:
[----:B------:R-:W-:Y:S02]  /*100c0*/  IMAD.MOV.U32 R13, RZ, RZ, R0 ;  /* 0x000000ffff0d7224 */ /* 0x000fe400078e0000 */
[----:B------:R-:W-:Y:S02]  /*100d0*/  IMAD.MOV.U32 R12, RZ, RZ, 0x1 ;  /* 0x00000001ff0c7424 */ /* 0x000fe400078e00ff */
[----:B------:R-:W-:-:S07]  /*100e0*/  IMAD.MOV.U32 R3, RZ, RZ, R14 ;  /* 0x000000ffff037224 */ /* 0x000fce00078e000e */
[----:B------:R-:W-:Y:S05]  /*100f0*/  WARPSYNC.COLLECTIVE R15, `(.L_x_2568) ;  /* 0x000000000f087348 */ /* 0x000fea0003c00000 */
[----:B------:R0:W1:Y:S02]  /*10100*/  SHFL.IDX P6, R14, R13, R12, R11 ;  /* 0x0000000c0d0e7389 */ /* 0x00006400000c000b */
[----:B01----:R-:W-:Y:S01]  /*10110*/  ENDCOLLECTIVE ;  /* 0x000000000000791b */ /* 0x003fe20003800000 */
.L_x_2568:
        /* <DEDUP_REMOVED lines=17> */
.L_x_2569:
[----:B------:R-:W-:Y:S02]  /*10230*/  @P1 IMAD R8, R5, 0x2, R22 ;  /* 0x0000000205081824 */ /* 0x000fe400078e0216 */
[----:B------:R-:W-:Y:S02]  /*10240*/  IMAD.MOV.U32 R13, RZ, RZ, R0 ;  /* 0x000000ffff0d7224 */ /* 0x000fe400078e0000 */
[----:B------:R-:W-:Y:S01]  /*10250*/  IMAD.MOV.U32 R12, RZ, RZ, 0x2 ;  /* 0x00000002ff0c7424 */ /* 0x000fe200078e00ff */
[----:B------:R-:W-:-:S07]  /*10260*/  MOV R3, R14 ;  /* 0x0000000e00037202 */ /* 0x000fce0000000f00 */
[----:B------:R-:W-:Y:S05]  /*10270*/  WARPSYNC.COLLECTIVE R15, `(.L_x_2570) ;  /* 0x000000000f087348 */ /* 0x000fea0003c00000 */
[----:B------:R0:W1:Y:S02]  /*10280*/  SHFL.IDX P6, R14, R13, R12, R11 ;  /* 0x0000000c0d0e7389 */ /* 0x00006400000c000b */
[----:B01----:R-:W-:Y:S01]  /*10290*/  ENDCOLLECTIVE ;  /* 0x000000000000791b */ /* 0x003fe20003800000 */
.L_x_2570:
        /* <DEDUP_REMOVED lines=17> */
.L_x_2571:
[----:B------:R-:W-:Y:S02]  /*103b0*/  @P1 IMAD R8, R5, 0x2, R22 ;  /* 0x0000000205081824 */ /* 0x000fe400078e0216 */
[----:B------:R-:W-:Y:S02]  /*103c0*/  IMAD.MOV.U32 R13, RZ, RZ, R0 ;  /* 0x000000ffff0d7224 */ /* 0x000fe400078e0000 */
[----:B------:R-:W-:Y:S02]  /*103d0*/  IMAD.MOV.U32 R12, RZ, RZ, 0x3 ;  /* 0x00000003ff0c7424 */ /* 0x000fe400078e00ff */
[----:B------:R-:W-:-:S07]  /*103e0*/  IMAD.MOV.U32 R3, RZ, RZ, R14 ;  /* 0x000000ffff037224 */ /* 0x000fce00078e000e */
[----:B------:R-:W-:Y:S05]  /*103f0*/  WARPSYNC.COLLECTIVE R15, `(.L_x_2572) ;  /* 0x000000000f087348 */ /* 0x000fea0003c00000 */
[----:B------:R0:W1:Y:S02]  /*10400*/  SHFL.IDX P6, R14, R13, R12, R11 ;  /* 0x0000000c0d0e7389 */ /* 0x00006400000c000b */
[----:B01----:R-:W-:Y:S01]  /*10410*/  ENDCOLLECTIVE ;  /* 0x000000000000791b */ /* 0x003fe20003800000 */
.L_x_2572:
        /* <DEDUP_REMOVED lines=17> */
.L_x_2573:
[----:B------:R-:W-:Y:S01]  /*10530*/  @P1 LEA R8, R5, R22, 0x1 ;  /* 0x0000001605081211 */ /* 0x000fe200078e08ff */
[----:B------:R-:W-:Y:S02]  /*10540*/  IMAD.MOV.U32 R13, RZ, RZ, R0 ;  /* 0x000000ffff0d7224 */ /* 0x000fe400078e0000 */
[----:B------:R-:W-:Y:S02]  /*10550*/  IMAD.MOV.U32 R12, RZ, RZ, 0x4 ;  /* 0x00000004ff0c7424 */ /* 0x000fe400078e00ff */
[----:B------:R-:W-:-:S07]  /*10560*/  IMAD.MOV.U32 R3, RZ, RZ, R14 ;  /* 0x000000ffff037224 */ /* 0x000fce00078e000e */
[----:B------:R-:W-:Y:S05]  /*10570*/  WARPSYNC.COLLECTIVE R15, `(.L_x_2574) ;  /* 0x000000000f087348 */ /* 0x000fea0003c00000 */
[----:B------:R0:W1:Y:S02]  /*10580*/  SHFL.IDX P6, R14, R13, R12, R11 ;  /* 0x0000000c0d0e7389 */ /* 0x00006400000c000b */
[----:B01----:R-:W-:Y:S01]  /*10590*/  ENDCOLLECTIVE ;  /* 0x000000000000791b */ /* 0x003fe20003800000 */
.L_x_2574:
        /* <DEDUP_REMOVED lines=17> */
.L_x_2575:
[----:B------:R-:W-:Y:S01]  /*106b0*/  @P1 IMAD R8, R5, 0x2, R22 ;  /* 0x0000000205081824 */ /* 0x000fe200078e0216 */
[----:B------:R-:W-:Y:S01]  /*106c0*/  MOV R13, R0 ;  /* 0x00000000000d7202 */ /* 0x000fe20000000f00 */
[----:B------:R-:W-:Y:S02]  /*106d0*/  IMAD.MOV.U32 R12, RZ, RZ, 0x5 ;  /* 0x00000005ff0c7424 */ /* 0x000fe400078e00ff */
[----:B------:R-:W-:-:S07]  /*106e0*/  IMAD.MOV.U32 R3, RZ, RZ, R14 ;  /* 0x000000ffff037224 */ /* 0x000fce00078e000e */
[----:B------:R-:W-:Y:S05]  /*106f0*/  WARPSYNC.COLLECTIVE R15, `(.L_x_2576) ;  /* 0x000000000f087348 */ /* 0x000fea0003c00000 */
[----:B------:R0:W1:Y:S02]  /*10700*/  SHFL.IDX P6, R14, R13, R12, R11 ;  /* 0x0000000c0d0e7389 */ /* 0x00006400000c000b */
[----:B01----:R-:W-:Y:S01]  /*10710*/  ENDCOLLECTIVE ;  /* 0x000000000000791b */ /* 0x003fe20003800000 */
.L_x_2576:
        /* <DEDUP_REMOVED lines=10> */
.L_x_2577:
        /* <DEDUP_REMOVED lines=8> */
.L_x_2504:
[----:B------:R-:W-:Y:S01]  /*10840*/  IMAD.MOV.U32 R13, RZ, RZ, R4 ;  /* 0x000000ffff0d7224 */ /* 0x000fe200078e0004 */
[----:B------:R-:W-:Y:S01]  /*10850*/  MOV R15, 0xffffffff ;  /* 0xffffffff000f7802 */ /* 0x000fe20000000f00 */
[----:B------:R-:W-:Y:S02]  /*10860*/  IMAD.MOV.U32 R12, RZ, RZ, RZ ;  /* 0x000000ffff0c7224 */ /* 0x000fe400078e00ff */
[----:B------:R-:W-:Y:S02]  /*10870*/  IMAD.MOV.U32 R11, RZ, RZ, 0x181f ;  /* 0x0000181fff0b7424 */ /* 0x000fe400078e00ff */
[----:B-----5:R-:W-:Y:S02]  /*10880*/  IMAD R5, R10, R6, RZ ;  /* 0x000000060a057224 */ /* 0x020fe400078e02ff */
[----:B------:R-:W-:-:S07]  /*10890*/  IMAD R17, R17, 0x80, R9 ;  /* 0x0000008011117824 */ /* 0x000fce00078e0209 */
[----:B------:R-:W-:Y:S05]  /*108a0*/  WARPSYNC.COLLECTIVE R15, `(.L_x_2579) ;  /* 0x000000000f087348 */ /* 0x000fea0003c00000 */
[----:B------:R0:W1:Y:S02]  /*108b0*/  SHFL.IDX P6, R14, R13, R12, R11 ;  /* 0x0000000c0d0e7389 */ /* 0x00006400000c000b */
[----:B01----:R-:W-:Y:S01]  /*108c0*/  ENDCOLLECTIVE ;  /* 0x000000000000791b */ /* 0x003fe20003800000 */
.L_x_2579:
[C---:B------:R-:W-:Y:S01]  /*108d0*/  VIADD R6, R17.reuse, 0x10 ;  /* 0x0000001011067836 */ /* 0x040fe20000000000 */
[----:B------:R-:W-:Y:S01]  /*108e0*/  ISETP.GE.AND P1, PT, R17, R5, PT ;  /* 0x000000051100720c */ /* 0x000fe20003f26270 */
[----:B------:R-:W-:Y:S02]  /*108f0*/  IMAD.MOV.U32 R13, RZ, RZ, R0 ;  /* 0x000000ffff0d7224 */ /* 0x000fe400078e0000 */
[----:B------:R-:W-:-:S10]  /*10900*/  IMAD.MOV.U32 R2, RZ, RZ, R14 ;  /* 0x000000ffff027224 */ /* 0x000fd400078e000e */
[----:B------:R-:W-:Y:S05]  /*10910*/  WARPSYNC.COLLECTIVE R15, `(.L_x_2580) ;  /* 0x000000000f087348 */ /* 0x000fea0003c00000 */
[----:B------:R0:W1:Y:S02]  /*10920*/  SHFL.IDX P6, R14, R13, R12, R11 ;  /* 0x0000000c0d0e7389 */ /* 0x00006400000c000b */
[----:B01----:R-:W-:Y:S01]  /*10930*/  ENDCOLLECTIVE ;  /* 0x000000000000791b */ /* 0x003fe20003800000 */
.L_x_2580:
[----:B------:R-:W-:Y:S01]  /*10940*/  IMAD.MOV.U32 R13, RZ, RZ, R4 ;  /* 0x000000ffff0d7224 */ /* 0x000fe200078e0004 */
[----:B------:R-:W-:Y:S02]  /*10950*/  MOV R12, 0x1 ;  /* 0x00000001000c7802 */ /* 0x000fe40000000f00 */
[----:B------:R-:W-:-:S05]  /*10960*/  @!P1 LEA R14, P4, R8, R14, 0x1 ;  /* 0x0000000e080e9211 */ /* 0x000fca00078808ff */
[----:B------:R-:W-:Y:S02]  /*10970*/  @!P1 IMAD.X R3, RZ, RZ, R2, P4 ;  /* 0x000000ffff039224 */ /* 0x000fe400020e0602 */
[----:B------:R-:W-:-:S07]  /*10980*/  @!P1 IMAD.MOV.U32 R2, RZ, RZ, R14 ;  /* 0x000000ffff029224 */ /* 0x000fce00078e000e */
[----:B------:R-:W-:Y:S05]  /*10990*/  WARPSYNC.COLLECTIVE R15, `(.L_x_2581) ;  /* 0x000000000f087348 */ /* 0x000fea0003c00000 */
[----:B------:R0:W1:Y:S02]  /*109a0*/  SHFL.IDX P6, R14, R13, R12, R11 ;  /* 0x0000000c0d0e7389 */ /* 0x00006400000c000b */
[----:B01----:R-:W-:Y:S01]  /*109b0*/  ENDCOLLECTIVE ;  /* 0x000000000000791b */ /* 0x003fe20003800000 */
.L_x_2581:
[----:B------:R-:W-:Y:S01]  /*109c0*/  @!PT LDS RZ, [RZ] ;  /* 0x00000000fffff984 */ /* 0x000fe20000000800 */
[----:B------:R-:W-:Y:S01]  /*109d0*/  @!PT LDS RZ, [RZ] ;  /* 0x00000000fffff984 */ /* 0x000fe20000000800 */
[----:B------:R-:W-:Y:S01]  /*109e0*/  @!PT LDS RZ, [RZ] ;  /* 0x00000000fffff984 */ /* 0x000fe20000000800 */
[----:B------:R-:W-:Y:S04]  /*109f0*/  @!P1 LDGSTS.E.BYPASS.LTC128B.128 [R34+0xc400], desc[UR36][R2.64], !P3 ;  /* 0x0c40000002229fae */ /* 0x000fe8000d901d64 */
[----:B------:R-:W-:Y:S04]  /*10a00*/  @!P1 LDGSTS.E.BYPASS.LTC128B.128 [R34+0x10400], desc[UR36][R2.64+0x80], !P2 ;  /* 0x1040008002229fae */ /* 0x000fe8000d101d64 */
[----:B------:R0:W-:Y:S01]  /*10a10*/  @!P1 LDGSTS.E.BYPASS.LTC128B.128 [R34+0x14400], desc[UR36][R2.64+0x100], !P0 ;  /* 0x1440010002229fae */ /* 0x0001e2000c101d64 */
[----:B------:R-:W-:Y:S01]  /*10a20*/  ISETP.GE.AND P1, PT, R6, R5, PT ;  /* 0x000000050600720c */ /* 0x000fe20003f26270 */
[----:B------:R-:W-:-:S02]  /*10a30*/  IMAD.MOV.U32 R13, RZ, RZ, R0 ;  /* 0x000000ffff0d7224 */ /* 0x000fc400078e0000 */
[----:B------:R-:W-:Y:S02]  /*10a40*/  VIADD R6, R17, 0x20 ;  /* 0x0000002011067836 */ /* 0x000fe40000000000 */
[----:B0-----:R-:W-:-:S08]  /*10a50*/  IMAD.MOV.U32 R2, RZ, RZ, R14 ;  /* 0x000000ffff027224 */ /* 0x001fd000078e000e */
[----:B------:R-:W-:Y:S05]  /*10a60*/  WARPSYNC.COLLECTIVE R15, `(.L_x_2582) ;  /* 0x000000000f087348 */ /* 0x000fea0003c00000 */
[----:B------:R0:W1:Y:S02]  /*10a70*/  SHFL.IDX P6, R14, R13, R12, R11 ;  /* 0x0000000c0d0e7389 */ /* 0x00006400000c000b */
[----:B01----:R-:W-:Y:S01]  /*10a80*/  ENDCOLLECTIVE ;  /* 0x000000000000791b */ /* 0x003fe20003800000 */
.L_x_2582:
        /* <DEDUP_REMOVED lines=8> */
.L_x_2583:
[----:B------:R-:W-:-:S05]  /*10b10*/  @!P1 IMAD.MOV.U32 R3, RZ, RZ, R7 ;  /* 0x000000ffff039224 */ /* 0x000fca00078e0007 */
[----:B------:R-:W-:Y:S01]  /*10b20*/  @!PT LDS RZ, [RZ] ;  /* 0x00000000fffff984 */ /* 0x000fe20000000800 */
[----:B------:R-:W-:Y:S01]  /*10b30*/  @!PT LDS RZ, [RZ] ;  /* 0x00000000fffff984 */ /* 0x000fe20000000800 */
[----:B------:R-:W-:Y:S01]  /*10b40*/  @!PT LDS RZ, [RZ] ;  /* 0x00000000fffff984 */ /* 0x000fe20000000800 */
[----:B------:R-:W-:Y:S04]  /*10b50*/  @!P1 LDGSTS.E.BYPASS.LTC128B.128 [R34+0xcc00], desc[UR36][R2.64], !P3 ;  /* 0x0cc0000002229fae */ /* 0x000fe8000d901d64 */
[----:B------:R-:W-:Y:S01]  /*10b60*/  @!P1 LDGSTS.E.BYPASS.LTC128B.128 [R34+0x10c00], desc[UR36][R2.64+0x80], !P2 ;  /* 0x10c0008002229fae */ /* 0x000fe2000d101d64 */
[----:B------:R-:W-:-:S03]  /*10b70*/  IMAD.MOV.U32 R13, RZ, RZ, R0 ;  /* 0x000000ffff0d7224 */ /* 0x000fc600078e0000 */
[----:B------:R0:W-:Y:S01]  /*10b80*/  @!P1 LDGSTS.E.BYPASS.LTC128B.128 [R34+0x14c00], desc[UR36][R2.64+0x100], !P0 ;  /* 0x14c0010002229fae */ /* 0x0001e2000c101d64 */
[----:B------:R-:W-:Y:S01]  /*10b90*/  ISETP.GE.AND P1, PT, R6, R5, PT ;  /* 0x000000050600720c */ /* 0x000fe20003f26270 */
[----:B------:R-:W-:Y:S02]  /*10ba0*/  VIADD R6, R17, 0x30 ;  /* 0x0000003011067836 */ /* 0x000fe40000000000 */
[----:B0-----:R-:W-:-:S10]  /*10bb0*/  IMAD.MOV.U32 R2, RZ, RZ, R14 ;  /* 0x000000ffff027224 */ /* 0x001fd400078e000e */
[----:B------:R-:W-:Y:S05]  /*10bc0*/  WARPSYNC.COLLECTIVE R15, `(.L_x_2584) ;  /* 0x000000000f087348 */ /* 0x000fea0003c00000 */
[----:B------:R0:W1:Y:S02]  /*10bd0*/  SHFL.IDX P6, R14, R13, R12, R11 ;  /* 0x0000000c0d0e7389 */ /* 0x00006400000c000b */
[----:B01----:R-:W-:Y:S01]  /*10be0*/  ENDCOLLECTIVE ;  /* 0x000000000000791b */ /* 0x003fe20003800000 */
.L_x_2584:
        /* <DEDUP_REMOVED lines=8> */
.L_x_2585:
        /* <DEDUP_REMOVED lines=14> */
.L_x_2586:
        /* <DEDUP_REMOVED lines=8> */
.L_x_2587:
        /* <DEDUP_REMOVED lines=14> */
.L_x_2588:
        /* <DEDUP_REMOVED lines=8> */
.L_x_2589:
        /* <DEDUP_REMOVED lines=14> */
.L_x_2590:
        /* <DEDUP_REMOVED lines=8> */
.L_x_2591:
        /* <DEDUP_REMOVED lines=9> */
[----:B0-----:R-:W-:-:S12]  /*11120*/  IMAD.MOV.U32 R2, RZ, RZ, R14 ;  /* 0x000000ffff027224 */ /* 0x001fd800078e000e */
[----:B------:R-:W-:Y:S05]  /*11130*/  WARPSYNC.COLLECTIVE R15, `(.L_x_2592) ;  /* 0x000000000f087348 */ /* 0x000fea0003c00000 */
[----:B------:R0:W1:Y:S02]  /*11140*/  SHFL.IDX P6, R14, R13, R12, R11 ;  /* 0x0000000c0d0e7389 */ /* 0x00006400000c000b */
[----:B01----:R-:W-:Y:S01]  /*11150*/  ENDCOLLECTIVE ;  /* 0x000000000000791b */ /* 0x003fe20003800000 */
.L_x_2592:
        /* <DEDUP_REMOVED lines=8> */
.L_x_2593:
        /* <DEDUP_REMOVED lines=8> */
[----:B------:R-:W-:-:S07]  /*11260*/  MOV R4, R14 ;  /* 0x0000000e00047202 */ /* 0x000fce0000000f00 */
[----:B0-----:R-:W-:Y:S05]  /*11270*/  WARPSYNC.COLLECTIVE R15, `(.L_x_2594) ;  /* 0x000000000f087348 */ /* 0x001fea0003c00000 */
[----:B------:R1:W2:Y:S02]  /*11280*/  SHFL.IDX P6, R14, R13, R12, R11 ;  /* 0x0000000c0d0e7389 */ /* 0x0002a400000c000b */
[----:B012---:R-:W-:Y:S01]  /*11290*/  ENDCOLLECTIVE ;  /* 0x000000000000791b */ /* 0x007fe20003800000 */
.L_x_2594:
[----:B------:R-:W-:Y:S05]  /*112a0*/  BRA `(.L_x_2595) ;  /* 0xffffffc000187947 */ /* 0x000fea000383ffff */
.L_x_2509:
[----:B0-----:R0:W1:Y:S02]  /*112b0*/  SYNCS.PHASECHK.TRANS64.TRYWAIT P0, [R22+URZ+0x2a820], R3 ;  /* 0x02a82003160075a7 */ /* 0x001064000800017f */
[----:B-1----:R-:W-:Y:S05]  /*112c0*/  @!P0 NANOSLEEP.SYNCS 0x989680 ;  /* 0x009896800000895d */ /* 0x002fea0003900000 */
[----:B------:R-:W1:Y:S02]  /*112d0*/  @!P0 SYNCS.PHASECHK.TRANS64 P0, [R22+URZ+0x2a820], R3 ;  /* 0x02a82003160085a7 */ /* 0x000e64000800007f */
[----:B-1----:R-:W-:Y:S05]  /*112e0*/  @!P0 BRA `(.L_x_2509) ;  /* 0xfffffffc00f08947 */ /* 0x002fea000383ffff */
[----:B------:R-:W-:Y:S05]  /*112f0*/  BRA `(.L_x_2596) ;  /* 0xffffffc000887947 */ /* 0x000fea000383ffff */
.L_x_2514:
[----:B0-----:R0:W1:Y:S02]  /*11300*/  SYNCS.PHASECHK.TRANS64.TRYWAIT P0, [R5+URZ+0x2a840], R0 ;  /* 0x02a84000050075a7 */ /* 0x001064000800017f */
[----:B-1----:R-:W-:Y:S05]  /*11310*/  @!P0 NANOSLEEP.SYNCS 0x989680 ;  /* 0x009896800000895d */ /* 0x002fea0003900000 */
[----:B------:R-:W1:Y:S02]  /*11320*/  @!P0 SYNCS.PHASECHK.TRANS64 P0, [R5+URZ+0x2a840], R0 ;  /* 0x02a84000050085a7 */ /* 0x000e64000800007f */
[----:B-1----:R-:W-:Y:S05]  /*11330*/  @!P0 BRA `(.L_x_2514) ;  /* 0xfffffffc00f08947 */ /* 0x002fea000383ffff */
[----:B------:R-:W-:Y:S05]  /*11340*/  BRA `(.L_x_2597) ;  /* 0xffffffc400547947 */ /* 0x000fea000383ffff */
.L_x_2515:
[----:B------:R-:W-:Y:S01]  /*11350*/  BSSY B1, `(.L_x_2598) ;  /* 0x0000008000017945 */ /* 0x000fe20003800000 */
[----:B------:R-:W-:Y:S02]  /*11360*/  IMAD.MOV.U32 R13, RZ, RZ, R8 ;  /* 0x000000ffff0d7224 */ /* 0x000fe400078e0008 */
[----:B------:R-:W-:Y:S02]  /*11370*/  IMAD.MOV.U32 R12, RZ, RZ, RZ ;  /* 0x000000ffff0c7224 */ /* 0x000fe400078e00ff */
[----:B------:R-:W-:Y:S02]  /*11380*/  IMAD.MOV.U32 R11, RZ, RZ, 0x181f ;  /* 0x0000181fff0b7424 */ /* 0x000fe400078e00ff */
[----:B------:R-:W-:-:S07]  /*11390*/  IMAD.MOV.U32 R15, RZ, RZ, -0x1 ;  /* 0xffffffffff0f7424 */ /* 0x000fce00078e00ff */
[----:B--2---:R-:W-:Y:S05]  /*113a0*/  WARPSYNC.COLLECTIVE R15, `(.L_x_2599) ;  /* 0x000000000f087348 */ /* 0x004fea0003c00000 */
[----:B--2---:R0:W1:Y:S02]  /*113b0*/  SHFL.IDX P6, R14, R13, R12, R11 ;  /* 0x0000000c0d0e7389 */ /* 0x00406400000c000b */
[----:B01----:R-:W-:Y:S01]  /*113c0*/  ENDCOLLECTIVE ;  /* 0x000000000000791b */ /* 0x003fe20003800000 */
.L_x_2599:
[----:B------:R-:W-:Y:S05]  /*113d0*/  BSYNC B1 ;  /* 0x0000000000017941 */ /* 0x000fea0003800000 */
.L_x_2598:
        /* <DEDUP_REMOVED lines=10> */
.L_x_2600:
[----:B------:R-:W-:Y:S01]  /*11480*/  MOV R13, R8 ;  /* 0x00000008000d7202 */ /* 0x000fe20000000f00 */
[----:B------:R-:W-:Y:S02]  /*11490*/  IMAD.MOV.U32 R12, RZ, RZ, 0x1 ;  /* 0x00000001ff0c7424 */ /* 0x000fe400078e00ff */
[----:B------:R-:W-:Y:S02]  /*114a0*/  IMAD.SHL.U32 R35, R35, 0x8, RZ ;  /* 0x0000000823237824 */ /* 0x000fe400078e00ff */
[----:B------:R-:W-:-:S07]  /*114b0*/  IMAD.MOV.U32 R2, RZ, RZ, R14 ;  /* 0x000000ffff027224 */ /* 0x000fce00078e000e */
[----:B------:R-:W-:Y:S05]  /*114c0*/  WARPSYNC.COLLECTIVE R15, `(.L_x_2601) ;  /* 0x000000000f087348 */ /* 0x000fea0003c00000 */
[----:B------:R0:W1:Y:S02]  /*114d0*/  SHFL.IDX P6, R14, R13, R12, R11 ;  /* 0x0000000c0d0e7389 */ /* 0x00006400000c000b */
[----:B01----:R-:W-:Y:S01]  /*114e0*/  ENDCOLLECTIVE ;  /* 0x000000000000791b */ /* 0x003fe20003800000 */
.L_x_2601:
[----:B------:R-:W-:-:S05]  /*114f0*/  LOP3.LUT R35, R35, 0x38, RZ, 0xc0, !PT ;  /* 0x0000003823237812 */ /* 0x000fca00078ec0ff */
[----:B------:R-:W-:-:S05]  /*11500*/  IMAD.SHL.U32 R0, R35, 0x2, RZ ;  /* 0x0000000223007824 */ /* 0x000fca00078e00ff */
[----:B------:R-:W-:Y:S01]  /*11510*/  IADD3 R2, P0, R2, R0, RZ ;  /* 0x0000000002027210 */ /* 0x000fe20007f1e0ff */
[----:B------:R-:W-:-:S04]  /*11520*/  IMAD.MOV.U32 R13, RZ, RZ, R9 ;  /* 0x000000ffff0d7224 */ /* 0x000fc800078e0009 */
[----:B------:R-:W-:-:S05]  /*11530*/  IMAD.X R3, RZ, RZ, R3, P0 ;  /* 0x000000ffff037224 */ /* 0x000fca00000e0603 */
        /* <DEDUP_REMOVED lines=10> */
.L_x_2602:
[----:B------:R-:W-:Y:S02]  /*115e0*/  IMAD.MOV.U32 R13, RZ, RZ, R8 ;  /* 0x000000ffff0d7224 */ /* 0x000fe400078e0008 */
[----:B------:R-:W-:Y:S02]  /*115f0*/  IMAD.MOV.U32 R12, RZ, RZ, 0x2 ;  /* 0x00000002ff0c7424 */ /* 0x000fe400078e00ff */
[----:B------:R-:W-:-:S07]  /*11600*/  IMAD.MOV.U32 R2, RZ, RZ, R14 ;  /* 0x000000ffff027224 */ /* 0x000fce00078e000e */
[----:B------:R-:W-:Y:S05]  /*11610*/  WARPSYNC.COLLECTIVE R15, `(.L_x_2603) ;  /* 0x000000000f087348 */ /* 0x000fea0003c00000 */
[----:B------:R0:W1:Y:S02]  /*11620*/  SHFL.IDX P6, R14, R13, R12, R11 ;  /* 0x0000000c0d0e7389 */ /* 0x00006400000c000b */
[----:B01----:R-:W-:Y:S01]  /*11630*/  ENDCOLLECTIVE ;  /* 0x000000000000791b */ /* 0x003fe20003800000 */
.L_x_2603:
        /* <DEDUP_REMOVED lines=9> */
[----:B------:R-:W-:-:S07]  /*116d0*/  MOV R35, R14 ;  /* 0x0000000e00237202 */ /* 0x000fce0000000f00 */
[----:B0-----:R-:W-:Y:S05]  /*116e0*/  WARPSYNC.COLLECTIVE R15, `(.L_x_2604) ;  /* 0x000000000f087348 */ /* 0x001fea0003c00000 */
[----:B------:R1:W2:Y:S02]  /*116f0*/  SHFL.IDX P6, R14, R13, R12, R11 ;  /* 0x0000000c0d0e7389 */ /* 0x0002a400000c000b */
[----:B012---:R-:W-:Y:S01]  /*11700*/  ENDCOLLECTIVE ;  /* 0x000000000000791b */ /* 0x007fe20003800000 */
.L_x_2604:
[----:B------:R-:W-:Y:S02]  /*11710*/  IMAD.MOV.U32 R13, RZ, RZ, R8 ;  /* 0x000000ffff0d7224 */ /* 0x000fe400078e0008 */
[----:B------:R-:W-:Y:S02]  /*11720*/  IMAD.MOV.U32 R12, RZ, RZ, 0x3 ;  /* 0x00000003ff0c7424 */ /* 0x000fe400078e00ff */
[----:B------:R-:W-:-:S07]  /*11730*/  IMAD.MOV.U32 R2, RZ, RZ, R14 ;  /* 0x000000ffff027224 */ /* 0x000fce00078e000e */
[----:B------:R-:W-:Y:S05]  /*11740*/  WARPSYNC.COLLECTIVE R15, `(.L_x_2605) ;  /* 0x000000000f087348 */ /* 0x000fea0003c00000 */
[----:B------:R0:W1:Y:S02]  /*11750*/  SHFL.IDX P6, R14, R13, R12, R11 ;  /* 0x0000000c0d0e7389 */ /* 0x00006400000c000b */
[----:B01----:R-:W-:Y:S01]  /*11760*/  ENDCOLLECTIVE ;  /* 0x000000000000791b */ /* 0x003fe20003800000 */
.L_x_2605:
        /* <DEDUP_REMOVED lines=13> */
.L_x_2606:
[----:B------:R-:W-:Y:S02]  /*11840*/  IMAD.MOV.U32 R13, RZ, RZ, R8 ;  /* 0x000000ffff0d7224 */ /* 0x000fe400078e0008 */
[----:B------:R-:W-:Y:S01]  /*11850*/  IMAD.MOV.U32 R12, RZ, RZ, 0x4 ;  /* 0x00000004ff0c7424 */ /* 0x000fe200078e00ff */
[----:B------:R-:W-:-:S07]  /*11860*/  MOV R2, R14 ;  /* 0x0000000e00027202 */ /* 0x000fce0000000f00 */
[----:B------:R-:W-:Y:S05]  /*11870*/  WARPSYNC.COLLECTIVE R15, `(.L_x_2607) ;  /* 0x000000000f087348 */ /* 0x000fea0003c00000 */
[----:B------:R0:W1:Y:S02]  /*11880*/  SHFL.IDX P6, R14, R13, R12, R11 ;  /* 0x0000000c0d0e7389 */ /* 0x00006400000c000b */
[----:B01----:R-:W-:Y:S01]  /*11890*/  ENDCOLLECTIVE ;  /* 0x000000000000791b */ /* 0x003fe20003800000 */
.L_x_2607:
        /* <DEDUP_REMOVED lines=13> */
.L_x_2608:
[----:B------:R-:W-:Y:S01]  /*11970*/  MOV R13, R8 ;  /* 0x00000008000d7202 */ /* 0x000fe20000000f00 */
[----:B------:R-:W-:Y:S02]  /*11980*/  IMAD.MOV.U32 R12, RZ, RZ, 0x5 ;  /* 0x00000005ff0c7424 */ /* 0x000fe400078e00ff */
[----:B------:R-:W-:-:S07]  /*11990*/  IMAD.MOV.U32 R2, RZ, RZ, R14 ;  /* 0x000000ffff027224 */ /* 0x000fce00078e000e */
[----:B------:R-:W-:Y:S05]  /*119a0*/  WARPSYNC.COLLECTIVE R15, `(.L_x_2609) ;  /* 0x000000000f087348 */ /* 0x000fea0003c00000 */
[----:B------:R0:W1:Y:S02]  /*119b0*/  SHFL.IDX P6, R14, R13, R12, R11 ;  /* 0x0000000c0d0e7389 */ /* 0x00006400000c000b */
[----:B01----:R-:W-:Y:S01]  /*119c0*/  ENDCOLLECTIVE ;  /* 0x000000000000791b */ /* 0x003fe20003800000 */
.L_x_2609:
        /* <DEDUP_REMOVED lines=13> */
.L_x_2610:
[----:B------:R-:W-:Y:S01]  /*11aa0*/  IMAD.MOV.U32 R2, RZ, RZ, R14 ;  /* 0x000000ffff027224 */ /* 0x000fe200078e000e */
[----:B------:R-:W-:Y:S06]  /*11ab0*/  BRA `(.L_x_2611) ;  /* 0xffffffc0008c7947 */ /* 0x000fec000383ffff */
.L_x_2520:
[----:B-1----:R1:W3:Y:S02]  /*11ac0*/  SYNCS.PHASECHK.TRANS64.TRYWAIT P0, [R5+URZ+0x2a860], R2 ;  /* 0x02a86002050075a7 */ /* 0x0022e4000800017f */
[----:B---3--:R-:W-:Y:S05]  /*11ad0*/  @!P0 NANOSLEEP.SYNCS 0x989680 ;  /* 0x009896800000895d */ /* 0x008fea0003900000 */
[----:B------:R-:W3:Y:S02]  /*11ae0*/  @!P0 SYNCS.PHASECHK.TRANS64 P0, [R5+URZ+0x2a860], R2 ;  /* 0x02a86002050085a7 */ /* 0x000ee4000800007f */
[----:B---3--:R-:W-:Y:S05]  /*11af0*/  @!P0 BRA `(.L_x_2520) ;  /* 0xfffffffc00f08947 */ /* 0x008fea000383ffff */
[----:B------:R-:W-:Y:S05]  /*11b00*/  BRA `(.L_x_2612) ;  /* 0xffffffc000e87947 */ /* 0x000fea000383ffff */
.L_x_2521:
[----:B------:R-:W-:Y:S01]  /*11b10*/  BSSY B1, `(.L_x_2613) ;  /* 0x0000008000017945 */ /* 0x000fe20003800000 */
[----:B------:R-:W-:Y:S01]  /*11b20*/  IMAD.MOV.U32 R13, RZ, RZ, R25 ;  /* 0x000000ffff0d7224 */ /* 0x000fe200078e0019 */
[----:B------:R-:W-:Y:S01]  /*11b30*/  MOV R15, 0xffffffff ;  /* 0xffffffff000f7802 */ /* 0x000fe20000000f00 */
[----:B------:R-:W-:Y:S02]  /*11b40*/  IMAD.MOV.U32 R12, RZ, RZ, RZ ;  /* 0x000000ffff0c7224 */ /* 0x000fe400078e00ff */
[----:B------:R-:W-:-:S07]  /*11b50*/  IMAD.MOV.U32 R11, RZ, RZ, 0x181f ;  /* 0x0000181fff0b7424 */ /* 0x000fce00078e00ff */
[----:B-12---:R-:W-:Y:S05]  /*11b60*/  WARPSYNC.COLLECTIVE R15, `(.L_x_2614) ;  /* 0x000000000f087348 */ /* 0x006fea0003c00000 */
[----:B--2---:R0:W2:Y:S02]  /*11b70*/  SHFL.IDX P6, R14, R13, R12, R11 ;  /* 0x0000000c0d0e7389 */ /* 0x0040a400000c000b */
[----:B012---:R-:W-:Y:S01]  /*11b80*/  ENDCOLLECTIVE ;  /* 0x000000000000791b */ /* 0x007fe20003800000 */
.L_x_2614:
[----:B------:R-:W-:Y:S05]  /*11b90*/  BSYNC B1 ;  /* 0x0000000000017941 */ /* 0x000fea0003800000 */
.L_x_2613:
[----:B------:R-:W-:Y:S01]  /*11ba0*/  IMAD.MOV.U32 R13, RZ, RZ, R24 ;  /* 0x000000ffff0d7224 */ /* 0x000fe200078e0018 */
[----:B------:R-:W-:Y:S01]  /*11bb0*/  LEA R4, R4, R22, 0x1 ;  /* 0x0000001604047211 */ /* 0x000fe200078e08ff */
[----:B------:R-:W-:Y:S02]  /*11bc0*/  IMAD.MOV.U32 R12, RZ, RZ, RZ ;  /* 0x000000ffff0c7224 */ /* 0x000fe400078e00ff */
[----:B------:R-:W-:Y:S02]  /*11bd0*/  IMAD.MOV.U32 R11, RZ, RZ, 0x181f ;  /* 0x0000181fff0b7424 */ /* 0x000fe400078e00ff */
[----:B------:R-:W-:Y:S02]  /*11be0*/  IMAD.MOV.U32 R15, RZ, RZ, -0x1 ;  /* 0xffffffffff0f7424 */ /* 0x000fe400078e00ff */
[----:B------:R-:W-:-:S07]  /*11bf0*/  IMAD.MOV.U32 R3, RZ, RZ, R14 ;  /* 0x000000ffff037224 */ /* 0x000fce00078e000e */
[----:B------:R-:W-:Y:S05]  /*11c00*/  WARPSYNC.COLLECTIVE R15, `(.L_x_2615) ;  /* 0x000000000f087348 */ /* 0x000fea0003c00000 */
[----:B------:R0:W1:Y:S02]  /*11c10*/  SHFL.IDX P6, R14, R13, R12, R11 ;  /* 0x0000000c0d0e7389 */ /* 0x00006400000c000b */
[----:B01----:R-:W-:Y:S01]  /*11c20*/  ENDCOLLECTIVE ;  /* 0x000000000000791b */ /* 0x003fe20003800000 */
.L_x_2615:
[----:B------:R-:W-:Y:S02]  /*11c30*/  IMAD.MOV.U32 R13, RZ, RZ, R25 ;  /* 0x000000ffff0d7224 */ /* 0x000fe400078e0019 */
[----:B------:R-:W-:Y:S02]  /*11c40*/  IMAD.MOV.U32 R12, RZ, RZ, 0x1 ;  /* 0x00000001ff0c7424 */ /* 0x000fe400078e00ff */
[----:B------:R-:W-:-:S07]  /*11c50*/  IMAD.MOV.U32 R2, RZ, RZ, R14 ;  /* 0x000000ffff027224 */ /* 0x000fce00078e000e */
[----:B------:R-:W-:Y:S05]  /*11c60*/  WARPSYNC.COLLECTIVE R15, `(.L_x_2616) ;  /* 0x000000000f087348 */ /* 0x000fea0003c00000 */
[----:B------:R0:W1:Y:S02]  /*11c70*/  SHFL.IDX P6, R14, R13, R12, R11 ;  /* 0x0000000c0d0e7389 */ /* 0x00006400000c000b */
[----:B01----:R-:W-:Y:S01]  /*11c80*/  ENDCOLLECTIVE ;  /* 0x000000000000791b */ /* 0x003fe20003800000 */
.L_x_2616:
        /* <DEDUP_REMOVED lines=15> */
.L_x_2617:
[----:B------:R-:W-:Y:S01]  /*11d80*/  IMAD.MOV.U32 R13, RZ, RZ, R25 ;  /* 0x000000ffff0d7224 */ /* 0x000fe200078e0019 */
[----:B------:R-:W-:Y:S01]  /*11d90*/  MOV R12, 0x2 ;  /* 0x00000002000c7802 */ /* 0x000fe20000000f00 */
[----:B------:R-:W-:-:S07]  /*11da0*/  IMAD.MOV.U32 R2, RZ, RZ, R14 ;  /* 0x000000ffff027224 */ /* 0x000fce00078e000e */
[----:B------:R-:W-:Y:S05]  /*11db0*/  WARPSYNC.COLLECTIVE R15, `(.L_x_2618) ;  /* 0x000000000f087348 */ /* 0x000fea0003c00000 */
[----:B------:R0:W1:Y:S02]  /*11dc0*/  SHFL.IDX P6, R14, R13, R12, R11 ;  /* 0x0000000c0d0e7389 */ /* 0x00006400000c000b */
[----:B01----:R-:W-:Y:S01]  /*11dd0*/  ENDCOLLECTIVE ;  /* 0x000000000000791b */ /* 0x003fe20003800000 */
.L_x_2618:
        /* <DEDUP_REMOVED lines=14> */
.L_x_2619:
[----:B------:R-:W-:Y:S02]  /*11ec0*/  IMAD.MOV.U32 R13, RZ, RZ, R25 ;  /* 0x000000ffff0d7224 */ /* 0x000fe400078e0019 */
[----:B------:R-:W-:Y:S02]  /*11ed0*/  IMAD.MOV.U32 R12, RZ, RZ, 0x3 ;  /* 0x00000003ff0c7424 */ /* 0x000fe400078e00ff */
[----:B------:R-:W-:-:S07]  /*11ee0*/  IMAD.MOV.U32 R2, RZ, RZ, R14 ;  /* 0x000000ffff027224 */ /* 0x000fce00078e000e */
[----:B------:R-:W-:Y:S05]  /*11ef0*/  WARPSYNC.COLLECTIVE R15, `(.L_x_2620) ;  /* 0x000000000f087348 */ /* 0x000fea0003c00000 */
[----:B------:R0:W1:Y:S02]  /*11f00*/  SHFL.IDX P6, R14, R13, R12, R11 ;  /* 0x0000000c0d0e7389 */ /* 0x00006400000c000b */
[----:B01----:R-:W-:Y:S01]  /*11f10*/  ENDCOLLECTIVE ;  /* 0x000000000000791b */ /* 0x003fe20003800000 */
.L_x_2620:
        /* <DEDUP_REMOVED lines=14> */
.L_x_2621:
[----:B------:R-:W-:Y:S02]  /*12000*/  IMAD.MOV.U32 R13, RZ, RZ, R25 ;  /* 0x000000ffff0d7224 */ /* 0x000fe400078e0019 */
[----:B------:R-:W-:Y:S02]  /*12010*/  IMAD.MOV.U32 R12, RZ, RZ, 0x4 ;  /* 0x00000004ff0c7424 */ /* 0x000fe400078e00ff */
[----:B------:R-:W-:-:S07]  /*12020*/  IMAD.MOV.U32 R2, RZ, RZ, R14 ;  /* 0x000000ffff027224 */ /* 0x000fce00078e000e */
[----:B------:R-:W-:Y:S05]  /*12030*/  WARPSYNC.COLLECTIVE R15, `(.L_x_2622) ;  /* 0x000000000f087348 */ /* 0x000fea0003c00000 */
[----:B------:R0:W1:Y:S02]  /*12040*/  SHFL.IDX P6, R14, R13, R12, R11 ;  /* 0x0000000c0d0e7389 */ /* 0x00006400000c000b */
[----:B01----:R-:W-:Y:S01]  /*12050*/  ENDCOLLECTIVE ;  /* 0x000000000000791b */ /* 0x003fe20003800000 */
.L_x_2622:
        /* <DEDUP_REMOVED lines=14> */
.L_x_2623:
[----:B------:R-:W-:Y:S02]  /*12140*/  IMAD.MOV.U32 R13, RZ, RZ, R25 ;  /* 0x000000ffff0d7224 */ /* 0x000fe400078e0019 */
[----:B------:R-:W-:Y:S02]  /*12150*/  IMAD.MOV.U32 R12, RZ, RZ, 0x5 ;  /* 0x00000005ff0c7424 */ /* 0x000fe400078e00ff */
[----:B------:R-:W-:-:S07]  /*12160*/  IMAD.MOV.U32 R2, RZ, RZ, R14 ;  /* 0x000000ffff027224 */ /* 0x000fce00078e000e */
[----:B------:R-:W-:Y:S05]  /*12170*/  WARPSYNC.COLLECTIVE R15, `(.L_x_2624) ;  /* 0x000000000f087348 */ /* 0x000fea0003c00000 */
[----:B------:R0:W1:Y:S02]  /*12180*/  SHFL.IDX P6, R14, R13, R12, R11 ;  /* 0x0000000c0d0e7389 */ /* 0x00006400000c000b */
[----:B01----:R-:W-:Y:S01]  /*12190*/  ENDCOLLECTIVE ;  /* 0x000000000000791b */ /* 0x003fe20003800000 */
.L_x_2624:
[----:B------:R-:W-:-:S04]  /*121a0*/  IADD3 R2, P2, R2, R0, RZ ;  /* 0x0000000002027210 */ /* 0x000fc80007f5e0ff */
[----:B------:R-:W-:Y:S02]  /*121b0*/  IADD3.X R3, RZ, R3, RZ, P2, !PT ;  /* 0x00000003ff037210 */ /* 0x000fe400017fe4ff */
        /* <DEDUP_REMOVED lines=11> */
.L_x_2625:
[----:B------:R-:W-:Y:S01]  /*12270*/  @!PT LDS RZ, [RZ] ;  /* 0x00000000fffff984 */ /* 0x000fe20000000800 */
[----:B------:R-:W-:Y:S01]  /*12280*/  @!PT LDS RZ, [RZ] ;  /* 0x00000000fffff984 */ /* 0x000fe20000000800 */
[----:B------:R-:W-:Y:S01]  /*12290*/  @!PT LDS RZ, [RZ] ;  /* 0x00000000fffff984 */ /* 0x000fe20000000800 */
[----:B------:R1:W-:Y:S01]  /*122a0*/  LDGSTS.E.BYPASS.LTC128B.128 [R4+0x5400], desc[UR36][R2.64+0x80], !P2 ;  /* 0x0540008002047fae */ /* 0x0003e2000d101d64 */
[----:B------:R-:W-:Y:S05]  /*122b0*/  BRA `(.L_x_2626) ;  /* 0xffffffbc00d47947 */ /* 0x000fea000383ffff */
.L_x_2529:
[----:B0-----:R0:W1:Y:S02]  /*122c0*/  SYNCS.PHASECHK.TRANS64.TRYWAIT P0, [R0+URZ+0x2a860], R3 ;  /* 0x02a86003000075a7 */ /* 0x001064000800017f */
[----:B-1----:R-:W-:Y:S05]  /*122d0*/  @!P0 NANOSLEEP.SYNCS 0x989680 ;  /* 0x009896800000895d */ /* 0x002fea0003900000 */
[----:B------:R-:W1:Y:S02]  /*122e0*/  @!P0 SYNCS.PHASECHK.TRANS64 P0, [R0+URZ+0x2a860], R3 ;  /* 0x02a86003000085a7 */ /* 0x000e64000800007f */
[----:B-1----:R-:W-:Y:S05]  /*122f0*/  @!P0 BRA `(.L_x_2529) ;  /* 0xfffffffc00f08947 */ /* 0x002fea000383ffff */
[----:B------:R-:W-:Y:S05]  /*12300*/  BRA `(.L_x_2627) ;  /* 0xffffffc000ec7947 */ /* 0x000fea000383ffff */
.L_x_2530:
[----:B------:R-:W-:Y:S01]  /*12310*/  BSSY B0, `(.L_x_2628) ;  /* 0x0000008000007945 */ /* 0x000fe20003800000 */
[----:B------:R-:W-:Y:S01]  /*12320*/  IMAD.MOV.U32 R13, RZ, RZ, R25 ;  /* 0x000000ffff0d7224 */ /* 0x000fe200078e0019 */
[----:B------:R-:W-:Y:S01]  /*12330*/  MOV R15, 0xffffffff ;  /* 0xffffffff000f7802 */ /* 0x000fe20000000f00 */
[----:B------:R-:W-:Y:S02]  /*12340*/  IMAD.MOV.U32 R12, RZ, RZ, RZ ;  /* 0x000000ffff0c7224 */ /* 0x000fe400078e00ff */
[----:B------:R-:W-:-:S07]  /*12350*/  IMAD.MOV.U32 R11, RZ, RZ, 0x181f ;  /* 0x0000181fff0b7424 */ /* 0x000fce00078e00ff */
[----:B0-2---:R-:W-:Y:S05]  /*12360*/  WARPSYNC.COLLECTIVE R15, `(.L_x_2629) ;  /* 0x000000000f087348 */ /* 0x005fea0003c00000 */
[----:B--2---:R1:W2:Y:S02]  /*12370*/  SHFL.IDX P6, R14, R13, R12, R11 ;  /* 0x0000000c0d0e7389 */ /* 0x0042a400000c000b */
[----:B012---:R-:W-:Y:S01]  /*12380*/  ENDCOLLECTIVE ;  /* 0x000000000000791b */ /* 0x007fe20003800000 */
.L_x_2629:
[----:B------:R-:W-:Y:S05]  /*12390*/  BSYNC B0 ;  /* 0x0000000000007941 */ /* 0x000fea0003800000 */
.L_x_2628:
        /* <DEDUP_REMOVED lines=14> */
.L_x_2630:
        /* <DEDUP_REMOVED lines=10> */
.L_x_2631:
        /* <DEDUP_REMOVED lines=13> */
.L_x_2632:
[----:B------:R-:W-:Y:S01]  /*125f0*/  IMAD.MOV.U32 R13, RZ, RZ, R25 ;  /* 0x000000ffff0d7224 */ /* 0x000fe200078e0019 */
[----:B------:R-:W-:Y:S02]  /*12600*/  MOV R12, 0x2 ;  /* 0x00000002000c7802 */ /* 0x000fe40000000f00 */
[----:B------:R-:W-:-:S13]  /*12610*/  IADD3 R2, P2, R14, R5, RZ ;  /* 0x000000050e027210 */ /* 0x000fda0007f5e0ff */
[----:B------:R-:W-:Y:S05]  /*12620*/  WARPSYNC.COLLECTIVE R15, `(.L_x_2633) ;  /* 0x000000000f087348 */ /* 0x000fea0003c00000 */
[----:B------:R0:W1:Y:S02]  /*12630*/  SHFL.IDX P6, R14, R13, R12, R11 ;  /* 0x0000000c0d0e7389 */ /* 0x00006400000c000b */
[----:B01----:R-:W-:Y:S01]  /*12640*/  ENDCOLLECTIVE ;  /* 0x000000000000791b */ /* 0x003fe20003800000 */
.L_x_2633:
        /* <DEDUP_REMOVED lines=13> */
.L_x_2634:
[----:B------:R-:W-:Y:S02]  /*12720*/  IMAD.MOV.U32 R13, RZ, RZ, R25 ;  /* 0x000000ffff0d7224 */ /* 0x000fe400078e0019 */
[----:B------:R-:W-:Y:S02]  /*12730*/  IMAD.MOV.U32 R12, RZ, RZ, 0x3 ;  /* 0x00000003ff0c7424 */ /* 0x000fe400078e00ff */
[----:B------:R-:W-:-:S07]  /*12740*/  IMAD.MOV.U32 R10, RZ, RZ, R14 ;  /* 0x000000ffff0a7224 */ /* 0x000fce00078e000e */
[----:B------:R-:W-:Y:S05]  /*12750*/  WARPSYNC.COLLECTIVE R15, `(.L_x_2635) ;  /* 0x000000000f087348 */ /* 0x000fea0003c00000 */
[----:B------:R0:W1:Y:S02]  /*12760*/  SHFL.IDX P6, R14, R13, R12, R11 ;  /* 0x0000000c0d0e7389 */ /* 0x00006400000c000b */
[----:B01----:R-:W-:Y:S01]  /*12770*/  ENDCOLLECTIVE ;  /* 0x000000000000791b */ /* 0x003fe20003800000 */
.L_x_2635:
[----:B------:R-:W-:-:S05]  /*12780*/  IADD3 R2, P2, R10, R5, RZ ;  /* 0x000000050a027210 */ /* 0x000fca0007f5e0ff */
[----:B------:R-:W-:-:S05]  /*12790*/  IMAD.X R3, RZ, RZ, R7, P2 ;  /* 0x000000ffff037224 */ /* 0x000fca00010e0607 */
[----:B------:R-:W-:Y:S01]  /*127a0*/  @!PT LDS RZ, [RZ] ;  /* 0x00000000fffff984 */ /* 0x000fe20000000800 */
[----:B------:R-:W-:Y:S01]  /*127b0*/  @!PT LDS RZ, [RZ] ;  /* 0x00000000fffff984 */ /* 0x000fe20000000800 */
[----:B------:R-:W-:Y:S01]  /*127c0*/  @!PT LDS RZ, [RZ] ;  /* 0x00000000fffff984 */ /* 0x000fe20000000800 */
[----:B------:R0:W-:Y:S01]  /*127d0*/  LDGSTS.E.BYPASS.LTC128B.128 [R4+0x1400], desc[UR36][R2.64], !P3 ;  /* 0x0140000002047fae */ /* 0x0001e2000d901d64 */
[----:B------:R-:W-:Y:S02]  /*127e0*/  MOV R13, R24 ;  /* 0x00000018000d7202 */ /* 0x000fe40000000f00 */
[C---:B------:R-:W-:Y:S01]  /*127f0*/  ISETP.LT.OR P3, PT, R6.reuse, 0x31, P1 ;  /* 0x000000310600780c */ /* 0x040fe20000f61670 */
[----:B------:R0:W-:Y:S01]  /*12800*/  LDGSTS.E.BYPASS.LTC128B.128 [R4+0x4400], desc[UR36][R2.64+0x80], !P4 ;  /* 0x0440008002047fae */ /* 0x0001e2000e101d64 */
[----:B------:R-:W-:Y:S01]  /*12810*/  ISETP.LT.OR P4, PT, R6, 0x31, !P0 ;  /* 0x000000310600780c */ /* 0x000fe20004781670 */
[----:B------:R-:W-:-:S12]  /*12820*/  IMAD.MOV.U32 R8, RZ, RZ, R14 ;  /* 0x000000ffff087224 */ /* 0x000fd800078e000e */
[----:B0-----:R-:W-:Y:S05]  /*12830*/  WARPSYNC.COLLECTIVE R15, `(.L_x_2636) ;  /* 0x000000000f087348 */ /* 0x001fea0003c00000 */
[----:B------:R1:W2:Y:S02]  /*12840*/  SHFL.IDX P6, R14, R13, R12, R11 ;  /* 0x0000000c0d0e7389 */ /* 0x0002a400000c000b */
[----:B012---:R-:W-:Y:S01]  /*12850*/  ENDCOLLECTIVE ;  /* 0x000000000000791b */ /* 0x007fe20003800000 */
.L_x_2636:
[----:B------:R-:W-:Y:S02]  /*12860*/  IMAD.MOV.U32 R13, RZ, RZ, R25 ;  /* 0x000000ffff0d7224 */ /* 0x000fe400078e0019 */
[----:B------:R-:W-:Y:S01]  /*12870*/  IMAD.MOV.U32 R12, RZ, RZ, 0x4 ;  /* 0x00000004ff0c7424 */ /* 0x000fe200078e00ff */
[----:B------:R-:W-:-:S13]  /*12880*/  IADD3 R2, P2, R14, R5, RZ ;  /* 0x000000050e027210 */ /* 0x000fda0007f5e0ff */
[----:B------:R-:W-:Y:S05]  /*12890*/  WARPSYNC.COLLECTIVE R15, `(.L_x_2637) ;  /* 0x000000000f087348 */ /* 0x000fea0003c00000 */
[----:B------:R0:W1:Y:S02]  /*128a0*/  SHFL.IDX P6, R14, R13, R12, R11 ;  /* 0x0000000c0d0e7389 */ /* 0x00006400000c000b */
[----:B01----:R-:W-:Y:S01]  /*128b0*/  ENDCOLLECTIVE ;  /* 0x000000000000791b */ /* 0x003fe20003800000 */
.L_x_2637:
        /* <DEDUP_REMOVED lines=13> */
.L_x_2638:
[----:B------:R-:W-:Y:S01]  /*12990*/  MOV R13, R25 ;  /* 0x00000019000d7202 */ /* 0x000fe20000000f00 */
[----:B------:R-:W-:Y:S02]  /*129a0*/  IMAD.MOV.U32 R12, RZ, RZ, 0x5 ;  /* 0x00000005ff0c7424 */ /* 0x000fe400078e00ff */
[----:B------:R-:W-:-:S07]  /*129b0*/  IMAD.MOV.U32 R10, RZ, RZ, R14 ;  /* 0x000000ffff0a7224 */ /* 0x000fce00078e000e */
[----:B------:R-:W-:Y:S05]  /*129c0*/  WARPSYNC.COLLECTIVE R15, `(.L_x_2639) ;  /* 0x000000000f087348 */ /* 0x000fea0003c00000 */
[----:B------:R0:W1:Y:S02]  /*129d0*/  SHFL.IDX P6, R14, R13, R12, R11 ;  /* 0x0000000c0d0e7389 */ /* 0x00006400000c000b */
[----:B01----:R-:W-:Y:S01]  /*129e0*/  ENDCOLLECTIVE ;  /* 0x000000000000791b */ /* 0x003fe20003800000 */
.L_x_2639:
        /* <DEDUP_REMOVED lines=12> */
.L_x_2640:
[----:B------:R-:W-:Y:S05]  /*12ab0*/  BRA `(.L_x_2641) ;  /* 0xffffffbc00e87947 */ /* 0x000fea000383ffff */
.L_x_2535:
        /* <DEDUP_REMOVED lines=8> */
.L_x_2643:
[----:B------:R-:W-:Y:S05]  /*12b40*/  BSYNC B0 ;  /* 0x0000000000007941 */ /* 0x000fea0003800000 */
.L_x_2642:
[----:B------:R-:W-:Y:S01]  /*12b50*/  IMAD.MOV.U32 R13, RZ, RZ, R16 ;  /* 0x000000ffff0d7224 */ /* 0x000fe200078e0010 */
[----:B------:R-:W-:Y:S01]  /*12b60*/  MOV R0, R14 ;  /* 0x0000000e00007202 */ /* 0x000fe20000000f00 */
[----:B------:R-:W-:Y:S02]  /*12b70*/  IMAD.MOV.U32 R12, RZ, RZ, 0x1 ;  /* 0x00000001ff0c7424 */ /* 0x000fe400078e00ff */
[----:B------:R-:W-:Y:S02]  /*12b80*/  IMAD.MOV.U32 R11, RZ, RZ, 0x1f ;  /* 0x0000001fff0b7424 */ /* 0x000fe400078e00ff */
[----:B------:R-:W-:Y:S02]  /*12b90*/  IMAD.MOV.U32 R15, RZ, RZ, -0x1 ;  /* 0xffffffffff0f7424 */ /* 0x000fe400078e00ff */
[----:B------:R-:W-:-:S07]  /*12ba0*/  IMAD.IADD R5, R19, 0x1, R8 ;  /* 0x0000000113057824 */ /* 0x000fce00078e0208 */
[----:B------:R-:W-:Y:S05]  /*12bb0*/  WARPSYNC.COLLECTIVE R15, `(.L_x_2644) ;  /* 0x000000000f087348 */ /* 0x000fea0003c00000 */
[----:B------:R0:W1:Y:S02]  /*12bc0*/  SHFL.IDX P6, R14, R13, R12, R11 ;  /* 0x0000000c0d0e7389 */ /* 0x00006400000c000b */
[----:B01----:R-:W-:Y:S01]  /*12bd0*/  ENDCOLLECTIVE ;  /* 0x000000000000791b */ /* 0x003fe20003800000 */
.L_x_2644:
        /* <DEDUP_REMOVED lines=11> */
[----:B------:R-:W-:Y:S02]  /*12c90*/  ISETP.GE.U32.AND P5, PT, R8, 0x10, PT ;  /* 0x000000100800780c */ /* 0x000fe40003fa6070 */
[----:B--2---:R-:W-:-:S02]  /*12ca0*/  @!P1 MOV R5, R2 ;  /* 0x0000000200059202 */ /* 0x004fc40000000f00 */
[----:B------:R-:W-:-:S03]  /*12cb0*/  ISETP.NE.AND P1, PT, R8, RZ, PT ;  /* 0x000000ff0800720c */ /* 0x000fc60003f25270 */
[----:B------:R-:W-:-:S10]  /*12cc0*/  IMAD.MOV.U32 R13, RZ, RZ, R5 ;  /* 0x000000ffff0d7224 */ /* 0x000fd400078e0005 */
[----:B------:R-:W-:Y:S05]  /*12cd0*/  WARPSYNC.COLLECTIVE R15, `(.L_x_2645) ;  /* 0x000000000f087348 */ /* 0x000fea0003c00000 */
[----:B------:R0:W1:Y:S02]  /*12ce0*/  SHFL.UP P6, R14, R13, R12, R11 ;  /* 0x0400000c0d0e7389 */ /* 0x00006400000c000b */
[----:B01----:R-:W-:Y:S01]  /*12cf0*/  ENDCOLLECTIVE ;  /* 0x000000000000791b */ /* 0x003fe20003800000 */
.L_x_2645:
[----:B------:R-:W-:Y:S01]  /*12d00*/  IMAD.MOV.U32 R12, RZ, RZ, 0x2 ;  /* 0x00000002ff0c7424 */ /* 0x000fe200078e00ff */
[----:B------:R-:W-:-:S05]  /*12d10*/  SEL R6, R14, RZ, P1 ;  /* 0x000000ff0e067207 */ /* 0x000fca0000800000 */
[----:B------:R-:W-:-:S04]  /*12d20*/  IMAD.IADD R6, R5, 0x1, R6 ;  /* 0x0000000105067824 */ /* 0x000fc800078e0206 */
[----:B------:R-:W-:-:S07]  /*12d30*/  IMAD.MOV.U32 R13, RZ, RZ, R6 ;  /* 0x000000ffff0d7224 */ /* 0x000fce00078e0006 */
[----:B------:R-:W-:Y:S05]  /*12d40*/  WARPSYNC.COLLECTIVE R15, `(.L_x_2646) ;  /* 0x000000000f087348 */ /* 0x000fea0003c00000 */
[----:B------:R0:W1:Y:S02]  /*12d50*/  SHFL.UP P6, R14, R13, R12, R11 ;  /* 0x0400000c0d0e7389 */ /* 0x00006400000c000b */
[----:B01----:R-:W-:Y:S01]  /*12d60*/  ENDCOLLECTIVE ;  /* 0x000000000000791b */ /* 0x003fe20003800000 */
.L_x_2646:
[----:B------:R-:W-:Y:S02]  /*12d70*/  MOV R12, 0x4 ;  /* 0x00000004000c7802 */ /* 0x000fe40000000f00 */
[----:B------:R-:W-:-:S05]  /*12d80*/  SEL R7, R14, RZ, P2 ;  /* 0x000000ff0e077207 */ /* 0x000fca0001000000 */
[----:B------:R-:W-:-:S04]  /*12d90*/  IMAD.IADD R7, R6, 0x1, R7 ;  /* 0x0000000106077824 */ /* 0x000fc800078e0207 */
[----:B------:R-:W-:-:S07]  /*12da0*/  IMAD.MOV.U32 R13, RZ, RZ, R7 ;  /* 0x000000ffff0d7224 */ /* 0x000fce00078e0007 */
[----:B------:R-:W-:Y:S05]  /*12db0*/  WARPSYNC.COLLECTIVE R15, `(.L_x_2647) ;  /* 0x000000000f087348 */ /* 0x000fea0003c00000 */
[----:B------:R0:W1:Y:S02]  /*12dc0*/  SHFL.UP P6, R14, R13, R12, R11 ;  /* 0x0400000c0d0e7389 */ /* 0x00006400000c000b */
[----:B01----:R-:W-:Y:S01]  /*12dd0*/  ENDCOLLECTIVE ;  /* 0x000000000000791b */ /* 0x003fe20003800000 */
.L_x_2647:
[----:B------:R-:W-:Y:S01]  /*12de0*/  IMAD.MOV.U32 R12, RZ, RZ, 0x8 ;  /* 0x00000008ff0c7424 */ /* 0x000fe200078e00ff */
[----:B------:R-:W-:-:S05]  /*12df0*/  SEL R2, R14, RZ, P3 ;  /* 0x000000ff0e027207 */ /* 0x000fca0001800000 */
[----:B------:R-:W-:-:S04]  /*12e00*/  IMAD.IADD R2, R7, 0x1, R2 ;  /* 0x0000000107027824 */ /* 0x000fc800078e0202 */
[----:B------:R-:W-:-:S07]  /*12e10*/  IMAD.MOV.U32 R13, RZ, RZ, R2 ;  /* 0x000000ffff0d7224 */ /* 0x000fce00078e0002 */
[----:B------:R-:W-:Y:S05]  /*12e20*/  WARPSYNC.COLLECTIVE R15, `(.L_x_2648) ;  /* 0x000000000f087348 */ /* 0x000fea0003c00000 */
[----:B------:R0:W1:Y:S02]  /*12e30*/  SHFL.UP P6, R14, R13, R12, R11 ;  /* 0x0400000c0d0e7389 */ /* 0x00006400000c000b */
[----:B01----:R-:W-:Y:S01]  /*12e40*/  ENDCOLLECTIVE ;  /* 0x000000000000791b */ /* 0x003fe20003800000 */
.L_x_2648:
[----:B------:R-:W-:Y:S01]  /*12e50*/  IMAD.MOV.U32 R12, RZ, RZ, 0x10 ;  /* 0x00000010ff0c7424 */ /* 0x000fe200078e00ff */
[----:B------:R-:W-:-:S05]  /*12e60*/  SEL R3, R14, RZ, P4 ;  /* 0x000000ff0e037207 */ /* 0x000fca0002000000 */
[----:B------:R-:W-:-:S04]  /*12e70*/  IMAD.IADD R3, R2, 0x1, R3 ;  /* 0x0000000102037824 */ /* 0x000fc800078e0203 */
[----:B------:R-:W-:-:S07]  /*12e80*/  IMAD.MOV.U32 R13, RZ, RZ, R3 ;  /* 0x000000ffff0d7224 */ /* 0x000fce00078e0003 */
[----:B------:R-:W-:Y:S05]  /*12e90*/  WARPSYNC.COLLECTIVE R15, `(.L_x_2649) ;  /* 0x000000000f087348 */ /* 0x000fea0003c00000 */
[----:B------:R0:W1:Y:S02]  /*12ea0*/  SHFL.UP P6, R14, R13, R12, R11 ;  /* 0x0400000c0d0e7389 */ /* 0x00006400000c000b */
[----:B01----:R-:W-:Y:S01]  /*12eb0*/  ENDCOLLECTIVE ;  /* 0x000000000000791b */ /* 0x003fe20003800000 */
.L_x_2649:
        /* <DEDUP_REMOVED lines=8> */
.L_x_2650:
[----:B------:R-:W-:Y:S05]  /*12f40*/  BRA `(.L_x_2651) ;  /* 0xffffffbc00f07947 */ /* 0x000fea000383ffff */
.L_x_2540:
[----:B------:R-:W-:Y:S01]  /*12f50*/  BSSY B0, `(.L_x_2652) ;  /* 0x0000008000007945 */ /* 0x000fe20003800000 */
[----:B-----5:R-:W-:Y:S02]  /*12f60*/  IMAD.MOV.U32 R13, RZ, RZ, R5 ;  /* 0x000000ffff0d7224 */ /* 0x020fe400078e0005 */
[----:B------:R-:W-:Y:S02]  /*12f70*/  IMAD.MOV.U32 R12, RZ, RZ, 0x1 ;  /* 0x00000001ff0c7424 */ /* 0x000fe400078e00ff */
[----:B------:R-:W-:Y:S02]  /*12f80*/  IMAD.MOV.U32 R11, RZ, RZ, RZ ;  /* 0x000000ffff0b7224 */ /* 0x000fe400078e00ff */
[----:B------:R-:W-:-:S07]  /*12f90*/  IMAD.MOV.U32 R15, RZ, RZ, -0x1 ;  /* 0xffffffffff0f7424 */ /* 0x000fce00078e00ff */
[----:B01----:R-:W-:Y:S05]  /*12fa0*/  WARPSYNC.COLLECTIVE R15, `(.L_x_2653) ;  /* 0x000000000f087348 */ /* 0x003fea0003c00000 */
[----:B------:R2:W3:Y:S02]  /*12fb0*/  SHFL.UP P6, R14, R13, R12, R11 ;  /* 0x0400000c0d0e7389 */ /* 0x0004e400000c000b */
[----:B0123--:R-:W-:Y:S01]  /*12fc0*/  ENDCOLLECTIVE ;  /* 0x000000000000791b */ /* 0x00ffe20003800000 */
.L_x_2653:
[----:B------:R-:W-:Y:S05]  /*12fd0*/  BSYNC B0 ;  /* 0x0000000000007941 */ /* 0x000fea0003800000 */
.L_x_2652:
[----:B------:R-:W-:Y:S01]  /*12fe0*/  SEL R14, R14, RZ, P1 ;  /* 0x000000ff0e0e7207 */ /* 0x000fe20000800000 */
[----:B------:R-:W-:Y:S01]  /*12ff0*/  IMAD.MOV.U32 R11, RZ, RZ, RZ ;  /* 0x000000ffff0b7224 */ /* 0x000fe200078e00ff */
[----:B------:R-:W-:Y:S01]  /*13000*/  MOV R12, 0x2 ;  /* 0x00000002000c7802 */ /* 0x000fe20000000f00 */
[----:B------:R-:W-:Y:S02]  /*13010*/  IMAD.MOV.U32 R15, RZ, RZ, -0x1 ;  /* 0xffffffffff0f7424 */ /* 0x000fe400078e00ff */
[----:B------:R-:W-:-:S07]  /*13020*/  IMAD.IADD R13, R5, 0x1, R14 ;  /* 0x00000001050d7824 */ /* 0x000fce00078e020e */
[----:B------:R-:W-:Y:S05]  /*13030*/  WARPSYNC.COLLECTIVE R15, `(.L_x_2654) ;  /* 0x000000000f087348 */ /* 0x000fea0003c00000 */
[----:B------:R0:W1:Y:S02]  /*13040*/  SHFL.UP P6, R14, R13, R12, R11 ;  /* 0x0400000c0d0e7389 */ /* 0x00006400000c000b */
[----:B01----:R-:W-:Y:S01]  /*13050*/  ENDCOLLECTIVE ;  /* 0x000000000000791b */ /* 0x003fe20003800000 */
.L_x_2654:
[----:B------:R-:W-:Y:S01]  /*13060*/  IMAD.MOV.U32 R12, RZ, RZ, 0x4 ;  /* 0x00000004ff0c7424 */ /* 0x000fe200078e00ff */
[----:B------:R-:W-:-:S05]  /*13070*/  SEL R2, R14, RZ, P2 ;  /* 0x000000ff0e027207 */ /* 0x000fca0001000000 */
[----:B------:R-:W-:-:S04]  /*13080*/  IMAD.IADD R2, R13, 0x1, R2 ;  /* 0x000000010d027824 */ /* 0x000fc800078e0202 */
[----:B------:R-:W-:-:S07]  /*13090*/  IMAD.MOV.U32 R13, RZ, RZ, R2 ;  /* 0x000000ffff0d7224 */ /* 0x000fce00078e0002 */
[----:B------:R-:W-:Y:S05]  /*130a0*/  WARPSYNC.COLLECTIVE R15, `(.L_x_2655) ;  /* 0x000000000f087348 */ /* 0x000fea0003c00000 */
[----:B------:R0:W1:Y:S02]  /*130b0*/  SHFL.UP P6, R14, R13, R12, R11 ;  /* 0x0400000c0d0e7389 */ /* 0x00006400000c000b */
[----:B01----:R-:W-:Y:S01]  /*130c0*/  ENDCOLLECTIVE ;  /* 0x000000000000791b */ /* 0x003fe20003800000 */
.L_x_2655:
[----:B------:R-:W-:Y:S02]  /*130d0*/  MOV R12, 0x8 ;  /* 0x00000008000c7802 */ /* 0x000fe40000000f00 */
[----:B------:R-:W-:-:S05]  /*130e0*/  SEL R3, R14, RZ, P3 ;  /* 0x000000ff0e037207 */ /* 0x000fca0001800000 */
[----:B------:R-:W-:-:S04]  /*130f0*/  IMAD.IADD R3, R2, 0x1, R3 ;  /* 0x0000000102037824 */ /* 0x000fc800078e0203 */
[----:B------:R-:W-:-:S07]  /*13100*/  IMAD.MOV.U32 R13, RZ, RZ, R3 ;  /* 0x000000ffff0d7224 */ /* 0x000fce00078e0003 */
[----:B------:R-:W-:Y:S05]  /*13110*/  WARPSYNC.COLLECTIVE R15, `(.L_x_2656) ;  /* 0x000000000f087348 */ /* 0x000fea0003c00000 */
[----:B------:R0:W1:Y:S02]  /*13120*/  SHFL.UP P6, R14, R13, R12, R11 ;  /* 0x0400000c0d0e7389 */ /* 0x00006400000c000b */
[----:B01----:R-:W-:Y:S01]  /*13130*/  ENDCOLLECTIVE ;  /* 0x000000000000791b */ /* 0x003fe20003800000 */
.L_x_2656:
[----:B------:R-:W-:Y:S01]  /*13140*/  IMAD.MOV.U32 R12, RZ, RZ, 0x10 ;  /* 0x00000010ff0c7424 */ /* 0x000fe200078e00ff */
[----:B------:R-:W-:-:S05]  /*13150*/  SEL R4, R14, RZ, P4 ;  /* 0x000000ff0e047207 */ /* 0x000fca0002000000 */
[----:B------:R-:W-:-:S04]  /*13160*/  IMAD.IADD R4, R3, 0x1, R4 ;  /* 0x0000000103047824 */ /* 0x000fc800078e0204 */
[----:B------:R-:W-:-:S07]  /*13170*/  IMAD.MOV.U32 R13, RZ, RZ, R4 ;  /* 0x000000ffff0d7224 */ /* 0x000fce00078e0004 */
[----:B------:R-:W-:Y:S05]  /*13180*/  WARPSYNC.COLLECTIVE R15, `(.L_x_2657) ;  /* 0x000000000f087348 */ /* 0x000fea0003c00000 */
[----:B------:R0:W1:Y:S02]  /*13190*/  SHFL.UP P6, R14, R13, R12, R11 ;  /* 0x0400000c0d0e7389 */ /* 0x00006400000c000b */
[----:B01----:R-:W-:Y:S01]  /*131a0*/  ENDCOLLECTIVE ;  /* 0x000000000000791b */ /* 0x003fe20003800000 */
.L_x_2657:
        /* <DEDUP_REMOVED lines=8> */
.L_x_2658:
[----:B------:R-:W-:Y:S05]  /*13230*/  BRA `(.L_x_2659) ;  /* 0xffffffbc00d07947 */ /* 0x000fea000383ffff */
.L_x_2542:
[----:B------:R-:W-:Y:S01]  /*13240*/  BSSY B0, `(.L_x_2660) ;  /* 0x0000006000007945 */ /* 0x000fe20003800000 */
[----:B------:R-:W-:Y:S02]  /*13250*/  PLOP3.LUT P6, PT, P6, PT, PT, 0x8, 0x0 ;  /* 0x000000000000781c */ /* 0x000fe400037ce170 */
[----:B------:R-:W-:-:S11]  /*13260*/  MOV R15, 0xffffffff ;  /* 0xffffffff000f7802 */ /* 0x000fd60000000f00 */
[----:B0-----:R-:W-:Y:S05]  /*13270*/  WARPSYNC.COLLECTIVE R15, `(.L_x_2661) ;  /* 0x000000000f087348 */ /* 0x001fea0003c00000 */
[----:B------:R-:W-:Y:S01]  /*13280*/  VOTE.ANY R14, PT, P6 ;  /* 0x00000000000e7806 */ /* 0x000fe200030e0100 */
[----:B0-----:R-:W-:Y:S06]  /*13290*/  ENDCOLLECTIVE ;  /* 0x000000000000791b */ /* 0x001fec0003800000 */
.L_x_2661:
[----:B------:R-:W-:Y:S05]  /*132a0*/  BSYNC B0 ;  /* 0x0000000000007941 */ /* 0x000fea0003800000 */
.L_x_2660:
        /* <DEDUP_REMOVED lines=9> */
.L_x_2662:
[----:B------:R-:W-:Y:S01]  /*13340*/  IMAD.MOV.U32 R5, RZ, RZ, R14 ;  /* 0x000000ffff057224 */ /* 0x000fe200078e000e */
[----:B------:R-:W-:Y:S06]  /*13350*/  BRA `(.L_x_2663) ;  /* 0xffffffbc00c07947 */ /* 0x000fec000383ffff */
.L_x_2544:
[----:B------:R-:W-:Y:S01]  /*13360*/  BSSY B0, `(.L_x_2664) ;  /* 0x0000007000007945 */ /* 0x000fe20003800000 */
[----:B------:R-:W-:Y:S01]  /*13370*/  IMAD.MOV.U32 R13, RZ, RZ, R6 ;  /* 0x000000ffff0d7224 */ /* 0x000fe200078e0006 */
[----:B------:R-:W-:Y:S01]  /*13380*/  MOV R11, 0x1f ;  /* 0x0000001f000b7802 */ /* 0x000fe20000000f00 */
[----:B------:R-:W-:-:S07]  /*13390*/  IMAD.MOV.U32 R15, RZ, RZ, -0x1 ;  /* 0xffffffffff0f7424 */ /* 0x000fce00078e00ff */
[----:B012---:R-:W-:Y:S05]  /*133a0*/  WARPSYNC.COLLECTIVE R15, `(.L_x_2665) ;  /* 0x000000000f087348 */ /* 0x007fea0003c00000 */
[----:B------:R3:W4:Y:S02]  /*133b0*/  SHFL.IDX P6, R14, R13, R12, R11 ;  /* 0x0000000c0d0e7389 */ /* 0x00072400000c000b */
[----:B01234-:R-:W-:Y:S01]  /*133c0*/  ENDCOLLECTIVE ;  /* 0x000000000000791b */ /* 0x01ffe20003800000 */
.L_x_2665:
[----:B------:R-:W-:Y:S05]  /*133d0*/  BSYNC B0 ;  /* 0x0000000000007941 */ /* 0x000fea0003800000 */
.L_x_2664:
[----:B------:R-:W-:Y:S05]  /*133e0*/  BRA `(.L_x_2543) ;  /* 0xffffffbc00b87947 */ /* 0x000fea000383ffff */
.L_x_2548:
[----:B-1----:R1:W3:Y:S02]  /*133f0*/  SYNCS.PHASECHK.TRANS64.TRYWAIT P0, [R4+URZ+0x2a820], R0 ;  /* 0x02a82000040075a7 */ /* 0x0022e4000800017f */
[----:B---3--:R-:W-:Y:S05]  /*13400*/  @!P0 NANOSLEEP.SYNCS 0x989680 ;  /* 0x009896800000895d */ /* 0x008fea0003900000 */
[----:B------:R-:W3:Y:S02]  /*13410*/  @!P0 SYNCS.PHASECHK.TRANS64 P0, [R4+URZ+0x2a820], R0 ;  /* 0x02a82000040085a7 */ /* 0x000ee4000800007f */
[----:B---3--:R-:W-:Y:S05]  /*13420*/  @!P0 BRA `(.L_x_2548) ;  /* 0xfffffffc00f08947 */ /* 0x008fea000383ffff */
[----:B------:R-:W-:Y:S05]  /*13430*/  BRA `(.L_x_2666) ;  /* 0xffffffc400307947 */ /* 0x000fea000383ffff */
.L_x_2549:
[----:B------:R-:W3:Y:S01]  /*13440*/  S2R R2, SR_TID.X ;  /* 0x0000000000027919 */ /* 0x000ee20000002100 */
[----:B------:R-:W-:Y:S01]  /*13450*/  BSSY B0, `(.L_x_2667) ;  /* 0x000000a000007945 */ /* 0x000fe20003800000 */
[----:B------:R-:W-:Y:S02]  /*13460*/  IMAD.MOV.U32 R12, RZ, RZ, RZ ;  /* 0x000000ffff0c7224 */ /* 0x000fe400078e00ff */
        /* <DEDUP_REMOVED lines=8> */
.L_x_2668:
[----:B------:R-:W-:Y:S05]  /*134f0*/  BSYNC B0 ;  /* 0x0000000000007941 */ /* 0x000fea0003800000 */
.L_x_2667:
[----:B------:R-:W-:Y:S05]  /*13500*/  BRA `(.L_x_2669) ;  /* 0xffffffc400187947 */ /* 0x000fea000383ffff */
.L_x_2552:
[----:B------:R-:W-:Y:S01]  /*13510*/  BSSY B1, `(.L_x_2670) ;  /* 0x0000006000017945 */ /* 0x000fe20003800000 */
[----:B------:R-:W-:-:S07]  /*13520*/  IMAD.MOV.U32 R15, RZ, RZ, -0x1 ;  /* 0xffffffffff0f7424 */ /* 0x000fce00078e00ff */
[----:B012---:R-:W-:Y:S05]  /*13530*/  WARPSYNC.COLLECTIVE R15, `(.L_x_2671) ;  /* 0x000000000f0c7348 */ /* 0x007fea0003c00000 */
[----:B------:R-:W-:Y:S02]  /*13540*/  ELECT P6, UR62, PT ;  /* 0x00000000003e782f */ /* 0x000fe400038c0000 */
[----:B------:R-:W-:Y:S01]  /*13550*/  MOV R14, UR62 ;  /* 0x0000003e000e7c02 */ /* 0x000fe20008000f00 */
[----:B012---:R-:W-:Y:S10]  /*13560*/  ENDCOLLECTIVE ;  /* 0x000000000000791b */ /* 0x007ff40003800000 */
.L_x_2671:
[----:B------:R-:W-:Y:S05]  /*13570*/  BSYNC B1 ;  /* 0x0000000000017941 */ /* 0x000fea0003800000 */
.L_x_2670:
[----:B------:R-:W-:Y:S05]  /*13580*/  BRA `(.L_x_2672) ;  /* 0xffffffc400107947 */ /* 0x000fea000383ffff */
.L_x_2554:
[----:B-1----:R1:W3:Y:S02]  /*13590*/  SYNCS.PHASECHK.TRANS64.TRYWAIT P1, [R5+URZ+0x2a840], R0 ;  /* 0x02a84000050075a7 */ /* 0x0022e4000802017f */
[----:B---3--:R-:W-:Y:S05]  /*135a0*/  @!P1 NANOSLEEP.SYNCS 0x989680 ;  /* 0x009896800000995d */ /* 0x008fea0003900000 */
[----:B------:R-:W3:Y:S02]  /*135b0*/  @!P1 SYNCS.PHASECHK.TRANS64 P1, [R5+URZ+0x2a840], R0 ;  /* 0x02a84000050095a7 */ /* 0x000ee4000802007f */
[----:B---3--:R-:W-:Y:S05]  /*135c0*/  @!P1 BRA `(.L_x_2554) ;  /* 0xfffffffc00f09947 */ /* 0x008fea000383ffff */
[----:B------:R-:W-:Y:S05]  /*135d0*/  BRA `(.L_x_2673) ;  /* 0xffffffc400387947 */ /* 0x000fea000383ffff */
.L_x_2556:
[----:B---3--:R3:W4:Y:S02]  /*135e0*/  SYNCS.PHASECHK.TRANS64.TRYWAIT P1, [R27+URZ+0x2a840], R2 ;  /* 0x02a840021b0075a7 */ /* 0x008724000802017f */
[----:B----4-:R-:W-:Y:S05]  /*135f0*/  @!P1 NANOSLEEP.SYNCS 0x989680 ;  /* 0x009896800000995d */ /* 0x010fea0003900000 */
[----:B------:R-:W4:Y:S02]  /*13600*/  @!P1 SYNCS.PHASECHK.TRANS64 P1, [R27+URZ+0x2a840], R2 ;  /* 0x02a840021b0095a7 */ /* 0x000f24000802007f */
[----:B----4-:R-:W-:Y:S05]  /*13610*/  @!P1 BRA `(.L_x_2556) ;  /* 0xfffffffc00f09947 */ /* 0x010fea000383ffff */
[----:B------:R-:W-:Y:S05]  /*13620*/  BRA `(.L_x_2674) ;  /* 0xffffffc400447947 */ /* 0x000fea000383ffff */
.L_x_2558:
[----:B----4-:R4:W0:Y:S02]  /*13630*/  SYNCS.PHASECHK.TRANS64.TRYWAIT P1, [R5+URZ+0x2a860], R0 ;  /* 0x02a86000050075a7 */ /* 0x010824000802017f */
[----:B0-----:R-:W-:Y:S05]  /*13640*/  @!P1 NANOSLEEP.SYNCS 0x989680 ;  /* 0x009896800000995d */ /* 0x001fea0003900000 */
[----:B------:R-:W0:Y:S02]  /*13650*/  @!P1 SYNCS.PHASECHK.TRANS64 P1, [R5+URZ+0x2a860], R0 ;  /* 0x02a86000050095a7 */ /* 0x000e24000802007f */
[----:B0-----:R-:W-:Y:S05]  /*13660*/  @!P1 BRA `(.L_x_2558) ;  /* 0xfffffffc00f09947 */ /* 0x001fea000383ffff */
[----:B------:R-:W-:Y:S05]  /*13670*/  BRA `(.L_x_2675) ;  /* 0xffffffc400407947 */ /* 0x000fea000383ffff */
.L_x_2676:
        /* <DEDUP_REMOVED lines=16> */
.L_x_3233:


//--------------------- .text._ZN7cutlass13device_kernelIN5flash11enable_sm90INS1_16FlashAttnFwdSm90INS1_25CollectiveMainloopFwdSm90ILi2EN4cute5tupleIJNS5_1CILi1EEES8_S8_EEENS6_IJNS7_ILi128EEENS7_ILi96EEENS7_ILi192EEEEEELi128ENS_6half_tEfNS_4arch4Sm90ELb1ELb0ELb0ELb1ELb1ELb1ELb0ELb1ELb1ELb1ELb0ELb0EEENS1_21CollectiveEpilogueFwdINS6_IJSA_SA_SB_EEES9_SE_SG_Li256ELb1ELb1ELb0ELb0EEENS1_36VarlenDynamicPersistentTileSchedulerILi128ELi96ELi256ELi128ELb0ELb1ELb1ELb1ELb1ELb1EEEEEEEEEvNT_6ParamsE --------------------------
	.section	.text._ZN7cutlass13device_kernelIN5flash11enable_sm90INS1_16FlashAttnFwdSm90INS1_25CollectiveMainloopFwdSm90ILi2EN4cute5tupleIJNS5_1CILi1EEES8_S8_EEENS6_IJNS7_ILi128EEENS7_ILi96EEENS7_ILi192EEEEEELi128ENS_6half_tEfNS_4arch4Sm90ELb1ELb0ELb0ELb1ELb1ELb1ELb0ELb1ELb1ELb1ELb0ELb0EEENS1_21CollectiveEpilogueFwdINS6_IJSA_SA_SB_EEES9_SE_SG_Li256ELb1ELb1ELb0ELb0EEENS1_36VarlenDynamicPersistentTileSchedulerILi128ELi96ELi256ELi128ELb0ELb1ELb1ELb1ELb1ELb1EEEEEEEEEvNT_6ParamsE,"ax",@progbits
	.align	128
.text._ZN7cutlass13device_kernelIN5flash11enable_sm90INS1_16FlashAttnFwdSm90INS1_25CollectiveMainloopFwdSm90ILi2EN4cute5tupleIJNS5_1CILi1EEES8_S8_EEENS6_IJNS7_ILi128EEENS7_ILi96EEENS7_ILi192EEEEEELi128ENS_6half_tEfNS_4arch4Sm90ELb1ELb0ELb0ELb1ELb1ELb1ELb0ELb1ELb1ELb1ELb0ELb0EEENS1_21CollectiveEpilogueFwdINS6_IJSA_SA_SB_EEES9_SE_SG_Li256ELb1ELb1ELb0ELb0EEENS1_36VarlenDynamicPersistentTileSchedulerILi128ELi96ELi256ELi128ELb0ELb1ELb1ELb1ELb1ELb1EEEEEEEEEvNT_6ParamsE:
        .type           _ZN7cutlass13device_kernelIN5flash11enable_sm90INS1_16FlashAttnFwdSm90INS1_25CollectiveMainloopFwdSm90ILi2EN4cute5tupleIJNS5_1CILi1EEES8_S8_EEENS6_IJNS7_ILi128EEENS7_ILi96EEENS7_ILi192EEEEEELi128ENS_6half_tEfNS_4arch4Sm90ELb1ELb0ELb0ELb1ELb1ELb1ELb0ELb1ELb1ELb1ELb0ELb0EEENS1_21CollectiveEpilogueFwdINS6_IJSA_SA_SB_EEES9_SE_SG_Li256ELb1ELb1ELb0ELb0EEENS1_36VarlenDynamicPersistentTileSchedulerILi128ELi96ELi256ELi128ELb0ELb1ELb1ELb1ELb1ELb1EEEEEEEEEvNT_6ParamsE,@function
        .size           _ZN7cutlass13device_kernelIN5flash11enable_sm90INS1_16FlashAttnFwdSm90INS1_25CollectiveMainloopFwdSm90ILi2EN4cute5tupleIJNS5_1CILi1EEES8_S8_EEENS6_IJNS7_ILi128EEENS7_ILi96EEENS7_ILi192EEEEEELi128ENS_6half_tEfNS_4arch4Sm90ELb1ELb0ELb0ELb1ELb1ELb1ELb0ELb1ELb1ELb1ELb0ELb0EEENS1_21CollectiveEpilogueFwdINS6_IJSA_SA_SB_EEES9_SE_SG_Li256ELb1ELb1ELb0ELb0EEENS1_36VarlenDynamicPersistentTileSchedulerILi128ELi96ELi256ELi128ELb0ELb1ELb1ELb1ELb1ELb1EEEEEEEEEvNT_6ParamsE,(.L_x_3234 - _ZN7cutlass13device_kernelIN5flash11enable_sm90INS1_16FlashAttnFwdSm90INS1_25CollectiveMainloopFwdSm90ILi2EN4cute5tupleIJNS5_1CILi1EEES8_S8_EEENS6_IJNS7_ILi128EEENS7_ILi96EEENS7_ILi192EEEEEELi128ENS_6half_tEfNS_4arch4Sm90ELb1ELb0ELb0ELb1ELb1ELb1ELb0ELb1ELb1ELb1ELb0ELb0EEENS1_21CollectiveEpilogueFwdINS6_IJSA_SA_SB_EEES9_SE_SG_Li256ELb1ELb1ELb0ELb0EEENS1_36VarlenDynamicPersistentTileSchedulerILi128ELi96ELi256ELi128ELb0ELb1ELb1ELb1ELb1ELb1EEEEEEEEEvNT_6ParamsE)
        .other          _ZN7cutlass13device_kernelIN5flash11enable_sm90INS1_16FlashAttnFwdSm90INS1_25CollectiveMainloopFwdSm90ILi2EN4cute5tupleIJNS5_1CILi1EEES8_S8_EEENS6_IJNS7_ILi128EEENS7_ILi96EEENS7_ILi192EEEEEELi128ENS_6half_tEfNS_4arch4Sm90ELb1ELb0ELb0ELb1ELb1ELb1ELb0ELb1ELb1ELb1ELb0ELb0EEENS1_21CollectiveEpilogueFwdINS6_IJSA_SA_SB_EEES9_SE_SG_Li256ELb1ELb1ELb0ELb0EEENS1_36VarlenDynamicPersistentTileSchedulerILi128ELi96ELi256ELi128ELb0ELb1ELb1ELb1ELb1ELb1EEEEEEEEEvNT_6ParamsE,@"STO_CUDA_ENTRY STV_DEFAULT"
_ZN7cutlass13device_kernelIN5flash11enable_sm90INS1_16FlashAttnFwdSm90INS1_25CollectiveMainloopFwdSm90ILi2EN4cute5tupleIJNS5_1CILi1EEES8_S8_EEENS6_IJNS7_ILi128EEENS7_ILi96EEENS7_ILi192EEEEEELi128ENS_6half_tEfNS_4arch4Sm90ELb1ELb0ELb0ELb1ELb1ELb1ELb0ELb1ELb1ELb1ELb0ELb0EEENS1_21CollectiveEpilogueFwdINS6_IJSA_SA_SB_EEES9_SE_SG_Li256ELb1ELb1ELb0ELb0EEENS1_36VarlenDynamicPersistentTileSchedulerILi128ELi96ELi256ELi128ELb0ELb1ELb1ELb1ELb1ELb1EEEEEEEEEvNT_6ParamsE:
        /* <DEDUP_REMOVED lines=18> */
.L_x_2678:
[----:B------:R-:W-:Y:S05]  /*0120*/  BSYNC B0 ;  /* 0x0000000000007941 */ /* 0x000fea0003800000 */
.L_x_2677:
        /* <DEDUP_REMOVED lines=41> */
.L_x_2679:
        /* <DEDUP_REMOVED lines=22> */
.L_x_2680:
        /* <DEDUP_REMOVED lines=18> */
.L_x_2681:
        /* <DEDUP_REMOVED lines=22> */
.L_x_2682:
        /* <DEDUP_REMOVED lines=22> */
.L_x_2683:
        /* <DEDUP_REMOVED lines=10> */
.L_x_2686:
        /* <DEDUP_REMOVED lines=8> */
[----:B-1----:R-:W-:-:S05]  /*0a20*/  MOV R178, UR4 ;  /* 0x0000000400b27c02 */ /* 0x002fca0008000f00 */
        /* <DEDUP_REMOVED lines=13> */
[----:B------:R-:W-:Y:S01]  /*0b00*/  IMAD.MOV.U32 R161, RZ, RZ, RZ ;  /* 0x000000ffffa17224 */ /* 0x000fe200078e00ff */
[----:B------:R-:W-:Y:S02]  /*0b10*/  MOV R168, RZ ;  /* 0x000000ff00a87202 */ /* 0x000fe40000000f00 */
[----:B------:R-:W-:-:S02]  /*0b20*/  LEA.HI R5, R3, R0, RZ, 0x7 ;  /* 0x0000000003057211 */ /* 0x000fc400078f38ff */
[-C--:B------:R-:W-:Y:S02]  /*0b30*/  LEA.HI R10, R3, R0.reuse, RZ, 0x2 ;  /* 0x00000000030a7211 */ /* 0x080fe400078f10ff */
[----:B------:R-:W-:Y:S01]  /*0b40*/  LOP3.LUT R7, R5, 0xffffff80, RZ, 0xc0, !PT ;  /* 0xffffff8005077812 */ /* 0x000fe200078ec0ff */
[----:B------:R-:W-:Y:S01]  /*0b50*/  UIADD3 UR4, UR4, 0xc400, URZ ;  /* 0x0000c40004047890 */ /* 0x000fe2000fffe03f */
[----:B------:R-:W-:Y:S02]  /*0b60*/  SHF.R.S32.HI R222, RZ, 0x7, R5 ;  /* 0x00000007ffde7819 */ /* 0x000fe40000011405 */
[--C-:B------:R-:W-:Y:S01]  /*0b70*/  SHF.R.S32.HI R170, RZ, 0x2, R10.reuse ;  /* 0x00000002ffaa7819 */ /* 0x100fe2000001140a */
[----:B------:R-:W-:Y:S01]  /*0b80*/  IMAD.IADD R214, R0, 0x1, -R7 ;  /* 0x0000000100d67824 */ /* 0x000fe200078e0a07 */
[----:B------:R-:W-:Y:S02]  /*0b90*/  LEA.HI R199, R3, R0, RZ, 0x3 ;  /* 0x0000000003c77211 */ /* 0x000fe400078f18ff */
[----:B------:R-:W-:Y:S01]  /*0ba0*/  SHF.R.S32.HI R13, RZ, 0x1f, R10 ;  /* 0x0000001fff0d7819 */ /* 0x000fe2000001140a */
[----:B------:R-:W-:Y:S01]  /*0bb0*/  VIADD R221, R170, 0x40 ;  /* 0x00000040aadd7836 */ /* 0x000fe20000000000 */
[----:B------:R-:W-:-:S02]  /*0bc0*/  SHF.R.S32.HI R9, RZ, 0x1f, R214 ;  /* 0x0000001fff097819 */ /* 0x000fc400000114d6 */
[----:B------:R-:W-:Y:S01]  /*0bd0*/  LEA.HI R13, R13, R170, RZ, 0x3 ;  /* 0x000000aa0d0d7211 */ /* 0x000fe200078f18ff */
[----:B------:R-:W-:Y:S01]  /*0be0*/  IMAD.SHL.U32 R177, R221, 0x40, RZ ;  /* 0x00000040ddb17824 */ /* 0x000fe200078e00ff */
[CC--:B------:R-:W-:Y:S02]  /*0bf0*/  LEA.HI R6, R9.reuse, R214.reuse, RZ, 0x2 ;  /* 0x000000d609067211 */ /* 0x0c0fe400078f10ff */
[----:B------:R-:W-:Y:S02]  /*0c00*/  LEA.HI R9, R9, R214, RZ, 0x5 ;  /* 0x000000d609097211 */ /* 0x000fe400078f28ff */
[--C-:B------:R-:W-:Y:S02]  /*0c10*/  SHF.R.S32.HI R8, RZ, 0x2, R6.reuse ;  /* 0x00000002ff087819 */ /* 0x100fe40000011406 */
[----:B------:R-:W-:Y:S02]  /*0c20*/  SHF.R.S32.HI R11, RZ, 0x1f, R6 ;  /* 0x0000001fff0b7819 */ /* 0x000fe40000011406 */
[----:B------:R-:W-:-:S02]  /*0c30*/  SHF.R.S32.HI R9, RZ, 0x5, R9 ;  /* 0x00000005ff097819 */ /* 0x000fc40000011409 */
[----:B------:R-:W-:Y:S02]  /*0c40*/  LEA.HI R11, R11, R8, RZ, 0x3 ;  /* 0x000000080b0b7211 */ /* 0x000fe400078f18ff */
[----:B------:R-:W-:Y:S02]  /*0c50*/  LOP3.LUT R13, R13, 0xfffffff8, RZ, 0xc0, !PT ;  /* 0xfffffff80d0d7812 */ /* 0x000fe400078ec0ff */
[----:B------:R-:W-:Y:S02]  /*0c60*/  LOP3.LUT R11, R11, 0xfffffff8, RZ, 0xc0, !PT ;  /* 0xfffffff80b0b7812 */ /* 0x000fe400078ec0ff */
[----:B------:R-:W-:Y:S01]  /*0c70*/  LOP3.LUT R177, R177, 0x1c0, RZ, 0xc0, !PT ;  /* 0x000001c0b1b17812 */ /* 0x000fe200078ec0ff */
[----:B------:R-:W-:Y:S01]  /*0c80*/  IMAD.IADD R206, R170, 0x1, -R13 ;  /* 0x00000001aace7824 */ /* 0x000fe200078e0a0d */
[----:B------:R-:W-:Y:S02]  /*0c90*/  IADD3 R8, R8, -R11, RZ ;  /* 0x8000000b08087210 */ /* 0x000fe40007ffe0ff */
[----:B------:R-:W-:Y:S01]  /*0ca0*/  LOP3.LUT R11, R10, 0xfffffffc, RZ, 0xc0, !PT ;  /* 0xfffffffc0a0b7812 */ /* 0x000fe200078ec0ff */
[----:B------:R-:W-:Y:S01]  /*0cb0*/  IMAD.SHL.U32 R181, R206, 0x40, RZ ;  /* 0x00000040ceb57824 */ /* 0x000fe200078e00ff */
[----:B------:R-:W-:Y:S01]  /*0cc0*/  SHF.R.U32.HI R220, RZ, 0x3, R177 ;  /* 0x00000003ffdc7819 */ /* 0x000fe200000116b1 */
[----:B------:R-:W-:Y:S01]  /*0cd0*/  IMAD R8, R9, 0x10, R8 ;  /* 0x0000001009087824 */ /* 0x000fe200078e0208 */
[----:B------:R-:W-:Y:S01]  /*0ce0*/  LOP3.LUT R189, R6, 0x7ffffffc, RZ, 0xc0, !PT ;  /* 0x7ffffffc06bd7812 */ /* 0x000fe200078ec0ff */
[----:B------:R-:W-:Y:S01]  /*0cf0*/  IMAD.IADD R198, R0, 0x1, -R11 ;  /* 0x0000000100c67824 */ /* 0x000fe200078e0a0b */
[----:B------:R-:W-:-:S03]  /*0d00*/  LOP3.LUT R181, R181, 0x1c0, RZ, 0xc0, !PT ;  /* 0x000001c0b5b57812 */ /* 0x000fc600078ec0ff */
[C---:B------:R-:W-:Y:S01]  /*0d10*/  IMAD.SHL.U32 R16, R198.reuse, 0x8, RZ ;  /* 0x00000008c6107824 */ /* 0x040fe200078e00ff */
[----:B------:R-:W-:Y:S01]  /*0d20*/  SHF.L.U32 R162, R198, 0x2, RZ ;  /* 0x00000002c6a27819 */ /* 0x000fe200000006ff */
[----:B------:R-:W-:Y:S01]  /*0d30*/  IMAD.IADD R189, R214, 0x1, -R189 ;  /* 0x00000001d6bd7824 */ /* 0x000fe200078e0abd */
[----:B------:R-:W-:Y:S01]  /*0d40*/  SHF.R.U32.HI R182, RZ, 0x3, R181 ;  /* 0x00000003ffb67819 */ /* 0x000fe200000116b5 */
[----:B------:R-:W-:Y:S01]  /*0d50*/  VIADD R22, R16, 0x60 ;  /* 0x0000006010167836 */ /* 0x000fe20000000000 */
[C---:B------:R-:W-:Y:S01]  /*0d60*/  IADD3 R173, R162.reuse, 0x20, RZ ;  /* 0x00000020a2ad7810 */ /* 0x040fe20007ffe0ff */
[----:B------:R-:W-:Y:S01]  /*0d70*/  VIADD R172, R162, 0x40 ;  /* 0x00000040a2ac7836 */ /* 0x000fe20000000000 */
[C---:B------:R-:W-:Y:S01]  /*0d80*/  IADD3 R23, R16.reuse, 0x80, RZ ;  /* 0x0000008010177810 */ /* 0x040fe20007ffe0ff */
[----:B------:R-:W-:Y:S01]  /*0d90*/  VIADD R160, R16, 0xa0 ;  /* 0x000000a010a07836 */ /* 0x000fe20000000000 */
[C---:B------:R-:W-:Y:S01]  /*0da0*/  IADD3 R164, R162.reuse, R173, RZ ;  /* 0x000000ada2a47210 */ /* 0x040fe20007ffe0ff */
[C---:B------:R-:W-:Y:S01]  /*0db0*/  IMAD.IADD R165, R162.reuse, 0x1, R172 ;  /* 0x00000001a2a57824 */ /* 0x040fe200078e02ac */
[----:B------:R-:W-:Y:S01]  /*0dc0*/  SHF.R.S32.HI R17, RZ, 0x1f, R16 ;  /* 0x0000001fff117819 */ /* 0x000fe20000011410 */
[C---:B------:R-:W-:Y:S01]  /*0dd0*/  VIADD R175, R162.reuse, 0x10 ;  /* 0x00000010a2af7836 */ /* 0x040fe20000000000 */
[----:B------:R-:W-:Y:S01]  /*0de0*/  SHF.R.S32.HI R169, RZ, 0x1f, R22 ;  /* 0x0000001fffa97819 */ /* 0x000fe20000011416 */
[C---:B------:R-:W-:Y:S01]  /*0df0*/  VIADD R174, R162.reuse, 0x30 ;  /* 0x00000030a2ae7836 */ /* 0x040fe20000000000 */
[----:B------:R-:W-:Y:S01]  /*0e00*/  SHF.R.S32.HI R180, RZ, 0x1f, R23 ;  /* 0x0000001fffb47819 */ /* 0x000fe20000011417 */
[----:B------:R-:W-:Y:S01]  /*0e10*/  VIADD R176, R162, 0x50 ;  /* 0x00000050a2b07836 */ /* 0x000fe20000000000 */
[----:B------:R-:W-:-:S02]  /*0e20*/  SHF.R.S32.HI R179, RZ, 0x1f, R160 ;  /* 0x0000001fffb37819 */ /* 0x000fc400000114a0 */
[----:B------:R-:W-:Y:S02]  /*0e30*/  SHF.R.S32.HI R205, RZ, 0x1f, R175 ;  /* 0x0000001fffcd7819 */ /* 0x000fe400000114af */
[----:B------:R-:W-:Y:S02]  /*0e40*/  SHF.R.S32.HI R204, RZ, 0x1f, R173 ;  /* 0x0000001fffcc7819 */ /* 0x000fe400000114ad */
[----:B------:R-:W-:Y:S02]  /*0e50*/  SHF.R.S32.HI R203, RZ, 0x1f, R174 ;  /* 0x0000001fffcb7819 */ /* 0x000fe400000114ae */
[----:B------:R-:W-:Y:S02]  /*0e60*/  SHF.R.S32.HI R202, RZ, 0x1f, R172 ;  /* 0x0000001fffca7819 */ /* 0x000fe400000114ac */
[----:B------:R-:W-:Y:S02]  /*0e70*/  SHF.R.S32.HI R201, RZ, 0x1f, R176 ;  /* 0x0000001fffc97819 */ /* 0x000fe400000114b0 */
[----:B--2---:R-:W-:-:S02]  /*0e80*/  R2UR UR5, R2 ;  /* 0x00000000020572ca */ /* 0x004fc400000e0000 */
        /* <DEDUP_REMOVED lines=9> */
[----:B------:R-:W-:Y:S02]  /*0f20*/  LOP3.LUT R5, R199, 0xfffffff8, RZ, 0xc0, !PT ;  /* 0xfffffff8c7057812 */ /* 0x000fe400078ec0ff */
[C---:B------:R-:W-:Y:S02]  /*0f30*/  IADD3 R3, R0.reuse, -R3, RZ ;  /* 0x8000000300037210 */ /* 0x040fe40007ffe0ff */
[----:B------:R-:W-:-:S02]  /*0f40*/  IADD3 R192, R0, -R5, RZ ;  /* 0x8000000500c07210 */ /* 0x000fc40007ffe0ff */
[----:B------:R-:W-:Y:S02]  /*0f50*/  SHF.R.S32.HI R0, RZ, 0x1f, R221 ;  /* 0x0000001fff007819 */ /* 0x000fe400000114dd */
[----:B------:R-:W-:Y:S01]  /*0f60*/  SHF.R.S32.HI R4, RZ, 0x5, R4 ;  /* 0x00000005ff047819 */ /* 0x000fe20000011404 */
[----:B------:R-:W-:Y:S01]  /*0f70*/  IMAD.SHL.U32 R188, R192, 0x8, RZ ;  /* 0x00000008c0bc7824 */ /* 0x000fe200078e00ff */
[----:B------:R-:W-:Y:S02]  /*0f80*/  LEA.HI R0, R0, R221, RZ, 0x3 ;  /* 0x000000dd00007211 */ /* 0x000fe400078f18ff */
[----:B------:R-:W-:Y:S01]  /*0f90*/  LOP3.LUT R9, R2, 0x3fffffe, RZ, 0xc0, !PT ;  /* 0x03fffffe02097812 */ /* 0x000fe200078ec0ff */
[----:B------:R-:W-:Y:S01]  /*0fa0*/  IMAD R2, R4, 0x10, R3 ;  /* 0x0000001004027824 */ /* 0x000fe200078e0203 */
[----:B------:R-:W-:Y:S01]  /*0fb0*/  SHF.R.S32.HI R3, RZ, 0x1f, R164 ;  /* 0x0000001fff037819 */ /* 0x000fe200000114a4 */
[----:B------:R-:W-:Y:S01]  /*0fc0*/  IMAD.SHL.U32 R0, R0, 0x40, RZ ;  /* 0x0000004000007824 */ /* 0x000fe200078e00ff */
[----:B------:R-:W-:Y:S01]  /*0fd0*/  IADD3 R191, R188, 0x40, RZ ;  /* 0x00000040bcbf7810 */ /* 0x000fe20007ffe0ff */
[----:B------:R-:W-:Y:S01]  /*0fe0*/  IMAD.SHL.U32 R183, R4, 0x200, RZ ;  /* 0x0000020004b77824 */ /* 0x000fe200078e00ff */
[----:B------:R-:W-:Y:S01]  /*0ff0*/  LEA.HI R166, R3, R164, RZ, 0x3 ;  /* 0x000000a403a67211 */ /* 0x000fe200078f18ff */
[----:B------:R-:W-:Y:S01]  /*1000*/  IMAD.IADD R9, R222, 0x1, -R9 ;  /* 0x00000001de097824 */ /* 0x000fe200078e0a09 */
[----:B------:R-:W-:Y:S01]  /*1010*/  LOP3.LUT R184, R0, 0xfffffe00, RZ, 0xc0, !PT ;  /* 0xfffffe0000b87812 */ /* 0x000fe200078ec0ff */
[----:B------:R-:W-:Y:S01]  /*1020*/  IMAD R225, R2, 0x8, R7 ;  /* 0x0000000802e17824 */ /* 0x000fe200078e0207 */
[----:B------:R-:W-:-:S02]  /*1030*/  SHF.R.S32.HI R0, RZ, 0x1f, R165 ;  /* 0x0000001fff007819 */ /* 0x000fc400000114a5 */
[----:B------:R-:W-:Y:S01]  /*1040*/  LEA.HI R3, R3, R164, RZ, 0x6 ;  /* 0x000000a403037211 */ /* 0x000fe200078f30ff */
[----:B------:R-:W-:Y:S01]  /*1050*/  IMAD.SHL.U32 R225, R225, 0x8, RZ ;  /* 0x00000008e1e17824 */ /* 0x000fe200078e00ff */
[CC--:B------:R-:W-:Y:S02]  /*1060*/  LEA.HI R4, R0.reuse, R165.reuse, RZ, 0x6 ;  /* 0x000000a500047211 */ /* 0x0c0fe400078f30ff */
[----:B------:R-:W-:Y:S02]  /*1070*/  LEA.HI R2, R0, R165, RZ, 0x3 ;  /* 0x000000a500027211 */ /* 0x000fe400078f18ff */
[----:B------:R-:W-:Y:S01]  /*1080*/  SHF.L.U32 R0, R3, 0x7, RZ ;  /* 0x0000000703007819 */ /* 0x000fe200000006ff */
[----:B------:R-:W-:Y:S01]  /*1090*/  IMAD.SHL.U32 R4, R4, 0x80, RZ ;  /* 0x0000008004047824 */ /* 0x000fe200078e00ff */
[----:B------:R-:W-:Y:S02]  /*10a0*/  LEA R224, R9, R8, 0x6 ;  /* 0x0000000809e07211 */ /* 0x000fe400078e30ff */
[----:B------:R-:W-:-:S02]  /*10b0*/  LOP3.LUT R3, R181, 0x38, R166, 0xf8, !PT ;  /* 0x00000038b5037812 */ /* 0x000fc400078ef8a6 */
[----:B------:R-:W-:Y:S02]  /*10c0*/  LOP3.LUT R7, R177, 0x38, R166, 0xf8, !PT ;  /* 0x00000038b1077812 */ /* 0x000fe400078ef8a6 */
[--C-:B------:R-:W-:Y:S02]  /*10d0*/  LOP3.LUT R5, R181, 0x38, R2.reuse, 0xf8, !PT ;  /* 0x00000038b5057812 */ /* 0x100fe400078ef802 */
[----:B------:R-:W-:Y:S02]  /*10e0*/  LOP3.LUT R9, R177, 0x38, R2, 0xf8, !PT ;  /* 0x00000038b1097812 */ /* 0x000fe400078ef802 */
[----:B------:R-:W-:Y:S02]  /*10f0*/  LOP3.LUT R0, R0, 0xffffe000, RZ, 0xc0, !PT ;  /* 0xffffe00000007812 */ /* 0x000fe400078ec0ff */
[----:B------:R-:W-:Y:S02]  /*1100*/  LOP3.LUT R3, R3, R182, RZ, 0x3c, !PT ;  /* 0x000000b603037212 */ /* 0x000fe400078e3cff */
[----:B------:R-:W-:-:S02]  /*1110*/  LOP3.LUT R7, R7, R220, RZ, 0x3c, !PT ;  /* 0x000000dc07077212 */ /* 0x000fc400078e3cff */
[----:B------:R-:W-:Y:S02]  /*1120*/  LOP3.LUT R4, R4, 0xffffe000, RZ, 0xc0, !PT ;  /* 0xffffe00004047812 */ /* 0x000fe400078ec0ff */
[----:B------:R-:W-:Y:S02]  /*1130*/  LOP3.LUT R5, R5, R182, RZ, 0x3c, !PT ;  /* 0x000000b605057212 */ /* 0x000fe400078e3cff */
[----:B------:R-:W-:Y:S02]  /*1140*/  LOP3.LUT R9, R9, R220, RZ, 0x3c, !PT ;  /* 0x000000dc09097212 */ /* 0x000fe400078e3cff */
[-CC-:B------:R-:W-:Y:S02]  /*1150*/  IADD3 R219, R3, R0.reuse, R183.reuse ;  /* 0x0000000003db7210 */ /* 0x180fe40007ffe0b7 */
[----:B------:R-:W-:Y:S01]  /*1160*/  IADD3 R7, R7, R0, R184 ;  /* 0x0000000007077210 */ /* 0x000fe20007ffe0b8 */
[----:B------:R-:W-:Y:S01]  /*1170*/  IMAD.U32 R0, RZ, RZ, UR5 ;  /* 0x00000005ff007e24 */ /* 0x000fe2000f8e00ff */
[----:B------:R-:W-:-:S02]  /*1180*/  IADD3 R217, R5, R4, R183 ;  /* 0x0000000405d97210 */ /* 0x000fc40007ffe0b7 */
[----:B------:R-:W-:Y:S02]  /*1190*/  IADD3 R9, R9, R4, R184 ;  /* 0x0000000409097210 */ /* 0x000fe40007ffe0b8 */
[----:B------:R-:W-:Y:S01]  /*11a0*/  MOV R4, UR4 ;  /* 0x0000000400047c02 */ /* 0x000fe20008000f00 */
[----:B------:R0:W-:Y:S01]  /*11b0*/  STL [R1+0x30], R0 ;  /* 0x0000300001007387 */ /* 0x0001e20000100800 */
[----:B------:R-:W-:Y:S02]  /*11c0*/  LOP3.LUT R5, R177, 0x38, R16, 0xf8, !PT ;  /* 0x00000038b1057812 */ /* 0x000fe400078ef810 */
[----:B------:R-:W-:Y:S01]  /*11d0*/  SHF.R.S32.HI R199, RZ, 0x3, R199 ;  /* 0x00000003ffc77819 */ /* 0x000fe200000114c7 */
[----:B------:R1:W-:Y:S01]  /*11e0*/  STL [R1+0x34], R4 ;  /* 0x0000340401007387 */ /* 0x0003e20000100800 */
[----:B------:R-:W-:Y:S02]  /*11f0*/  LOP3.LUT R5, R184, R5, R220, 0xf6, !PT ;  /* 0x00000005b8057212 */ /* 0x000fe400078ef6dc */
[----:B------:R-:W-:-:S02]  /*1200*/  SHF.R.S32.HI R227, RZ, 0x1f, R188 ;  /* 0x0000001fffe37819 */ /* 0x000fc400000114bc */
[----:B------:R-:W-:Y:S02]  /*1210*/  SHF.R.S32.HI R226, RZ, 0x1f, R191 ;  /* 0x0000001fffe27819 */ /* 0x000fe400000114bf */
[----:B0-----:R-:W-:Y:S02]  /*1220*/  LEA.HI R0, R198, R198, RZ, 0x1 ;  /* 0x000000c6c6007211 */ /* 0x001fe400078f08ff */
[----:B------:R-:W-:Y:S02]  /*1230*/  SHF.R.S32.HI R166, RZ, 0x3, R166 ;  /* 0x00000003ffa67819 */ /* 0x000fe400000114a6 */
[----:B------:R-:W-:Y:S02]  /*1240*/  LOP3.LUT R3, R0, 0x1ffffffe, RZ, 0xc0, !PT ;  /* 0x1ffffffe00037812 */ /* 0x000fe400078ec0ff */
[----:B------:R-:W-:Y:S02]  /*1250*/  SHF.R.S32.HI R167, RZ, 0x3, R2 ;  /* 0x00000003ffa77819 */ /* 0x000fe40000011402 */
[----:B------:R-:W-:-:S02]  /*1260*/  IADD3 R3, R198, -R3, RZ ;  /* 0x80000003c6037210 */ /* 0x000fc40007ffe0ff */
[----:B------:R-:W-:Y:S02]  /*1270*/  LEA R218, R5, UR4, 0x1 ;  /* 0x0000000405da7c11 */ /* 0x000fe4000f8e08ff */
[----:B------:R-:W-:Y:S02]  /*1280*/  LEA R219, R219, UR4, 0x1 ;  /* 0x00000004dbdb7c11 */ /* 0x000fe4000f8e08ff */
[----:B------:R-:W-:Y:S02]  /*1290*/  LEA R216, R7, UR4, 0x1 ;  /* 0x0000000407d87c11 */ /* 0x000fe4000f8e08ff */
[----:B------:R-:W-:Y:S02]  /*12a0*/  LEA R217, R217, UR4, 0x1 ;  /* 0x00000004d9d97c11 */ /* 0x000fe4000f8e08ff */
[----:B------:R-:W-:Y:S02]  /*12b0*/  LEA R215, R9, UR4, 0x1 ;  /* 0x0000000409d77c11 */ /* 0x000fe4000f8e08ff */
[----:B-1----:R-:W-:-:S07]  /*12c0*/  LEA R190, R3, R224, 0x3 ;  /* 0x000000e003be7211 */ /* 0x002fce00078e18ff */
.L_x_2923:
[----:B0-2-4-:R-:W0:Y:S01]  /*12d0*/  LDC.64 R2, c[0x0][0xc88] ;  /* 0x00032200ff027b82 */ /* 0x015e220000000a00 */
[----:B------:R-:W-:Y:S01]  /*12e0*/  ULDC.64 UR4, c[0x0][0xa28] ;  /* 0x00028a0000047ab9 */ /* 0x000fe20000000a00 */
[----:B------:R-:W-:Y:S01]  /*12f0*/  ULDC.64 UR8, c[0x0][0xa18] ;  /* 0x0002860000087ab9 */ /* 0x000fe20000000a00 */
[----:B------:R-:W-:Y:S01]  /*1300*/  ULDC.64 UR6, c[0x0][0xa08] ;  /* 0x0002820000067ab9 */ /* 0x000fe20000000a00 */
[----:B0-----:R-:W-:-:S05]  /*1310*/  IMAD.WIDE R2, R27, 0x4, R2 ;  /* 0x000000041b027825 */ /* 0x001fca00078e0202 */
[----:B------:R-:W2:Y:S01]  /*1320*/  LDG.E R196, desc[UR60][R2.64] ;  /* 0x0000003c02c47981 */ /* 0x000ea2000c1e1900 */
        /* <DEDUP_REMOVED lines=35> */
[----:B0--3--:R-:W-:Y:S06]  /*1560*/  @P1 BRA `(.L_x_2688) ;  /* 0x0000000000241947 */ /* 0x009fec0003800000 */
        /* <DEDUP_REMOVED lines=9> */
.L_x_2688:
[----:B------:R-:W-:Y:S01]  /*1600*/  IMAD.U32 R2, RZ, RZ, UR5 ;  /* 0x00000005ff027e24 */ /* 0x000fe2000f8e00ff */
[----:B------:R-:W-:Y:S01]  /*1610*/  MOV R27, UR4 ;  /* 0x00000004001b7c02 */ /* 0x000fe20008000f00 */
[----:B------:R-:W-:Y:S06]  /*1620*/  @!P2 BRA `(.L_x_2689) ;  /* 0x000000000010a947 */ /* 0x000fec0003800000 */
[----:B------:R-:W-:-:S04]  /*1630*/  IADD3 R4, P0, R194, UR8, RZ ;  /* 0x00000008c2047c10 */ /* 0x000fc8000ff1e0ff */
[----:B------:R-:W-:-:S05]  /*1640*/  IADD3.X R5, R195, UR9, RZ, P0, !PT ;  /* 0x00000009c3057c10 */ /* 0x000fca00087fe4ff */
[----:B------:R0:W5:Y:S01]  /*1650*/  LDG.E R27, desc[UR60][R4.64] ;  /* 0x0000003c041b7981 */ /* 0x000162000c1e1900 */
[----:B------:R-:W-:Y:S05]  /*1660*/  BRA `(.L_x_2690) ;  /* 0x0000000000107947 */ /* 0x000fea0003800000 */
.L_x_2689:
[----:B------:R-:W-:Y:S05]  /*1670*/  @!P0 BRA `(.L_x_2690) ;  /* 0x00000000000c8947 */ /* 0x000fea0003800000 */
[----:B------:R-:W2:Y:S04]  /*1680*/  LDG.E R4, desc[UR60][R6.64] ;  /* 0x0000003c06047981 */ /* 0x000ea8000c1e1900 */
[----:B------:R-:W2:Y:S02]  /*1690*/  LDG.E R27, desc[UR60][R6.64+0x4] ;  /* 0x0000043c061b7981 */ /* 0x000ea4000c1e1900 */
[----:B--2---:R-:W-:-:S07]  /*16a0*/  IMAD.IADD R27, R27, 0x1, -R4 ;  /* 0x000000011b1b7824 */ /* 0x004fce00078e0a04 */
.L_x_2690:
[----:B------:R-:W-:Y:S01]  /*16b0*/  ULDC.64 UR4, c[0x0][0xa10] ;  /* 0x0002840000047ab9 */ /* 0x000fe20000000a00 */
[----:B------:R-:W1:Y:S01]  /*16c0*/  LDC R9, c[0x0][0x448] ;  /* 0x00011200ff097b82 */ /* 0x000e620000000800 */
[----:B------:R-:W-:-:S04]  /*16d0*/  ISETP.NE.U32.AND P0, PT, RZ, UR4, PT ;  /* 0x00000004ff007c0c */ /* 0x000fc8000bf05070 */
[----:B------:R-:W-:Y:S01]  /*16e0*/  ISETP.NE.AND.EX P0, PT, RZ, UR5, PT, P0 ;  /* 0x00000005ff007c0c */ /* 0x000fe2000bf05300 */
[----:B------:R-:W-:-:S12]  /*16f0*/  ULDC.64 UR4, c[0x0][0xa30] ;  /* 0x00028c0000047ab9 */ /* 0x000fd80000000a00 */
[----:B0-----:R-:W0:Y:S02]  /*1700*/  @P0 LDC.64 R4, c[0x0][0xa10] ;  /* 0x00028400ff040b82 */ /* 0x001e240000000a00 */
[----:B0-----:R-:W-:-:S05]  /*1710*/  @P0 IMAD.WIDE R4, R24, 0x4, R4 ;  /* 0x0000000418040825 */ /* 0x001fca00078e0204 */
[----:B------:R-:W2:Y:S04]  /*1720*/  @P0 LDG.E R3, desc[UR60][R4.64] ;  /* 0x0000003c04030981 */ /* 0x000ea8000c1e1900 */
[----:B------:R0:W2:Y:S01]  /*1730*/  @P0 LDG.E R8, desc[UR60][R4.64+0x4] ;  /* 0x0000043c04080981 */ /* 0x0000a2000c1e1900 */
[----:B------:R-:W-:Y:S01]  /*1740*/  ISETP.NE.U32.AND P1, PT, RZ, UR4, PT ;  /* 0x00000004ff007c0c */ /* 0x000fe2000bf25070 */
[----:B-----5:R-:W-:-:S03]  /*1750*/  IMAD.MOV.U32 R141, RZ, RZ, R27 ;  /* 0x000000ffff8d7224 */ /* 0x020fc600078e001b */
[----:B------:R-:W-:-:S13]  /*1760*/  ISETP.NE.AND.EX P1, PT, RZ, UR5, PT, P1 ;  /* 0x00000005ff007c0c */ /* 0x000fda000bf25310 */
[----:B------:R-:W-:-:S04]  /*1770*/  @P1 IADD3 R6, P2, R194, UR4, RZ ;  /* 0x00000004c2061c10 */ /* 0x000fc8000ff5e0ff */
[----:B------:R-:W-:-:S05]  /*1780*/  @P1 IADD3.X R7, R195, UR5, RZ, P2, !PT ;  /* 0x00000005c3071c10 */ /* 0x000fca00097fe4ff */
[----:B------:R3:W5:Y:S01]  /*1790*/  @P1 LDG.E R141, desc[UR60][R6.64] ;  /* 0x0000003c068d1981 */ /* 0x000762000c1e1900 */
[----:B-1----:R-:W-:Y:S02]  /*17a0*/  ISETP.NE.AND P1, PT, R9, 0x1, PT ;  /* 0x000000010900780c */ /* 0x002fe40003f25270 */
[----:B------:R-:W-:Y:S02]  /*17b0*/  SHF.L.U32 R185, R25, 0x7, RZ ;  /* 0x0000000719b97819 */ /* 0x000fe400000006ff */
[----:B------:R-:W-:-:S03]  /*17c0*/  IADD3 R11, R27, -R0, RZ ;  /* 0x800000001b0b7210 */ /* 0x000fc60007ffe0ff */
[----:B0-----:R-:W-:Y:S02]  /*17d0*/  VIADD R4, R185, 0x7f ;  /* 0x0000007fb9047836 */ /* 0x001fe40000000000 */
[----:B------:R-:W-:-:S04]  /*17e0*/  IMAD.MOV R126, RZ, RZ, -R11 ;  /* 0x000000ffff7e7224 */ /* 0x000fc800078e0a0b */
[----:B------:R-:W0:Y:S01]  /*17f0*/  @P1 LDC R9, c[0x0][0x44c] ;  /* 0x00011300ff091b82 */ /* 0x000e220000000800 */
[----:B------:R-:W-:-:S07]  /*1800*/  VIMNMX R126, RZ, R126, !PT ;  /* 0x0000007eff7e7248 */ /* 0x000fce0007fe0100 */
[----:B------:R-:W1:Y:S01]  /*1810*/  @P1 LDC R5, c[0x0][0x450] ;  /* 0x00011400ff051b82 */ /* 0x000e620000000800 */
[----:B0-----:R-:W-:-:S05]  /*1820*/  @P1 IMAD.HI.U32 R0, R4, R9, RZ ;  /* 0x0000000904001227 */ /* 0x001fca00078e00ff */
[----:B-1----:R-:W-:Y:S01]  /*1830*/  @P1 SHF.R.U32.HI R4, RZ, R5, R0 ;  /* 0x00000005ff041219 */ /* 0x002fe20000011600 */
[----:B--2---:R-:W-:-:S04]  /*1840*/  @P0 IMAD.IADD R2, R8, 0x1, -R3 ;  /* 0x0000000108020824 */ /* 0x004fc800078e0a03 */
[----:B------:R-:W-:-:S04]  /*1850*/  IMAD.IADD R187, R11, 0x1, R2 ;  /* 0x000000010bbb7824 */ /* 0x000fc800078e0202 */
[C---:B------:R-:W-:Y:S01]  /*1860*/  VIADD R0, R187.reuse, 0x5f ;  /* 0x0000005fbb007836 */ /* 0x040fe20000000000 */
[----:B------:R-:W-:-:S03]  /*1870*/  IADD3 R142, R187, 0x60, -R186 ;  /* 0x00000060bb8e7810 */ /* 0x000fc60007ffe8ba */
[----:B------:R-:W-:Y:S01]  /*1880*/  IMAD.HI R0, R0, 0x2aaaaaab, RZ ;  /* 0x2aaaaaab00007827 */ /* 0x000fe200078e02ff */
[----:B------:R-:W-:-:S04]  /*1890*/  IADD3 R4, R142, R4, RZ ;  /* 0x000000048e047210 */ /* 0x000fc80007ffe0ff */
[----:B------:R-:W-:Y:S01]  /*18a0*/  SHF.R.U32.HI R143, RZ, 0x1f, R0 ;  /* 0x0000001fff8f7819 */ /* 0x000fe20000011600 */
[----:B------:R-:W-:-:S03]  /*18b0*/  IMAD.HI R4, R4, 0x2aaaaaab, RZ ;  /* 0x2aaaaaab04047827 */ /* 0x000fc600078e02ff */
[----:B------:R-:W-:Y:S02]  /*18c0*/  LEA.HI.SX32 R143, R0, R143, 0x1c ;  /* 0x0000008f008f7211 */ /* 0x000fe400078fe2ff */
[----:B------:R-:W-:-:S04]  /*18d0*/  SHF.R.U32.HI R3, RZ, 0x1f, R4 ;  /* 0x0000001fff037819 */ /* 0x000fc80000011604 */
[----:B------:R-:W-:-:S04]  /*18e0*/  LEA.HI.SX32 R4, R4, R3, 0x1c ;  /* 0x0000000304047211 */ /* 0x000fc800078fe2ff */
[----:B------:R-:W-:-:S05]  /*18f0*/  VIMNMX R4, R143, R4, PT ;  /* 0x000000048f047248 */ /* 0x000fca0003fe0100 */
[----:B------:R-:W-:-:S05]  /*1900*/  IMAD R3, R4, 0x60, -R11 ;  /* 0x0000006004037824 */ /* 0x000fca00078e0a0b */
[----:B------:R-:W-:-:S04]  /*1910*/  VIMNMX R3, R3, R2, PT ;  /* 0x0000000203037248 */ /* 0x000fc80003fe0100 */
[----:B------:R-:W-:Y:S01]  /*1920*/  ISETP.GT.AND P0, PT, R3, R126, PT ;  /* 0x0000007e0300720c */ /* 0x000fe20003f04270 */
[----:B------:R-:W-:-:S05]  /*1930*/  IMAD.WIDE.U32 R126, R126, -0x55555555, RZ ;  /* 0xaaaaaaab7e7e7825 */ /* 0x000fca00078e00ff */
[----:B------:R-:W-:-:S04]  /*1940*/  SHF.R.U32.HI R126, RZ, 0x6, R127 ;  /* 0x00000006ff7e7819 */ /* 0x000fc8000001167f */
[----:B------:R-:W-:-:S03]  /*1950*/  MOV R25, R126 ;  /* 0x0000007e00197202 */ /* 0x000fc60000000f00 */
[----:B------:R-:W-:-:S04]  /*1960*/  @P0 VIADD R0, R3, 0x5f ;  /* 0x0000005f03000836 */ /* 0x000fc80000000000 */
[----:B------:R-:W-:-:S05]  /*1970*/  @P0 IMAD.HI R0, R0, 0x2aaaaaab, RZ ;  /* 0x2aaaaaab00000827 */ /* 0x000fca00078e02ff */
[----:B------:R-:W-:-:S04]  /*1980*/  @P0 SHF.R.U32.HI R3, RZ, 0x1f, R0 ;  /* 0x0000001fff030819 */ /* 0x000fc80000011600 */
[----:B------:R-:W-:Y:S02]  /*1990*/  @P0 LEA.HI.SX32 R25, R0, R3, 0x1c ;  /* 0x0000000300190211 */ /* 0x000fe400078fe2ff */
[----:B------:R-:W-:Y:S02]  /*19a0*/  PLOP3.LUT P0, PT, PT, PT, PT, 0x80, 0x0 ;  /* 0x000000000000781c */ /* 0x000fe40003f0f070 */
[----:B------:R-:W-:-:S13]  /*19b0*/  ISETP.GT.AND P1, PT, R25, R126, PT ;  /* 0x0000007e1900720c */ /* 0x000fda0003f24270 */
[----:B---3--:R-:W-:Y:S05]  /*19c0*/  @!P1 BRA `(.L_x_2691) ;  /* 0x0000008c00d09947 */ /* 0x008fea0003800000 */
        /* <DEDUP_REMOVED lines=11> */
[----:B------:R-:W-:Y:S01]  /*1a80*/  MOV R10, UR6 ;  /* 0x00000006000a7c02 */ /* 0x000fe20008000f00 */
[----:B------:R-:W-:Y:S01]  /*1a90*/  IMAD.U32 R6, RZ, RZ, UR4 ;  /* 0x00000004ff067e24 */ /* 0x000fe2000f8e00ff */
[----:B------:R-:W-:Y:S01]  /*1aa0*/  MOV R12, 0x1 ;  /* 0x00000001000c7802 */ /* 0x000fe20000000f00 */
[----:B------:R-:W-:-:S02]  /*1ab0*/  IMAD.U32 R7, RZ, RZ, UR5 ;  /* 0x00000005ff077e24 */ /* 0x000fc4000f8e00ff */
[----:B------:R-:W-:Y:S02]  /*1ac0*/  IMAD.U32 R11, RZ, RZ, UR7 ;  /* 0x00000007ff0b7e24 */ /* 0x000fe4000f8e00ff */
[----:B------:R-:W-:Y:S02]  /*1ad0*/  IMAD.MOV.U32 R8, RZ, RZ, 0x70 ;  /* 0x00000070ff087424 */ /* 0x000fe400078e00ff */
[----:B0-----:R-:W-:-:S07]  /*1ae0*/  IMAD.MOV.U32 R13, RZ, RZ, RZ ;  /* 0x000000ffff0d7224 */ /* 0x001fce00078e00ff */
[----:B------:R-:W-:-:S07]  /*1af0*/  LEPC R20, `(.L_x_2693) ;  /* 0x000000001014794e */ /* 0x000fce0000000000 */
[----:B-1---5:R-:W-:Y:S05]  /*1b00*/  CALL.ABS.NOINC R14 ;  /* 0x000000000e007343 */ /* 0x022fea0003c00000 */
.L_x_2693:
[----:B------:R-:W-:Y:S05]  /*1b10*/  BSYNC B6 ;  /* 0x0000000000067941 */ /* 0x000fea0003800000 */
.L_x_2692:
        /* <DEDUP_REMOVED lines=20> */
.L_x_2695:
[----:B------:R-:W-:Y:S05]  /*1c60*/  BSYNC B6 ;  /* 0x0000000000067941 */ /* 0x000fea0003800000 */
.L_x_2694:
[----:B------:R-:W-:Y:S01]  /*1c70*/  ULDC.64 UR4, c[0x0][0x9f8] ;  /* 0x00027e0000047ab9 */ /* 0x000fe20000000a00 */
[----:B------:R-:W0:Y:S01]  /*1c80*/  LDC.64 R94, c[0x0][0x3f8] ;  /* 0x0000fe00ff5e7b82 */ /* 0x000e220000000a00 */
[----:B------:R-:W-:-:S04]  /*1c90*/  ISETP.NE.U32.AND P0, PT, RZ, UR4, PT ;  /* 0x00000004ff007c0c */ /* 0x000fc8000bf05070 */
[----:B------:R-:W-:-:S03]  /*1ca0*/  ISETP.NE.AND.EX P0, PT, RZ, UR5, PT, P0 ;  /* 0x00000005ff007c0c */ /* 0x000fc6000bf05300 */
[----:B------:R-:W1:Y:S08]  /*1cb0*/  LDC R125, c[0x0][0x3f4] ;  /* 0x0000fd00ff7d7b82 */ /* 0x000e700000000800 */
[----:B------:R-:W2:Y:S02]  /*1cc0*/  LDC.64 R88, c[0x0][0x408] ;  /* 0x00010200ff587b82 */ /* 0x000ea40000000a00 */
[----:B------:R-:W-:Y:S01]  /*1cd0*/  @P0 IADD3 R4, P1, R194, UR4, RZ ;  /* 0x00000004c2040c10 */ /* 0x000fe2000ff3e0ff */
[----:B------:R-:W-:-:S03]  /*1ce0*/  ULDC UR4, c[0x0][0x2f4] ;  /* 0x0000bd0000047ab9 */ /* 0x000fc60000000800 */
        /* <DEDUP_REMOVED lines=11> */
[----:B------:R-:W-:Y:S02]  /*1da0*/  SHF.L.U32 R3, R3, 0x1, RZ ;  /* 0x0000000103037819 */ /* 0x000fe400000006ff */
[----:B------:R-:W-:-:S02]  /*1db0*/  ISETP.GE.AND P0, PT, R164, UR5, PT ;  /* 0x00000005a4007c0c */ /* 0x000fc4000bf06270 */
[----:B------:R-:W-:Y:S01]  /*1dc0*/  LOP3.LUT R0, R3, 0x2, R0, 0xe2, !PT ;  /* 0x0000000203007812 */ /* 0x000fe200078ee200 */
[----:B--2---:R-:W-:Y:S01]  /*1dd0*/  IMAD.WIDE.U32 R90, R170, R88, R16 ;  /* 0x00000058aa5a7225 */ /* 0x004fe200078e0010 */
[----:B------:R-:W-:Y:S02]  /*1de0*/  SEL R3, RZ, 0xffffffff, P0 ;  /* 0xffffffffff037807 */ /* 0x000fe40000000000 */
[----:B------:R-:W-:Y:S01]  /*1df0*/  ISETP.GE.AND P0, PT, R165, UR4, PT ;  /* 0x00000004a5007c0c */ /* 0x000fe2000bf06270 */
[----:B------:R-:W-:Y:S01]  /*1e00*/  IMAD.SHL.U32 R109, R88, 0x40, RZ ;  /* 0x00000040586d7824 */ /* 0x000fe200078e00ff */
[----:B------:R-:W-:Y:S01]  /*1e10*/  ISETP.GE.AND P1, PT, R22, UR4, PT ;  /* 0x0000000416007c0c */ /* 0x000fe2000bf26270 */
[----:B------:R-:W-:Y:S01]  /*1e20*/  IMAD.SHL.U32 R6, R3, 0x2, RZ ;  /* 0x0000000203067824 */ /* 0x000fe200078e00ff */
[----:B------:R-:W-:Y:S02]  /*1e30*/  SHF.R.S32.HI R7, RZ, 0x1f, R170 ;  /* 0x0000001fff077819 */ /* 0x000fe400000114aa */
[----:B------:R-:W-:-:S02]  /*1e40*/  SEL R3, RZ, 0x4, P0 ;  /* 0x00000004ff037807 */ /* 0x000fc40000000000 */
[----:B---3--:R-:W-:Y:S02]  /*1e50*/  SEL R4, RZ, 0x8, P1 ;  /* 0x00000008ff047807 */ /* 0x008fe40000800000 */
[--C-:B------:R-:W-:Y:S02]  /*1e60*/  SHF.R.S32.HI R163, RZ, 0x1f, R162.reuse ;  /* 0x0000001fffa37819 */ /* 0x100fe400000114a2 */
[----:B------:R-:W-:Y:S01]  /*1e70*/  LOP3.LUT R0, R4, R0, R3, 0xfe, !PT ;  /* 0x0000000004007212 */ /* 0x000fe200078efe03 */
[-C--:B------:R-:W-:Y:S01]  /*1e80*/  IMAD R3, R7, R94.reuse, RZ ;  /* 0x0000005e07037224 */ /* 0x080fe200078e02ff */
[----:B------:R-:W-:Y:S01]  /*1e90*/  ISETP.GE.AND P0, PT, R23, UR4, PT ;  /* 0x0000000417007c0c */ /* 0x000fe2000bf06270 */
[----:B------:R-:W-:Y:S01]  /*1ea0*/  IMAD.WIDE.U32 R98, R170, R94, R162 ;  /* 0x0000005eaa627225 */ /* 0x000fe200078e00a2 */
[----:B------:R-:W-:Y:S02]  /*1eb0*/  ISETP.GE.AND P2, PT, R16, UR5, PT ;  /* 0x0000000510007c0c */ /* 0x000fe4000bf46270 */
[----:B------:R-:W-:Y:S01]  /*1ec0*/  ISETP.GE.AND P1, PT, R165, UR5, PT ;  /* 0x00000005a5007c0c */ /* 0x000fe2000bf26270 */
[----:B------:R-:W-:Y:S01]  /*1ed0*/  IMAD R9, R170, R95, R3 ;  /* 0x0000005faa097224 */ /* 0x000fe200078e0203 */
[----:B------:R-:W-:Y:S01]  /*1ee0*/  SEL R3, RZ, 0x10, P0 ;  /* 0x00000010ff037807 */ /* 0x000fe20000000000 */
[-C--:B------:R-:W-:Y:S01]  /*1ef0*/  IMAD R7, R7, R88.reuse, RZ ;  /* 0x0000005807077224 */ /* 0x080fe200078e02ff */
[-C--:B-1----:R-:W-:Y:S01]  /*1f00*/  ISETP.GE.AND P3, PT, R16, R125.reuse, PT ;  /* 0x0000007d1000720c */ /* 0x082fe20003f66270 */
[----:B------:R-:W-:Y:S01]  /*1f10*/  IMAD.IADD R99, R99, 0x1, R9 ;  /* 0x0000000163637824 */ /* 0x000fe200078e0209 */
[----:B------:R-:W-:Y:S01]  /*1f20*/  SEL R5, RZ, 0x1, P2 ;  /* 0x00000001ff057807 */ /* 0x000fe20001000000 */
[----:B------:R-:W-:Y:S01]  /*1f30*/  IMAD.IADD R97, R9, 0x1, R97 ;  /* 0x0000000109617824 */ /* 0x000fe200078e0261 */
[----:B------:R-:W-:Y:S01]  /*1f40*/  ISETP.GE.AND P2, PT, R164, R125, PT ;  /* 0x0000007da400720c */ /* 0x000fe20003f46270 */
[----:B------:R-:W-:Y:S01]  /*1f50*/  IMAD R11, R170, R89, R7 ;  /* 0x00000059aa0b7224 */ /* 0x000fe200078e0207 */
[----:B------:R-:W-:Y:S01]  /*1f60*/  LOP3.LUT R9, R0, R3, RZ, 0xfc, !PT ;  /* 0x0000000300097212 */ /* 0x000fe200078efcff */
[----:B------:R-:W-:Y:S01]  /*1f70*/  IMAD.WIDE.U32 R92, R170, R88, R162 ;  /* 0x00000058aa5c7225 */ /* 0x000fe200078e00a2 */
[----:B------:R-:W-:-:S02]  /*1f80*/  SEL R4, RZ, 0x4, P1 ;  /* 0x00000004ff047807 */ /* 0x000fc40000800000 */
[----:B------:R-:W-:Y:S01]  /*1f90*/  SEL R3, R125, RZ, P3 ;  /* 0x000000ff7d037207 */ /* 0x000fe20001800000 */
[----:B------:R-:W-:Y:S01]  /*1fa0*/  IMAD.IADD R93, R93, 0x1, R11 ;  /* 0x000000015d5d7824 */ /* 0x000fe200078e020b */
[----:B------:R-:W-:Y:S01]  /*1fb0*/  ISETP.GE.AND P1, PT, R165, R125, PT ;  /* 0x0000007da500720c */ /* 0x000fe20003f26270 */
[----:B-----5:R-:W-:Y:S01]  /*1fc0*/  IMAD.WIDE.U32 R98, R141, R94, R98 ;  /* 0x0000005e8d627225 */ /* 0x020fe200078e0062 */
[C---:B------:R-:W-:Y:S02]  /*1fd0*/  SEL R7, R125.reuse, RZ, P2 ;  /* 0x000000ff7d077207 */ /* 0x040fe40001000000 */
[----:B------:R-:W-:Y:S01]  /*1fe0*/  SEL R0, R125, RZ, P1 ;  /* 0x000000ff7d007207 */ /* 0x000fe20000800000 */
[----:B------:R-:W-:Y:S01]  /*1ff0*/  IMAD.IADD R3, R16, 0x1, R3 ;  /* 0x0000000110037824 */ /* 0x000fe200078e0203 */
[----:B------:R-:W-:Y:S01]  /*2000*/  LOP3.LUT R5, R6, 0x2, R5, 0xe2, !PT ;  /* 0x0000000206057812 */ /* 0x000fe200078ee205 */
[----:B------:R-:W-:Y:S01]  /*2010*/  IMAD.IADD R7, R164, 0x1, R7 ;  /* 0x00000001a4077824 */ /* 0x000fe200078e0207 */
[----:B------:R-:W-:Y:S01]  /*2020*/  IADD3 R8, R165, R0, RZ ;  /* 0x00000000a5087210 */ /* 0x000fe20007ffe0ff */
[----:B------:R-:W-:Y:S01]  /*2030*/  IMAD.WIDE.U32 R96, R141, R94, R96 ;  /* 0x0000005e8d607225 */ /* 0x000fe200078e0060 */
[----:B------:R-:W-:-:S02]  /*2040*/  SHF.R.S32.HI R0, RZ, 0x1f, R3 ;  /* 0x0000001fff007819 */ /* 0x000fc40000011403 */
[----:B------:R-:W-:Y:S01]  /*2050*/  LOP3.LUT R5, R5, R4, RZ, 0xfc, !PT ;  /* 0x0000000405057212 */ /* 0x000fe200078efcff */
[----:B------:R-:W-:Y:S01]  /*2060*/  IMAD.WIDE.U32 R92, R141, R88, R92 ;  /* 0x000000588d5c7225 */ /* 0x000fe200078e005c */
[----:B------:R-:W-:Y:S02]  /*2070*/  SHF.R.S32.HI R4, RZ, 0x1f, R7 ;  /* 0x0000001fff047819 */ /* 0x000fe40000011407 */
[CC--:B------:R-:W-:Y:S01]  /*2080*/  LEA.HI R6, R0.reuse, R3.reuse, RZ, 0x3 ;  /* 0x0000000300067211 */ /* 0x0c0fe200078f18ff */
[----:B------:R-:W-:Y:S01]  /*2090*/  IMAD.SHL.U32 R125, R125, 0x2, RZ ;  /* 0x000000027d7d7824 */ /* 0x000fe200078e00ff */
[----:B------:R-:W-:Y:S02]  /*20a0*/  LEA.HI R0, R0, R3, RZ, 0x6 ;  /* 0x0000000300007211 */ /* 0x000fe400078f30ff */
[CC--:B------:R-:W-:Y:S02]  /*20b0*/  LEA.HI R3, R4.reuse, R7.reuse, RZ, 0x6 ;  /* 0x0000000704037211 */ /* 0x0c0fe400078f30ff */
[----:B------:R-:W-:-:S02]  /*20c0*/  LEA.HI R10, R4, R7, RZ, 0x3 ;  /* 0x00000007040a7211 */ /* 0x000fc400078f18ff */
[----:B------:R-:W-:Y:S02]  /*20d0*/  SHF.R.S32.HI R4, RZ, 0x6, R3 ;  /* 0x00000006ff047819 */ /* 0x000fe40000011403 */
[----:B------:R-:W-:Y:S02]  /*20e0*/  SHF.R.S32.HI R0, RZ, 0x6, R0 ;  /* 0x00000006ff007819 */ /* 0x000fe40000011400 */
[----:B------:R-:W-:Y:S01]  /*20f0*/  LOP3.LUT R3, R181, 0x38, R6, 0xf8, !PT ;  /* 0x00000038b5037812 */ /* 0x000fe200078ef806 */
[--C-:B------:R-:W-:Y:S01]  /*2100*/  IMAD R139, R4, 0x1800, R183.reuse ;  /* 0x00001800048b7824 */ /* 0x100fe200078e02b7 */
[----:B------:R-:W-:Y:S01]  /*2110*/  SHF.R.S32.HI R13, RZ, 0x1f, R8 ;  /* 0x0000001fff0d7819 */ /* 0x000fe20000011408 */
[C---:B------:R-:W-:Y:S01]  /*2120*/  IMAD R140, R0.reuse, 0x1800, R183 ;  /* 0x00001800008c7824 */ /* 0x040fe200078e02b7 */
[----:B------:R-:W-:Y:S01]  /*2130*/  LOP3.LUT R3, R3, R182, RZ, 0x3c, !PT ;  /* 0x000000b603037212 */ /* 0x000fe200078e3cff */
[----:B------:R-:W-:Y:S01]  /*2140*/  IMAD R138, R0, 0x1800, R184 ;  /* 0x00001800008a7824 */ /* 0x000fe200078e02b8 */
[----:B------:R-:W-:Y:S01]  /*2150*/  LOP3.LUT R7, R181, 0x38, R10, 0xf8, !PT ;  /* 0x00000038b5077812 */ /* 0x000fe200078ef80a */
[----:B------:R-:W-:Y:S01]  /*2160*/  IMAD R136, R4, 0x1800, R184 ;  /* 0x0000180004887824 */ /* 0x000fe200078e02b8 */
[CC--:B------:R-:W-:Y:S01]  /*2170*/  LEA.HI R12, R13.reuse, R8.reuse, RZ, 0x3 ;  /* 0x000000080d0c7211 */ /* 0x0c0fe200078f18ff */
[----:B------:R-:W-:Y:S01]  /*2180*/  IMAD.IADD R140, R140, 0x1, R3 ;  /* 0x000000018c8c7824 */ /* 0x000fe200078e0203 */
[----:B------:R-:W-:-:S02]  /*2190*/  LEA.HI R8, R13, R8, RZ, 0x6 ;  /* 0x000000080d087211 */ /* 0x000fc400078f30ff */
[----:B------:R-:W-:Y:S02]  /*21a0*/  LOP3.LUT R0, R7, R182, RZ, 0x3c, !PT ;  /* 0x000000b607007212 */ /* 0x000fe400078e3cff */
[----:B------:R-:W-:Y:S02]  /*21b0*/  SHF.R.S32.HI R13, RZ, 0x1f, R141 ;  /* 0x0000001fff0d7819 */ /* 0x000fe4000001148d */
[----:B------:R-:W-:Y:S02]  /*21c0*/  IADD3 R91, R11, R91, RZ ;  /* 0x0000005b0b5b7210 */ /* 0x000fe40007ffe0ff */
[----:B------:R-:W-:Y:S01]  /*21d0*/  LOP3.LUT R3, R181, 0x38, R12, 0xf8, !PT ;  /* 0x00000038b5037812 */ /* 0x000fe200078ef80c */
[----:B------:R-:W-:Y:S01]  /*21e0*/  IMAD R4, R13, R94, RZ ;  /* 0x0000005e0d047224 */ /* 0x000fe200078e02ff */
[----:B------:R-:W-:Y:S01]  /*21f0*/  LOP3.LUT R11, R177, 0x38, R6, 0xf8, !PT ;  /* 0x00000038b10b7812 */ /* 0x000fe200078ef806 */
[----:B------:R-:W-:Y:S01]  /*2200*/  IMAD.WIDE.U32 R90, R141, R88, R90 ;  /* 0x000000588d5a7225 */ /* 0x000fe200078e005a */
[----:B------:R-:W-:-:S02]  /*2210*/  IADD3 R139, R139, R0, RZ ;  /* 0x000000008b8b7210 */ /* 0x000fc40007ffe0ff */
[----:B------:R-:W-:Y:S01]  /*2220*/  LOP3.LUT R0, R3, R182, RZ, 0x3c, !PT ;  /* 0x000000b603007212 */ /* 0x000fe200078e3cff */
[----:B------:R-:W-:Y:S01]  /*2230*/  IMAD R103, R141, R95, R4 ;  /* 0x0000005f8d677224 */ /* 0x000fe200078e0204 */
[-C--:B------:R-:W-:Y:S02]  /*2240*/  LOP3.LUT R11, R11, R220.reuse, RZ, 0x3c, !PT ;  /* 0x000000dc0b0b7212 */ /* 0x080fe400078e3cff */
[----:B------:R-:W-:Y:S01]  /*2250*/  LOP3.LUT R7, R177, 0x38, R10, 0xf8, !PT ;  /* 0x00000038b1077812 */ /* 0x000fe200078ef80a */
[----:B------:R-:W-:Y:S01]  /*2260*/  IMAD.IADD R105, R99, 0x1, R103 ;  /* 0x0000000163697824 */ /* 0x000fe200078e0267 */
[----:B------:R-:W-:Y:S01]  /*2270*/  LOP3.LUT R3, R181, 0x18, R16, 0xf8, !PT ;  /* 0x00000018b5037812 */ /* 0x000fe200078ef810 */
[----:B------:R-:W-:Y:S01]  /*2280*/  IMAD.IADD R138, R138, 0x1, R11 ;  /* 0x000000018a8a7824 */ /* 0x000fe200078e020b */
[----:B------:R-:W-:Y:S01]  /*2290*/  SHF.R.S32.HI R8, RZ, 0x6, R8 ;  /* 0x00000006ff087819 */ /* 0x000fe20000011408 */
[----:B------:R-:W-:Y:S01]  /*22a0*/  IMAD.IADD R103, R103, 0x1, R97 ;  /* 0x0000000167677824 */ /* 0x000fe200078e0261 */
[----:B------:R-:W-:-:S02]  /*22b0*/  LOP3.LUT R7, R7, R220, RZ, 0x3c, !PT ;  /* 0x000000dc07077212 */ /* 0x000fc400078e3cff */
[----:B------:R-:W-:Y:S01]  /*22c0*/  LOP3.LUT R4, R3, R182, RZ, 0x3c, !PT ;  /* 0x000000b603047212 */ /* 0x000fe200078e3cff */
[----:B------:R-:W-:Y:S01]  /*22d0*/  IMAD R137, R8, 0x1800, R183 ;  /* 0x0000180008897824 */ /* 0x000fe200078e02b7 */
[----:B------:R-:W-:Y:S01]  /*22e0*/  ISETP.GE.AND P4, PT, R22, UR5, PT ;  /* 0x0000000516007c0c */ /* 0x000fe2000bf86270 */
[----:B------:R-:W-:Y:S01]  /*22f0*/  IMAD R134, R8, 0x1800, R184 ;  /* 0x0000180008867824 */ /* 0x000fe200078e02b8 */
[----:B------:R-:W-:Y:S01]  /*2300*/  LOP3.LUT R11, R177, 0x38, R12, 0xf8, !PT ;  /* 0x00000038b10b7812 */ /* 0x000fe200078ef80c */
[----:B------:R-:W-:Y:S01]  /*2310*/  IMAD.IADD R136, R136, 0x1, R7 ;  /* 0x0000000188887824 */ /* 0x000fe200078e0207 */
[----:B------:R-:W-:Y:S01]  /*2320*/  ISETP.GE.AND P0, PT, R160, UR4, PT ;  /* 0x00000004a0007c0c */ /* 0x000fe2000bf06270 */
[----:B------:R-:W-:Y:S01]  /*2330*/  IMAD.IADD R137, R137, 0x1, R0 ;  /* 0x0000000189897824 */ /* 0x000fe200078e0200 */
[----:B------:R-:W-:Y:S01]  /*2340*/  IADD3 R3, R183, R4, RZ ;  /* 0x00000004b7037210 */ /* 0x000fe20007ffe0ff */
[----:B------:R-:W-:Y:S01]  /*2350*/  IMAD R7, R95, 0x60, RZ ;  /* 0x000000605f077824 */ /* 0x000fe200078e02ff */
[----:B------:R-:W-:Y:S01]  /*2360*/  SEL R4, RZ, 0x8, P4 ;  /* 0x00000008ff047807 */ /* 0x000fe20002000000 */
[----:B------:R-:W-:Y:S01]  /*2370*/  IMAD R0, R13, R88, RZ ;  /* 0x000000580d007224 */ /* 0x000fe200078e02ff */
[----:B------:R-:W-:-:S02]  /*2380*/  LOP3.LUT R11, R11, R220, RZ, 0x3c, !PT ;  /* 0x000000dc0b0b7212 */ /* 0x000fc400078e3cff */
[C---:B------:R-:W-:Y:S01]  /*2390*/  SHF.L.U64.HI R106, R94.reuse, 0x6, R95 ;  /* 0x000000065e6a7819 */ /* 0x040fe2000001025f */
[----:B------:R-:W-:Y:S01]  /*23a0*/  IMAD.WIDE.U32 R94, R94, 0x60, RZ ;  /* 0x000000605e5e7825 */ /* 0x000fe200078e00ff */
[----:B------:R-:W-:Y:S02]  /*23b0*/  SEL R8, RZ, 0x20, P0 ;  /* 0x00000020ff087807 */ /* 0x000fe40000000000 */
[----:B------:R-:W-:Y:S01]  /*23c0*/  LOP3.LUT P5, RZ, R206, 0x4, RZ, 0xc0, !PT ;  /* 0x00000004ceff7812 */ /* 0x000fe200078ac0ff */
[----:B------:R-:W-:Y:S01]  /*23d0*/  IMAD R13, R141, R89, R0 ;  /* 0x000000598d0d7224 */ /* 0x000fe200078e0200 */
[----:B------:R-:W-:Y:S01]  /*23e0*/  MOV R127, 0x20 ;  /* 0x00000020007f7802 */ /* 0x000fe20000000f00 */
[----:B------:R-:W-:Y:S01]  /*23f0*/  IMAD.IADD R130, R95, 0x1, R7 ;  /* 0x000000015f827824 */ /* 0x000fe200078e0207 */
[----:B------:R-:W-:Y:S01]  /*2400*/  LOP3.LUT R20, R5, R4, RZ, 0xfc, !PT ;  /* 0x0000000405147212 */ /* 0x000fe200078efcff */
[----:B------:R-:W-:Y:S01]  /*2410*/  IMAD.IADD R102, R13, 0x1, R91 ;  /* 0x000000010d667824 */ /* 0x000fe200078e025b */
[----:B------:R-:W-:Y:S01]  /*2420*/  IADD3 R134, R134, R11, RZ ;  /* 0x0000000b86867210 */ /* 0x000fe20007ffe0ff */
[----:B------:R-:W-:Y:S01]  /*2430*/  IMAD R11, R89, 0x60, RZ ;  /* 0x00000060590b7824 */ /* 0x000fe200078e02ff */
[----:B------:R-:W-:-:S02]  /*2440*/  LOP3.LUT R4, R5, 0x1, RZ, 0xc0, !PT ;  /* 0x0000000105047812 */ /* 0x000fc400078ec0ff */
[C---:B------:R-:W-:Y:S01]  /*2450*/  SHF.L.U64.HI R108, R88.reuse, 0x6, R89 ;  /* 0x00000006586c7819 */ /* 0x040fe20000010259 */
[----:B------:R-:W-:Y:S01]  /*2460*/  IMAD.WIDE.U32 R88, R88, 0x60, RZ ;  /* 0x0000006058587825 */ /* 0x000fe200078e00ff */
[----:B------:R-:W-:Y:S02]  /*2470*/  SHF.R.S32.HI R118, RZ, 0x3, R6 ;  /* 0x00000003ff767819 */ /* 0x000fe40000011406 */
[----:B------:R-:W-:Y:S01]  /*2480*/  LOP3.LUT R5, R6, 0xfffffff8, RZ, 0xc0, !PT ;  /* 0xfffffff806057812 */ /* 0x000fe200078ec0ff */
[----:B------:R-:W-:Y:S01]  /*2490*/  IMAD.IADD R132, R89, 0x1, R11 ;  /* 0x0000000159847824 */ /* 0x000fe200078e020b */
[----:B------:R-:W-:Y:S02]  /*24a0*/  LOP3.LUT R87, R9, R8, RZ, 0xfc, !PT ;  /* 0x0000000809577212 */ /* 0x000fe400078efcff */
[----:B------:R-:W-:Y:S02]  /*24b0*/  SEL R127, R127, 0xffffffe0, !P5 ;  /* 0xffffffe07f7f7807 */ /* 0x000fe40006800000 */
[----:B------:R-:W-:-:S02]  /*24c0*/  LOP3.LUT R6, R10, 0xfffffff8, RZ, 0xc0, !PT ;  /* 0xfffffff80a067812 */ /* 0x000fc400078ec0ff */
[----:B------:R-:W-:Y:S02]  /*24d0*/  LOP3.LUT R7, R12, 0xfffffff8, RZ, 0xc0, !PT ;  /* 0xfffffff80c077812 */ /* 0x000fe400078ec0ff */
[----:B------:R-:W-:Y:S02]  /*24e0*/  IADD3 R129, R28, R27, RZ ;  /* 0x0000001b1c817210 */ /* 0x000fe40007ffe0ff */
[----:B------:R-:W-:Y:S02]  /*24f0*/  SHF.R.S32.HI R115, RZ, 0x3, R10 ;  /* 0x00000003ff737819 */ /* 0x000fe4000001140a */
[----:B------:R-:W-:Y:S02]  /*2500*/  LOP3.LUT R8, R9, 0x1, RZ, 0xc0, !PT ;  /* 0x0000000109087812 */ /* 0x000fe400078ec0ff */
[C---:B------:R-:W-:Y:S02]  /*2510*/  LOP3.LUT R9, R20.reuse, 0x2, RZ, 0xc0, !PT ;  /* 0x0000000214097812 */ /* 0x040fe400078ec0ff */
[----:B------:R-:W-:-:S02]  /*2520*/  LOP3.LUT R10, R20, 0x4, RZ, 0xc0, !PT ;  /* 0x00000004140a7812 */ /* 0x000fc400078ec0ff */
[C---:B------:R-:W-:Y:S02]  /*2530*/  LOP3.LUT R21, R87.reuse, 0x2, RZ, 0xc0, !PT ;  /* 0x0000000257157812 */ /* 0x040fe400078ec0ff */
[C---:B------:R-:W-:Y:S02]  /*2540*/  LOP3.LUT R27, R87.reuse, 0x4, RZ, 0xc0, !PT ;  /* 0x00000004571b7812 */ /* 0x040fe400078ec0ff */
[C---:B------:R-:W-:Y:S02]  /*2550*/  LOP3.LUT R101, R87.reuse, 0x8, RZ, 0xc0, !PT ;  /* 0x0000000857657812 */ /* 0x040fe400078ec0ff */
[----:B------:R-:W-:Y:S02]  /*2560*/  LOP3.LUT R100, R87, 0x10, RZ, 0xc0, !PT ;  /* 0x0000001057647812 */ /* 0x000fe400078ec0ff */
[----:B------:R-:W-:Y:S02]  /*2570*/  SHF.R.S32.HI R0, RZ, 0x1f, R26 ;  /* 0x0000001fff007819 */ /* 0x000fe4000001141a */
[----:B0-----:R-:W-:-:S02]  /*2580*/  LEA.HI R144, R144, 0x8, RZ, 0x19 ;  /* 0x0000000890907811 */ /* 0x001fc400078fc8ff */
[----:B------:R-:W-:Y:S02]  /*2590*/  IADD3 R133, R127, R3, RZ ;  /* 0x000000037f857210 */ /* 0x000fe40007ffe0ff */
[----:B------:R-:W-:Y:S02]  /*25a0*/  IADD3 R104, R93, R13, RZ ;  /* 0x0000000d5d687210 */ /* 0x000fe40007ffe0ff */
[----:B------:R-:W-:Y:S02]  /*25b0*/  SHF.R.S32.HI R114, RZ, 0x3, R12 ;  /* 0x00000003ff727819 */ /* 0x000fe4000001140c */
[----:B------:R-:W-:Y:S02]  /*25c0*/  LOP3.LUT R20, R20, 0x8, RZ, 0xc0, !PT ;  /* 0x0000000814147812 */ /* 0x000fe400078ec0ff */
[----:B------:R-:W-:Y:S02]  /*25d0*/  SHF.R.S32.HI R112, RZ, 0x1f, R5 ;  /* 0x0000001fff707819 */ /* 0x000fe40000011405 */
[----:B------:R-:W-:-:S02]  /*25e0*/  SHF.R.S32.HI R111, RZ, 0x1f, R6 ;  /* 0x0000001fff6f7819 */ /* 0x000fc40000011406 */
[----:B------:R-:W-:Y:S02]  /*25f0*/  SHF.R.S32.HI R110, RZ, 0x1f, R7 ;  /* 0x0000001fff6e7819 */ /* 0x000fe40000011407 */
[----:B------:R-:W-:Y:S02]  /*2600*/  LOP3.LUT R87, R87, 0x20, RZ, 0xc0, !PT ;  /* 0x0000002057577812 */ /* 0x000fe400078ec0ff */
[----:B----4-:R-:W-:-:S07]  /*2610*/  SHF.R.S32.HI R128, RZ, 0x1f, R24 ;  /* 0x0000001fff807819 */ /* 0x010fce0000011418 */
.L_x_2801:
[----:B0-----:R-:W0:Y:S01]  /*2620*/  LDC R81, c[0x0][0x430] ;  /* 0x00010c00ff517b82 */ /* 0x001e220000000800 */
[----:B------:R-:W-:Y:S01]  /*2630*/  VIADD R25, R25, 0xffffffff ;  /* 0xffffffff19197836 */ /* 0x000fe20000000000 */
[----:B------:R-:W-:-:S03]  /*2640*/  MOV R80, RZ ;  /* 0x000000ff00507202 */ /* 0x000fc60000000f00 */
[----:B------:R-:W-:-:S03]  /*2650*/  IMAD R12, R25, 0x60, R113 ;  /* 0x00000060190c7824 */ /* 0x000fc600078e0271 */
[----:B-1----:R-:W1:Y:S02]  /*2660*/  LDC R124, c[0x0][0x3f4] ;  /* 0x0000fd00ff7c7b82 */ /* 0x002e640000000800 */
[----:B------:R-:W-:Y:S02]  /*2670*/  ISETP.GE.AND P0, PT, R12, R2, PT ;  /* 0x000000020c00720c */ /* 0x000fe40003f06270 */
[----:B------:R-:W-:Y:S02]  /*2680*/  IADD3 R32, R129, R12, RZ ;  /* 0x0000000c81207210 */ /* 0x000fe40007ffe0ff */
[----:B------:R-:W-:-:S03]  /*2690*/  ISETP.GT.OR P0, PT, R113, 0x5f, P0 ;  /* 0x0000005f7100780c */ /* 0x000fc60000704670 */
[----:B------:R-:W-:Y:S01]  /*26a0*/  IMAD.MOV.U32 R28, RZ, RZ, R32 ;  /* 0x000000ffff1c7224 */ /* 0x000fe200078e0020 */
        /* <DEDUP_REMOVED lines=16> */
[----:B------:R-:W-:Y:S01]  /*27b0*/  IMAD R11, R19, 0x4800, R133 ;  /* 0x00004800130b7824 */ /* 0x000fe200078e0285 */
[----:B------:R-:W-:Y:S01]  /*27c0*/  ISETP.GT.AND P4, PT, R25, R126, PT ;  /* 0x0000007e1900720c */ /* 0x000fe20003f84270 */
[----:B------:R-:W-:Y:S01]  /*27d0*/  IMAD.MOV R14, RZ, RZ, -R28 ;  /* 0x000000ffff0e7224 */ /* 0x000fe200078e0a1c */
[----:B------:R-:W-:Y:S05]  /*27e0*/  YIELD ;  /* 0x0000000000007946 */ /* 0x000fea0003800000 */
[----:B------:R-:W-:Y:S01]  /*27f0*/  IMAD R29, R19, 0x4800, R3 ;  /* 0x00004800131d7824 */ /* 0x000fe200078e0203 */
[----:B------:R-:W-:Y:S01]  /*2800*/  BSSY B0, `(.L_x_2696) ;  /* 0x000079d000007945 */ /* 0x000fe20003800000 */
[----:B------:R-:W-:Y:S01]  /*2810*/  IMAD R81, R81, R14, R32 ;  /* 0x0000000e51517224 */ /* 0x000fe200078e0220 */
[----:B------:R-:W-:Y:S01]  /*2820*/  P2R R123, PR, RZ, 0x10 ;  /* 0x00000010ff7b7803 */ /* 0x000fe20000000000 */
[----:B------:R-:W-:Y:S01]  /*2830*/  IMAD R29, R29, 0x2, R122 ;  /* 0x000000021d1d7824 */ /* 0x000fe200078e027a */
[----:B------:R-:W-:Y:S01]  /*2840*/  LEA R28, R11, R122, 0x1 ;  /* 0x0000007a0b1c7211 */ /* 0x000fe200078e08ff */
[----:B0-----:R-:W-:Y:S06]  /*2850*/  @!P0 BRA `(.L_x_2697) ;  /* 0x0000007000808947 */ /* 0x001fec0003800000 */
[----:B------:R-:W-:Y:S01]  /*2860*/  SHF.R.S32.HI R82, RZ, 0x1f, R81 ;  /* 0x0000001fff527819 */ /* 0x000fe20000011451 */
[----:B------:R-:W-:Y:S01]  /*2870*/  ULDC.64 UR4, c[0x0][0x300] ;  /* 0x0000c00000047ab9 */ /* 0x000fe20000000a00 */
[----:B-----5:R-:W-:Y:S01]  /*2880*/  SHF.R.S32.HI R83, RZ, 0x1f, R80 ;  /* 0x0000001fff537819 */ /* 0x020fe20000011450 */
[C---:B------:R-:W-:Y:S01]  /*2890*/  IMAD.WIDE.U32 R12, R81.reuse, UR4, RZ ;  /* 0x00000004510c7c25 */ /* 0x040fe2000f8e00ff */
        /* <DEDUP_REMOVED lines=15> */
[C---:B------:R-:W-:Y:S02]  /*2990*/  IMAD R31, R11.reuse, R94, R14 ;  /* 0x0000005e0b1f7224 */ /* 0x040fe400078e020e */
[----:B------:R-:W-:Y:S02]  /*29a0*/  IMAD R33, R11, R88, R30 ;  /* 0x000000580b217224 */ /* 0x000fe400078e021e */
[C---:B------:R-:W-:Y:S02]  /*29b0*/  IMAD R11, R26.reuse, UR5, R15 ;  /* 0x000000051a0b7c24 */ /* 0x040fe4000f8e020f */
[----:B------:R-:W-:Y:S01]  /*29c0*/  IMAD.WIDE.U32 R116, R26, UR4, R12 ;  /* 0x000000041a747c25 */ /* 0x000fe2000f8e000c */
[----:B------:R-:W-:-:S03]  /*29d0*/  ULDC.64 UR4, c[0x0][0x2e8] ;  /* 0x0000ba0000047ab9 */ /* 0x000fc60000000a00 */
[----:B------:R-:W-:Y:S01]  /*29e0*/  IMAD R84, R25, -0x60, R2 ;  /* 0xffffffa019547824 */ /* 0x000fe200078e0202 */
[----:B------:R-:W-:Y:S01]  /*29f0*/  IADD3 R11, R117, R11, RZ ;  /* 0x0000000b750b7210 */ /* 0x000fe20007ffe0ff */
[-C--:B------:R-:W-:Y:S01]  /*2a00*/  IMAD.WIDE.U32 R14, R94, R25.reuse, RZ ;  /* 0x000000195e0e7225 */ /* 0x080fe200078e00ff */
[----:B------:R-:W-:Y:S02]  /*2a10*/  LEA R117, P4, R116, UR4, 0x1 ;  /* 0x0000000474757c11 */ /* 0x000fe4000f8808ff */
[----:B------:R-:W-:Y:S01]  /*2a20*/  VIMNMX R84, R84, 0x60, PT ;  /* 0x0000006054547848 */ /* 0x000fe20003fe0100 */
[----:B------:R-:W-:Y:S01]  /*2a30*/  IMAD.WIDE.U32 R12, R88, R25, RZ ;  /* 0x00000019580c7225 */ /* 0x000fe200078e00ff */
[----:B------:R-:W-:-:S03]  /*2a40*/  LEA.HI.X R116, R116, UR5, R11, 0x1, P4 ;  /* 0x0000000574747c11 */ /* 0x000fc6000a0f0c0b */
        /* <DEDUP_REMOVED lines=59> */
.L_x_2700:
[----:B------:R-:W-:Y:S05]  /*2e00*/  BSYNC B1 ;  /* 0x0000000000017941 */ /* 0x000fea0003800000 */
.L_x_2699:
        /* <DEDUP_REMOVED lines=56> */
.L_x_2702:
[----:B------:R-:W-:Y:S05]  /*3190*/  BSYNC B1 ;  /* 0x0000000000017941 */ /* 0x000fea0003800000 */
.L_x_2701:
        /* <DEDUP_REMOVED lines=10> */
[----:B------:R-:W-:Y:S01]  /*3240*/  PRMT R210, R14, 0x7610, R210 ;  /* 0x000076100ed27816 */ /* 0x000fe200000000d2 */
[----:B------:R-:W-:-:S05]  /*3250*/  IMAD.MOV.U32 R14, RZ, RZ, R61 ;  /* 0x000000ffff0e7224 */ /* 0x000fca00078e003d */
[----:B------:R-:W-:Y:S01]  /*3260*/  PRMT R158, R14, 0x5410, R13 ;  /* 0x000054100e9e7816 */ /* 0x000fe2000000000d */
[----:B------:R-:W-:Y:S02]  /*3270*/  IMAD.MOV.U32 R14, RZ, RZ, R68 ;  /* 0x000000ffff0e7224 */ /* 0x000fe400078e0044 */
[----:B------:R-:W-:-:S03]  /*3280*/  IMAD.MOV.U32 R13, RZ, RZ, R65 ;  /* 0x000000ffff0d7224 */ /* 0x000fc600078e0041 */
[----:B------:R-:W-:Y:S01]  /*3290*/  PRMT R210, R210, 0x5410, R14 ;  /* 0x00005410d2d27816 */ /* 0x000fe2000000000e */
[----:B------:R-:W-:Y:S01]  /*32a0*/  IMAD.MOV.U32 R14, RZ, RZ, R77 ;  /* 0x000000ffff0e7224 */ /* 0x000fe200078e004d */
        /* <DEDUP_REMOVED lines=9> */
[----:B------:R-:W-:Y:S02]  /*3340*/  UISETP.NE.AND UP0, UPT, UR4, 0x3, UPT ;  /* 0x000000030400788c */ /* 0x000fe4000bf05270 */
[----:B------:R-:W-:Y:S02]  /*3350*/  PRMT R159, R159, 0x5410, R13 ;  /* 0x000054109f9f7816 */ /* 0x000fe4000000000d */
[----:B------:R-:W-:Y:S01]  /*3360*/  PRMT R209, R11, 0x5410, R12 ;  /* 0x000054100bd17816 */ /* 0x000fe2000000000c */
[----:B------:R-:W-:Y:S01]  /*3370*/  IMAD.MOV.U32 R11, RZ, RZ, R56 ;  /* 0x000000ffff0b7224 */ /* 0x000fe200078e0038 */
[----:B------:R-:W-:-:S02]  /*3380*/  MOV R12, R57 ;  /* 0x00000039000c7202 */ /* 0x000fc40000000f00 */
[----:B------:R-:W-:Y:S02]  /*3390*/  MOV R13, R76 ;  /* 0x0000004c000d7202 */ /* 0x000fe40000000f00 */
[----:B------:R-:W-:Y:S02]  /*33a0*/  PRMT R156, R11, 0x5410, R12 ;  /* 0x000054100b9c7816 */ /* 0x000fe4000000000c */
[----:B------:R-:W-:Y:S02]  /*33b0*/  MOV R12, R64 ;  /* 0x00000040000c7202 */ /* 0x000fe40000000f00 */
[----:B------:R-:W-:Y:S02]  /*33c0*/  MOV R11, R69 ;  /* 0x00000045000b7202 */ /* 0x000fe40000000f00 */
[----:B------:R-:W-:Y:S01]  /*33d0*/  PRMT R207, R12, 0x7610, R207 ;  /* 0x000076100ccf7816 */ /* 0x000fe200000000cf */
[----:B------:R-:W-:Y:S01]  /*33e0*/  IMAD.MOV.U32 R12, RZ, RZ, R73 ;  /* 0x000000ffff0c7224 */ /* 0x000fe200078e0049 */
[----:B------:R-:W-:Y:S01]  /*33f0*/  PRMT R211, R11, 0x7610, R211 ;  /* 0x000076100bd37816 */ /* 0x000fe200000000d3 */
[----:B------:R-:W-:Y:S01]  /*3400*/  IMAD.MOV.U32 R11, RZ, RZ, R72 ;  /* 0x000000ffff0b7224 */ /* 0x000fe200078e0048 */
[----:B------:R-:W-:-:S02]  /*3410*/  PRMT R152, R152, 0x5410, R13 ;  /* 0x0000541098987816 */ /* 0x000fc4000000000d */
[----:B------:R-:W-:Y:S01]  /*3420*/  PRMT R212, R12, 0x5410, R14 ;  /* 0x000054100cd47816 */ /* 0x000fe2000000000e */
[----:B-----5:R-:W-:Y:S01]  /*3430*/  IMAD.MOV.U32 R12, RZ, RZ, R34 ;  /* 0x000000ffff0c7224 */ /* 0x020fe200078e0022 */
[----:B------:R-:W-:Y:S01]  /*3440*/  PRMT R211, R211, 0x5410, R11 ;  /* 0x00005410d3d37816 */ /* 0x000fe2000000000b */
[----:B------:R-:W-:Y:S01]  /*3450*/  IMAD.MOV.U32 R11, RZ, RZ, R35 ;  /* 0x000000ffff0b7224 */ /* 0x000fe200078e0023 */
[----:B------:R-:W-:Y:S01]  /*3460*/  MOV R13, R31 ;  /* 0x0000001f000d7202 */ /* 0x000fe20000000f00 */
[----:B------:R-:W-:Y:S01]  /*3470*/  IMAD.MOV.U32 R14, RZ, RZ, R30 ;  /* 0x000000ffff0e7224 */ /* 0x000fe200078e001e */
[----:B------:R-:W-:Y:S02]  /*3480*/  PLOP3.LUT P0, PT, PT, PT, UP0, 0x80, 0x0 ;  /* 0x000000000000781c */ /* 0x000fe40003f0f008 */
[----:B------:R-:W-:Y:S01]  /*3490*/  PRMT R121, R12, 0x5410, R11 ;  /* 0x000054100c797816 */ /* 0x000fe2000000000b */
[----:B------:R-:W-:Y:S01]  /*34a0*/  IMAD.MOV.U32 R12, RZ, RZ, R42 ;  /* 0x000000ffff0c7224 */ /* 0x000fe200078e002a */
[----:B------:R-:W-:-:S02]  /*34b0*/  MOV R11, R43 ;  /* 0x0000002b000b7202 */ /* 0x000fc40000000f00 */
[----:B------:R-:W-:Y:S01]  /*34c0*/  PRMT R79, R14, 0x5410, R13 ;  /* 0x000054100e4f7816 */ /* 0x000fe2000000000d */
[----:B------:R-:W-:Y:S01]  /*34d0*/  IMAD.MOV.U32 R13, RZ, RZ, R39 ;  /* 0x000000ffff0d7224 */ /* 0x000fe200078e0027 */
[----:B------:R-:W-:Y:S01]  /*34e0*/  PRMT R146, R12, 0x5410, R11 ;  /* 0x000054100c927816 */ /* 0x000fe2000000000b */
[----:B------:R-:W-:Y:S01]  /*34f0*/  IMAD.MOV.U32 R11, RZ, RZ, R51 ;  /* 0x000000ffff0b7224 */ /* 0x000fe200078e0033 */
[----:B------:R-:W-:Y:S02]  /*3500*/  MOV R12, R50 ;  /* 0x00000032000c7202 */ /* 0x000fe40000000f00 */
[----:B------:R-:W-:Y:S02]  /*3510*/  MOV R14, R38 ;  /* 0x00000026000e7202 */ /* 0x000fe40000000f00 */
[----:B------:R-:W-:Y:S01]  /*3520*/  PRMT R153, R12, 0x5410, R11 ;  /* 0x000054100c997816 */ /* 0x000fe2000000000b */
[----:B------:R-:W-:Y:S01]  /*3530*/  IMAD.MOV.U32 R12, RZ, RZ, R36 ;  /* 0x000000ffff0c7224 */ /* 0x000fe200078e0024 */
[----:B------:R-:W-:Y:S01]  /*3540*/  PRMT R135, R14, 0x5410, R13 ;  /* 0x000054100e877816 */ /* 0x000fe2000000000d */
[----:B------:R-:W-:-:S02]  /*3550*/  IMAD.MOV.U32 R11, RZ, RZ, R37 ;  /* 0x000000ffff0b7224 */ /* 0x000fc400078e0025 */
[----:B------:R-:W-:Y:S02]  /*3560*/  IMAD.MOV.U32 R14, RZ, RZ, R46 ;  /* 0x000000ffff0e7224 */ /* 0x000fe400078e002e */
        /* <DEDUP_REMOVED lines=8> */
[----:B------:R-:W-:-:S02]  /*35f0*/  MOV R11, R45 ;  /* 0x0000002d000b7202 */ /* 0x000fc40000000f00 */
[----:B------:R-:W-:Y:S02]  /*3600*/  MOV R13, R33 ;  /* 0x00000021000d7202 */ /* 0x000fe40000000f00 */
[----:B------:R-:W-:Y:S01]  /*3610*/  PRMT R147, R12, 0x5410, R11 ;  /* 0x000054100c937816 */ /* 0x000fe2000000000b */
[----:B------:R-:W-:Y:S01]  /*3620*/  IMAD.MOV.U32 R12, RZ, RZ, R48 ;  /* 0x000000ffff0c7224 */ /* 0x000fe200078e0030 */
[----:B------:R-:W-:Y:S01]  /*3630*/  PRMT R120, R14, 0x5410, R13 ;  /* 0x000054100e787816 */ /* 0x000fe2000000000d */
[----:B------:R-:W-:-:S05]  /*3640*/  IMAD.MOV.U32 R11, RZ, RZ, R49 ;  /* 0x000000ffff0b7224 */ /* 0x000fca00078e0031 */
[----:B------:R-:W-:Y:S01]  /*3650*/  PRMT R151, R12, 0x5410, R11 ;  /* 0x000054100c977816 */ /* 0x000fe2000000000b */
[----:B------:R-:W-:Y:S01]  /*3660*/  IMAD.MOV.U32 R11, RZ, RZ, R53 ;  /* 0x000000ffff0b7224 */ /* 0x000fe200078e0035 */
[----:B------:R-:W-:-:S04]  /*3670*/  MOV R12, R52 ;  /* 0x00000034000c7202 */ /* 0x000fc80000000f00 */
[----:B------:R-:W-:Y:S01]  /*3680*/  PRMT R154, R12, 0x5410, R11 ;  /* 0x000054100c9a7816 */ /* 0x000fe2000000000b */
[----:B------:R-:W-:Y:S06]  /*3690*/  @!P0 BRA `(.L_x_2703) ;  /* 0x0000000000048947 */ /* 0x000fec0003800000 */
[----:B------:R-:W-:Y:S01]  /*36a0*/  BPT.TRAP 0x1 ;  /* 0x000000040000795c */ /* 0x000fe20000300000 */
.L_x_2703:
[----:B------:R-:W-:Y:S01]  /*36b0*/  IMAD R85, R19, 0x8, R18 ;  /* 0x0000000813557824 */ /* 0x000fe200078e0212 */
[----:B------:R-:W-:Y:S01]  /*36c0*/  SHF.L.U32 R86, R171, 0x1f, RZ ;  /* 0x0000001fab567819 */ /* 0x000fe200000006ff */
[----:B------:R-:W-:Y:S03]  /*36d0*/  BSSY B1, `(.L_x_2704) ;  /* 0x0000003000017945 */ /* 0x000fe60003800000 */
[----:B------:R-:W0:Y:S02]  /*36e0*/  SYNCS.PHASECHK.TRANS64.TRYWAIT P6, [R85+URZ+0x2a890], R86 ;  /* 0x02a89056550075a7 */ /* 0x000e2400080c017f */
[----:B0-----:R-:W-:Y:S05]  /*36f0*/  @!P6 BRA `(.L_x_2705) ;  /* 0x000001e8009ce947 */ /* 0x001fea0003800000 */
.L_x_3046:
[----:B------:R-:W-:Y:S05]  /*3700*/  BSYNC B1 ;  /* 0x0000000000017941 */ /* 0x000fea0003800000 */
.L_x_2704:
[----:B------:R-:W-:-:S03]  /*3710*/  UMOV UR4, 0xffffffff ;  /* 0xffffffff00047882 */ /* 0x000fc60000000000 */
[----:B------:R-:W-:Y:S05]  /*3720*/  BRA.DIV UR4, `(.L_x_2706) ;  /* 0x000001ea04a47947 */ /* 0x000fea000b800000 */
[----:B------:R1:W2:Y:S04]  /*3730*/  SHFL.IDX PT, R78, R116, RZ, 0x1c1f ;  /* 0x001c1fff744e7589 */ /* 0x0002a800000e0000 */
[----:B------:R1:W3:Y:S02]  /*3740*/  SHFL.IDX PT, R11, R117, RZ, 0x1c1f ;  /* 0x001c1fff750b7589 */ /* 0x0002e400000e0000 */
.L_x_3050:
        /* <DEDUP_REMOVED lines=9> */
[----:B------:R-:W-:Y:S02]  /*37e0*/  SHF.R.U64 R149, R76, 0x10, R77 ;  /* 0x000000104c957819 */ /* 0x000fe4000000124d */
        /* <DEDUP_REMOVED lines=22> */
[----:B------:R-:W-:Y:S02]  /*3950*/  HADD2.F32 R76, -RZ, R152.H1_H1 ;  /* 0x30000098ff4c7230 */ /* 0x000fe40000004100 */
[----:B------:R-:W-:Y:S01]  /*3960*/  FFMA.FTZ R13, R13, R75, R15 ;  /* 0x0000004b0d0d7223 */ /* 0x000fe2000001000f */
[----:B------:R-:W-:Y:S01]  /*3970*/  MOV R75, R14 ;  /* 0x0000000e004b7202 */ /* 0x000fe20000000f00 */
[--C-:B------:R-:W-:Y:S02]  /*3980*/  HADD2.F32 R14, -RZ, R74.reuse.H1_H1 ;  /* 0x3000004aff0e7230 */ /* 0x100fe40000004100 */
[----:B------:R-:W-:-:S02]  /*3990*/  HADD2.F32 R15, -RZ, R74.H0_H0 ;  /* 0x2000004aff0f7230 */ /* 0x000fc40000004100 */
[----:B------:R-:W-:Y:S02]  /*39a0*/  HADD2.F32 R74, -RZ, R152.H0_H0 ;  /* 0x20000098ff4a7230 */ /* 0x000fe40000004100 */
[-C--:B------:R-:W-:Y:S01]  /*39b0*/  FMUL.FTZ R77, R14, R76.reuse ;  /* 0x0000004c0e4d7220 */ /* 0x080fe20000410000 */
[----:B------:R-:W-:Y:S02]  /*39c0*/  HADD2.F32 R152, -RZ, R212.H1_H1 ;  /* 0x300000d4ff987230 */ /* 0x000fe40000004100 */
[C---:B------:R-:W-:Y:S01]  /*39d0*/  FMUL.FTZ R76, R15.reuse, R76 ;  /* 0x0000004c0f4c7220 */ /* 0x040fe20000410000 */
[----:B------:R-:W-:-:S03]  /*39e0*/  FFMA.FTZ R15, R15, R74, -R77 ;  /* 0x0000004a0f0f7223 */ /* 0x000fc6000001084d */
[----:B------:R-:W-:Y:S01]  /*39f0*/  FFMA.FTZ R14, R14, R74, R76 ;  /* 0x0000004a0e0e7223 */ /* 0x000fe2000001004c */
[--C-:B------:R-:W-:Y:S02]  /*3a00*/  HADD2.F32 R74, -RZ, R75.reuse.H1_H1 ;  /* 0x3000004bff4a7230 */ /* 0x100fe40000004100 */
[----:B------:R-:W-:Y:S02]  /*3a10*/  HADD2.F32 R76, -RZ, R75.H0_H0 ;  /* 0x2000004bff4c7230 */ /* 0x000fe40000004100 */
[----:B------:R-:W-:Y:S02]  /*3a20*/  HADD2.F32 R75, -RZ, R210.H0_H0 ;  /* 0x200000d2ff4b7230 */ /* 0x000fe40000004100 */
[-C--:B------:R-:W-:Y:S01]  /*3a30*/  FMUL.FTZ R77, R74, R152.reuse ;  /* 0x000000984a4d7220 */ /* 0x080fe20000410000 */
[----:B------:R-:W-:Y:S01]  /*3a40*/  F2FP.F16.F32.PACK_AB R14, R14, R15 ;  /* 0x0000000f0e0e723e */ /* 0x000fe200000000ff */
[C---:B------:R-:W-:Y:S02]  /*3a50*/  FMUL.FTZ R152, R76.reuse, R152 ;  /* 0x000000984c987220 */ /* 0x040fe40000410000 */
[----:B------:R-:W-:-:S02]  /*3a60*/  FFMA.FTZ R77, R76, R75, -R77 ;  /* 0x0000004b4c4d7223 */ /* 0x000fc4000001084d */
[----:B------:R-:W-:Y:S01]  /*3a70*/  FFMA.FTZ R152, R74, R75, R152 ;  /* 0x0000004b4a987223 */ /* 0x000fe20000010098 */
[----:B------:R-:W-:Y:S01]  /*3a80*/  F2FP.F16.F32.PACK_AB R74, R13, R12 ;  /* 0x0000000c0d4a723e */ /* 0x000fe200000000ff */
[----:B------:R-:W-:Y:S02]  /*3a90*/  IMAD.MOV.U32 R12, RZ, RZ, R14 ;  /* 0x000000ffff0c7224 */ /* 0x000fe400078e000e */
[----:B------:R-:W-:Y:S01]  /*3aa0*/  IMAD.MOV.U32 R13, RZ, RZ, R149 ;  /* 0x000000ffff0d7224 */ /* 0x000fe200078e0095 */
[----:B------:R-:W-:Y:S01]  /*3ab0*/  F2FP.F16.F32.PACK_AB R77, R152, R77 ;  /* 0x0000004d984d723e */ /* 0x000fe200000000ff */
[----:B------:R-:W-:-:S03]  /*3ac0*/  IMAD.MOV.U32 R15, RZ, RZ, R74 ;  /* 0x000000ffff0f7224 */ /* 0x000fc600078e004a */
[----:B------:R-:W-:-:S07]  /*3ad0*/  MOV R14, R77 ;  /* 0x0000004d000e7202 */ /* 0x000fce0000000f00 */
.L_x_2712:
[----:B------:R-:W-:Y:S05]  /*3ae0*/  BSYNC B3 ;  /* 0x0000000000037941 */ /* 0x000fea0003800000 */
.L_x_2711:
[----:B---3--:R-:W-:-:S04]  /*3af0*/  LEA R74, P4, R16, R11, 0x1 ;  /* 0x0000000b104a7211 */ /* 0x008fc800078808ff */
[----:B--2---:R-:W-:-:S05]  /*3b00*/  LEA.HI.X R75, R16, R78, R17, 0x1, P4 ;  /* 0x0000004e104b7211 */ /* 0x004fca00020f0c11 */
[----:B0-----:R4:W-:Y:S04]  /*3b10*/  ST.E.128 desc[UR60][R74.64], R12 ;  /* 0x0000000c4a007985 */ /* 0x0019e8000c101d3c */
.L_x_2710:
[----:B------:R-:W-:Y:S05]  /*3b20*/  BSYNC B2 ;  /* 0x0000000000027941 */ /* 0x000fea0003800000 */
.L_x_2709:
        /* <DEDUP_REMOVED lines=55> */
.L_x_2716:
[----:B------:R-:W-:Y:S05]  /*3ea0*/  BSYNC B3 ;  /* 0x0000000000037941 */ /* 0x000fea0003800000 */
.L_x_2715:
[----:B--2---:R-:W-:Y:S01]  /*3eb0*/  MOV R71, R78 ;  /* 0x0000004e00477202 */ /* 0x004fe20000000f00 */
[----:B------:R-:W-:Y:S02]  /*3ec0*/  IMAD.SHL.U32 R72, R166, 0x8, RZ ;  /* 0x00000008a6487824 */ /* 0x000fe400078e00ff */
[----:B---3--:R-:W-:-:S04]  /*3ed0*/  IMAD.MOV.U32 R70, RZ, RZ, R11 ;  /* 0x000000ffff467224 */ /* 0x008fc800078e000b */
[----:B------:R-:W-:-:S05]  /*3ee0*/  IMAD.WIDE R70, R72, 0x2, R70 ;  /* 0x0000000248467825 */ /* 0x000fca00078e0246 */
[----:B0-----:R0:W-:Y:S02]  /*3ef0*/  ST.E.128 desc[UR60][R70.64], R12 ;  /* 0x0000000c46007985 */ /* 0x0011e4000c101d3c */
.L_x_2714:
[----:B------:R-:W-:Y:S05]  /*3f00*/  BSYNC B2 ;  /* 0x0000000000027941 */ /* 0x000fea0003800000 */
.L_x_2713:
[----:B------:R-:W-:Y:S01]  /*3f10*/  ISETP.NE.AND P4, PT, R27, RZ, PT ;  /* 0x000000ff1b00720c */ /* 0x000fe20003f85270 */
[----:B------:R-:W-:-:S12]  /*3f20*/  BSSY B2, `(.L_x_2717) ;  /* 0x000003b000027945 */ /* 0x000fd80003800000 */
[----:B------:R-:W-:Y:S05]  /*3f30*/  @!P4 BRA `(.L_x_2718) ;  /* 0x0000000000e4c947 */ /* 0x000fea0003800000 */
[----:B0---4-:R0:W4:Y:S01]  /*3f40*/  LDS.128 R12, [R29+0x3000] ;  /* 0x003000001d0c7984 */ /* 0x0111220000000c00 */
[----:B------:R-:W-:Y:S01]  /*3f50*/  ISETP.GE.AND P4, PT, R173, R124, PT ;  /* 0x0000007cad00720c */ /* 0x000fe20003f86270 */
[----:B------:R-:W-:Y:S01]  /*3f60*/  IMAD.SHL.U32 R72, R167, 0x8, RZ ;  /* 0x00000008a7487824 */ /* 0x000fe200078e00ff */
[----:B--2---:R-:W-:Y:S01]  /*3f70*/  MOV R71, R78 ;  /* 0x0000004e00477202 */ /* 0x004fe20000000f00 */
[----:B---3--:R-:W-:Y:S01]  /*3f80*/  IMAD.MOV.U32 R70, RZ, RZ, R11 ;  /* 0x000000ffff467224 */ /* 0x008fe200078e000b */
[----:B------:R-:W-:Y:S03]  /*3f90*/  BSSY B3, `(.L_x_2719) ;  /* 0x0000032000037945 */ /* 0x000fe60003800000 */
[----:B------:R-:W-:-:S06]  /*3fa0*/  IMAD.WIDE R70, R72, 0x2, R70 ;  /* 0x0000000248467825 */ /* 0x000fcc00078e0246 */
        /* <DEDUP_REMOVED lines=24> */
[----:B------:R-:W-:Y:S02]  /*4130*/  HADD2.F32 R68, -RZ, R66.H0_H0 ;  /* 0x20000042ff447230 */ /* 0x000fe40000004100 */
        /* <DEDUP_REMOVED lines=8> */
[----:B------:R-:W-:Y:S02]  /*41c0*/  HADD2.F32 R68, -RZ, R211.H0_H0 ;  /* 0x200000d3ff447230 */ /* 0x000fe40000004100 */
[--C-:B------:R-:W-:Y:S02]  /*41d0*/  HADD2.F32 R67, -RZ, R14.reuse.H1_H1 ;  /* 0x3000000eff437230 */ /* 0x100fe40000004100 */
[----:B------:R-:W-:Y:S01]  /*41e0*/  HADD2.F32 R69, -RZ, R14.H0_H0 ;  /* 0x2000000eff457230 */ /* 0x000fe20000004100 */
[----:B------:R-:W-:Y:S01]  /*41f0*/  F2FP.F16.F32.PACK_AB R15, R66, R15 ;  /* 0x0000000f420f723e */ /* 0x000fe200000000ff */
[----:B------:R-:W-:Y:S02]  /*4200*/  HADD2.F32 R14, -RZ, R208.H1_H1 ;  /* 0x300000d0ff0e7230 */ /* 0x000fe40000004100 */
        /* <DEDUP_REMOVED lines=10> */
.L_x_2720:
[----:B------:R-:W-:Y:S05]  /*42b0*/  BSYNC B3 ;  /* 0x0000000000037941 */ /* 0x000fea0003800000 */
.L_x_2719:
[----:B----4-:R0:W-:Y:S02]  /*42c0*/  ST.E.128 desc[UR60][R70.64], R12 ;  /* 0x0000000c46007985 */ /* 0x0101e4000c101d3c */
.L_x_2718:
[----:B------:R-:W-:Y:S05]  /*42d0*/  BSYNC B2 ;  /* 0x0000000000027941 */ /* 0x000fea0003800000 */
.L_x_2717:
        /* <DEDUP_REMOVED lines=10> */
[--C-:B----4-:R-:W-:Y:S01]  /*4380*/  HADD2.F32 R69, -RZ, R15.reuse.H0_H0 ;  /* 0x2000000fff457230 */ /* 0x110fe20000004100 */
[----:B------:R-:W-:Y:S02]  /*4390*/  SHF.R.U64 R64, R64, 0x10, R65 ;  /* 0x0000001040407819 */ /* 0x000fe40000001241 */
[----:B------:R-:W-:Y:S01]  /*43a0*/  SHF.R.U32.HI R62, RZ, 0x10, R63 ;  /* 0x00000010ff3e7819 */ /* 0x000fe2000001163f */
[----:B------:R-:W-:Y:S01]  /*43b0*/  IMAD.MOV.U32 R63, RZ, RZ, R13 ;  /* 0x000000ffff3f7224 */ /* 0x000fe200078e000d */
[----:B------:R-:W-:Y:S01]  /*43c0*/  SHF.R.U32.HI R65, RZ, 0x10, R65 ;  /* 0x00000010ff417819 */ /* 0x000fe20000011641 */
[----:B------:R-:W-:Y:S01]  /*43d0*/  HADD2.F32 R71, -RZ, R64.H0_H0 ;  /* 0x20000040ff477230 */ /* 0x000fe20000004100 */
[----:B------:R-:W-:Y:S01]  /*43e0*/  MOV R13, R14 ;  /* 0x0000000e000d7202 */ /* 0x000fe20000000f00 */
[----:B------:R-:W-:Y:S02]  /*43f0*/  HADD2.F32 R64, -RZ, R15.H1_H1 ;  /* 0x3000000fff407230 */ /* 0x000fe40000004100 */
[----:B------:R-:W-:-:S02]  /*4400*/  HADD2.F32 R14, -RZ, R65.H0_H0 ;  /* 0x20000041ff0e7230 */ /* 0x000fc40000004100 */
[--C-:B------:R-:W-:Y:S02]  /*4410*/  HADD2.F32 R65, -RZ, R63.reuse.H1_H1 ;  /* 0x3000003fff417230 */ /* 0x100fe40000004100 */
[----:B------:R-:W-:Y:S02]  /*4420*/  HADD2.F32 R70, -RZ, R63.H0_H0 ;  /* 0x2000003fff467230 */ /* 0x000fe40000004100 */
[----:B------:R-:W-:Y:S02]  /*4430*/  HADD2.F32 R68, -RZ, R68.H0_H0 ;  /* 0x20000044ff447230 */ /* 0x000fe40000004100 */
[-C--:B------:R-:W-:Y:S01]  /*4440*/  FMUL.FTZ R15, R65, R71.reuse ;  /* 0x00000047410f7220 */ /* 0x080fe20000410000 */
[----:B------:R-:W-:Y:S02]  /*4450*/  HADD2.F32 R63, -RZ, R62.H0_H0 ;  /* 0x2000003eff3f7230 */ /* 0x000fe40000004100 */
[----:B------:R-:W-:Y:S01]  /*4460*/  FMUL.FTZ R72, R70, R71 ;  /* 0x0000004746487220 */ /* 0x000fe20000410000 */
[-C--:B------:R-:W-:Y:S01]  /*4470*/  FMUL.FTZ R62, R64, R14.reuse ;  /* 0x0000000e403e7220 */ /* 0x080fe20000410000 */
[----:B------:R-:W-:Y:S01]  /*4480*/  FMUL.FTZ R71, R69, R14 ;  /* 0x0000000e45477220 */ /* 0x000fe20000410000 */
[-C--:B------:R-:W-:Y:S01]  /*4490*/  FFMA.FTZ R14, R70, R68.reuse, -R15 ;  /* 0x00000044460e7223 */ /* 0x080fe2000001080f */
[----:B------:R-:W-:Y:S01]  /*44a0*/  FFMA.FTZ R15, R65, R68, R72 ;  /* 0x00000044410f7223 */ /* 0x000fe20000010048 */
[----:B------:R-:W-:Y:S01]  /*44b0*/  FFMA.FTZ R62, R69, R63, -R62 ;  /* 0x0000003f453e7223 */ /* 0x000fe2000001083e */
[----:B------:R-:W-:-:S02]  /*44c0*/  HADD2.F32 R65, -RZ, R207.H0_H0 ;  /* 0x200000cfff417230 */ /* 0x000fc40000004100 */
[----:B------:R-:W-:Y:S01]  /*44d0*/  FFMA.FTZ R64, R64, R63, R71 ;  /* 0x0000003f40407223 */ /* 0x000fe20000010047 */
[--C-:B------:R-:W-:Y:S01]  /*44e0*/  HADD2.F32 R69, -RZ, R12.reuse.H1_H1 ;  /* 0x3000000cff457230 */ /* 0x100fe20000004100 */
[----:B------:R-:W-:Y:S01]  /*44f0*/  F2FP.F16.F32.PACK_AB R14, R15, R14 ;  /* 0x0000000e0f0e723e */ /* 0x000fe200000000ff */
[----:B------:R-:W-:Y:S02]  /*4500*/  HADD2.F32 R70, -RZ, R12.H0_H0 ;  /* 0x2000000cff467230 */ /* 0x000fe40000004100 */
[----:B------:R-:W-:Y:S01]  /*4510*/  HADD2.F32 R63, -RZ, R159.H1_H1 ;  /* 0x3000009fff3f7230 */ /* 0x000fe20000004100 */
[----:B------:R-:W-:Y:S01]  /*4520*/  F2FP.F16.F32.PACK_AB R62, R64, R62 ;  /* 0x0000003e403e723e */ /* 0x000fe200000000ff */
[--C-:B------:R-:W-:Y:S02]  /*4530*/  HADD2.F32 R12, -RZ, R13.reuse.H1_H1 ;  /* 0x3000000dff0c7230 */ /* 0x100fe40000004100 */
[----:B------:R-:W-:Y:S01]  /*4540*/  FMUL.FTZ R73, R70, R65 ;  /* 0x0000004146497220 */ /* 0x000fe20000410000 */
[----:B------:R-:W-:-:S02]  /*4550*/  HADD2.F32 R72, -RZ, R13.H0_H0 ;  /* 0x2000000dff487230 */ /* 0x000fc40000004100 */
[C---:B------:R-:W-:Y:S01]  /*4560*/  FMUL.FTZ R13, R69.reuse, R65 ;  /* 0x00000041450d7220 */ /* 0x040fe20000410000 */
[----:B------:R-:W-:Y:S02]  /*4570*/  HADD2.F32 R68, -RZ, R207.H1_H1 ;  /* 0x300000cfff447230 */ /* 0x000fe40000004100 */
[-C--:B------:R-:W-:Y:S01]  /*4580*/  FMUL.FTZ R65, R12, R63.reuse ;  /* 0x0000003f0c417220 */ /* 0x080fe20000410000 */
[----:B------:R-:W-:Y:S02]  /*4590*/  HADD2.F32 R71, -RZ, R159.H0_H0 ;  /* 0x2000009fff477230 */ /* 0x000fe40000004100 */
[----:B------:R-:W-:Y:S01]  /*45a0*/  FMUL.FTZ R63, R72, R63 ;  /* 0x0000003f483f7220 */ /* 0x000fe20000410000 */
[----:B------:R-:W-:Y:S02]  /*45b0*/  IMAD.MOV.U32 R15, RZ, RZ, R62 ;  /* 0x000000ffff0f7224 */ /* 0x000fe400078e003e */
[-C--:B------:R-:W-:Y:S01]  /*45c0*/  FFMA.FTZ R13, R70, R68.reuse, -R13 ;  /* 0x00000044460d7223 */ /* 0x080fe2000001080d */
[----:B------:R-:W-:Y:S01]  /*45d0*/  FFMA.FTZ R73, R69, R68, R73 ;  /* 0x0000004445497223 */ /* 0x000fe20000010049 */
[-C--:B------:R-:W-:Y:S01]  /*45e0*/  FFMA.FTZ R65, R72, R71.reuse, -R65 ;  /* 0x0000004748417223 */ /* 0x080fe20000010841 */
[----:B------:R-:W-:-:S03]  /*45f0*/  FFMA.FTZ R63, R12, R71, R63 ;  /* 0x000000470c3f7223 */ /* 0x000fc6000001003f */
[----:B------:R-:W-:Y:S02]  /*4600*/  F2FP.F16.F32.PACK_AB R13, R73, R13 ;  /* 0x0000000d490d723e */ /* 0x000fe400000000ff */
[----:B------:R-:W-:-:S03]  /*4610*/  F2FP.F16.F32.PACK_AB R63, R63, R65 ;  /* 0x000000413f3f723e */ /* 0x000fc600000000ff */
[----:B------:R-:W-:Y:S02]  /*4620*/  IMAD.MOV.U32 R12, RZ, RZ, R13 ;  /* 0x000000ffff0c7224 */ /* 0x000fe400078e000d */
[----:B------:R-:W-:Y:S01]  /*4630*/  IMAD.MOV.U32 R13, RZ, RZ, R14 ;  /* 0x000000ffff0d7224 */ /* 0x000fe200078e000e */
[----:B------:R-:W-:-:S07]  /*4640*/  MOV R14, R63 ;  /* 0x0000003f000e7202 */ /* 0x000fce0000000f00 */
.L_x_2724:
[----:B------:R-:W-:Y:S05]  /*4650*/  BSYNC B3 ;  /* 0x0000000000037941 */ /* 0x000fea0003800000 */
.L_x_2723:
[----:B----4-:R0:W-:Y:S02]  /*4660*/  ST.E.128 desc[UR60][R66.64], R12 ;  /* 0x0000000c42007985 */ /* 0x0101e4000c101d3c */
.L_x_2722:
[----:B------:R-:W-:Y:S05]  /*4670*/  BSYNC B2 ;  /* 0x0000000000027941 */ /* 0x000fea0003800000 */
.L_x_2721:
        /* <DEDUP_REMOVED lines=50> */
.L_x_2728:
[----:B------:R-:W-:Y:S05]  /*49a0*/  BSYNC B3 ;  /* 0x0000000000037941 */ /* 0x000fea0003800000 */
.L_x_2727:
[----:B----4-:R0:W-:Y:S02]  /*49b0*/  ST.E.128 desc[UR60][R62.64], R12 ;  /* 0x0000000c3e007985 */ /* 0x0101e4000c101d3c */
.L_x_2726:
[----:B------:R-:W-:Y:S05]  /*49c0*/  BSYNC B2 ;  /* 0x0000000000027941 */ /* 0x000fea0003800000 */
.L_x_2725:
        /* <DEDUP_REMOVED lines=8> */
[----:B------:R-:W-:Y:S02]  /*4a50*/  SHF.R.U64 R11, R54, 0x10, R55 ;  /* 0x00000010360b7819 */ /* 0x000fe40000001237 */
[----:B------:R-:W-:Y:S02]  /*4a60*/  SHF.R.U64 R60, R56, 0x10, R57 ;  /* 0x00000010383c7819 */ /* 0x000fe40000001239 */
[----:B------:R-:W-:Y:S01]  /*4a70*/  SHF.R.U32.HI R54, RZ, 0x10, R55 ;  /* 0x00000010ff367819 */ /* 0x000fe20000011637 */
[----:B------:R-:W-:Y:S01]  /*4a80*/  HADD2.F32 R56, -RZ, R11.H0_H0 ;  /* 0x2000000bff387230 */ /* 0x000fe20000004100 */
[----:B------:R-:W-:Y:S01]  /*4a90*/  SHF.R.U32.HI R57, RZ, 0x10, R57 ;  /* 0x00000010ff397819 */ /* 0x000fe20000011639 */
[----:B------:R-:W-:Y:S01]  /*4aa0*/  HADD2.F32 R62, -RZ, R60.H0_H0 ;  /* 0x2000003cff3e7230 */ /* 0x000fe20000004100 */
[----:B----4-:R-:W-:Y:S01]  /*4ab0*/  MOV R55, R13 ;  /* 0x0000000d00377202 */ /* 0x010fe20000000f00 */
        /* <DEDUP_REMOVED lines=12> */
[-C--:B------:R-:W-:Y:S01]  /*4b80*/  FFMA.FTZ R55, R55, R54.reuse, -R62 ;  /* 0x0000003637377223 */ /* 0x080fe2000001083e */
[----:B------:R-:W-:Y:S01]  /*4b90*/  FFMA.FTZ R54, R11, R54, R60 ;  /* 0x000000360b367223 */ /* 0x000fe2000001003c */
[----:B------:R-:W-:-:S02]  /*4ba0*/  HADD2.F32 R13, -RZ, R156.H0_H0 ;  /* 0x2000009cff0d7230 */ /* 0x000fc40000004100 */
[--C-:B------:R-:W-:Y:S02]  /*4bb0*/  HADD2.F32 R60, -RZ, R12.reuse.H1_H1 ;  /* 0x3000000cff3c7230 */ /* 0x100fe40000004100 */
        /* <DEDUP_REMOVED lines=14> */
[----:B------:R-:W-:Y:S01]  /*4ca0*/  F2FP.F16.F32.PACK_AB R15, R54, R55 ;  /* 0x00000037360f723e */ /* 0x000fe200000000ff */
[----:B------:R-:W-:Y:S01]  /*4cb0*/  FFMA.FTZ R12, R12, R155, R57 ;  /* 0x0000009b0c0c7223 */ /* 0x000fe20000010039 */
[----:B------:R-:W-:-:S04]  /*4cc0*/  F2FP.F16.F32.PACK_AB R60, R60, R61 ;  /* 0x0000003d3c3c723e */ /* 0x000fc800000000ff */
[----:B------:R-:W-:Y:S01]  /*4cd0*/  F2FP.F16.F32.PACK_AB R14, R12, R63 ;  /* 0x0000003f0c0e723e */ /* 0x000fe200000000ff */
[----:B------:R-:W-:-:S07]  /*4ce0*/  IMAD.MOV.U32 R12, RZ, RZ, R60 ;  /* 0x000000ffff0c7224 */ /* 0x000fce00078e003c */
.L_x_2730:
[----:B------:R-:W-:Y:S05]  /*4cf0*/  BSYNC B2 ;  /* 0x0000000000027941 */ /* 0x000fea0003800000 */
.L_x_2729:
[----:B----4-:R0:W-:Y:S02]  /*4d00*/  ST.E.128 desc[UR60][R58.64], R12 ;  /* 0x0000000c3a007985 */ /* 0x0101e4000c101d3c */
.L_x_2708:
[----:B------:R-:W-:Y:S05]  /*4d10*/  BSYNC B1 ;  /* 0x0000000000017941 */ /* 0x000fea0003800000 */
.L_x_2707:
[----:B------:R-:W-:-:S03]  /*4d20*/  UMOV UR4, 0xffffffff ;  /* 0xffffffff00047882 */ /* 0x000fc60000000000 */
[----:B------:R-:W-:Y:S05]  /*4d30*/  BRA.DIV UR4, `(.L_x_2731) ;  /* 0x000001d6046c7947 */ /* 0x000fea000b800000 */
[----:B-1----:R-:W1:Y:S04]  /*4d40*/  SHFL.IDX PT, R116, R116, 0x1, 0x1c1f ;  /* 0x003c1f0074747f89 */ /* 0x002e6800000e0000 */
[----:B------:R-:W0:Y:S02]  /*4d50*/  SHFL.IDX PT, R117, R117, 0x1, 0x1c1f ;  /* 0x003c1f0075757f89 */ /* 0x000e2400000e0000 */
.L_x_3054:
        /* <DEDUP_REMOVED lines=10> */
[----:B------:R-:W-:Y:S02]  /*4e00*/  SHF.R.U64 R50, R50, 0x10, R51 ;  /* 0x0000001032327819 */ /* 0x000fe40000001233 */
[--C-:B---3--:R-:W-:Y:S01]  /*4e10*/  SHF.R.U64 R11, R52, 0x10, R53.reuse ;  /* 0x00000010340b7819 */ /* 0x108fe20000001235 */
[----:B----4-:R-:W-:Y:S01]  /*4e20*/  HADD2.F32 R52, -RZ, R15.H1_H1 ;  /* 0x3000000fff347230 */ /* 0x010fe20000004100 */
[----:B------:R-:W-:Y:S02]  /*4e30*/  SHF.R.U32.HI R56, RZ, 0x10, R53 ;  /* 0x00000010ff387819 */ /* 0x000fe40000011635 */
[----:B------:R-:W-:Y:S01]  /*4e40*/  SHF.R.U32.HI R57, RZ, 0x10, R51 ;  /* 0x00000010ff397819 */ /* 0x000fe20000011633 */
[----:B------:R-:W-:Y:S02]  /*4e50*/  HADD2.F32 R51, -RZ, R50.H0_H0 ;  /* 0x20000032ff337230 */ /* 0x000fe40000004100 */
[----:B------:R-:W-:Y:S02]  /*4e60*/  HADD2.F32 R53, -RZ, R11.H0_H0 ;  /* 0x2000000bff357230 */ /* 0x000fe40000004100 */
[----:B------:R-:W-:-:S02]  /*4e70*/  HADD2.F32 R50, -RZ, R13.H1_H1 ;  /* 0x3000000dff327230 */ /* 0x000fc40000004100 */
[----:B------:R-:W-:Y:S02]  /*4e80*/  HADD2.F32 R11, -RZ, R13.H0_H0 ;  /* 0x2000000dff0b7230 */ /* 0x000fe40000004100 */
[----:B------:R-:W-:Y:S02]  /*4e90*/  HADD2.F32 R56, -RZ, R56.H0_H0 ;  /* 0x20000038ff387230 */ /* 0x000fe40000004100 */
[-C--:B------:R-:W-:Y:S01]  /*4ea0*/  FMUL.FTZ R58, R50, R53.reuse ;  /* 0x00000035323a7220 */ /* 0x080fe20000410000 */
[----:B------:R-:W-:Y:S02]  /*4eb0*/  HADD2.F32 R13, -RZ, R15.H0_H0 ;  /* 0x2000000fff0d7230 */ /* 0x000fe40000004100 */
[C---:B------:R-:W-:Y:S01]  /*4ec0*/  FMUL.FTZ R53, R11.reuse, R53 ;  /* 0x000000350b357220 */ /* 0x040fe20000410000 */
[----:B------:R-:W-:Y:S02]  /*4ed0*/  HADD2.F32 R15, -RZ, R57.H0_H0 ;  /* 0x20000039ff0f7230 */ /* 0x000fe40000004100 */
[-C--:B------:R-:W-:Y:S01]  /*4ee0*/  FMUL.FTZ R60, R52, R56.reuse ;  /* 0x00000038343c7220 */ /* 0x080fe20000410000 */
[-C--:B------:R-:W-:Y:S01]  /*4ef0*/  FFMA.FTZ R11, R11, R51.reuse, -R58 ;  /* 0x000000330b0b7223 */ /* 0x080fe2000001083a */
[C---:B------:R-:W-:Y:S01]  /*4f00*/  FMUL.FTZ R57, R13.reuse, R56 ;  /* 0x000000380d397220 */ /* 0x040fe20000410000 */
[----:B------:R-:W-:Y:S01]  /*4f10*/  FFMA.FTZ R50, R50, R51, R53 ;  /* 0x0000003332327223 */ /* 0x000fe20000010035 */
[----:B------:R-:W-:Y:S01]  /*4f20*/  FFMA.FTZ R13, R13, R15, -R60 ;  /* 0x0000000f0d0d7223 */ /* 0x000fe2000001083c */
[----:B------:R-:W-:-:S02]  /*4f30*/  HADD2.F32 R56, -RZ, R154.H0_H0 ;  /* 0x2000009aff387230 */ /* 0x000fc40000004100 */
[----:B------:R-:W-:Y:S01]  /*4f40*/  FFMA.FTZ R52, R52, R15, R57 ;  /* 0x0000000f34347223 */ /* 0x000fe20000010039 */
[----:B------:R-:W-:Y:S01]  /*4f50*/  HADD2.F32 R154, -RZ, R154.H1_H1 ;  /* 0x3000009aff9a7230 */ /* 0x000fe20000004100 */
[----:B------:R-:W-:Y:S01]  /*4f60*/  F2FP.F16.F32.PACK_AB R11, R50, R11 ;  /* 0x0000000b320b723e */ /* 0x000fe200000000ff */
        /* <DEDUP_REMOVED lines=18> */
.L_x_2736:
[----:B------:R-:W-:Y:S05]  /*5090*/  BSYNC B2 ;  /* 0x0000000000027941 */ /* 0x000fea0003800000 */
.L_x_2735:
[----:B----4-:R0:W-:Y:S02]  /*50a0*/  ST.E.128 desc[UR60][R54.64], R12 ;  /* 0x0000000c36007985 */ /* 0x0101e4000c101d3c */
.L_x_2734:
[----:B------:R-:W-:Y:S05]  /*50b0*/  BSYNC B1 ;  /* 0x0000000000017941 */ /* 0x000fea0003800000 */
.L_x_2733:
        /* <DEDUP_REMOVED lines=51> */
.L_x_2740:
[----:B------:R-:W-:Y:S05]  /*53f0*/  BSYNC B2 ;  /* 0x0000000000027941 */ /* 0x000fea0003800000 */
.L_x_2739:
[----:B----4-:R0:W-:Y:S02]  /*5400*/  ST.E.128 desc[UR60][R50.64], R12 ;  /* 0x0000000c32007985 */ /* 0x0101e4000c101d3c */
.L_x_2738:
[----:B------:R-:W-:Y:S05]  /*5410*/  BSYNC B1 ;  /* 0x0000000000017941 */ /* 0x000fea0003800000 */
.L_x_2737:
        /* <DEDUP_REMOVED lines=51> */
.L_x_2744:
[----:B------:R-:W-:Y:S05]  /*5750*/  BSYNC B2 ;  /* 0x0000000000027941 */ /* 0x000fea0003800000 */
.L_x_2743:
[----:B----4-:R0:W-:Y:S02]  /*5760*/  ST.E.128 desc[UR60][R46.64], R12 ;  /* 0x0000000c2e007985 */ /* 0x0101e4000c101d3c */
.L_x_2742:
[----:B------:R-:W-:Y:S05]  /*5770*/  BSYNC B1 ;  /* 0x0000000000017941 */ /* 0x000fea0003800000 */
.L_x_2741:
        /* <DEDUP_REMOVED lines=49> */
.L_x_2748:
[----:B------:R-:W-:Y:S05]  /*5a90*/  BSYNC B2 ;  /* 0x0000000000027941 */ /* 0x000fea0003800000 */
.L_x_2747:
[----:B----4-:R0:W-:Y:S02]  /*5aa0*/  ST.E.128 desc[UR60][R42.64], R12 ;  /* 0x0000000c2a007985 */ /* 0x0101e4000c101d3c */
.L_x_2746:
[----:B------:R-:W-:Y:S05]  /*5ab0*/  BSYNC B1 ;  /* 0x0000000000017941 */ /* 0x000fea0003800000 */
.L_x_2745:
        /* <DEDUP_REMOVED lines=49> */
.L_x_2752:
[----:B------:R-:W-:Y:S05]  /*5dd0*/  BSYNC B2 ;  /* 0x0000000000027941 */ /* 0x000fea0003800000 */
.L_x_2751:
[----:B----4-:R0:W-:Y:S02]  /*5de0*/  ST.E.128 desc[UR60][R38.64], R12 ;  /* 0x0000000c26007985 */ /* 0x0101e4000c101d3c */
.L_x_2750:
[----:B------:R-:W-:Y:S05]  /*5df0*/  BSYNC B1 ;  /* 0x0000000000017941 */ /* 0x000fea0003800000 */
.L_x_2749:
        /* <DEDUP_REMOVED lines=48> */
.L_x_2754:
[----:B------:R-:W-:Y:S05]  /*6100*/  BSYNC B1 ;  /* 0x0000000000017941 */ /* 0x000fea0003800000 */
.L_x_2753:
[----:B----4-:R0:W-:Y:S01]  /*6110*/  ST.E.128 desc[UR60][R34.64], R12 ;  /* 0x0000000c22007985 */ /* 0x0101e2000c101d3c */
[----:B------:R-:W-:Y:S05]  /*6120*/  BRA `(.L_x_2732) ;  /* 0x0000004000287947 */ /* 0x000fea0003800000 */
.L_x_2698:
        /* <DEDUP_REMOVED lines=47> */
.L_x_2756:
[----:B------:R-:W-:Y:S05]  /*6420*/  BSYNC B1 ;  /* 0x0000000000017941 */ /* 0x000fea0003800000 */
.L_x_2755:
        /* <DEDUP_REMOVED lines=47> */
.L_x_2758:
[----:B------:R-:W-:Y:S05]  /*6720*/  BSYNC B1 ;  /* 0x0000000000017941 */ /* 0x000fea0003800000 */
.L_x_2757:
[----:B------:R-:W2:Y:S01]  /*6730*/  LDL R11, [R1+0x30] ;  /* 0x00003000010b7983 */ /* 0x000ea20000100800 */
[----:B0-----:R-:W-:Y:S01]  /*6740*/  IMAD.MOV.U32 R12, RZ, RZ, R29 ;  /* 0x000000ffff0c7224 */ /* 0x001fe200078e001d */
[----:B------:R-:W-:Y:S01]  /*6750*/  MOV R14, R33 ;  /* 0x00000021000e7202 */ /* 0x000fe20000000f00 */
[----:B------:R-:W-:Y:S01]  /*6760*/  IMAD.MOV.U32 R13, RZ, RZ, R32 ;  /* 0x000000ffff0d7224 */ /* 0x000fe200078e0020 */
[----:B------:R-:W-:-:S04]  /*6770*/  PRMT R210, R76, 0x5410, R77 ;  /* 0x000054104cd27816 */ /* 0x000fc8000000004d */
[----:B------:R-:W-:Y:S02]  /*6780*/  PRMT R228, R13, 0x7610, R228 ;  /* 0x000076100de47816 */ /* 0x000fe400000000e4 */
        /* <DEDUP_REMOVED lines=11> */
[----:B------:R-:W-:Y:S01]  /*6840*/  IMAD.MOV.U32 R14, RZ, RZ, R37 ;  /* 0x000000ffff0e7224 */ /* 0x000fe200078e0025 */
[----:B------:R0:W-:Y:S04]  /*6850*/  STL.S16 [R1+0x38], R11 ;  /* 0x0000380b01007387 */ /* 0x0001e80000100600 */
[----:B------:R1:W-:Y:S01]  /*6860*/  STL.S16 [R1+0x3a], R12 ;  /* 0x00003a0c01007387 */ /* 0x0003e20000100600 */
[----:B------:R-:W-:Y:S01]  /*6870*/  PRMT R156, R14, 0x7610, R156 ;  /* 0x000076100e9c7816 */ /* 0x000fe2000000009c */
[----:B------:R-:W-:Y:S01]  /*6880*/  IMAD.MOV.U32 R14, RZ, RZ, R41 ;  /* 0x000000ffff0e7224 */ /* 0x000fe200078e0029 */
[----:B------:R-:W-:Y:S01]  /*6890*/  PLOP3.LUT P0, PT, PT, PT, UP0, 0x80, 0x0 ;  /* 0x000000000000781c */ /* 0x000fe20003f0f008 */
[----:B------:R2:W-:Y:S01]  /*68a0*/  STL.S16 [R1+0x3c], R13 ;  /* 0x00003c0d01007387 */ /* 0x0005e20000100600 */
[----:B0-----:R-:W-:Y:S01]  /*68b0*/  IMAD.MOV.U32 R11, RZ, RZ, R42 ;  /* 0x000000ffff0b7224 */ /* 0x001fe200078e002a */
[----:B-1----:R-:W-:Y:S01]  /*68c0*/  MOV R12, R43 ;  /* 0x0000002b000c7202 */ /* 0x002fe20000000f00 */
[----:B--2---:R-:W-:-:S03]  /*68d0*/  IMAD.MOV.U32 R13, RZ, RZ, R40 ;  /* 0x000000ffff0d7224 */ /* 0x004fc600078e0028 */
[----:B------:R-:W-:Y:S01]  /*68e0*/  PRMT R212, R11, 0x5410, R12 ;  /* 0x000054100bd47816 */ /* 0x000fe2000000000c */
[----:B------:R-:W-:Y:S01]  /*68f0*/  IMAD.MOV.U32 R12, RZ, RZ, R47 ;  /* 0x000000ffff0c7224 */ /* 0x000fe200078e002f */
[----:B------:R-:W-:Y:S02]  /*6900*/  MOV R11, R46 ;  /* 0x0000002e000b7202 */ /* 0x000fe40000000f00 */
[----:B------:R-:W-:Y:S01]  /*6910*/  PRMT R213, R13, 0x5410, R14 ;  /* 0x000054100dd57816 */ /* 0x000fe2000000000e */
[----:B------:R-:W-:Y:S01]  /*6920*/  IMAD.MOV.U32 R13, RZ, RZ, R44 ;  /* 0x000000ffff0d7224 */ /* 0x000fe200078e002c */
[----:B------:R-:W-:Y:S01]  /*6930*/  MOV R14, R45 ;  /* 0x0000002d000e7202 */ /* 0x000fe20000000f00 */
[----:B------:R0:W-:Y:S01]  /*6940*/  STL.S16 [R1+0x3e], R12 ;  /* 0x00003e0c01007387 */ /* 0x0001e20000100600 */
[----:B------:R-:W-:Y:S01]  /*6950*/  PRMT R223, R223, 0x5410, R11 ;  /* 0x00005410dfdf7816 */ /* 0x000fe2000000000b */
[----:B------:R-:W-:Y:S01]  /*6960*/  IMAD.MOV.U32 R11, RZ, RZ, R49 ;  /* 0x000000ffff0b7224 */ /* 0x000fe200078e0031 */
[----:B------:R-:W-:Y:S01]  /*6970*/  PRMT R228, R228, 0x5410, R13 ;  /* 0x00005410e4e47816 */ /* 0x000fe2000000000d */
[----:B------:R1:W-:Y:S01]  /*6980*/  STL.S16 [R1+0x44], R14 ;  /* 0x0000440e01007387 */ /* 0x0003e20000100600 */
[----:B------:R-:W-:-:S02]  /*6990*/  IMAD.MOV.U32 R13, RZ, RZ, R51 ;  /* 0x000000ffff0d7224 */ /* 0x000fc400078e0033 */
[----:B------:R-:W-:Y:S01]  /*69a0*/  PRMT R155, R11, 0x7610, R155 ;  /* 0x000076100b9b7816 */ /* 0x000fe2000000009b */
[----:B-----5:R-:W-:Y:S01]  /*69b0*/  IMAD.MOV.U32 R11, RZ, RZ, R53 ;  /* 0x000000ffff0b7224 */ /* 0x020fe200078e0035 */
[----:B0-----:R-:W-:Y:S01]  /*69c0*/  MOV R12, R48 ;  /* 0x00000030000c7202 */ /* 0x001fe20000000f00 */
[----:B-1----:R-:W-:-:S05]  /*69d0*/  IMAD.MOV.U32 R14, RZ, RZ, R50 ;  /* 0x000000ffff0e7224 */ /* 0x002fca00078e0032 */
[----:B------:R0:W-:Y:S04]  /*69e0*/  STL.S16 [R1+0x46], R14 ;  /* 0x0000460e01007387 */ /* 0x0001e80000100600 */
[----:B------:R1:W-:Y:S04]  /*69f0*/  STL.S16 [R1+0x48], R13 ;  /* 0x0000480d01007387 */ /* 0x0003e80000100600 */
        /* <DEDUP_REMOVED lines=36> */
[----:B------:R-:W-:Y:S06]  /*6c40*/  @!P0 BRA `(.L_x_2759) ;  /* 0x0000000000048947 */ /* 0x000fec0003800000 */
[----:B------:R-:W-:Y:S01]  /*6c50*/  BPT.TRAP 0x1 ;  /* 0x000000040000795c */ /* 0x000fe20000300000 */
.L_x_2759:
[----:B------:R-:W-:Y:S01]  /*6c60*/  IMAD R85, R19, 0x8, R18 ;  /* 0x0000000813557824 */ /* 0x000fe200078e0212 */
[----:B------:R-:W-:Y:S01]  /*6c70*/  SHF.L.U32 R86, R171, 0x1f, RZ ;  /* 0x0000001fab567819 */ /* 0x000fe200000006ff */
[----:B------:R-:W0:Y:S01]  /*6c80*/  LDC R131, c[0x0][0x2f4] ;  /* 0x0000bd00ff837b82 */ /* 0x000e220000000800 */
[----:B------:R-:W-:Y:S02]  /*6c90*/  BSSY B1, `(.L_x_2760) ;  /* 0x0000003000017945 */ /* 0x000fe40003800000 */
[----:B------:R-:W1:Y:S02]  /*6ca0*/  SYNCS.PHASECHK.TRANS64.TRYWAIT P6, [R85+URZ+0x2a890], R86 ;  /* 0x02a89056550075a7 */ /* 0x000e6400080c017f */
[----:B-1----:R-:W-:Y:S05]  /*6cb0*/  @!P6 BRA `(.L_x_2761) ;  /* 0x000001b400d8e947 */ /* 0x002fea0003800000 */
.L_x_3055:
[----:B------:R-:W-:Y:S05]  /*6cc0*/  BSYNC B1 ;  /* 0x0000000000017941 */ /* 0x000fea0003800000 */
.L_x_2760:
[----:B------:R-:W-:Y:S01]  /*6cd0*/  UMOV UR4, 0xffffffff ;  /* 0xffffffff00047882 */ /* 0x000fe20000000000 */
[----:B0-----:R-:W-:Y:S02]  /*6ce0*/  IADD3 R135, -R125, R131, RZ ;  /* 0x000000837d877210 */ /* 0x001fe40007ffe1ff */
[----:B------:R-:W-:Y:S05]  /*6cf0*/  BRA.DIV UR4, `(.L_x_2762) ;  /* 0x000001b604dc7947 */ /* 0x000fea000b800000 */
[----:B------:R0:W2:Y:S04]  /*6d00*/  SHFL.IDX PT, R121, R116, RZ, 0x1c1f ;  /* 0x001c1fff74797589 */ /* 0x0000a800000e0000 */
[----:B------:R0:W3:Y:S02]  /*6d10*/  SHFL.IDX PT, R11, R117, RZ, 0x1c1f ;  /* 0x001c1fff750b7589 */ /* 0x0000e400000e0000 */
.L_x_3059:
        /* <DEDUP_REMOVED lines=60> */
[----:B------:R-:W4:Y:S01]  /*70e0*/  LDL.S16 R154, [R1+0x3c] ;  /* 0x00003c00019a7983 */ /* 0x000f220000100600 */
        /* <DEDUP_REMOVED lines=28> */
[----:B------:R-:W4:Y:S01]  /*72b0*/  LDL.LU.S16 R50, [R1+0x38] ;  /* 0x0000380001327983 */ /* 0x000f220000300600 */
        /* <DEDUP_REMOVED lines=32> */
.L_x_2768:
[----:B------:R-:W-:Y:S05]  /*74c0*/  BSYNC B3 ;  /* 0x0000000000037941 */ /* 0x000fea0003800000 */
.L_x_2767:
[----:B------:R-:W-:-:S04]  /*74d0*/  LEA R36, P4, R5, R11, 0x1 ;  /* 0x0000000b05247211 */ /* 0x000fc800078808ff */
[----:B--2---:R-:W-:Y:S02]  /*74e0*/  LEA.HI.X R37, R5, R121, R112, 0x1, P4 ;  /* 0x0000007905257211 */ /* 0x004fe400020f0c70 */
[----:B------:R-:W-:-:S03]  /*74f0*/  ISETP.GE.AND P4, PT, R152, R131, PT ;  /* 0x000000839800720c */ /* 0x000fc60003f86270 */
[----:B----4-:R2:W-:Y:S10]  /*7500*/  ST.E.128 desc[UR60][R36.64], R12 ;  /* 0x0000000c24007985 */ /* 0x0105f4000c101d3c */
[----:B--2---:R-:W-:-:S05]  /*7510*/  @!P4 IMAD.WIDE R12, R152, 0x2, R120 ;  /* 0x00000002980cc825 */ /* 0x004fca00078e0278 */
[----:B---3--:R3:W-:Y:S02]  /*7520*/  @!P4 ST.E.128 desc[UR60][R12.64], R76 ;  /* 0x0000004c0c00c985 */ /* 0x0087e4000c101d3c */
.L_x_2766:
[----:B------:R-:W-:Y:S05]  /*7530*/  BSYNC B2 ;  /* 0x0000000000027941 */ /* 0x000fea0003800000 */
.L_x_2765:
        /* <DEDUP_REMOVED lines=16> */
[----:B------:R-:W-:Y:S02]  /*7640*/  IMAD.IADD R13, R13, 0x1, R12 ;  /* 0x000000010d0d7824 */ /* 0x000fe400078e020c */
[C---:B------:R-:W-:Y:S02]  /*7650*/  IMAD R12, R19.reuse, 0x4800, R139 ;  /* 0x00004800130c7824 */ /* 0x040fe400078e028b */
[----:B------:R-:W-:Y:S02]  /*7660*/  IMAD R36, R19, 0x4800, R13 ;  /* 0x0000480013247824 */ /* 0x000fe400078e020d */
[----:B------:R-:W-:-:S03]  /*7670*/  IMAD R12, R12, 0x2, R18 ;  /* 0x000000020c0c7824 */ /* 0x000fc600078e0212 */
[----:B------:R-:W-:-:S03]  /*7680*/  LEA R36, R36, R18, 0x1 ;  /* 0x0000001224247211 */ /* 0x000fc600078e08ff */
[----:B------:R-:W3:Y:S04]  /*7690*/  LDS.128 R12, [R12+0x18400] ;  /* 0x018400000c0c7984 */ /* 0x000ee80000000c00 */
[----:B------:R-:W4:Y:S01]  /*76a0*/  LDS.128 R36, [R36+0x18400] ;  /* 0x0184000024247984 */ /* 0x000f220000000c00 */
[----:B------:R-:W-:Y:S05]  /*76b0*/  @P4 BRA `(.L_x_2772) ;  /* 0x0000000400704947 */ /* 0x000fea0003800000 */
[----:B------:R-:W5:Y:S04]  /*76c0*/  LDL.LU.S16 R49, [R1+0x44] ;  /* 0x0000440001317983 */ /* 0x000f680000300600 */
[----:B------:R-:W2:Y:S01]  /*76d0*/  LDL.LU.S16 R78, [R1+0x3e] ;  /* 0x00003e00014e7983 */ /* 0x000ea20000300600 */
[----:B----4-:R-:W-:Y:S01]  /*76e0*/  IMAD.MOV.U32 R51, RZ, RZ, R37 ;  /* 0x000000ffff337224 */ /* 0x010fe200078e0025 */
[----:B------:R-:W-:Y:S01]  /*76f0*/  SHF.R.U64 R44, R44, 0x10, R45 ;  /* 0x000000102c2c7819 */ /* 0x000fe2000000122d */
[----:B---3--:R-:W-:Y:S01]  /*7700*/  IMAD.MOV.U32 R37, RZ, RZ, R13 ;  /* 0x000000ffff257224 */ /* 0x008fe200078e000d */
[----:B------:R-:W-:Y:S01]  /*7710*/  SHF.R.U64 R32, R32, 0x10, R33 ;  /* 0x0000001020207819 */ /* 0x000fe20000001221 */
[----:B------:R-:W-:Y:S01]  /*7720*/  HADD2.F32 R13, -RZ, R229.H1_H1 ;  /* 0x300000e5ff0d7230 */ /* 0x000fe20000004100 */
[----:B------:R-:W-:Y:S01]  /*7730*/  SHF.R.U64 R46, R46, 0x10, R47 ;  /* 0x000000102e2e7819 */ /* 0x000fe2000000122f */
[----:B------:R-:W-:Y:S01]  /*7740*/  HADD2.F32 R152, -RZ, R228.H1_H1 ;  /* 0x300000e4ff987230 */ /* 0x000fe20000004100 */
[----:B------:R-:W-:Y:S01]  /*7750*/  SHF.R.U64 R34, R34, 0x10, R35 ;  /* 0x0000001022227819 */ /* 0x000fe20000001223 */
[----:B------:R-:W-:-:S02]  /*7760*/  HADD2.F32 R50, -RZ, R37.H0_H0 ;  /* 0x20000025ff327230 */ /* 0x000fc40000004100 */
[----:B------:R-:W-:Y:S02]  /*7770*/  HADD2.F32 R37, -RZ, R37.H1_H1 ;  /* 0x30000025ff257230 */ /* 0x000fe40000004100 */
[----:B------:R-:W-:Y:S02]  /*7780*/  HADD2.F32 R44, -RZ, R44.H0_H0 ;  /* 0x2000002cff2c7230 */ /* 0x000fe40000004100 */
[----:B------:R-:W-:Y:S02]  /*7790*/  HADD2.F32 R32, -RZ, R32.H0_H0 ;  /* 0x20000020ff207230 */ /* 0x000fe40000004100 */
[----:B------:R-:W-:Y:S02]  /*77a0*/  HADD2.F32 R46, -RZ, R46.H0_H0 ;  /* 0x2000002eff2e7230 */ /* 0x000fe40000004100 */
[----:B------:R-:W-:Y:S02]  /*77b0*/  HADD2.F32 R34, -RZ, R34.H0_H0 ;  /* 0x20000022ff227230 */ /* 0x000fe40000004100 */
[----:B-----5:R-:W-:-:S02]  /*77c0*/  HADD2.F32 R76, -RZ, R49.H0_H0 ;  /* 0x20000031ff4c7230 */ /* 0x020fc40000004100 */
[----:B------:R-:W-:Y:S02]  /*77d0*/  HADD2.F32 R49, -RZ, R51.H0_H0 ;  /* 0x20000033ff317230 */ /* 0x000fe40000004100 */
[----:B--2---:R-:W-:-:S03]  /*77e0*/  HADD2.F32 R78, -RZ, R78.H0_H0 ;  /* 0x2000004eff4e7230 */ /* 0x004fc60000004100 */
        /* <DEDUP_REMOVED lines=16> */
[----:B------:R-:W-:Y:S01]  /*78f0*/  MOV R51, R39 ;  /* 0x0000002700337202 */ /* 0x000fe20000000f00 */
[----:B------:R-:W-:Y:S02]  /*7900*/  HADD2.F32 R39, -RZ, R15.H0_H0 ;  /* 0x2000000fff277230 */ /* 0x000fe40000004100 */
[----:B------:R-:W-:Y:S01]  /*7910*/  HADD2.F32 R77, -RZ, R229.H0_H0 ;  /* 0x200000e5ff4d7230 */ /* 0x000fe20000004100 */
[----:B------:R-:W-:Y:S01]  /*7920*/  F2FP.F16.F32.PACK_AB R37, R37, R50 ;  /* 0x000000322525723e */ /* 0x000fe200000000ff */
[--C-:B------:R-:W-:Y:S01]  /*7930*/  HADD2.F32 R76, -RZ, R51.reuse.H0_H0 ;  /* 0x20000033ff4c7230 */ /* 0x100fe20000004100 */
[----:B------:R-:W-:Y:S01]  /*7940*/  F2FP.F16.F32.PACK_AB R49, R13, R49 ;  /* 0x000000310d31723e */ /* 0x000fe200000000ff */
[----:B------:R-:W-:-:S02]  /*7950*/  HADD2.F32 R51, -RZ, R51.H1_H1 ;  /* 0x30000033ff337230 */ /* 0x000fc40000004100 */
        /* <DEDUP_REMOVED lines=48> */
[----:B------:R-:W-:Y:S01]  /*7c60*/  IMAD.MOV.U32 R39, RZ, RZ, R76 ;  /* 0x000000ffff277224 */ /* 0x000fe200078e004c */
[----:B------:R-:W-:-:S07]  /*7c70*/  MOV R38, R45 ;  /* 0x0000002d00267202 */ /* 0x000fce0000000f00 */
.L_x_2772:
[----:B------:R-:W-:Y:S05]  /*7c80*/  BSYNC B3 ;  /* 0x0000000000037941 */ /* 0x000fea0003800000 */
.L_x_2771:
[----:B------:R-:W-:-:S04]  /*7c90*/  LEA R32, P4, R6, R11, 0x1 ;  /* 0x0000000b06207211 */ /* 0x000fc800078808ff */
[----:B--2---:R-:W-:Y:S02]  /*7ca0*/  LEA.HI.X R33, R6, R121, R111, 0x1, P4 ;  /* 0x0000007906217211 */ /* 0x004fe400020f0c6f */
[----:B------:R-:W-:-:S03]  /*7cb0*/  ISETP.GE.AND P4, PT, R48, R131, PT ;  /* 0x000000833000720c */ /* 0x000fc60003f86270 */
[----:B---3--:R2:W-:Y:S10]  /*7cc0*/  ST.E.128 desc[UR60][R32.64], R12 ;  /* 0x0000000c20007985 */ /* 0x0085f4000c101d3c */
[----:B------:R-:W-:-:S05]  /*7cd0*/  @!P4 IMAD.WIDE R34, R48, 0x2, R120 ;  /* 0x000000023022c825 */ /* 0x000fca00078e0278 */
[----:B----4-:R2:W-:Y:S02]  /*7ce0*/  @!P4 ST.E.128 desc[UR60][R34.64], R36 ;  /* 0x000000242200c985 */ /* 0x0105e4000c101d3c */
.L_x_2770:
[----:B------:R-:W-:Y:S05]  /*7cf0*/  BSYNC B2 ;  /* 0x0000000000027941 */ /* 0x000fea0003800000 */
.L_x_2769:
[----:B------:R-:W-:-:S13]  /*7d00*/  ISETP.NE.AND P4, PT, R27, RZ, PT ;  /* 0x000000ff1b00720c */ /* 0x000fda0003f85270 */
[----:B------:R-:W-:Y:S05]  /*7d10*/  @!P4 BRA `(.L_x_2764) ;  /* 0x0000000400c0c947 */ /* 0x000fea0003800000 */
[----:B--23--:R-:W-:Y:S01]  /*7d20*/  SEL R12, R125, R135, !P1 ;  /* 0x000000877d0c7207 */ /* 0x00cfe20004800000 */
[----:B------:R-:W-:Y:S01]  /*7d30*/  BSSY B2, `(.L_x_2773) ;  /* 0x000006c000027945 */ /* 0x000fe20003800000 */
[C---:B------:R-:W-:Y:S02]  /*7d40*/  LEA R36, P4, R7.reuse, R11, 0x1 ;  /* 0x0000000b07247211 */ /* 0x040fe400078808ff */
[----:B------:R-:W-:Y:S02]  /*7d50*/  SHF.R.S32.HI R13, RZ, 0x1f, R12 ;  /* 0x0000001fff0d7819 */ /* 0x000fe4000001140c */
[----:B------:R-:W-:Y:S02]  /*7d60*/  LEA.HI.X R37, R7, R121, R110, 0x1, P4 ;  /* 0x0000007907257211 */ /* 0x000fe400020f0c6e */
        /* <DEDUP_REMOVED lines=21> */
[----:B---3--:R-:W-:Y:S01]  /*7ec0*/  HADD2.F32 R44, -RZ, R33.H1_H1 ;  /* 0x30000021ff2c7230 */ /* 0x008fe20000004100 */
        /* <DEDUP_REMOVED lines=27> */
[----:B------:R-:W-:Y:S01]  /*8080*/  HADD2.F32 R35, -RZ, R15.H0_H0 ;  /* 0x2000000fff237230 */ /* 0x000fe20000004100 */
[----:B------:R-:W-:Y:S01]  /*8090*/  F2FP.F16.F32.PACK_AB R29, R41, R29 ;  /* 0x0000001d291d723e */ /* 0x000fe200000000ff */
        /* <DEDUP_REMOVED lines=19> */
[-C--:B------:R-:W-:Y:S01]  /*81d0*/  FMUL.FTZ R11, R15, R213.reuse ;  /* 0x000000d50f0b7220 */ /* 0x080fe20000410000 */
[----:B------:R-:W-:Y:S02]  /*81e0*/  HADD2.F32 R12, -RZ, R12.H1_H1 ;  /* 0x3000000cff0c7230 */ /* 0x000fe40000004100 */
[----:B------:R-:W-:Y:S01]  /*81f0*/  FMUL.FTZ R39, R32, R28 ;  /* 0x0000001c20277220 */ /* 0x000fe20000410000 */
[C---:B------:R-:W-:Y:S01]  /*8200*/  FMUL.FTZ R213, R13.reuse, R213 ;  /* 0x000000d50dd57220 */ /* 0x040fe20000410000 */
[----:B------:R-:W-:Y:S01]  /*8210*/  FFMA.FTZ R11, R13, R211, -R11 ;  /* 0x000000d30d0b7223 */ /* 0x000fe2000001080b */
[----:B------:R-:W-:-:S02]  /*8220*/  HADD2.F32 R13, -RZ, R34.H0_H0 ;  /* 0x20000022ff0d7230 */ /* 0x000fc40000004100 */
[C---:B------:R-:W-:Y:S01]  /*8230*/  FMUL.FTZ R28, R12.reuse, R28 ;  /* 0x0000001c0c1c7220 */ /* 0x040fe20000410000 */
[----:B------:R-:W-:Y:S01]  /*8240*/  FFMA.FTZ R39, R12, R35, -R39 ;  /* 0x000000230c277223 */ /* 0x000fe20000010827 */
        /* <DEDUP_REMOVED lines=20> */
[----:B------:R-:W-:Y:S02]  /*8390*/  MOV R13, R29 ;  /* 0x0000001d000d7202 */ /* 0x000fe40000000f00 */
[----:B------:R-:W-:Y:S01]  /*83a0*/  F2FP.F16.F32.PACK_AB R14, R32, R15 ;  /* 0x0000000f200e723e */ /* 0x000fe200000000ff */
[----:B------:R-:W-:Y:S01]  /*83b0*/  IMAD.MOV.U32 R32, RZ, RZ, R28 ;  /* 0x000000ffff207224 */ /* 0x000fe200078e001c */
[----:B------:R-:W-:Y:S01]  /*83c0*/  F2FP.F16.F32.PACK_AB R34, R38, R212 ;  /* 0x000000d42622723e */ /* 0x000fe200000000ff */
[----:B------:R-:W-:Y:S01]  /*83d0*/  IMAD.MOV.U32 R15, RZ, RZ, R31 ;  /* 0x000000ffff0f7224 */ /* 0x000fe200078e001f */
[----:B------:R-:W-:-:S07]  /*83e0*/  MOV R35, R42 ;  /* 0x0000002a00237202 */ /* 0x000fce0000000f00 */
.L_x_2774:
[----:B------:R-:W-:Y:S05]  /*83f0*/  BSYNC B2 ;  /* 0x0000000000027941 */ /* 0x000fea0003800000 */
.L_x_2773:
[----:B--2---:R4:W-:Y:S04]  /*8400*/  ST.E.128 desc[UR60][R36.64], R12 ;  /* 0x0000000c24007985 */ /* 0x0049e8000c101d3c */
[----:B---3--:R4:W-:Y:S02]  /*8410*/  @!P4 ST.E.128 desc[UR60][R120.64], R32 ;  /* 0x000000207800c985 */ /* 0x0089e4000c101d3c */
.L_x_2764:
[----:B------:R-:W-:Y:S05]  /*8420*/  BSYNC B1 ;  /* 0x0000000000017941 */ /* 0x000fea0003800000 */
.L_x_2763:
[----:B------:R-:W-:-:S03]  /*8430*/  UMOV UR4, 0xffffffff ;  /* 0xffffffff00047882 */ /* 0x000fc60000000000 */
[----:B------:R-:W-:Y:S05]  /*8440*/  BRA.DIV UR4, `(.L_x_2775) ;  /* 0x000001a204547947 */ /* 0x000fea000b800000 */
[----:B0-----:R-:W0:Y:S04]  /*8450*/  SHFL.IDX PT, R116, R116, 0x1, 0x1c1f ;  /* 0x003c1f0074747f89 */ /* 0x001e2800000e0000 */
[----:B------:R-:W0:Y:S02]  /*8460*/  SHFL.IDX PT, R117, R117, 0x1, 0x1c1f ;  /* 0x003c1f0075757f89 */ /* 0x000e2400000e0000 */
.L_x_3063:
[----:B------:R-:W-:Y:S05]  /*8470*/  @P5 BRA `(.L_x_2732) ;  /* 0x0000001c00545947 */ /* 0x000fea0003800000 */
[----:B------:R-:W-:Y:S01]  /*8480*/  ISETP.NE.AND P4, PT, R8, RZ, PT ;  /* 0x000000ff0800720c */ /* 0x000fe20003f85270 */
[----:B------:R-:W-:Y:S01]  /*8490*/  BSSY B1, `(.L_x_2776) ;  /* 0x0000070000017945 */ /* 0x000fe20003800000 */
[----:B0-2-4-:R-:W-:Y:S02]  /*84a0*/  IMAD.MOV.U32 R32, RZ, RZ, R117 ;  /* 0x000000ffff207224 */ /* 0x015fe400078e0075 */
[----:B------:R-:W-:-:S09]  /*84b0*/  IMAD.MOV.U32 R33, RZ, RZ, R116 ;  /* 0x000000ffff217224 */ /* 0x000fd200078e0074 */
        /* <DEDUP_REMOVED lines=9> */
[----:B------:R-:W-:Y:S02]  /*8550*/  SHF.R.S32.HI R12, RZ, 0x1f, R11 ;  /* 0x0000001fff0c7819 */ /* 0x000fe4000001140b */
[----:B------:R-:W-:Y:S02]  /*8560*/  SHF.L.U32 R36, R11, 0x3, RZ ;  /* 0x000000030b247819 */ /* 0x000fe400000006ff */
[----:B------:R-:W-:Y:S02]  /*8570*/  LEA.HI R12, R12, R11, RZ, 0x3 ;  /* 0x0000000b0c0c7211 */ /* 0x000fe400078f18ff */
[----:B------:R-:W-:Y:S02]  /*8580*/  LOP3.LUT R11, R177, 0x38, R36, 0xf8, !PT ;  /* 0x00000038b10b7812 */ /* 0x000fe400078ef824 */
[----:B------:R-:W-:Y:S02]  /*8590*/  SHF.R.S32.HI R13, RZ, 0x3, R12 ;  /* 0x00000003ff0d7819 */ /* 0x000fe4000001140c */
[----:B------:R-:W-:-:S02]  /*85a0*/  LOP3.LUT R11, R11, R220, RZ, 0x3c, !PT ;  /* 0x000000dc0b0b7212 */ /* 0x000fc400078e3cff */
[----:B------:R-:W-:Y:S01]  /*85b0*/  ISETP.GE.AND P4, PT, R36, R131, PT ;  /* 0x000000832400720c */ /* 0x000fe20003f86270 */
[----:B------:R-:W-:-:S04]  /*85c0*/  IMAD R12, R13, 0x1800, R184 ;  /* 0x000018000d0c7824 */ /* 0x000fc800078e02b8 */
[----:B------:R-:W-:Y:S02]  /*85d0*/  IMAD.IADD R12, R12, 0x1, R11 ;  /* 0x000000010c0c7824 */ /* 0x000fe400078e020b */
[C---:B------:R-:W-:Y:S02]  /*85e0*/  IMAD R11, R19.reuse, 0x4800, R138 ;  /* 0x00004800130b7824 */ /* 0x040fe400078e028a */
[----:B------:R-:W-:Y:S02]  /*85f0*/  IMAD R13, R19, 0x4800, R12 ;  /* 0x00004800130d7824 */ /* 0x000fe400078e020c */
[----:B------:R-:W-:Y:S02]  /*8600*/  IMAD R11, R11, 0x2, R18 ;  /* 0x000000020b0b7824 */ /* 0x000fe400078e0212 */
[----:B------:R-:W-:Y:S01]  /*8610*/  @!P4 IMAD.WIDE R36, R36, 0x2, R32 ;  /* 0x000000022424c825 */ /* 0x000fe200078e0220 */
[----:B------:R-:W-:Y:S02]  /*8620*/  LEA R28, R13, R18, 0x1 ;  /* 0x000000120d1c7211 */ /* 0x000fe400078e08ff */
[----:B------:R0:W2:Y:S04]  /*8630*/  LDS.128 R12, [R11+0x18400] ;  /* 0x018400000b0c7984 */ /* 0x0000a80000000c00 */
[----:B------:R-:W3:Y:S01]  /*8640*/  LDS.128 R28, [R28+0x18400] ;  /* 0x018400001c1c7984 */ /* 0x000ee20000000c00 */
[----:B------:R-:W-:Y:S05]  /*8650*/  @P5 BRA `(.L_x_2779) ;  /* 0x0000000400405947 */ /* 0x000fea0003800000 */
[--C-:B------:R-:W-:Y:S01]  /*8660*/  SHF.R.U64 R38, R72, 0x10, R73.reuse ;  /* 0x0000001048267819 */ /* 0x100fe20000001249 */
[----:B------:R-:W-:Y:S01]  /*8670*/  HADD2.F32 R47, -RZ, R209.H1_H1 ;  /* 0x300000d1ff2f7230 */ /* 0x000fe20000004100 */
[----:B------:R-:W-:Y:S01]  /*8680*/  SHF.R.U32.HI R72, RZ, 0x10, R73 ;  /* 0x00000010ff487819 */ /* 0x000fe20000011649 */
[----:B--2---:R-:W-:Y:S01]  /*8690*/  HADD2.F32 R44, -RZ, R13.H0_H0 ;  /* 0x2000000dff2c7230 */ /* 0x004fe20000004100 */
[--C-:B0-----:R-:W-:Y:S01]  /*86a0*/  SHF.R.U64 R11, R60, 0x10, R61.reuse ;  /* 0x000000103c0b7819 */ /* 0x101fe2000000123d */
[--C-:B---3--:R-:W-:Y:S01]  /*86b0*/  HADD2.F32 R42, -RZ, R29.reuse.H0_H0 ;  /* 0x2000001dff2a7230 */ /* 0x108fe20000004100 */
[----:B------:R-:W-:Y:S01]  /*86c0*/  SHF.R.U32.HI R60, RZ, 0x10, R61 ;  /* 0x00000010ff3c7819 */ /* 0x000fe2000001163d */
[----:B------:R-:W-:Y:S02]  /*86d0*/  HADD2.F32 R43, -RZ, R29.H1_H1 ;  /* 0x3000001dff2b7230 */ /* 0x000fe40000004100 */
[----:B------:R-:W-:Y:S01]  /*86e0*/  FMUL.FTZ R29, R44, R47 ;  /* 0x0000002f2c1d7220 */ /* 0x000fe20000410000 */
[----:B------:R-:W-:Y:S01]  /*86f0*/  HADD2.F32 R72, -RZ, R72.H0_H0 ;  /* 0x20000048ff487230 */ /* 0x000fe20000004100 */
[--C-:B------:R-:W-:Y:S01]  /*8700*/  SHF.R.U64 R40, R74, 0x10, R75.reuse ;  /* 0x000000104a287819 */ /* 0x100fe2000000124b */
[----:B------:R-:W-:Y:S01]  /*8710*/  HADD2.F32 R41, -RZ, R207.H1_H1 ;  /* 0x300000cfff297230 */ /* 0x000fe20000004100 */
[----:B------:R-:W-:Y:S01]  /*8720*/  SHF.R.U32.HI R74, RZ, 0x10, R75 ;  /* 0x00000010ff4a7819 */ /* 0x000fe2000001164b */
[----:B------:R-:W-:-:S02]  /*8730*/  HADD2.F32 R45, -RZ, R13.H1_H1 ;  /* 0x3000000dff2d7230 */ /* 0x000fc40000004100 */
[C---:B------:R-:W-:Y:S01]  /*8740*/  FMUL.FTZ R13, R42.reuse, R47 ;  /* 0x0000002f2a0d7220 */ /* 0x040fe20000410000 */
[----:B------:R-:W-:Y:S02]  /*8750*/  HADD2.F32 R60, -RZ, R60.H0_H0 ;  /* 0x2000003cff3c7230 */ /* 0x000fe40000004100 */
[-C--:B------:R-:W-:Y:S01]  /*8760*/  FMUL.FTZ R46, R43, R72.reuse ;  /* 0x000000482b2e7220 */ /* 0x080fe20000410000 */
[-C--:B------:R-:W-:Y:S01]  /*8770*/  FFMA.FTZ R29, R42, R41.reuse, R29 ;  /* 0x000000292a1d7223 */ /* 0x080fe2000001001d */
[C---:B------:R-:W-:Y:S01]  /*8780*/  FMUL.FTZ R72, R45.reuse, R72 ;  /* 0x000000482d487220 */ /* 0x040fe20000410000 */
[----:B------:R-:W-:Y:S01]  /*8790*/  FFMA.FTZ R13, R44, R41, -R13 ;  /* 0x000000292c0d7223 */ /* 0x000fe2000001080d */
[----:B------:R-:W-:Y:S01]  /*87a0*/  FFMA.FTZ R42, R45, R60, -R46 ;  /* 0x0000003c2d2a7223 */ /* 0x000fe2000001082e */
[--C-:B------:R-:W-:Y:S01]  /*87b0*/  SHF.R.U64 R39, R62, 0x10, R63.reuse ;  /* 0x000000103e277819 */ /* 0x100fe2000000123f */
[----:B------:R-:W-:Y:S01]  /*87c0*/  HADD2.F32 R45, -RZ, R208.H1_H1 ;  /* 0x300000d0ff2d7230 */ /* 0x000fe20000004100 */
[----:B------:R-:W-:Y:S01]  /*87d0*/  SHF.R.U32.HI R62, RZ, 0x10, R63 ;  /* 0x00000010ff3e7819 */ /* 0x000fe2000001163f */
[----:B------:R-:W-:-:S02]  /*87e0*/  HADD2.F32 R44, -RZ, R31.H0_H0 ;  /* 0x2000001fff2c7230 */ /* 0x000fc40000004100 */
[----:B------:R-:W-:Y:S01]  /*87f0*/  FFMA.FTZ R60, R43, R60, R72 ;  /* 0x0000003c2b3c7223 */ /* 0x000fe20000010048 */
[----:B------:R-:W-:Y:S01]  /*8800*/  HADD2.F32 R46, -RZ, R31.H1_H1 ;  /* 0x3000001fff2e7230 */ /* 0x000fe20000004100 */
[----:B------:R-:W-:Y:S01]  /*8810*/  F2FP.F16.F32.PACK_AB R13, R42, R13 ;  /* 0x0000000d2a0d723e */ /* 0x000fe200000000ff */
[--C-:B------:R-:W-:Y:S02]  /*8820*/  HADD2.F32 R50, -RZ, R15.reuse.H0_H0 ;  /* 0x2000000fff327230 */ /* 0x100fe40000004100 */
[----:B------:R-:W-:Y:S01]  /*8830*/  HADD2.F32 R31, -RZ, R74.H0_H0 ;  /* 0x2000004aff1f7230 */ /* 0x000fe20000004100 */
[----:B------:R-:W-:Y:S01]  /*8840*/  F2FP.F16.F32.PACK_AB R29, R60, R29 ;  /* 0x0000001d3c1d723e */ /* 0x000fe200000000ff */
[----:B------:R-:W-:Y:S02]  /*8850*/  HADD2.F32 R48, -RZ, R15.H1_H1 ;  /* 0x3000000fff307230 */ /* 0x000fe40000004100 */
[----:B------:R-:W-:Y:S01]  /*8860*/  FMUL.FTZ R15, R44, R45 ;  /* 0x0000002d2c0f7220 */ /* 0x000fe20000410000 */
[----:B------:R-:W-:-:S02]  /*8870*/  HADD2.F32 R41, -RZ, R159.H1_H1 ;  /* 0x3000009fff297230 */ /* 0x000fc40000004100 */
[----:B------:R-:W-:Y:S01]  /*8880*/  FMUL.FTZ R45, R50, R45 ;  /* 0x0000002d322d7220 */ /* 0x000fe20000410000 */
[----:B------:R-:W-:Y:S02]  /*8890*/  HADD2.F32 R43, -RZ, R62.H0_H0 ;  /* 0x2000003eff2b7230 */ /* 0x000fe40000004100 */
[-C--:B------:R-:W-:Y:S01]  /*88a0*/  FMUL.FTZ R47, R46, R31.reuse ;  /* 0x0000001f2e2f7220 */ /* 0x080fe20000410000 */
[----:B------:R-:W-:Y:S01]  /*88b0*/  FMUL.FTZ R49, R48, R31 ;  /* 0x0000001f30317220 */ /* 0x000fe20000410000 */
[----:B------:R-:W-:Y:S01]  /*88c0*/  FFMA.FTZ R31, R44, R41, R45 ;  /* 0x000000292c1f7223 */ /* 0x000fe2000001002d */
[----:B------:R-:W-:Y:S02]  /*88d0*/  HADD2.F32 R209, -RZ, R209.H0_H0 ;  /* 0x200000d1ffd17230 */ /* 0x000fe40000004100 */
[-C--:B------:R-:W-:Y:S01]  /*88e0*/  FFMA.FTZ R44, R48, R43.reuse, -R47 ;  /* 0x0000002b302c7223 */ /* 0x080fe2000001082f */
[----:B------:R-:W-:Y:S01]  /*88f0*/  FFMA.FTZ R46, R46, R43, R49 ;  /* 0x0000002b2e2e7223 */ /* 0x000fe20000010031 */
[----:B------:R-:W-:-:S02]  /*8900*/  HADD2.F32 R43, -RZ, R38.H0_H0 ;  /* 0x20000026ff2b7230 */ /* 0x000fc40000004100 */
[----:B------:R-:W-:Y:S01]  /*8910*/  FFMA.FTZ R15, R50, R41, -R15 ;  /* 0x00000029320f7223 */ /* 0x000fe2000001080f */
[----:B------:R-:W-:Y:S02]  /*8920*/  HADD2.F32 R48, -RZ, R28.H0_H0 ;  /* 0x2000001cff307230 */ /* 0x000fe40000004100 */
[----:B------:R-:W-:Y:S01]  /*8930*/  HADD2.F32 R38, -RZ, R12.H0_H0 ;  /* 0x2000000cff267230 */ /* 0x000fe20000004100 */
[----:B------:R-:W-:Y:S01]  /*8940*/  F2FP.F16.F32.PACK_AB R31, R46, R31 ;  /* 0x0000001f2e1f723e */ /* 0x000fe200000000ff */
[----:B------:R-:W-:Y:S01]  /*8950*/  HADD2.F32 R28, -RZ, R28.H1_H1 ;  /* 0x3000001cff1c7230 */ /* 0x000fe20000004100 */
[----:B------:R-:W-:Y:S01]  /*8960*/  F2FP.F16.F32.PACK_AB R15, R44, R15 ;  /* 0x0000000f2c0f723e */ /* 0x000fe200000000ff */
[----:B------:R-:W-:Y:S02]  /*8970*/  HADD2.F32 R12, -RZ, R12.H1_H1 ;  /* 0x3000000cff0c7230 */ /* 0x000fe40000004100 */
[----:B------:R-:W-:Y:S02]  /*8980*/  HADD2.F32 R41, -RZ, R11.H0_H0 ;  /* 0x2000000bff297230 */ /* 0x000fe40000004100 */
[----:B------:R-:W-:Y:S01]  /*8990*/  FMUL.FTZ R45, R28, R43 ;  /* 0x0000002b1c2d7220 */ /* 0x000fe20000410000 */
[----:B------:R-:W-:-:S02]  /*89a0*/  HADD2.F32 R207, -RZ, R207.H0_H0 ;  /* 0x200000cfffcf7230 */ /* 0x000fc40000004100 */
[----:B------:R-:W-:Y:S01]  /*89b0*/  FMUL.FTZ R43, R12, R43 ;  /* 0x0000002b0c2b7220 */ /* 0x000fe20000410000 */
[-C--:B------:R-:W-:Y:S01]  /*89c0*/  FMUL.FTZ R11, R48, R209.reuse ;  /* 0x000000d1300b7220 */ /* 0x080fe20000410000 */
[----:B------:R-:W-:Y:S01]  /*89d0*/  FMUL.FTZ R209, R38, R209 ;  /* 0x000000d126d17220 */ /* 0x000fe20000410000 */
[-C--:B------:R-:W-:Y:S01]  /*89e0*/  FFMA.FTZ R12, R12, R41.reuse, -R45 ;  /* 0x000000290c0c7223 */ /* 0x080fe2000001082d */
[----:B------:R-:W-:Y:S01]  /*89f0*/  FFMA.FTZ R28, R28, R41, R43 ;  /* 0x000000291c1c7223 */ /* 0x000fe2000001002b */
[----:B------:R-:W-:Y:S02]  /*8a00*/  HADD2.F32 R43, -RZ, R40.H0_H0 ;  /* 0x20000028ff2b7230 */ /* 0x000fe40000004100 */
[-C--:B------:R-:W-:Y:S01]  /*8a10*/  FFMA.FTZ R11, R38, R207.reuse, -R11 ;  /* 0x000000cf260b7223 */ /* 0x080fe2000001080b */
[----:B------:R-:W-:Y:S02]  /*8a20*/  HADD2.F32 R40, -RZ, R30.H0_H0 ;  /* 0x2000001eff287230 */ /* 0x000fe40000004100 */
[----:B------:R-:W-:Y:S01]  /*8a30*/  FFMA.FTZ R207, R48, R207, R209 ;  /* 0x000000cf30cf7223 */ /* 0x000fe200000100d1 */
        /* <DEDUP_REMOVED lines=10> */
[----:B------:R-:W-:Y:S01]  /*8ae0*/  FMUL.FTZ R43, R14, R43 ;  /* 0x0000002b0e2b7220 */ /* 0x000fe20000410000 */
[----:B------:R-:W-:Y:S01]  /*8af0*/  F2FP.F16.F32.PACK_AB R28, R28, R207 ;  /* 0x000000cf1c1c723e */ /* 0x000fe200000000ff */
[-C--:B------:R-:W-:Y:S01]  /*8b00*/  FFMA.FTZ R45, R38, R159.reuse, -R45 ;  /* 0x0000009f262d7223 */ /* 0x080fe2000001082d */
[----:B------:R-:W-:Y:S01]  /*8b10*/  FFMA.FTZ R41, R40, R159, R41 ;  /* 0x0000009f28297223 */ /* 0x000fe20000010029 */
[-C--:B------:R-:W-:Y:S01]  /*8b20*/  FFMA.FTZ R14, R14, R39.reuse, -R47 ;  /* 0x000000270e0e7223 */ /* 0x080fe2000001082f */
[----:B------:R-:W-:-:S04]  /*8b30*/  FFMA.FTZ R30, R30, R39, R43 ;  /* 0x000000271e1e7223 */ /* 0x000fc8000001002b */
[----:B------:R-:W-:Y:S02]  /*8b40*/  F2FP.F16.F32.PACK_AB R14, R14, R45 ;  /* 0x0000002d0e0e723e */ /* 0x000fe400000000ff */
[----:B------:R-:W-:-:S07]  /*8b50*/  F2FP.F16.F32.PACK_AB R30, R30, R41 ;  /* 0x000000291e1e723e */ /* 0x000fce00000000ff */
.L_x_2779:
[----:B------:R-:W-:Y:S05]  /*8b60*/  BSYNC B2 ;  /* 0x0000000000027941 */ /* 0x000fea0003800000 */
.L_x_2778:
[----:B--2---:R2:W-:Y:S04]  /*8b70*/  ST.E.128 desc[UR60][R34.64], R12 ;  /* 0x0000000c22007985 */ /* 0x0045e8000c101d3c */
[----:B---3--:R2:W-:Y:S02]  /*8b80*/  @!P4 ST.E.128 desc[UR60][R36.64], R28 ;  /* 0x0000001c2400c985 */ /* 0x0085e4000c101d3c */
.L_x_2777:
[----:B------:R-:W-:Y:S05]  /*8b90*/  BSYNC B1 ;  /* 0x0000000000017941 */ /* 0x000fea0003800000 */
.L_x_2776:
        /* <DEDUP_REMOVED lines=93> */
[-C--:B------:R-:W-:Y:S01]  /*9170*/  FMUL.FTZ R28, R12, R151.reuse ;  /* 0x000000970c1c7220 */ /* 0x080fe20000410000 */
[----:B------:R-:W-:Y:S01]  /*9180*/  HADD2.F32 R30, -RZ, R30.H1_H1 ;  /* 0x3000001eff1e7230 */ /* 0x000fe20000004100 */
[----:B------:R-:W-:Y:S01]  /*9190*/  F2FP.F16.F32.PACK_AB R158, R43, R158 ;  /* 0x0000009e2b9e723e */ /* 0x000fe200000000ff */
[----:B------:R-:W-:Y:S02]  /*91a0*/  HADD2.F32 R14, -RZ, R14.H1_H1 ;  /* 0x3000000eff0e7230 */ /* 0x000fe40000004100 */
[C---:B------:R-:W-:Y:S01]  /*91b0*/  FMUL.FTZ R151, R11.reuse, R151 ;  /* 0x000000970b977220 */ /* 0x040fe20000410000 */
        /* <DEDUP_REMOVED lines=13> */
[----:B------:R-:W-:Y:S02]  /*9290*/  F2FP.F16.F32.PACK_AB R30, R30, R151 ;  /* 0x000000971e1e723e */ /* 0x000fe400000000ff */
[----:B------:R-:W-:-:S07]  /*92a0*/  MOV R15, R46 ;  /* 0x0000002e000f7202 */ /* 0x000fce0000000f00 */
.L_x_2783:
[----:B------:R-:W-:Y:S05]  /*92b0*/  BSYNC B2 ;  /* 0x0000000000027941 */ /* 0x000fea0003800000 */
.L_x_2782:
[----:B--2---:R4:W-:Y:S04]  /*92c0*/  ST.E.128 desc[UR60][R34.64], R12 ;  /* 0x0000000c22007985 */ /* 0x0049e8000c101d3c */
[----:B---3--:R4:W-:Y:S02]  /*92d0*/  @!P4 ST.E.128 desc[UR60][R36.64], R28 ;  /* 0x0000001c2400c985 */ /* 0x0089e4000c101d3c */
.L_x_2781:
[----:B------:R-:W-:Y:S05]  /*92e0*/  BSYNC B1 ;  /* 0x0000000000017941 */ /* 0x000fea0003800000 */
.L_x_2780:
        /* <DEDUP_REMOVED lines=12> */
[----:B------:R-:W-:Y:S02]  /*93b0*/  LEA.HI R12, R12, R135, RZ, 0x3 ;  /* 0x000000870c0c7211 */ /* 0x000fe400078f18ff */
[----:B0-----:R-:W-:Y:S02]  /*93c0*/  LOP3.LUT R11, R177, 0x38, R36, 0xf8, !PT ;  /* 0x00000038b10b7812 */ /* 0x001fe400078ef824 */
[----:B------:R-:W-:Y:S02]  /*93d0*/  SHF.R.S32.HI R13, RZ, 0x3, R12 ;  /* 0x00000003ff0d7819 */ /* 0x000fe4000001140c */
[----:B------:R-:W-:-:S03]  /*93e0*/  LOP3.LUT R11, R11, R220, RZ, 0x3c, !PT ;  /* 0x000000dc0b0b7212 */ /* 0x000fc600078e3cff */
[----:B------:R-:W-:-:S04]  /*93f0*/  IMAD R12, R13, 0x1800, R184 ;  /* 0x000018000d0c7824 */ /* 0x000fc800078e02b8 */
        /* <DEDUP_REMOVED lines=41> */
[----:B------:R-:W-:Y:S01]  /*9690*/  HADD2.F32 R31, -RZ, R29.H0_H0 ;  /* 0x2000001dff1f7230 */ /* 0x000fe20000004100 */
[----:B------:R-:W-:Y:S01]  /*96a0*/  SHF.R.U64 R37, R66, 0x10, R67 ;  /* 0x0000001042257819 */ /* 0x000fe20000001243 */
        /* <DEDUP_REMOVED lines=30> */
[----:B------:R-:W-:Y:S02]  /*9890*/  HADD2.F32 R29, -RZ, R14.H0_H0 ;  /* 0x2000000eff1d7230 */ /* 0x000fe40000004100 */
[----:B------:R-:W-:Y:S01]  /*98a0*/  FMUL.FTZ R44, R31, R40 ;  /* 0x000000281f2c7220 */ /* 0x000fe20000410000 */
[----:B------:R-:W-:Y:S01]  /*98b0*/  HADD2.F32 R30, -RZ, R30.H1_H1 ;  /* 0x3000001eff1e7230 */ /* 0x000fe20000004100 */
[----:B------:R-:W-:Y:S01]  /*98c0*/  F2FP.F16.F32.PACK_AB R47, R47, R48 ;  /* 0x000000302f2f723e */ /* 0x000fe200000000ff */
[----:B------:R-:W-:Y:S02]  /*98d0*/  HADD2.F32 R14, -RZ, R14.H1_H1 ;  /* 0x3000000eff0e7230 */ /* 0x000fe40000004100 */
[----:B------:R-:W-:Y:S01]  /*98e0*/  FMUL.FTZ R40, R29, R40 ;  /* 0x000000281d287220 */ /* 0x000fe20000410000 */
[----:B------:R-:W-:-:S02]  /*98f0*/  HADD2.F32 R38, -RZ, R145.H0_H0 ;  /* 0x20000091ff267230 */ /* 0x000fc40000004100 */
[-C--:B------:R-:W-:Y:S01]  /*9900*/  FMUL.FTZ R39, R30, R37.reuse ;  /* 0x000000251e277220 */ /* 0x080fe20000410000 */
[----:B------:R-:W-:Y:S02]  /*9910*/  HADD2.F32 R11, -RZ, R11.H0_H0 ;  /* 0x2000000bff0b7230 */ /* 0x000fe40000004100 */
[C---:B------:R-:W-:Y:S01]  /*9920*/  FMUL.FTZ R37, R14.reuse, R37 ;  /* 0x000000250e257220 */ /* 0x040fe20000410000 */
[----:B------:R-:W-:Y:S01]  /*9930*/  F2FP.F16.F32.PACK_AB R12, R43, R42 ;  /* 0x0000002a2b0c723e */ /* 0x000fe200000000ff */
        /* <DEDUP_REMOVED lines=11> */
.L_x_2785:
[----:B------:R-:W-:Y:S05]  /*99f0*/  BSYNC B1 ;  /* 0x0000000000017941 */ /* 0x000fea0003800000 */
.L_x_2784:
[----:B--2---:R2:W-:Y:S01]  /*9a00*/  ST.E.128 desc[UR60][R34.64], R12 ;  /* 0x0000000c22007985 */ /* 0x0045e2000c101d3c */
[----:B------:R-:W-:-:S13]  /*9a10*/  ISETP.GE.AND P4, PT, R36, R131, PT ;  /* 0x000000832400720c */ /* 0x000fda0003f86270 */
[----:B------:R-:W-:Y:S05]  /*9a20*/  @P4 BRA `(.L_x_2732) ;  /* 0x0000000400e84947 */ /* 0x000fea0003800000 */
[----:B------:R-:W-:-:S05]  /*9a30*/  IMAD.WIDE R32, R36, 0x2, R32 ;  /* 0x0000000224207825 */ /* 0x000fca00078e0220 */
[----:B---3--:R3:W-:Y:S01]  /*9a40*/  ST.E.128 desc[UR60][R32.64], R28 ;  /* 0x0000001c20007985 */ /* 0x0087e2000c101d3c */
[----:B------:R-:W-:Y:S05]  /*9a50*/  BRA `(.L_x_2732) ;  /* 0x0000000400dc7947 */ /* 0x000fea0003800000 */
.L_x_2697:
[----:B------:R-:W2:Y:S02]  /*9a60*/  LDL R11, [R1+0x30] ;  /* 0x00003000010b7983 */ /* 0x000ea40000100800 */
[----:B--2---:R-:W-:-:S13]  /*9a70*/  R2UR UR4, R11 ;  /* 0x000000000b0472ca */ /* 0x004fda00000e0000 */
[----:B------:R-:W-:-:S06]  /*9a80*/  UISETP.NE.AND UP0, UPT, UR4, 0x3, UPT ;  /* 0x000000030400788c */ /* 0x000fcc000bf05270 */
[----:B------:R-:W-:-:S13]  /*9a90*/  PLOP3.LUT P0, PT, PT, PT, UP0, 0x80, 0x0 ;  /* 0x000000000000781c */ /* 0x000fda0003f0f008 */
[----:B------:R-:W-:Y:S05]  /*9aa0*/  @!P0 BRA `(.L_x_2786) ;  /* 0x0000000000048947 */ /* 0x000fea0003800000 */
[----:B------:R-:W-:Y:S01]  /*9ab0*/  BPT.TRAP 0x1 ;  /* 0x000000040000795c */ /* 0x000fe20000300000 */
.L_x_2786:
[----:B------:R-:W-:Y:S01]  /*9ac0*/  LEA R85, R19, R18, 0x3 ;  /* 0x0000001213557211 */ /* 0x000fe200078e18ff */
[----:B------:R-:W-:Y:S01]  /*9ad0*/  BSSY B1, `(.L_x_2787) ;  /* 0x0000005000017945 */ /* 0x000fe20003800000 */
[----:B------:R-:W-:Y:S02]  /*9ae0*/  SHF.L.U32 R86, R171, 0x1f, RZ ;  /* 0x0000001fab567819 */ /* 0x000fe400000006ff */
[----:B------:R-:W-:Y:S02]  /*9af0*/  SHF.R.S32.HI R82, RZ, 0x1f, R81 ;  /* 0x0000001fff527819 */ /* 0x000fe40000011451 */
[----:B------:R-:W0:Y:S02]  /*9b00*/  SYNCS.PHASECHK.TRANS64.TRYWAIT P4, [R85+URZ+0x2a890], R86 ;  /* 0x02a89056550075a7 */ /* 0x000e24000808017f */
[----:B0-----:R-:W-:Y:S05]  /*9b10*/  @!P4 BRA `(.L_x_2788) ;  /* 0x0000018800ecc947 */ /* 0x001fea0003800000 */
.L_x_3064:
[----:B------:R-:W-:Y:S05]  /*9b20*/  BSYNC B1 ;  /* 0x0000000000017941 */ /* 0x000fea0003800000 */
.L_x_2787:
        /* <DEDUP_REMOVED lines=27> */
.L_x_3068:
        /* <DEDUP_REMOVED lines=37> */
.L_x_2791:
[----:B------:R-:W-:Y:S05]  /*9f30*/  BSYNC B1 ;  /* 0x0000000000017941 */ /* 0x000fea0003800000 */
.L_x_2790:
[----:B------:R-:W-:-:S03]  /*9f40*/  UMOV UR4, 0xffffffff ;  /* 0xffffffff00047882 */ /* 0x000fc60000000000 */
[----:B------:R-:W-:Y:S05]  /*9f50*/  BRA.DIV UR4, `(.L_x_2792) ;  /* 0x0000018a043c7947 */ /* 0x000fea000b800000 */
[----:B--2---:R2:W0:Y:S04]  /*9f60*/  SHFL.IDX PT, R33, R35, 0x1, 0x1c1f ;  /* 0x003c1f0023217f89 */ /* 0x00442800000e0000 */
[----:B---3--:R2:W3:Y:S02]  /*9f70*/  SHFL.IDX PT, R32, R34, 0x1, 0x1c1f ;  /* 0x003c1f0022207f89 */ /* 0x0084e400000e0000 */
.L_x_3072:
        /* <DEDUP_REMOVED lines=37> */
.L_x_2732:
[----:B------:R-:W-:Y:S05]  /*a1d0*/  BSYNC B0 ;  /* 0x0000000000007941 */ /* 0x000fea0003800000 */
.L_x_2696:
        /* <DEDUP_REMOVED lines=17> */
.L_x_2794:
[----:B------:R-:W-:Y:S05]  /*a2f0*/  BSYNC B0 ;  /* 0x0000000000007941 */ /* 0x000fea0003800000 */
.L_x_2793:
[----:B------:R-:W3:Y:S01]  /*a300*/  SYNCS.PHASECHK.TRANS64.TRYWAIT P0, [R85+URZ+0x2a8b0], R86 ;  /* 0x02a8b056550075a7 */ /* 0x000ee2000800017f */
[----:B------:R-:W-:Y:S04]  /*a310*/  BSSY B0, `(.L_x_2795) ;  /* 0x0000002000007945 */ /* 0x000fe80003800000 */
[----:B---3--:R-:W-:Y:S05]  /*a320*/  @!P0 BRA `(.L_x_2796) ;  /* 0x0000018400948947 */ /* 0x008fea0003800000 */
.L_x_3073:
[----:B------:R-:W-:Y:S05]  /*a330*/  BSYNC B0 ;  /* 0x0000000000007941 */ /* 0x000fea0003800000 */
.L_x_2795:
        /* <DEDUP_REMOVED lines=12> */
[C---:B------:R-:W-:Y:S02]  /*a400*/  IMAD R83, R80.reuse, UR5, R83 ;  /* 0x0000000550537c24 */ /* 0x040fe4000f8e0253 */
[----:B------:R-:W-:Y:S01]  /*a410*/  IMAD.WIDE.U32 R12, R80, UR4, R12 ;  /* 0x00000004500c7c25 */ /* 0x000fe2000f8e000c */
[----:B------:R-:W-:Y:S01]  /*a420*/  ULDC.64 UR4, c[0x0][0x330] ;  /* 0x0000cc0000047ab9 */ /* 0x000fe20000000a00 */
[----:B-1----:R-:W-:-:S02]  /*a430*/  LEA R34, R28, R119, 0x1 ;  /* 0x000000771c227211 */ /* 0x002fc400078e08ff */
[----:B0-----:R-:W-:Y:S02]  /*a440*/  IMAD R11, R0, UR4, RZ ;  /* 0x00000004000b7c24 */ /* 0x001fe4000f8e02ff */
        /* <DEDUP_REMOVED lines=8> */
[----:B------:R0:W1:Y:S04]  /*a4d0*/  SHFL.IDX PT, R28, R32, RZ, 0x1c1f ;  /* 0x001c1fff201c7589 */ /* 0x00006800000e0000 */
[----:B------:R0:W2:Y:S01]  /*a4e0*/  SHFL.IDX PT, R29, R11, RZ, 0x1c1f ;  /* 0x001c1fff0b1d7589 */ /* 0x0000a200000e0000 */
[----:B------:R-:W-:Y:S05]  /*a4f0*/  @!P0 BRA `(.L_x_2798) ;  /* 0x0000000000508947 */ /* 0x000fea0003800000 */
[----:B------:R-:W-:-:S13]  /*a500*/  ISETP.NE.AND P5, PT, R4, RZ, PT ;  /* 0x000000ff0400720c */ /* 0x000fda0003fa5270 */
[----:B------:R-:W4:Y:S01]  /*a510*/  @P5 LDS.128 R12, [R33] ;  /* 0x00000000210c5984 */ /* 0x000f220000000c00 */
[----:B-1----:R-:W-:-:S04]  /*a520*/  @P5 LEA R30, P0, R16, R28, 0x1 ;  /* 0x0000001c101e5211 */ /* 0x002fc800078008ff */
[----:B--2---:R-:W-:Y:S02]  /*a530*/  @P5 LEA.HI.X R31, R16, R29, R17, 0x1, P0 ;  /* 0x0000001d101f5211 */ /* 0x004fe400000f0c11 */
[----:B------:R-:W-:-:S13]  /*a540*/  ISETP.NE.AND P0, PT, R9, RZ, PT ;  /* 0x000000ff0900720c */ /* 0x000fda0003f05270 */
[----:B------:R-:W-:Y:S01]  /*a550*/  @P0 IMAD.SHL.U32 R35, R166, 0x8, RZ ;  /* 0x00000008a6230824 */ /* 0x000fe200078e00ff */
[----:B----4-:R1:W-:Y:S01]  /*a560*/  @P5 ST.E.128 desc[UR60][R30.64], R12 ;  /* 0x0000000c1e005985 */ /* 0x0103e2000c101d3c */
        /* <DEDUP_REMOVED lines=13> */
.L_x_2798:
[----:B------:R-:W-:Y:S05]  /*a640*/  BSYNC B0 ;  /* 0x0000000000007941 */ /* 0x000fea0003800000 */
.L_x_2797:
[----:B------:R-:W-:Y:S01]  /*a650*/  ISETP.GE.AND P0, PT, R84, 0x41, PT ;  /* 0x000000415400780c */ /* 0x000fe20003f06270 */
[----:B--2-4-:R2:W4:Y:S01]  /*a660*/  SHFL.IDX PT, R29, R11, 0x1, 0x1c1f ;  /* 0x003c1f000b1d7f89 */ /* 0x01452200000e0000 */
[----:B------:R-:W-:Y:S03]  /*a670*/  BSSY B0, `(.L_x_2799) ;  /* 0x0000017000007945 */ /* 0x000fe60003800000 */
[----:B-1----:R2:W1:Y:S08]  /*a680*/  SHFL.IDX PT, R28, R32, 0x1, 0x1c1f ;  /* 0x003c1f00201c7f89 */ /* 0x00247000000e0000 */
[----:B--2---:R-:W-:Y:S05]  /*a690*/  @!P0 BRA `(.L_x_2800) ;  /* 0x0000000000508947 */ /* 0x004fea0003800000 */
[----:B------:R-:W-:-:S13]  /*a6a0*/  ISETP.NE.AND P5, PT, R4, RZ, PT ;  /* 0x000000ff0400720c */ /* 0x000fda0003fa5270 */
[----:B------:R-:W2:Y:S01]  /*a6b0*/  @P5 LDS.128 R12, [R33+0x2000] ;  /* 0x00200000210c5984 */ /* 0x000ea20000000c00 */
[----:B-1----:R-:W-:-:S04]  /*a6c0*/  @P5 LEA R30, P0, R16, R28, 0x1 ;  /* 0x0000001c101e5211 */ /* 0x002fc800078008ff */
[----:B----4-:R-:W-:Y:S02]  /*a6d0*/  @P5 LEA.HI.X R31, R16, R29, R17, 0x1, P0 ;  /* 0x0000001d101f5211 */ /* 0x010fe400000f0c11 */
[----:B------:R-:W-:-:S13]  /*a6e0*/  ISETP.NE.AND P0, PT, R9, RZ, PT ;  /* 0x000000ff0900720c */ /* 0x000fda0003f05270 */
[----:B0-----:R-:W-:Y:S01]  /*a6f0*/  @P0 SHF.L.U32 R11, R166, 0x3, RZ ;  /* 0x00000003a60b0819 */ /* 0x001fe200000006ff */
[----:B--2---:R0:W-:Y:S01]  /*a700*/  @P5 ST.E.128 desc[UR60][R30.64], R12 ;  /* 0x0000000c1e005985 */ /* 0x0041e2000c101d3c */
        /* <DEDUP_REMOVED lines=13> */
.L_x_2800:
[----:B------:R-:W-:Y:S05]  /*a7e0*/  BSYNC B0 ;  /* 0x0000000000007941 */ /* 0x000fea0003800000 */
.L_x_2799:
        /* <DEDUP_REMOVED lines=14> */
[----:B--2---:R-:W-:Y:S02]  /*a8d0*/  SEL R12, RZ, 0x1, P4 ;  /* 0x00000001ff0c7807 */ /* 0x004fe40002000000 */
[----:B------:R-:W-:Y:S02]  /*a8e0*/  SEL R19, R19, RZ, P4 ;  /* 0x000000ff13137207 */ /* 0x000fe40002000000 */
[----:B------:R-:W-:Y:S01]  /*a8f0*/  LOP3.LUT R171, R171, R12, RZ, 0x3c, !PT ;  /* 0x0000000cabab7212 */ /* 0x000fe200078e3cff */
[----:B---3--:R-:W-:Y:S06]  /*a900*/  @P5 BRA `(.L_x_2801) ;  /* 0xffffff7c00445947 */ /* 0x008fec000383ffff */
.L_x_2691:
[----:B------:R-:W2:Y:S01]  /*a910*/  LDC R0, c[0x0][0x448] ;  /* 0x00011200ff007b82 */ /* 0x000ea20000000800 */
[----:B------:R-:W-:Y:S01]  /*a920*/  VIADD R3, R185, 0x7f ;  /* 0x0000007fb9037836 */ /* 0x000fe20000000000 */
        /* <DEDUP_REMOVED lines=16> */
[----:B0-----:R-:W-:Y:S02]  /*aa30*/  CS2R R32, SRZ ;  /* 0x0000000000207805 */ /* 0x001fe4000001ff00 */
[----:B------:R-:W-:Y:S02]  /*aa40*/  CS2R R62, SRZ ;  /* 0x00000000003e7805 */ /* 0x000fe4000001ff00 */
[----:B------:R-:W-:-:S02]  /*aa50*/  CS2R R60, SRZ ;  /* 0x00000000003c7805 */ /* 0x000fc4000001ff00 */
[----:B------:R-:W-:Y:S02]  /*aa60*/  CS2R R58, SRZ ;  /* 0x00000000003a7805 */ /* 0x000fe4000001ff00 */
[----:B------:R-:W-:Y:S02]  /*aa70*/  CS2R R56, SRZ ;  /* 0x0000000000387805 */ /* 0x000fe4000001ff00 */
[----:B------:R-:W-:Y:S02]  /*aa80*/  CS2R R54, SRZ ;  /* 0x0000000000367805 */ /* 0x000fe4000001ff00 */
[----:B--2---:R-:W-:Y:S02]  /*aa90*/  ISETP.NE.AND P1, PT, R0, 0x1, PT ;  /* 0x000000010000780c */ /* 0x004fe40003f25270 */
        /* <DEDUP_REMOVED lines=8> */
[----:B------:R-:W-:Y:S01]  /*ab20*/  CS2R R94, SRZ ;  /* 0x00000000005e7805 */ /* 0x000fe2000001ff00 */
[----:B------:R-:W-:Y:S01]  /*ab30*/  IMAD.MOV.U32 R30, RZ, RZ, RZ ;  /* 0x000000ffff1e7224 */ /* 0x000fe200078e00ff */
[----:B------:R-:W-:Y:S01]  /*ab40*/  MOV R10, RZ ;  /* 0x000000ff000a7202 */ /* 0x000fe20000000f00 */
[----:B-1----:R-:W-:Y:S01]  /*ab50*/  IMAD.MOV.U32 R28, RZ, RZ, RZ ;  /* 0x000000ffff1c7224 */ /* 0x002fe200078e00ff */
[----:B------:R-:W0:Y:S01]  /*ab60*/  @P1 LDC R0, c[0x0][0x44c] ;  /* 0x00011300ff001b82 */ /* 0x000e220000000800 */
[----:B------:R-:W-:-:S07]  /*ab70*/  IMAD.MOV.U32 R99, RZ, RZ, RZ ;  /* 0x000000ffff637224 */ /* 0x000fce00078e00ff */
[----:B------:R-:W1:Y:S01]  /*ab80*/  @P1 LDC R5, c[0x0][0x450] ;  /* 0x00011400ff051b82 */ /* 0x000e620000000800 */
[----:B0-----:R-:W-:-:S05]  /*ab90*/  @P1 IMAD.HI.U32 R0, R3, R0, RZ ;  /* 0x0000000003001227 */ /* 0x001fca00078e00ff */
[----:B-1----:R-:W-:Y:S02]  /*aba0*/  @P1 SHF.R.U32.HI R3, RZ, R5, R0 ;  /* 0x00000005ff031219 */ /* 0x002fe40000011600 */
[----:B------:R-:W-:-:S03]  /*abb0*/  PLOP3.LUT P1, PT, PT, PT, PT, 0x80, 0x0 ;  /* 0x000000000000781c */ /* 0x000fc60003f2f070 */
[----:B------:R-:W-:-:S04]  /*abc0*/  IMAD.IADD R3, R142, 0x1, R3 ;  /* 0x000000018e037824 */ /* 0x000fc800078e0203 */
[----:B------:R-:W-:-:S05]  /*abd0*/  IMAD.HI R3, R3, 0x2aaaaaab, RZ ;  /* 0x2aaaaaab03037827 */ /* 0x000fca00078e02ff */
[----:B------:R-:W-:-:S04]  /*abe0*/  SHF.R.U32.HI R0, RZ, 0x1f, R3 ;  /* 0x0000001fff007819 */ /* 0x000fc80000011603 */
[----:B------:R-:W-:Y:S02]  /*abf0*/  LEA.HI.SX32 R72, R3, R0, 0x1c ;  /* 0x0000000003487211 */ /* 0x000fe400078fe2ff */
[----:B------:R-:W-:Y:S02]  /*ac00*/  MOV R0, RZ ;  /* 0x000000ff00007202 */ /* 0x000fe40000000f00 */
[----:B------:R-:W-:-:S04]  /*ac10*/  VIMNMX R72, R143, R72, PT ;  /* 0x000000488f487248 */ /* 0x000fc80003fe0100 */
[----:B------:R-:W-:Y:S01]  /*ac20*/  ISETP.GE.AND P2, PT, R72, 0x1, PT ;  /* 0x000000014800780c */ /* 0x000fe20003f46270 */
[----:B------:R-:W-:-:S12]  /*ac30*/  @P0 BRA `(.L_x_2803) ;  /* 0x0000000000080947 */ /* 0x000fd80003800000 */
[----:B------:R-:W0:Y:S02]  /*ac40*/  FENCE.VIEW.ASYNC.G ;  /* 0x00000000000073c6 */ /* 0x000e240000000100 */
[----:B0-----:R-:W-:Y:S06]  /*ac50*/  BAR.ARV 0xc, 0x180 ;  /* 0x0306000000007b1d */ /* 0x001fec0000002000 */
.L_x_2803:
[----:B------:R-:W-:Y:S05]  /*ac60*/  BSYNC B0 ;  /* 0x0000000000007941 */ /* 0x000fea0003800000 */
.L_x_2802:
[----:B------:R-:W-:Y:S01]  /*ac70*/  MOV R20, RZ ;  /* 0x000000ff00147202 */ /* 0x000fe20000000f00 */
[----:B------:R-:W-:Y:S01]  /*ac80*/  IMAD.MOV.U32 R11, RZ, RZ, RZ ;  /* 0x000000ffff0b7224 */ /* 0x000fe200078e00ff */
[----:B------:R-:W-:Y:S06]  /*ac90*/  @!P2 BRA `(.L_x_2804) ;  /* 0x000000e400c4a947 */ /* 0x000fec0003800000 */
[----:B------:R-:W2:Y:S04]  /*aca0*/  LDL R2, [R1+0x34] ;  /* 0x0000340001027983 */ /* 0x000ea80000100800 */
[----:B------:R-:W0:Y:S01]  /*acb0*/  SHFL.IDX PT, R0, R222, RZ, 0x1f ;  /* 0x00001fffde007589 */ /* 0x000e2200000e0000 */
[----:B--2---:R-:W-:Y:S02]  /*acc0*/  R2UR UR4, R2 ;  /* 0x00000000020472ca */ /* 0x004fe400000e0000 */
[----:B0-----:R-:W-:-:S04]  /*acd0*/  LEA.HI R2, R0, R0, RZ, 0x1 ;  /* 0x0000000000027211 */ /* 0x001fc800078f08ff */
[----:B------:R-:W-:-:S05]  /*ace0*/  LOP3.LUT R3, R2, 0x1e, RZ, 0xc0, !PT ;  /* 0x0000001e02037812 */ /* 0x000fca00078ec0ff */
[----:B------:R-:W-:Y:S02]  /*acf0*/  IMAD.IADD R3, R0, 0x1, -R3 ;  /* 0x0000000100037824 */ /* 0x000fe400078e0a03 */
[----:B------:R-:W-:-:S03]  /*ad00*/  ULOP3.LUT UP0, URZ, UR4, 0x1bf, URZ, 0xc0, !UPT ;  /* 0x000001bf043f7892 */ /* 0x000fc6000f80c03f */
[----:B------:R-:W-:-:S03]  /*ad10*/  LEA R3, R3, UR4, 0xd ;  /* 0x0000000403037c11 */ /* 0x000fc6000f8e68ff */
[----:B------:R-:W-:Y:S02]  /*ad20*/  PLOP3.LUT P0, PT, PT, PT, UP0, 0x80, 0x0 ;  /* 0x000000000000781c */ /* 0x000fe40003f0f008 */
[----:B------:R-:W-:-:S04]  /*ad30*/  SHF.R.U32.HI R2, RZ, 0x4, R3 ;  /* 0x00000004ff027819 */ /* 0x000fc80000011603 */
[----:B------:R-:W-:-:S07]  /*ad40*/  LOP3.LUT R2, R2, 0x3fff, RZ, 0xc0, !PT ;  /* 0x00003fff02027812 */ /* 0x000fce00078ec0ff */
        /* <DEDUP_REMOVED lines=17> */
.L_x_2805:
        /* <DEDUP_REMOVED lines=12> */
.L_x_2809:
[----:B-1----:R1:W2:Y:S02]  /*af20*/  SYNCS.PHASECHK.TRANS64.TRYWAIT P0, [R18+URZ+0x2a800], R3 ;  /* 0x02a80003120075a7 */ /* 0x0022a4000800017f */
[----:B--2---:R-:W-:Y:S05]  /*af30*/  @!P0 NANOSLEEP.SYNCS 0x989680 ;  /* 0x009896800000895d */ /* 0x004fea0003900000 */
[----:B------:R-:W2:Y:S02]  /*af40*/  @!P0 SYNCS.PHASECHK.TRANS64 P0, [R18+URZ+0x2a800], R3 ;  /* 0x02a80003120085a7 */ /* 0x000ea4000800007f */
[----:B--2---:R-:W-:Y:S05]  /*af50*/  @!P0 BRA `(.L_x_2809) ;  /* 0xfffffffc00f08947 */ /* 0x004fea000383ffff */
.L_x_2808:
[----:B------:R-:W-:Y:S05]  /*af60*/  BSYNC B0 ;  /* 0x0000000000007941 */ /* 0x000fea0003800000 */
.L_x_2807:
[----:B------:R-:W-:Y:S05]  /*af70*/  BRA `(.L_x_2810) ;  /* 0x0000006c001c7947 */ /* 0x000fea0003800000 */
.L_x_2806:
        /* <DEDUP_REMOVED lines=12> */
[----:B------:R-:W-:Y:S02]  /*b040*/  IMAD R31, R141, UR7, R0 ;  /* 0x000000078d1f7c24 */ /* 0x000fe4000f8e0200 */
[----:B------:R-:W-:Y:S02]  /*b050*/  IMAD.IADD R29, R29, 0x1, R27 ;  /* 0x000000011d1d7824 */ /* 0x000fe400078e021b */
[----:B------:R-:W-:Y:S01]  /*b060*/  IMAD.IADD R31, R31, 0x1, R25 ;  /* 0x000000011f1f7824 */ /* 0x000fe200078e0219 */
[----:B------:R-:W-:Y:S06]  /*b070*/  @!P0 BRA `(.L_x_2811) ;  /* 0x0000000000408947 */ /* 0x000fec0003800000 */
        /* <DEDUP_REMOVED lines=16> */
.L_x_2811:
[----:B------:R-:W-:Y:S01]  /*b180*/  ULDC.U8 UR4, c[0x0][0x410] ;  /* 0x0001040000047ab9 */ /* 0x000fe20000000000 */
[----:B------:R-:W-:Y:S01]  /*b190*/  BSSY B0, `(.L_x_2812) ;  /* 0x000069d000007945 */ /* 0x000fe20003800000 */
[----:B------:R-:W-:Y:S02]  /*b1a0*/  ISETP.NE.AND P0, PT, RZ, UR4, PT ;  /* 0x00000004ff007c0c */ /* 0x000fe4000bf05270 */
[----:B------:R-:W-:-:S11]  /*b1b0*/  IADD3 R9, R170, R185, RZ ;  /* 0x000000b9aa097210 */ /* 0x000fd60007ffe0ff */
[----:B------:R-:W-:Y:S05]  /*b1c0*/  @!P0 BRA `(.L_x_2813) ;  /* 0x0000003400648947 */ /* 0x000fea0003800000 */
[----:B------:R-:W0:Y:S01]  /*b1d0*/  LDC R21, c[0x0][0x448] ;  /* 0x00011200ff157b82 */ /* 0x000e220000000800 */
[----:B------:R-:W-:Y:S01]  /*b1e0*/  IMAD R3, R198, 0x40, R9 ;  /* 0x00000040c6037824 */ /* 0x000fe200078e0209 */
[----:B------:R-:W-:Y:S01]  /*b1f0*/  ULDC.64 UR4, c[0x0][0x3f8] ;  /* 0x0000fe0000047ab9 */ /* 0x000fe20000000a00 */
[----:B------:R-:W-:Y:S01]  /*b200*/  MOV R11, R29 ;  /* 0x0000001d000b7202 */ /* 0x000fe20000000f00 */
        /* <DEDUP_REMOVED lines=30> */
.L_x_3079:
        /* <DEDUP_REMOVED lines=26> */
[C---:B------:R-:W-:Y:S02]  /*b590*/  @!P2 SHF.L.U32 R31, R173.reuse, 0x1, RZ ;  /* 0x00000001ad1fa819 */ /* 0x040fe400000006ff */
[----:B------:R-:W-:Y:S01]  /*b5a0*/  @!P1 IMAD.SHL.U32 R33, R174, 0x2, RZ ;  /* 0x00000002ae219824 */ /* 0x000fe200078e00ff */
[-C--:B--2---:R-:W-:Y:S01]  /*b5b0*/  @!P3 IADD3 R26, P6, R0, R29.reuse, RZ ;  /* 0x0000001d001ab210 */ /* 0x084fe20007fde0ff */
[----:B------:R-:W-:Y:S01]  /*b5c0*/  @!P0 IMAD.SHL.U32 R41, R172, 0x2, RZ ;  /* 0x00000002ac298824 */ /* 0x000fe200078e00ff */
[----:B----4-:R-:W-:Y:S01]  /*b5d0*/  @!P3 IADD3 R28, P5, R14, R29, RZ ;  /* 0x0000001d0e1cb210 */ /* 0x010fe20007fbe0ff */
[----:B---3--:R-:W-:Y:S01]  /*b5e0*/  @!P4 IMAD.MOV.U32 R15, RZ, RZ, R5 ;  /* 0x000000ffff0fc224 */ /* 0x008fe200078e0005 */
[----:B------:R-:W-:Y:S01]  /*b5f0*/  @!P2 SHF.L.U64.HI R20, R173, 0x1, R204 ;  /* 0x00000001ad14a819 */ /* 0x000fe200000102cc */
[----:B-1----:R-:W-:Y:S01]  /*b600*/  @!P3 IMAD.X R27, R3, 0x1, R10, P6 ;  /* 0x00000001031bb824 */ /* 0x002fe200030e060a */
[----:B------:R-:W-:Y:S02]  /*b610*/  @!P2 IADD3 R12, P6, R0, R31, RZ ;  /* 0x0000001f000ca210 */ /* 0x000fe40007fde0ff */
[----:B------:R-:W-:-:S02]  /*b620*/  @!P3 IADD3.X R29, R5, R10, RZ, P5, !PT ;  /* 0x0000000a051db210 */ /* 0x000fc40002ffe4ff */
[----:B------:R-:W-:Y:S01]  /*b630*/  @!P2 IADD3 R30, P5, R14, R31, RZ ;  /* 0x0000001f0e1ea210 */ /* 0x000fe20007fbe0ff */
[--C-:B------:R-:W-:Y:S01]  /*b640*/  @!P2 IMAD.X R13, R3, 0x1, R20.reuse, P6 ;  /* 0x00000001030da824 */ /* 0x100fe200030e0614 */
[----:B------:R-:W-:Y:S02]  /*b650*/  @!P1 SHF.L.U64.HI R24, R174, 0x1, R203 ;  /* 0x00000001ae189819 */ /* 0x000fe400000102cb */
[-C--:B------:R-:W-:Y:S01]  /*b660*/  @!P1 IADD3 R10, P6, R0, R33.reuse, RZ ;  /* 0x00000021000a9210 */ /* 0x080fe20007fde0ff */
[----:B------:R-:W-:Y:S01]  /*b670*/  @!P2 IMAD.X R31, R5, 0x1, R20, P5 ;  /* 0x00000001051fa824 */ /* 0x000fe200028e0614 */
[----:B------:R-:W-:Y:S01]  /*b680*/  ISETP.GE.AND P5, PT, R176, UR4, PT ;  /* 0x00000004b0007c0c */ /* 0x000fe2000bfa6270 */
[----:B------:R-:W-:Y:S01]  /*b690*/  @!P4 IMAD.MOV.U32 R20, RZ, RZ, R0 ;  /* 0x000000ffff14c224 */ /* 0x000fe200078e0000 */
[----:B------:R-:W-:Y:S02]  /*b6a0*/  @!P1 IADD3.X R11, R3, R24, RZ, P6, !PT ;  /* 0x00000018030b9210 */ /* 0x000fe400037fe4ff */
[----:B------:R-:W-:-:S02]  /*b6b0*/  @!P1 IADD3 R32, P6, R14, R33, RZ ;  /* 0x000000210e209210 */ /* 0x000fc40007fde0ff */
[----:B------:R-:W-:Y:S02]  /*b6c0*/  @!P0 SHF.L.U64.HI R38, R172, 0x1, R202 ;  /* 0x00000001ac268819 */ /* 0x000fe400000102ca */
[----:B------:R-:W-:Y:S01]  /*b6d0*/  @!P4 MOV R21, R3 ;  /* 0x000000030015c202 */ /* 0x000fe20000000f00 */
[----:B------:R-:W-:Y:S01]  /*b6e0*/  @!P1 IMAD.X R33, R5, 0x1, R24, P6 ;  /* 0x0000000105219824 */ /* 0x000fe200030e0618 */
[----:B------:R-:W-:Y:S01]  /*b6f0*/  @!P0 IADD3 R34, P6, R0, R41, RZ ;  /* 0x0000002900228210 */ /* 0x000fe20007fde0ff */
[----:B------:R-:W-:-:S03]  /*b700*/  @!P4 IMAD.WIDE R24, R162, 0x2, R14 ;  /* 0x00000002a218c825 */ /* 0x000fc600078e020e */
[----:B------:R-:W-:Y:S01]  /*b710*/  @!P0 IADD3.X R35, R3, R38, RZ, P6, !PT ;  /* 0x0000002603238210 */ /* 0x000fe200037fe4ff */
[----:B------:R-:W-:Y:S01]  /*b720*/  @!P4 IMAD.WIDE R20, R162, 0x2, R20 ;  /* 0x00000002a214c825 */ /* 0x000fe200078e0214 */
[----:B------:R-:W-:Y:S01]  /*b730*/  @!P0 IADD3 R40, P6, R14, R41, RZ ;  /* 0x000000290e288210 */ /* 0x000fe20007fde0ff */
[----:B------:R1:W5:Y:S02]  /*b740*/  @!P4 LD.E.64 R60, desc[UR60][R24.64] ;  /* 0x0000003c183cc980 */ /* 0x000364000c101b00 */
[C---:B------:R-:W-:Y:S01]  /*b750*/  @!P5 IMAD.SHL.U32 R15, R176.reuse, 0x2, RZ ;  /* 0x00000002b00fd824 */ /* 0x040fe200078e00ff */
[----:B------:R-:W-:Y:S01]  /*b760*/  @!P5 SHF.L.U64.HI R36, R176, 0x1, R201 ;  /* 0x00000001b024d819 */ /* 0x000fe200000102c9 */
[----:B------:R-:W-:Y:S01]  /*b770*/  @!P0 IMAD.X R41, R5, 0x1, R38, P6 ;  /* 0x0000000105298824 */ /* 0x000fe200030e0626 */
[----:B------:R1:W5:Y:S02]  /*b780*/  @!P4 LD.E.64 R58, desc[UR60][R20.64] ;  /* 0x0000003c143ac980 */ /* 0x000364000c101b00 */
[----:B------:R-:W-:-:S02]  /*b790*/  @!P5 IADD3 R14, P6, R14, R15, RZ ;  /* 0x0000000f0e0ed210 */ /* 0x000fc40007fde0ff */
[----:B------:R-:W-:Y:S02]  /*b7a0*/  @!P5 IADD3 R62, P4, R0, R15, RZ ;  /* 0x0000000f003ed210 */ /* 0x000fe40007f9e0ff */
[----:B------:R-:W-:Y:S02]  /*b7b0*/  CS2R R54, SRZ ;  /* 0x0000000000367805 */ /* 0x000fe4000001ff00 */
[----:B------:R-:W-:Y:S01]  /*b7c0*/  CS2R R56, SRZ ;  /* 0x0000000000387805 */ /* 0x000fe2000001ff00 */
[----:B------:R-:W-:Y:S01]  /*b7d0*/  @!P5 IMAD.X R15, R5, 0x1, R36, P6 ;  /* 0x00000001050fd824 */ /* 0x000fe200030e0624 */
[----:B------:R-:W-:Y:S02]  /*b7e0*/  @!P5 IADD3.X R63, R3, R36, RZ, P4, !PT ;  /* 0x00000024033fd210 */ /* 0x000fe400027fe4ff */
        /* <DEDUP_REMOVED lines=18> */
.L_x_2816:
[----:B------:R-:W-:Y:S05]  /*b910*/  BSYNC B1 ;  /* 0x0000000000017941 */ /* 0x000fea0003800000 */
.L_x_2815:
[----:B---3-5:R-:W-:Y:S01]  /*b920*/  IMAD.MOV.U32 R5, RZ, RZ, R56 ;  /* 0x000000ffff057224 */ /* 0x028fe200078e0038 */
[----:B-1----:R-:W-:Y:S01]  /*b930*/  MOV R3, R61 ;  /* 0x0000003d00037202 */ /* 0x002fe20000000f00 */
[----:B------:R-:W-:Y:S01]  /*b940*/  IMAD.MOV.U32 R10, RZ, RZ, R57 ;  /* 0x000000ffff0a7224 */ /* 0x000fe200078e0039 */
[----:B------:R-:W-:Y:S01]  /*b950*/  UMOV UR4, 0xffffffff ;  /* 0xffffffff00047882 */ /* 0x000fe20000000000 */
[----:B--2---:R-:W-:Y:S01]  /*b960*/  IMAD.MOV.U32 R0, RZ, RZ, R60 ;  /* 0x000000ffff007224 */ /* 0x004fe200078e003c */
[----:B------:R-:W-:Y:S01]  /*b970*/  PRMT R88, R88, 0x5410, R3 ;  /* 0x0000541058587816 */ /* 0x000fe20000000003 */
[----:B------:R-:W-:Y:S01]  /*b980*/  IMAD.MOV.U32 R3, RZ, RZ, R51 ;  /* 0x000000ffff037224 */ /* 0x000fe200078e0033 */
[----:B------:R-:W-:Y:S01]  /*b990*/  PRMT R86, R5, 0x5410, R10 ;  /* 0x0000541005567816 */ /* 0x000fe2000000000a */
[----:B------:R-:W-:Y:S01]  /*b9a0*/  IMAD.MOV.U32 R5, RZ, RZ, R46 ;  /* 0x000000ffff057224 */ /* 0x000fe200078e002e */
[----:B------:R-:W-:Y:S02]  /*b9b0*/  PRMT R89, R0, 0x7610, R89 ;  /* 0x0000761000597816 */ /* 0x000fe40000000059 */
[----:B------:R-:W-:-:S02]  /*b9c0*/  CS2R R30, SRZ ;  /* 0x00000000001e7805 */ /* 0x000fc4000001ff00 */
[----:B------:R-:W-:Y:S02]  /*b9d0*/  MOV R10, R47 ;  /* 0x0000002f000a7202 */ /* 0x000fe40000000f00 */
        /* <DEDUP_REMOVED lines=17> */
[----:B------:R-:W-:Y:S02]  /*baf0*/  PRMT R89, R89, 0x5410, R0 ;  /* 0x0000541059597816 */ /* 0x000fe40000000000 */
        /* <DEDUP_REMOVED lines=15> */
.L_x_3085:
        /* <DEDUP_REMOVED lines=11> */
[----:B------:R-:W-:Y:S02]  /*bca0*/  IADD3 R7, R183, R6, RZ ;  /* 0x00000006b7077210 */ /* 0x000fe40007ffe0ff */
[----:B------:R-:W-:Y:S02]  /*bcb0*/  CS2R R40, SRZ ;  /* 0x0000000000287805 */ /* 0x000fe4000001ff00 */
[----:B------:R-:W-:-:S02]  /*bcc0*/  CS2R R34, SRZ ;  /* 0x0000000000227805 */ /* 0x000fc4000001ff00 */
[----:B------:R-:W-:Y:S02]  /*bcd0*/  CS2R R28, SRZ ;  /* 0x00000000001c7805 */ /* 0x000fe4000001ff00 */
        /* <DEDUP_REMOVED lines=12> */
[C---:B------:R-:W-:Y:S01]  /*bda0*/  @!P4 IMAD.SHL.U32 R9, R175.reuse, 0x2, RZ ;  /* 0x00000002af09c824 */ /* 0x040fe200078e00ff */
[----:B------:R-:W-:-:S03]  /*bdb0*/  @!P4 SHF.L.U64.HI R6, R175, 0x1, R205 ;  /* 0x00000001af06c819 */ /* 0x000fc600000102cd */
[C---:B------:R-:W-:Y:S02]  /*bdc0*/  @!P3 SHF.L.U32 R71, R173.reuse, 0x1, RZ ;  /* 0x00000001ad47b819 */ /* 0x040fe400000006ff */
[----:B------:R-:W-:Y:S01]  /*bdd0*/  @!P2 IMAD.SHL.U32 R67, R174, 0x2, RZ ;  /* 0x00000002ae43a824 */ /* 0x000fe200078e00ff */
[-C--:B---3--:R-:W-:Y:S01]  /*bde0*/  @!P4 IADD3 R10, P5, R0, R9.reuse, RZ ;  /* 0x00000009000ac210 */ /* 0x088fe20007fbe0ff */
[----:B------:R-:W-:Y:S01]  /*bdf0*/  @!P1 IMAD.SHL.U32 R7, R172, 0x2, RZ ;  /* 0x00000002ac079824 */ /* 0x000fe200078e00ff */
[----:B------:R-:W-:Y:S02]  /*be00*/  @!P3 SHF.L.U64.HI R12, R173, 0x1, R204 ;  /* 0x00000001ad0cb819 */ /* 0x000fe400000102cc */
[----:B0-----:R-:W-:Y:S01]  /*be10*/  @!P4 IADD3 R8, P6, R4, R9, RZ ;  /* 0x000000090408c210 */ /* 0x001fe20007fde0ff */
[----:B--2---:R-:W-:Y:S01]  /*be20*/  @!P4 IMAD.X R11, R3, 0x1, R6, P5 ;  /* 0x00000001030bc824 */ /* 0x004fe200028e0606 */
[----:B------:R-:W-:Y:S02]  /*be30*/  @!P3 IADD3 R76, P5, R0, R71, RZ ;  /* 0x00000047004cb210 */ /* 0x000fe40007fbe0ff */
[----:B------:R-:W-:-:S02]  /*be40*/  @!P4 IADD3.X R9, R5, R6, RZ, P6, !PT ;  /* 0x000000060509c210 */ /* 0x000fc400037fe4ff */
[----:B------:R-:W-:Y:S01]  /*be50*/  @!P2 SHF.L.U64.HI R14, R174, 0x1, R203 ;  /* 0x00000001ae0ea819 */ /* 0x000fe200000102cb */
[----:B------:R-:W-:Y:S01]  /*be60*/  @!P3 IMAD.X R77, R3, 0x1, R12, P5 ;  /* 0x00000001034db824 */ /* 0x000fe200028e060c */
[----:B------:R-:W-:Y:S02]  /*be70*/  @!P3 IADD3 R70, P6, R4, R71, RZ ;  /* 0x000000470446b210 */ /* 0x000fe40007fde0ff */
[-C--:B------:R-:W-:Y:S02]  /*be80*/  @!P2 IADD3 R68, P5, R0, R67.reuse, RZ ;  /* 0x000000430044a210 */ /* 0x080fe40007fbe0ff */
[----:B------:R-:W-:Y:S02]  /*be90*/  @!P3 IADD3.X R71, R5, R12, RZ, P6, !PT ;  /* 0x0000000c0547b210 */ /* 0x000fe400037fe4ff */
[----:B------:R-:W-:Y:S01]  /*bea0*/  @!P2 IADD3 R66, P6, R4, R67, RZ ;  /* 0x000000430442a210 */ /* 0x000fe20007fde0ff */
[----:B------:R-:W-:Y:S01]  /*beb0*/  @!P2 IMAD.X R69, R3, 0x1, R14, P5 ;  /* 0x000000010345a824 */ /* 0x000fe200028e060e */
[----:B------:R-:W-:-:S02]  /*bec0*/  @!P1 SHF.L.U64.HI R20, R172, 0x1, R202 ;  /* 0x00000001ac149819 */ /* 0x000fc400000102ca */
[-C--:B------:R-:W-:Y:S01]  /*bed0*/  @!P1 IADD3 R64, P5, R0, R7.reuse, RZ ;  /* 0x0000000700409210 */ /* 0x080fe20007fbe0ff */
[----:B------:R-:W-:Y:S01]  /*bee0*/  @!P2 IMAD.X R67, R5, 0x1, R14, P6 ;  /* 0x000000010543a824 */ /* 0x000fe200030e060e */
[----:B------:R-:W-:Y:S02]  /*bef0*/  ISETP.GE.AND P6, PT, R162, UR4, PT ;  /* 0x00000004a2007c0c */ /* 0x000fe4000bfc6270 */
[----:B------:R-:W-:Y:S02]  /*bf00*/  @!P1 IADD3.X R65, R3, R20, RZ, P5, !PT ;  /* 0x0000001403419210 */ /* 0x000fe40002ffe4ff */
[----:B------:R-:W-:-:S05]  /*bf10*/  @!P1 IADD3 R6, P5, R4, R7, RZ ;  /* 0x0000000704069210 */ /* 0x000fca0007fbe0ff */
[----:B------:R-:W-:Y:S01]  /*bf20*/  @!P1 IMAD.X R7, R5, 0x1, R20, P5 ;  /* 0x0000000105079824 */ /* 0x000fe200028e0614 */
[----:B------:R-:W-:-:S03]  /*bf30*/  ISETP.GE.AND P5, PT, R176, UR4, PT ;  /* 0x00000004b0007c0c */ /* 0x000fc6000bfa6270 */
[----:B------:R-:W-:Y:S01]  /*bf40*/  @!P6 MOV R13, R3 ;  /* 0x00000003000de202 */ /* 0x000fe20000000f00 */
        /* <DEDUP_REMOVED lines=9> */
[----:B------:R-:W-:Y:S01]  /*bfe0*/  CS2R R32, SRZ ;  /* 0x0000000000207805 */ /* 0x000fe2000001ff00 */
[----:B------:R-:W-:Y:S01]  /*bff0*/  @!P5 IMAD.X R75, R3, 0x1, R20, P6 ;  /* 0x00000001034bd824 */ /* 0x000fe200030e0614 */
[----:B------:R-:W-:Y:S02]  /*c000*/  @!P5 IADD3 R4, P6, R4, R21, RZ ;  /* 0x000000150404d210 */ /* 0x000fe40007fde0ff */
[----:B------:R2:W5:Y:S01]  /*c010*/  @!P4 LD.E.64 R34, desc[UR60][R10.64] ;  /* 0x0000003c0a22c980 */ /* 0x000562000c101b00 */
[----:B------:R-:W-:Y:S02]  /*c020*/  CS2R R28, SRZ ;  /* 0x00000000001c7805 */ /* 0x000fe4000001ff00 */
[----:B------:R-:W-:-:S02]  /*c030*/  CS2R R26, SRZ ;  /* 0x00000000001a7805 */ /* 0x000fc4000001ff00 */
[----:B------:R-:W-:Y:S01]  /*c040*/  @!P5 IADD3.X R5, R5, R20, RZ, P6, !PT ;  /* 0x000000140505d210 */ /* 0x000fe200037fe4ff */
[----:B------:R3:W5:Y:S01]  /*c050*/  @!P4 LD.E.64 R32, desc[UR60][R8.64] ;  /* 0x0000003c0820c980 */ /* 0x000762000c101b00 */
[----:B------:R-:W-:Y:S02]  /*c060*/  CS2R R24, SRZ ;  /* 0x0000000000187805 */ /* 0x000fe4000001ff00 */
        /* <DEDUP_REMOVED lines=13> */
.L_x_2819:
[----:B------:R-:W-:Y:S05]  /*c140*/  BSYNC B1 ;  /* 0x0000000000017941 */ /* 0x000fea0003800000 */
.L_x_2818:
[----:B01---5:R-:W-:Y:S01]  /*c150*/  MOV R4, R30 ;  /* 0x0000001e00047202 */ /* 0x023fe20000000f00 */
[C---:B------:R-:W-:Y:S01]  /*c160*/  VIADD R5, R62.reuse, 0xc400 ;  /* 0x0000c4003e057836 */ /* 0x040fe20000000000 */
[----:B--2---:R-:W-:Y:S01]  /*c170*/  LEA.HI R3, R197, R197, RZ, 0x1 ;  /* 0x000000c5c5037211 */ /* 0x004fe200078f08ff */
[----:B---3--:R-:W-:Y:S01]  /*c180*/  VIADD R0, R62, 0xc440 ;  /* 0x0000c4403e007836 */ /* 0x008fe20000000000 */
[----:B------:R-:W-:Y:S01]  /*c190*/  PRMT R75, R4, 0x7610, R75 ;  /* 0x00007610044b7816 */ /* 0x000fe2000000004b */
[----:B------:R-:W-:Y:S01]  /*c1a0*/  @P0 VIADD R0, R5, 0xffffffc0 ;  /* 0xffffffc005000836 */ /* 0x000fe20000000000 */
[----:B------:R-:W-:Y:S01]  /*c1b0*/  LOP3.LUT R4, R3, 0xfffffffe, RZ, 0xc0, !PT ;  /* 0xfffffffe03047812 */ /* 0x000fe200078ec0ff */
[----:B------:R-:W-:Y:S01]  /*c1c0*/  IMAD.MOV.U32 R5, RZ, RZ, R31 ;  /* 0x000000ffff057224 */ /* 0x000fe200078e001f */
[----:B------:R-:W-:Y:S01]  /*c1d0*/  MOV R6, R32 ;  /* 0x0000002000067202 */ /* 0x000fe20000000f00 */
        /* <DEDUP_REMOVED lines=14> */
[----:B------:R-:W-:Y:S01]  /*c2c0*/  PRMT R66, R7, 0x7610, R66 ;  /* 0x0000761007427816 */ /* 0x000fe20000000042 */
[----:B------:R-:W-:Y:S01]  /*c2d0*/  IMAD.MOV.U32 R63, RZ, RZ, R15 ;  /* 0x000000ffff3f7224 */ /* 0x000fe200078e000f */
[----:B------:R-:W-:Y:S01]  /*c2e0*/  MOV R3, R21 ;  /* 0x0000001500037202 */ /* 0x000fe20000000f00 */
[----:B------:R-:W-:Y:S01]  /*c2f0*/  BSSY B1, `(.L_x_2820) ;  /* 0x0000019000017945 */ /* 0x000fe20003800000 */
[----:B------:R-:W-:-:S02]  /*c300*/  MOV R7, R8 ;  /* 0x0000000800077202 */ /* 0x000fc40000000f00 */
[----:B------:R-:W-:Y:S01]  /*c310*/  PRMT R64, R4, 0x5410, R6 ;  /* 0x0000541004407816 */ /* 0x000fe20000000006 */
[----:B------:R-:W-:Y:S01]  /*c320*/  IMAD.MOV.U32 R4, RZ, RZ, R9 ;  /* 0x000000ffff047224 */ /* 0x000fe200078e0009 */
[--C-:B------:R-:W-:Y:S01]  /*c330*/  PRMT R66, R66, 0x5410, R3.reuse ;  /* 0x0000541042427816 */ /* 0x100fe20000000003 */
[----:B------:R-:W-:Y:S01]  /*c340*/  IMAD.MOV.U32 R6, RZ, RZ, R40 ;  /* 0x000000ffff067224 */ /* 0x000fe200078e0028 */
[----:B------:R-:W-:Y:S02]  /*c350*/  PRMT R3, R7, 0x7610, R3 ;  /* 0x0000761007037816 */ /* 0x000fe40000000003 */
[----:B------:R-:W-:Y:S02]  /*c360*/  MOV R7, R41 ;  /* 0x0000002900077202 */ /* 0x000fe40000000f00 */
        /* <DEDUP_REMOVED lines=10> */
[----:B------:R-:W-:Y:S02]  /*c410*/  VIADDMNMX R69, R84, -R185, 0x80, PT ;  /* 0x0000008054457446 */ /* 0x000fe400038009b9 */
[----:B------:R-:W-:Y:S01]  /*c420*/  PRMT R67, R4, 0x5410, R6 ;  /* 0x0000541004437816 */ /* 0x000fe20000000006 */
[----:B------:R-:W-:Y:S01]  /*c430*/  IMAD.MOV.U32 R6, RZ, RZ, R11 ;  /* 0x000000ffff067224 */ /* 0x000fe200078e000b */
[----:B------:R-:W-:-:S02]  /*c440*/  ISETP.GE.AND P1, PT, R170, R69, PT ;  /* 0x00000045aa00720c */ /* 0x000fc40003f26270 */
[----:B------:R-:W-:Y:S02]  /*c450*/  PRMT R65, R7, 0x5410, R63 ;  /* 0x0000541007417816 */ /* 0x000fe4000000003f */
[----:B------:R-:W-:Y:S01]  /*c460*/  MOV R4, R10 ;  /* 0x0000000a00047202 */ /* 0x000fe20000000f00 */
[----:B0-----:R-:W-:Y:S08]  /*c470*/  @!P0 BRA `(.L_x_2821) ;  /* 0x0000016800388947 */ /* 0x001ff00003800000 */
.L_x_3086:
[----:B------:R-:W-:Y:S05]  /*c480*/  BSYNC B1 ;  /* 0x0000000000017941 */ /* 0x000fea0003800000 */
.L_x_2820:
        /* <DEDUP_REMOVED lines=54> */
.L_x_2825:
[----:B------:R-:W-:Y:S05]  /*c7f0*/  BSYNC B2 ;  /* 0x0000000000027941 */ /* 0x000fea0003800000 */
.L_x_2824:
        /* <DEDUP_REMOVED lines=44> */
.L_x_2827:
[----:B------:R-:W-:Y:S05]  /*cac0*/  BSYNC B2 ;  /* 0x0000000000027941 */ /* 0x000fea0003800000 */
.L_x_2826:
        /* <DEDUP_REMOVED lines=44> */
.L_x_2829:
[----:B------:R-:W-:Y:S05]  /*cd90*/  BSYNC B2 ;  /* 0x0000000000027941 */ /* 0x000fea0003800000 */
.L_x_2828:
[----:B------:R-:W-:Y:S04]  /*cda0*/  BSSY B2, `(.L_x_2830) ;  /* 0x000002c000027945 */ /* 0x000fe80003800000 */
[----:B------:R-:W-:Y:S05]  /*cdb0*/  @P3 BRA `(.L_x_2831) ;  /* 0x0000000000a83947 */ /* 0x000fea0003800000 */
[----:B012---:R-:W0:Y:S01]  /*cdc0*/  LDS.128 R4, [R0+0x4000] ;  /* 0x0040000000047984 */ /* 0x007e220000000c00 */
[----:B------:R-:W-:Y:S01]  /*cdd0*/  SHF.R.U32.HI R51, RZ, 0x10, R49 ;  /* 0x00000010ff337819 */ /* 0x000fe20000011631 */
[----:B------:R-:W-:Y:S01]  /*cde0*/  HADD2.F32 R50, -RZ, R82.H0_H0 ;  /* 0x20000052ff327230 */ /* 0x000fe20000004100 */
[----:B------:R-:W-:Y:S01]  /*cdf0*/  SHF.R.U32.HI R53, RZ, 0x10, R47 ;  /* 0x00000010ff357819 */ /* 0x000fe2000001162f */
[----:B------:R-:W-:Y:S01]  /*ce00*/  HADD2.F32 R52, -RZ, R81.H1_H1 ;  /* 0x30000051ff347230 */ /* 0x000fe20000004100 */
[----:B------:R-:W-:Y:S01]  /*ce10*/  SHF.R.U64 R59, R48, 0x10, R49 ;  /* 0x00000010303b7819 */ /* 0x000fe20000001231 */
[----:B------:R-:W-:Y:S01]  /*ce20*/  HADD2.F32 R51, -RZ, R51.H0_H0 ;  /* 0x20000033ff337230 */ /* 0x000fe20000004100 */
        /* <DEDUP_REMOVED lines=35> */
.L_x_2831:
[----:B------:R-:W-:Y:S05]  /*d060*/  BSYNC B2 ;  /* 0x0000000000027941 */ /* 0x000fea0003800000 */
.L_x_2830:
[----:B------:R-:W-:Y:S04]  /*d070*/  BSSY B2, `(.L_x_2832) ;  /* 0x000002c000027945 */ /* 0x000fe80003800000 */
[----:B------:R-:W-:Y:S05]  /*d080*/  @P4 BRA `(.L_x_2833) ;  /* 0x0000000000a84947 */ /* 0x000fea0003800000 */
[----:B0123--:R-:W0:Y:S01]  /*d090*/  LDS.128 R4, [R62+0x14400] ;  /* 0x014400003e047984 */ /* 0x00fe220000000c00 */
        /* <DEDUP_REMOVED lines=41> */
.L_x_2833:
[----:B------:R-:W-:Y:S05]  /*d330*/  BSYNC B2 ;  /* 0x0000000000027941 */ /* 0x000fea0003800000 */
.L_x_2832:
        /* <DEDUP_REMOVED lines=43> */
.L_x_2823:
[----:B------:R-:W-:Y:S05]  /*d5f0*/  BSYNC B1 ;  /* 0x0000000000017941 */ /* 0x000fea0003800000 */
.L_x_2822:
        /* <DEDUP_REMOVED lines=53> */
.L_x_2836:
[----:B------:R-:W-:Y:S05]  /*d950*/  BSYNC B1 ;  /* 0x0000000000017941 */ /* 0x000fea0003800000 */
.L_x_2835:
        /* <DEDUP_REMOVED lines=44> */
.L_x_2838:
[----:B------:R-:W-:Y:S05]  /*dc20*/  BSYNC B1 ;  /* 0x0000000000017941 */ /* 0x000fea0003800000 */
.L_x_2837:
        /* <DEDUP_REMOVED lines=44> */
.L_x_2840:
[----:B------:R-:W-:Y:S05]  /*def0*/  BSYNC B1 ;  /* 0x0000000000017941 */ /* 0x000fea0003800000 */
.L_x_2839:
        /* <DEDUP_REMOVED lines=44> */
.L_x_2842:
[----:B------:R-:W-:Y:S05]  /*e1c0*/  BSYNC B1 ;  /* 0x0000000000017941 */ /* 0x000fea0003800000 */
.L_x_2841:
        /* <DEDUP_REMOVED lines=44> */
.L_x_2844:
[----:B------:R-:W-:Y:S05]  /*e490*/  BSYNC B1 ;  /* 0x0000000000017941 */ /* 0x000fea0003800000 */
.L_x_2843:
        /* <DEDUP_REMOVED lines=44> */
.L_x_2813:
[----:B------:R-:W0:Y:S01]  /*e760*/  LDC R25, c[0x0][0x448] ;  /* 0x00011200ff197b82 */ /* 0x000e220000000800 */
[----:B------:R-:W-:Y:S01]  /*e770*/  IMAD R3, R198, 0x40, R9 ;  /* 0x00000040c6037824 */ /* 0x000fe200078e0209 */
[----:B------:R-:W-:Y:S01]  /*e780*/  ULDC.64 UR4, c[0x0][0x3f8] ;  /* 0x0000fe0000047ab9 */ /* 0x000fe20000000a00 */
[----:B------:R-:W-:Y:S01]  /*e790*/  ULDC.64 UR6, c[0x0][0x408] ;  /* 0x0001020000067ab9 */ /* 0x000fe20000000a00 */
[----:B------:R-:W-:Y:S01]  /*e7a0*/  MOV R4, R26 ;  /* 0x0000001a00047202 */ /* 0x000fe20000000f00 */
[----:B------:R-:W-:Y:S01]  /*e7b0*/  IMAD.MOV.U32 R10, RZ, RZ, R24 ;  /* 0x000000ffff0a7224 */ /* 0x000fe200078e0018 */
[----:B------:R-:W-:Y:S02]  /*e7c0*/  MOV R11, R31 ;  /* 0x0000001f000b7202 */ /* 0x000fe40000000f00 */
        /* <DEDUP_REMOVED lines=18> */
[----:B------:R-:W-:Y:S01]  /*e8f0*/  LEA R20, P1, R10, UR6, 0x1 ;  /* 0x000000060a147c11 */ /* 0x000fe2000f8208ff */
[----:B------:R-:W-:-:S03]  /*e900*/  IMAD.IADD R21, R11, 0x1, R21 ;  /* 0x000000010b157824 */ /* 0x000fc600078e0215 */
[----:B------:R-:W-:Y:S02]  /*e910*/  LEA.HI.X R7, R4, UR5, R7, 0x1, P0 ;  /* 0x0000000504077c11 */ /* 0x000fe400080f0c07 */
[----:B------:R-:W-:Y:S01]  /*e920*/  LEA.HI.X R21, R10, UR7, R21, 0x1, P1 ;  /* 0x000000070a157c11 */ /* 0x000fe200088f0c15 */
[----:B------:R-:W-:Y:S06]  /*e930*/  BRA.DIV UR4, `(.L_x_2845) ;  /* 0x00000146041c7947 */ /* 0x000fec000b800000 */
[----:B------:R0:W1:Y:S04]  /*e940*/  SHFL.IDX PT, R3, R7, RZ, 0x1c1f ;  /* 0x001c1fff07037589 */ /* 0x00006800000e0000 */
[----:B------:R0:W2:Y:S04]  /*e950*/  SHFL.IDX PT, R0, R6, RZ, 0x1c1f ;  /* 0x001c1fff06007589 */ /* 0x0000a800000e0000 */
[----:B------:R0:W3:Y:S04]  /*e960*/  SHFL.IDX PT, R5, R21, RZ, 0x1c1f ;  /* 0x001c1fff15057589 */ /* 0x0000e800000e0000 */
[----:B------:R0:W4:Y:S02]  /*e970*/  SHFL.IDX PT, R14, R20, RZ, 0x1c1f ;  /* 0x001c1fff140e7589 */ /* 0x00012400000e0000 */
.L_x_3092:
        /* <DEDUP_REMOVED lines=22> */
[----:B------:R-:W-:Y:S02]  /*eae0*/  ISETP.GE.AND P4, PT, R165, UR4, PT ;  /* 0x00000004a5007c0c */ /* 0x000fe4000bf86270 */
[----:B------:R-:W-:Y:S02]  /*eaf0*/  CS2R R28, SRZ ;  /* 0x00000000001c7805 */ /* 0x000fe4000001ff00 */
[----:B---3--:R-:W-:-:S02]  /*eb00*/  MOV R25, R5 ;  /* 0x0000000500197202 */ /* 0x008fc40000000f00 */
[----:B------:R-:W-:Y:S02]  /*eb10*/  CS2R R30, SRZ ;  /* 0x00000000001e7805 */ /* 0x000fe4000001ff00 */
[----:B------:R-:W-:Y:S02]  /*eb20*/  CS2R R40, SRZ ;  /* 0x0000000000287805 */ /* 0x000fe4000001ff00 */
[----:B------:R-:W-:Y:S02]  /*eb30*/  CS2R R42, SRZ ;  /* 0x00000000002a7805 */ /* 0x000fe4000001ff00 */
[----:B------:R-:W-:Y:S02]  /*eb40*/  @!P2 SHF.L.U32 R11, R16, 0x1, RZ ;  /* 0x00000001100ba819 */ /* 0x000fe400000006ff */
[----:B------:R-:W-:Y:S01]  /*eb50*/  @!P3 SHF.L.U32 R27, R166, 0x3, RZ ;  /* 0x00000003a61bb819 */ /* 0x000fe200000006ff */
[----:B------:R-:W-:Y:S01]  /*eb60*/  @!P4 IMAD.SHL.U32 R49, R167, 0x8, RZ ;  /* 0x00000008a731c824 */ /* 0x000fe200078e00ff */
[----:B------:R-:W-:-:S02]  /*eb70*/  @!P2 IADD3 R50, P0, R0, R11, RZ ;  /* 0x0000000b0032a210 */ /* 0x000fc40007f1e0ff */
[----:B------:R-:W-:Y:S01]  /*eb80*/  @!P2 IADD3 R4, P1, R14, R11, RZ ;  /* 0x0000000b0e04a210 */ /* 0x000fe20007f3e0ff */
[----:B------:R-:W-:Y:S01]  /*eb90*/  @!P3 IMAD.WIDE R10, R27, 0x2, R12 ;  /* 0x000000021b0ab825 */ /* 0x000fe200078e020c */
[----:B------:R-:W-:Y:S02]  /*eba0*/  @!P2 SHF.L.U64.HI R0, R16, 0x1, R17 ;  /* 0x000000011000a819 */ /* 0x000fe40000010211 */
[----:B------:R-:W-:Y:S01]  /*ebb0*/  CS2R R36, SRZ ;  /* 0x0000000000247805 */ /* 0x000fe2000001ff00 */
[----:B------:R-:W-:Y:S01]  /*ebc0*/  @!P4 IMAD.WIDE R14, R49, 0x2, R12 ;  /* 0x00000002310ec825 */ /* 0x000fe200078e020c */
[----:B------:R-:W-:Y:S02]  /*ebd0*/  CS2R R38, SRZ ;  /* 0x0000000000267805 */ /* 0x000fe4000001ff00 */
[----:B------:R-:W-:Y:S02]  /*ebe0*/  CS2R R32, SRZ ;  /* 0x0000000000207805 */ /* 0x000fe4000001ff00 */
[----:B------:R-:W-:Y:S01]  /*ebf0*/  CS2R R34, SRZ ;  /* 0x0000000000227805 */ /* 0x000fe2000001ff00 */
[----:B------:R-:W-:Y:S01]  /*ec00*/  @!P3 IMAD.WIDE R12, R27, 0x2, R24 ;  /* 0x000000021b0cb825 */ /* 0x000fe200078e0218 */
[----:B------:R-:W-:-:S02]  /*ec10*/  CS2R R26, SRZ ;  /* 0x00000000001a7805 */ /* 0x000fc4000001ff00 */
[----:B------:R-:W-:Y:S02]  /*ec20*/  CS2R R44, SRZ ;  /* 0x00000000002c7805 */ /* 0x000fe4000001ff00 */
[----:B------:R-:W-:Y:S01]  /*ec30*/  CS2R R46, SRZ ;  /* 0x00000000002e7805 */ /* 0x000fe2000001ff00 */
[----:B------:R-:W-:Y:S01]  /*ec40*/  @!P4 IMAD.WIDE R48, R49, 0x2, R24 ;  /* 0x000000023130c825 */ /* 0x000fe200078e0218 */
[----:B------:R-:W-:Y:S01]  /*ec50*/  CS2R R24, SRZ ;  /* 0x0000000000187805 */ /* 0x000fe2000001ff00 */
[----:B------:R1:W5:Y:S02]  /*ec60*/  @!P3 LD.E.128 R28, desc[UR60][R10.64] ;  /* 0x0000003c0a1cb980 */ /* 0x000364000c101d00 */
[--C-:B------:R-:W-:Y:S02]  /*ec70*/  @!P2 IMAD.X R51, R3, 0x1, R0.reuse, P0 ;  /* 0x000000010333a824 */ /* 0x100fe400000e0600 */
[----:B------:R-:W-:Y:S01]  /*ec80*/  @!P2 IMAD.X R5, R5, 0x1, R0, P1 ;  /* 0x000000010505a824 */ /* 0x000fe200008e0600 */
[----:B------:R1:W5:Y:S04]  /*ec90*/  @!P3 LD.E.128 R40, desc[UR60][R12.64] ;  /* 0x0000003c0c28b980 */ /* 0x000368000c101d00 */
[----:B------:R1:W5:Y:S04]  /*eca0*/  @!P4 LD.E.128 R24, desc[UR60][R14.64] ;  /* 0x0000003c0e18c980 */ /* 0x000368000c101d00 */
[----:B------:R1:W5:Y:S04]  /*ecb0*/  @!P4 LD.E.128 R36, desc[UR60][R48.64] ;  /* 0x0000003c3024c980 */ /* 0x000368000c101d00 */
[----:B------:R1:W5:Y:S04]  /*ecc0*/  @!P2 LD.E.128 R32, desc[UR60][R50.64] ;  /* 0x0000003c3220a980 */ /* 0x000368000c101d00 */
[----:B------:R1:W5:Y:S02]  /*ecd0*/  @!P2 LD.E.128 R44, desc[UR60][R4.64] ;  /* 0x0000003c042ca980 */ /* 0x000364000c101d00 */
.L_x_2847:
[----:B------:R-:W-:Y:S05]  /*ece0*/  BSYNC B1 ;  /* 0x0000000000017941 */ /* 0x000fea0003800000 */
.L_x_2846:
[----:B-1---5:R-:W-:Y:S01]  /*ecf0*/  IMAD.MOV.U32 R3, RZ, RZ, R45 ;  /* 0x000000ffff037224 */ /* 0x022fe200078e002d */
[----:B--2---:R-:W-:Y:S01]  /*ed00*/  MOV R0, R44 ;  /* 0x0000002c00007202 */ /* 0x004fe20000000f00 */
[----:B------:R-:W-:Y:S01]  /*ed10*/  IMAD.MOV.U32 R4, RZ, RZ, R46 ;  /* 0x000000ffff047224 */ /* 0x000fe200078e002e */
[----:B---3--:R-:W-:Y:S01]  /*ed20*/  MOV R5, R47 ;  /* 0x0000002f00057202 */ /* 0x008fe20000000f00 */
[----:B------:R-:W-:Y:S01]  /*ed30*/  UMOV UR4, 0xffffffff ;  /* 0xffffffff00047882 */ /* 0x000fe20000000000 */
        /* <DEDUP_REMOVED lines=35> */
[----:B------:R-:W-:Y:S02]  /*ef70*/  PRMT R76, R4, 0x5410, R5 ;  /* 0x00005410044c7816 */ /* 0x000fe40000000005 */
[----:B------:R-:W-:Y:S01]  /*ef80*/  CS2R R4, SRZ ;  /* 0x0000000000047805 */ /* 0x000fe2000001ff00 */
[----:B------:R-:W-:Y:S06]  /*ef90*/  BRA.DIV UR4, `(.L_x_2848) ;  /* 0x0000013e04f47947 */ /* 0x000fec000b800000 */
[----:B------:R1:W2:Y:S04]  /*efa0*/  SHFL.IDX PT, R3, R7, 0x1, 0x1c1f ;  /* 0x003c1f0007037f89 */ /* 0x0002a800000e0000 */
[----:B------:R1:W3:Y:S04]  /*efb0*/  SHFL.IDX PT, R0, R6, 0x1, 0x1c1f ;  /* 0x003c1f0006007f89 */ /* 0x0002e800000e0000 */
[----:B0-----:R-:W0:Y:S04]  /*efc0*/  SHFL.IDX PT, R21, R21, 0x1, 0x1c1f ;  /* 0x003c1f0015157f89 */ /* 0x001e2800000e0000 */
[----:B-1----:R-:W0:Y:S02]  /*efd0*/  SHFL.IDX PT, R20, R20, 0x1, 0x1c1f ;  /* 0x003c1f0014147f89 */ /* 0x002e2400000e0000 */
.L_x_3098:
        /* <DEDUP_REMOVED lines=16> */
[----:B--2---:R-:W-:Y:S01]  /*f0e0*/  MOV R5, R3 ;  /* 0x0000000300057202 */ /* 0x004fe20000000f00 */
[----:B---3--:R-:W-:Y:S01]  /*f0f0*/  IMAD.MOV.U32 R4, RZ, RZ, R0 ;  /* 0x000000ffff047224 */ /* 0x008fe200078e0000 */
[----:B------:R-:W-:Y:S02]  /*f100*/  ISETP.GE.AND P2, PT, R16, UR4, PT ;  /* 0x0000000410007c0c */ /* 0x000fe4000bf46270 */
[----:B------:R-:W-:Y:S02]  /*f110*/  CS2R R52, SRZ ;  /* 0x0000000000347805 */ /* 0x000fe4000001ff00 */
[----:B------:R-:W-:Y:S02]  /*f120*/  ISETP.GE.AND P3, PT, R164, UR4, PT ;  /* 0x00000004a4007c0c */ /* 0x000fe4000bf66270 */
[----:B------:R-:W-:Y:S02]  /*f130*/  CS2R R54, SRZ ;  /* 0x0000000000367805 */ /* 0x000fe4000001ff00 */
[----:B------:R-:W-:-:S02]  /*f140*/  ISETP.GE.AND P4, PT, R165, UR4, PT ;  /* 0x00000004a5007c0c */ /* 0x000fc4000bf86270 */
[----:B------:R-:W-:Y:S02]  /*f150*/  CS2R R8, SRZ ;  /* 0x0000000000087805 */ /* 0x000fe4000001ff00 */
[----:B------:R-:W-:Y:S02]  /*f160*/  CS2R R10, SRZ ;  /* 0x00000000000a7805 */ /* 0x000fe4000001ff00 */
[----:B------:R-:W-:Y:S02]  /*f170*/  CS2R R56, SRZ ;  /* 0x0000000000387805 */ /* 0x000fe4000001ff00 */
[----:B------:R-:W-:Y:S01]  /*f180*/  CS2R R58, SRZ ;  /* 0x00000000003a7805 */ /* 0x000fe2000001ff00 */
[----:B------:R-:W-:Y:S02]  /*f190*/  @!P2 IMAD.SHL.U32 R63, R16, 0x2, RZ ;  /* 0x00000002103fa824 */ /* 0x000fe400078e00ff */
[----:B------:R-:W-:Y:S02]  /*f1a0*/  @!P3 IMAD.SHL.U32 R71, R166, 0x8, RZ ;  /* 0x00000008a647b824 */ /* 0x000fe400078e00ff */
[----:B------:R-:W-:Y:S01]  /*f1b0*/  @!P4 IMAD.SHL.U32 R65, R167, 0x8, RZ ;  /* 0x00000008a741c824 */ /* 0x000fe200078e00ff */
[-C--:B------:R-:W-:Y:S01]  /*f1c0*/  @!P2 IADD3 R60, P0, R0, R63.reuse, RZ ;  /* 0x0000003f003ca210 */ /* 0x080fe20007f1e0ff */
[----:B------:R-:W-:Y:S01]  /*f1d0*/  @!P3 IMAD.WIDE R66, R71, 0x2, R4 ;  /* 0x000000024742b825 */ /* 0x000fe200078e0204 */
[----:B0-----:R-:W-:-:S02]  /*f1e0*/  @!P2 IADD3 R62, P1, R20, R63, RZ ;  /* 0x0000003f143ea210 */ /* 0x001fc40007f3e0ff */
[----:B------:R-:W-:Y:S01]  /*f1f0*/  @!P2 SHF.L.U64.HI R0, R16, 0x1, R17 ;  /* 0x000000011000a819 */ /* 0x000fe20000010211 */
[----:B------:R-:W-:Y:S01]  /*f200*/  @!P4 IMAD.WIDE R68, R65, 0x2, R4 ;  /* 0x000000024144c825 */ /* 0x000fe200078e0204 */
[----:B------:R-:W-:Y:S02]  /*f210*/  CS2R R12, SRZ ;  /* 0x00000000000c7805 */ /* 0x000fe4000001ff00 */
[----:B------:R-:W-:Y:S02]  /*f220*/  CS2R R14, SRZ ;  /* 0x00000000000e7805 */ /* 0x000fe4000001ff00 */
[----:B------:R-:W-:Y:S02]  /*f230*/  CS2R R48, SRZ ;  /* 0x0000000000307805 */ /* 0x000fe4000001ff00 */
[----:B------:R-:W-:Y:S02]  /*f240*/  CS2R R50, SRZ ;  /* 0x0000000000327805 */ /* 0x000fe4000001ff00 */
[----:B------:R-:W-:-:S02]  /*f250*/  CS2R R4, SRZ ;  /* 0x0000000000047805 */ /* 0x000fc4000001ff00 */
[----:B------:R-:W-:Y:S01]  /*f260*/  CS2R R6, SRZ ;  /* 0x0000000000067805 */ /* 0x000fe2000001ff00 */
[--C-:B------:R-:W-:Y:S01]  /*f270*/  @!P3 IMAD.WIDE R70, R71, 0x2, R20.reuse ;  /* 0x000000024746b825 */ /* 0x100fe200078e0214 */
[----:B------:R-:W-:Y:S01]  /*f280*/  @!P2 IADD3.X R61, R3, R0, RZ, P0, !PT ;  /* 0x00000000033da210 */ /* 0x000fe200007fe4ff */
[----:B------:R1:W5:Y:S02]  /*f290*/  @!P3 LD.E.128 R52, desc[UR60][R66.64] ;  /* 0x0000003c4234b980 */ /* 0x000364000c101d00 */
[----:B------:R-:W-:Y:S02]  /*f2a0*/  @!P4 IMAD.WIDE R64, R65, 0x2, R20 ;  /* 0x000000024140c825 */ /* 0x000fe400078e0214 */
[----:B------:R1:W5:Y:S02]  /*f2b0*/  @!P3 LD.E.128 R8, desc[UR60][R70.64] ;  /* 0x0000003c4608b980 */ /* 0x000364000c101d00 */
[----:B------:R-:W-:Y:S02]  /*f2c0*/  @!P2 IMAD.X R63, R21, 0x1, R0, P1 ;  /* 0x00000001153fa824 */ /* 0x000fe400008e0600 */
[----:B------:R1:W5:Y:S04]  /*f2d0*/  @!P4 LD.E.128 R56, desc[UR60][R68.64] ;  /* 0x0000003c4438c980 */ /* 0x000368000c101d00 */
[----:B------:R1:W5:Y:S04]  /*f2e0*/  @!P4 LD.E.128 R12, desc[UR60][R64.64] ;  /* 0x0000003c400cc980 */ /* 0x000368000c101d00 */
[----:B------:R1:W5:Y:S04]  /*f2f0*/  @!P2 LD.E.128 R48, desc[UR60][R60.64] ;  /* 0x0000003c3c30a980 */ /* 0x000368000c101d00 */
[----:B------:R1:W5:Y:S02]  /*f300*/  @!P2 LD.E.128 R4, desc[UR60][R62.64] ;  /* 0x0000003c3e04a980 */ /* 0x000364000c101d00 */
.L_x_2850:
[----:B------:R-:W-:Y:S05]  /*f310*/  BSYNC B1 ;  /* 0x0000000000017941 */ /* 0x000fea0003800000 */
.L_x_2849:
[----:B--2--5:R-:W-:Y:S01]  /*f320*/  IMAD.MOV.U32 R3, RZ, RZ, R4 ;  /* 0x000000ffff037224 */ /* 0x024fe200078e0004 */
[----:B---3--:R-:W-:Y:S01]  /*f330*/  LEA.HI R0, R197, R197, RZ, 0x1 ;  /* 0x000000c5c5007211 */ /* 0x008fe200078f08ff */
[----:B0-----:R-:W-:Y:S01]  /*f340*/  IMAD.MOV.U32 R21, RZ, RZ, R7 ;  /* 0x000000ffff157224 */ /* 0x001fe200078e0007 */
[----:B------:R-:W-:Y:S01]  /*f350*/  MOV R20, R5 ;  /* 0x0000000500147202 */ /* 0x000fe20000000f00 */
[----:B-1----:R-:W-:Y:S01]  /*f360*/  IMAD.MOV.U32 R61, RZ, RZ, R49 ;  /* 0x000000ffff3d7224 */ /* 0x002fe200078e0031 */
[----:B------:R-:W-:Y:S01]  /*f370*/  LOP3.LUT R0, R0, 0xfffffffe, RZ, 0xc0, !PT ;  /* 0xfffffffe00007812 */ /* 0x000fe200078ec0ff */
[----:B------:R-:W-:Y:S01]  /*f380*/  IMAD.MOV.U32 R62, RZ, RZ, R50 ;  /* 0x000000ffff3e7224 */ /* 0x000fe200078e0032 */
[----:B------:R-:W-:Y:S01]  /*f390*/  PRMT R78, R3, 0x5410, R20 ;  /* 0x00005410034e7816 */ /* 0x000fe20000000014 */
[----:B------:R-:W-:Y:S01]  /*f3a0*/  IMAD.MOV.U32 R3, RZ, RZ, R6 ;  /* 0x000000ffff037224 */ /* 0x000fe200078e0006 */
[----:B------:R-:W-:Y:S01]  /*f3b0*/  IADD3 R0, R197, -R0, RZ ;  /* 0x80000000c5007210 */ /* 0x000fe20007ffe0ff */
[----:B------:R-:W-:Y:S01]  /*f3c0*/  IMAD.MOV.U32 R20, RZ, RZ, R9 ;  /* 0x000000ffff147224 */ /* 0x000fe200078e0009 */
[----:B------:R-:W-:Y:S01]  /*f3d0*/  MOV R60, R10 ;  /* 0x0000000a003c7202 */ /* 0x000fe20000000f00 */
[----:B------:R-:W-:Y:S01]  /*f3e0*/  BSSY B1, `(.L_x_2851) ;  /* 0x0000023000017945 */ /* 0x000fe20003800000 */
        /* <DEDUP_REMOVED lines=9> */
[----:B------:R-:W-:-:S02]  /*f480*/  MOV R20, R13 ;  /* 0x0000000d00147202 */ /* 0x000fc40000000f00 */
[----:B------:R-:W-:Y:S02]  /*f490*/  PRMT R69, R69, 0x5410, R0 ;  /* 0x0000541045457816 */ /* 0x000fe40000000000 */
[----:B------:R-:W-:Y:S02]  /*f4a0*/  PRMT R0, R0, 0x5410, R60 ;  /* 0x0000541000007816 */ /* 0x000fe4000000003c */
[----:B------:R-:W-:Y:S01]  /*f4b0*/  PRMT R3, R20, 0x5410, R3 ;  /* 0x0000541014037816 */ /* 0x000fe20000000003 */
[----:B------:R-:W-:Y:S01]  /*f4c0*/  IMAD.MOV.U32 R20, RZ, RZ, R15 ;  /* 0x000000ffff147224 */ /* 0x000fe200078e000f */
[----:B------:R-:W-:Y:S02]  /*f4d0*/  MOV R60, R48 ;  /* 0x00000030003c7202 */ /* 0x000fe40000000f00 */
[----:B------:R-:W-:Y:S02]  /*f4e0*/  PRMT R81, R62, 0x7610, R81 ;  /* 0x000076103e517816 */ /* 0x000fe40000000051 */
        /* <DEDUP_REMOVED lines=14> */
[----:B------:R-:W-:Y:S01]  /*f5d0*/  PRMT R20, R61, 0x5410, R62 ;  /* 0x000054103d147816 */ /* 0x000fe2000000003e */
[----:B------:R-:W-:Y:S01]  /*f5e0*/  IMAD.MOV.U32 R61, RZ, RZ, R59 ;  /* 0x000000ffff3d7224 */ /* 0x000fe200078e003b */
[----:B------:R-:W-:Y:S01]  /*f5f0*/  ISETP.GE.AND P1, PT, R170, R77, PT ;  /* 0x0000004daa00720c */ /* 0x000fe20003f26270 */
[----:B0-----:R-:W-:-:S12]  /*f600*/  @!P0 BRA `(.L_x_2852) ;  /* 0x0000013800cc8947 */ /* 0x001fd80003800000 */
.L_x_3099:
[----:B------:R-:W-:Y:S05]  /*f610*/  BSYNC B1 ;  /* 0x0000000000017941 */ /* 0x000fea0003800000 */
.L_x_2851:
        /* <DEDUP_REMOVED lines=13> */
[----:B------:R-:W-:Y:S02]  /*f6f0*/  SHF.R.S32.HI R63, RZ, 0x1f, R62 ;  /* 0x0000001fff3f7819 */ /* 0x000fe4000001143e */
[----:B------:R-:W-:Y:S02]  /*f700*/  SHF.L.U32 R64, R62, 0x3, RZ ;  /* 0x000000033e407819 */ /* 0x000fe400000006ff */
[----:B------:R-:W-:Y:S02]  /*f710*/  LEA.HI R62, R63, R62, RZ, 0x3 ;  /* 0x0000003e3f3e7211 */ /* 0x000fe400078f18ff */
[----:B------:R-:W-:-:S02]  /*f720*/  LOP3.LUT R63, R181, 0x38, R64, 0xf8, !PT ;  /* 0x00000038b53f7812 */ /* 0x000fc400078ef840 */
[-C--:B------:R-:W-:Y:S01]  /*f730*/  LOP3.LUT R60, R61, R182.reuse, RZ, 0x3c, !PT ;  /* 0x000000b63d3c7212 */ /* 0x080fe200078e3cff */
[----:B------:R-:W-:Y:S01]  /*f740*/  IMAD.SHL.U32 R62, R62, 0x400, RZ ;  /* 0x000004003e3e7824 */ /* 0x000fe200078e00ff */
[----:B------:R-:W-:Y:S02]  /*f750*/  LOP3.LUT R65, R63, R182, RZ, 0x3c, !PT ;  /* 0x000000b63f417212 */ /* 0x000fe400078e3cff */
[----:B------:R-:W-:Y:S01]  /*f760*/  SHF.R.U32.HI R102, RZ, 0x10, R33 ;  /* 0x00000010ff667819 */ /* 0x000fe20000011621 */
[----:B------:R-:W-:Y:S01]  /*f770*/  IMAD.IADD R61, R183, 0x1, R60 ;  /* 0x00000001b73d7824 */ /* 0x000fe200078e023c */
[----:B------:R-:W-:Y:S02]  /*f780*/  LOP3.LUT R64, R62, 0x7fffe000, RZ, 0xc0, !PT ;  /* 0x7fffe0003e407812 */ /* 0x000fe400078ec0ff */
[----:B------:R-:W-:Y:S02]  /*f790*/  SHF.R.U32.HI R103, RZ, 0x10, R45 ;  /* 0x00000010ff677819 */ /* 0x000fe4000001162d */
[----:B------:R-:W-:-:S02]  /*f7a0*/  IADD3 R65, R65, R64, R183 ;  /* 0x0000004041417210 */ /* 0x000fc40007ffe0b7 */
[----:B------:R-:W-:Y:S01]  /*f7b0*/  LEA R90, R61, R18, 0x1 ;  /* 0x000000123d5a7211 */ /* 0x000fe200078e08ff */
[----:B------:R-:W-:Y:S01]  /*f7c0*/  HADD2.F32 R103, -RZ, R103.H0_H0 ;  /* 0x20000067ff677230 */ /* 0x000fe20000004100 */
[----:B------:R-:W-:Y:S01]  /*f7d0*/  SHF.R.U64 R32, R32, 0x10, R33 ;  /* 0x0000001020207819 */ /* 0x000fe20000001221 */
[----:B------:R-:W-:Y:S01]  /*f7e0*/  IMAD R91, R65, 0x2, R18 ;  /* 0x00000002415b7824 */ /* 0x000fe200078e0212 */
[----:B------:R-:W-:Y:S01]  /*f7f0*/  SHF.R.U64 R44, R44, 0x10, R45 ;  /* 0x000000102c2c7819 */ /* 0x000fe2000000122d */
[----:B------:R-:W0:Y:S01]  /*f800*/  LDS.128 R60, [R90+0xc400] ;  /* 0x00c400005a3c7984 */ /* 0x000e220000000c00 */
[----:B------:R-:W-:Y:S02]  /*f810*/  SHF.R.U64 R33, R34, 0x10, R35 ;  /* 0x0000001022217819 */ /* 0x000fe40000001223 */
[--C-:B------:R-:W-:Y:S01]  /*f820*/  SHF.R.U64 R34, R46, 0x10, R47.reuse ;  /* 0x000000102e227819 */ /* 0x100fe2000000122f */
[----:B------:R-:W1:Y:S01]  /*f830*/  LDS.128 R64, [R91+0xc400] ;  /* 0x00c400005b407984 */ /* 0x000e620000000c00 */
[----:B------:R-:W-:Y:S01]  /*f840*/  SHF.R.U32.HI R46, RZ, 0x10, R47 ;  /* 0x00000010ff2e7819 */ /* 0x000fe2000001162f */
[----:B------:R-:W-:Y:S01]  /*f850*/  HADD2.F32 R33, -RZ, R33.H0_H0 ;  /* 0x20000021ff217230 */ /* 0x000fe20000004100 */
[----:B------:R-:W-:Y:S01]  /*f860*/  SHF.R.U32.HI R35, RZ, 0x10, R35 ;  /* 0x00000010ff237819 */ /* 0x000fe20000011623 */
[----:B0-----:R-:W-:-:S02]  /*f870*/  HADD2.F32 R94, -RZ, R61.H0_H0 ;  /* 0x2000003dff5e7230 */ /* 0x001fc40000004100 */
[----:B------:R-:W-:Y:S02]  /*f880*/  HADD2.F32 R96, -RZ, R61.H1_H1 ;  /* 0x3000003dff607230 */ /* 0x000fe40000004100 */
[--C-:B-1----:R-:W-:Y:S02]  /*f890*/  HADD2.F32 R61, -RZ, R65.reuse.H0_H0 ;  /* 0x20000041ff3d7230 */ /* 0x102fe40000004100 */
[----:B------:R-:W-:Y:S02]  /*f8a0*/  HADD2.F32 R92, -RZ, R65.H1_H1 ;  /* 0x30000041ff5c7230 */ /* 0x000fe40000004100 */
[--C-:B------:R-:W-:Y:S02]  /*f8b0*/  HADD2.F32 R99, -RZ, R67.reuse.H0_H0 ;  /* 0x20000043ff637230 */ /* 0x100fe40000004100 */
[C---:B------:R-:W-:Y:S01]  /*f8c0*/  FMUL.FTZ R65, R61.reuse, R101 ;  /* 0x000000653d417220 */ /* 0x040fe20000410000 */
[----:B------:R-:W-:Y:S02]  /*f8d0*/  HADD2.F32 R93, -RZ, R67.H1_H1 ;  /* 0x30000043ff5d7230 */ /* 0x000fe40000004100 */
[----:B------:R-:W-:Y:S01]  /*f8e0*/  FMUL.FTZ R105, R61, R100 ;  /* 0x000000643d697220 */ /* 0x000fe20000410000 */
[----:B------:R-:W-:-:S02]  /*f8f0*/  HADD2.F32 R67, -RZ, R102.H0_H0 ;  /* 0x20000066ff437230 */ /* 0x000fc40000004100 */
[C---:B------:R-:W-:Y:S01]  /*f900*/  FFMA.FTZ R61, R94.reuse, R100, -R65 ;  /* 0x000000645e3d7223 */ /* 0x040fe20000010841 */
[----:B------:R-:W-:Y:S02]  /*f910*/  HADD2.F32 R97, -RZ, R64.H0_H0 ;  /* 0x20000040ff617230 */ /* 0x000fe40000004100 */
[----:B------:R-:W-:Y:S01]  /*f920*/  FFMA.FTZ R65, R94, R101, R105 ;  /* 0x000000655e417223 */ /* 0x000fe20000010069 */
[--C-:B------:R-:W-:Y:S02]  /*f930*/  HADD2.F32 R102, -RZ, R89.reuse.H1_H1 ;  /* 0x30000059ff667230 */ /* 0x100fe40000004100 */
[C---:B------:R-:W-:Y:S01]  /*f940*/  FMUL.FTZ R107, R92.reuse, R103 ;  /* 0x000000675c6b7220 */ /* 0x040fe20000410000 */
[----:B------:R-:W-:Y:S02]  /*f950*/  HADD2.F32 R95, -RZ, R60.H0_H0 ;  /* 0x2000003cff5f7230 */ /* 0x000fe40000004100 */
[----:B------:R-:W-:Y:S01]  /*f960*/  FMUL.FTZ R101, R92, R67 ;  /* 0x000000435c657220 */ /* 0x000fe20000410000 */
[----:B------:R-:W-:-:S02]  /*f970*/  HADD2.F32 R100, -RZ, R89.H0_H0 ;  /* 0x20000059ff647230 */ /* 0x000fc40000004100 */
[C---:B------:R-:W-:Y:S01]  /*f980*/  FMUL.FTZ R104, R97.reuse, R102 ;  /* 0x0000006661687220 */ /* 0x040fe20000410000 */
[----:B------:R-:W-:Y:S02]  /*f990*/  HADD2.F32 R98, -RZ, R66.H0_H0 ;  /* 0x20000042ff627230 */ /* 0x000fe40000004100 */
[C---:B------:R-:W-:Y:S01]  /*f9a0*/  FFMA.FTZ R92, R96.reuse, R67, -R107 ;  /* 0x00000043605c7223 */ /* 0x040fe2000001086b */
[----:B------:R-:W-:Y:S02]  /*f9b0*/  HADD2.F32 R89, -RZ, R88.H1_H1 ;  /* 0x30000058ff597230 */ /* 0x000fe40000004100 */
[----:B------:R-:W-:Y:S01]  /*f9c0*/  FFMA.FTZ R94, R96, R103, R101 ;  /* 0x00000067605e7223 */ /* 0x000fe20000010065 */
[----:B------:R-:W-:Y:S02]  /*f9d0*/  HADD2.F32 R45, -RZ, R62.H0_H0 ;  /* 0x2000003eff2d7230 */ /* 0x000fe40000004100 */
        /* <DEDUP_REMOVED lines=10> */
[----:B------:R-:W-:-:S02]  /*fa80*/  HADD2.F32 R88, -RZ, R46.H0_H0 ;  /* 0x2000002eff587230 */ /* 0x000fc40000004100 */
[C---:B------:R-:W-:Y:S01]  /*fa90*/  FMUL.FTZ R102, R99.reuse, R86 ;  /* 0x0000005663667220 */ /* 0x040fe20000410000 */
[----:B------:R-:W-:Y:S02]  /*faa0*/  HADD2.F32 R46, -RZ, R35.H0_H0 ;  /* 0x20000023ff2e7230 */ /* 0x000fe40000004100 */
[-C--:B------:R-:W-:Y:S01]  /*fab0*/  FMUL.FTZ R99, R99, R96.reuse ;  /* 0x0000006063637220 */ /* 0x080fe20000410000 */
[----:B------:R-:W-:Y:S02]  /*fac0*/  HADD2.F32 R63, -RZ, R63.H1_H1 ;  /* 0x3000003fff3f7230 */ /* 0x000fe40000004100 */
[----:B------:R-:W-:Y:S01]  /*fad0*/  FFMA.FTZ R98, R45, R89, R98 ;  /* 0x000000592d627223 */ /* 0x000fe20000010062 */
[C---:B------:R-:W-:Y:S01]  /*fae0*/  FFMA.FTZ R102, R47.reuse, R96, -R102 ;  /* 0x000000602f667223 */ /* 0x040fe20000010866 */
        /* <DEDUP_REMOVED lines=10> */
[----:B------:R-:W-:Y:S01]  /*fb90*/  FMUL.FTZ R63, R64, R45 ;  /* 0x0000002d403f7220 */ /* 0x000fe20000410000 */
[----:B------:R-:W-:-:S02]  /*fba0*/  HADD2.F32 R60, -RZ, R60.H1_H1 ;  /* 0x3000003cff3c7230 */ /* 0x000fc40000004100 */
[----:B------:R-:W-:Y:S01]  /*fbb0*/  FMUL.FTZ R89, R66, R47 ;  /* 0x0000002f42597220 */ /* 0x000fe20000410000 */
[----:B------:R-:W-:Y:S02]  /*fbc0*/  HADD2.F32 R62, -RZ, R62.H1_H1 ;  /* 0x3000003eff3e7230 */ /* 0x000fe40000004100 */
[----:B------:R-:W-:Y:S01]  /*fbd0*/  FMUL.FTZ R64, R64, R35 ;  /* 0x0000002340407220 */ /* 0x000fe20000410000 */
[----:B------:R-:W-:Y:S01]  /*fbe0*/  FMUL.FTZ R66, R66, R33 ;  /* 0x0000002142427220 */ /* 0x000fe20000410000 */
[----:B------:R-:W-:Y:S01]  /*fbf0*/  FFMA.FTZ R32, R60, R35, -R63 ;  /* 0x000000233c207223 */ /* 0x000fe2000001083f */
        /* <DEDUP_REMOVED lines=13> */
.L_x_2856:
[----:B------:R-:W-:Y:S05]  /*fcd0*/  BSYNC B2 ;  /* 0x0000000000027941 */ /* 0x000fea0003800000 */
.L_x_2855:
        /* <DEDUP_REMOVED lines=21> */
[--C-:B------:R-:W-:Y:S01]  /*fe30*/  SHF.R.U64 R29, R30, 0x10, R31.reuse ;  /* 0x000000101e1d7819 */ /* 0x100fe2000000121f */
[----:B------:R-:W-:Y:S01]  /*fe40*/  IMAD R60, R45, 0x2, R18 ;  /* 0x000000022d3c7824 */ /* 0x000fe200078e0212 */
[----:B------:R-:W-:-:S02]  /*fe50*/  SHF.R.U32.HI R91, RZ, 0x10, R31 ;  /* 0x00000010ff5b7819 */ /* 0x000fc4000001161f */
[--C-:B------:R-:W-:Y:S01]  /*fe60*/  SHF.R.U32.HI R89, RZ, 0x10, R43.reuse ;  /* 0x00000010ff597819 */ /* 0x100fe2000001162b */
[----:B------:R-:W-:Y:S01]  /*fe70*/  HADD2.F32 R29, -RZ, R29.H0_H0 ;  /* 0x2000001dff1d7230 */ /* 0x000fe20000004100 */
[----:B------:R-:W1:Y:S01]  /*fe80*/  LDS.128 R44, [R60+0xc400] ;  /* 0x00c400003c2c7984 */ /* 0x000e620000000c00 */
[----:B------:R-:W-:Y:S01]  /*fe90*/  SHF.R.U64 R30, R42, 0x10, R43 ;  /* 0x000000102a1e7819 */ /* 0x000fe2000000122b */
[--C-:B0-----:R-:W-:Y:S02]  /*fea0*/  HADD2.F32 R41, -RZ, R33.reuse.H0_H0 ;  /* 0x20000021ff297230 */ /* 0x101fe40000004100 */
[----:B------:R-:W-:Y:S02]  /*feb0*/  HADD2.F32 R33, -RZ, R33.H1_H1 ;  /* 0x30000021ff217230 */ /* 0x000fe40000004100 */
[----:B------:R-:W-:Y:S02]  /*fec0*/  HADD2.F32 R31, -RZ, R32.H0_H0 ;  /* 0x20000020ff1f7230 */ /* 0x000fe40000004100 */
[----:B------:R-:W-:-:S02]  /*fed0*/  HADD2.F32 R42, -RZ, R34.H0_H0 ;  /* 0x20000022ff2a7230 */ /* 0x000fc40000004100 */
[--C-:B------:R-:W-:Y:S02]  /*fee0*/  HADD2.F32 R43, -RZ, R35.reuse.H0_H0 ;  /* 0x20000023ff2b7230 */ /* 0x100fe40000004100 */
[----:B------:R-:W-:Y:S02]  /*fef0*/  HADD2.F32 R35, -RZ, R35.H1_H1 ;  /* 0x30000023ff237230 */ /* 0x000fe40000004100 */
[----:B------:R-:W-:Y:S02]  /*ff00*/  HADD2.F32 R32, -RZ, R32.H1_H1 ;  /* 0x30000020ff207230 */ /* 0x000fe40000004100 */
[--C-:B-1----:R-:W-:Y:S02]  /*ff10*/  HADD2.F32 R61, -RZ, R45.reuse.H0_H0 ;  /* 0x2000002dff3d7230 */ /* 0x102fe40000004100 */
[----:B------:R-:W-:Y:S02]  /*ff20*/  HADD2.F32 R62, -RZ, R45.H1_H1 ;  /* 0x3000002dff3e7230 */ /* 0x000fe40000004100 */
[----:B------:R-:W-:-:S02]  /*ff30*/  HADD2.F32 R45, -RZ, R44.H0_H0 ;  /* 0x2000002cff2d7230 */ /* 0x000fc40000004100 */
[C---:B------:R-:W-:Y:S01]  /*ff40*/  FMUL.FTZ R88, R61.reuse, R86 ;  /* 0x000000563d587220 */ /* 0x040fe20000410000 */
[-C--:B------:R-:W-:Y:S01]  /*ff50*/  FMUL.FTZ R90, R61, R66.reuse ;  /* 0x000000423d5a7220 */ /* 0x080fe20000410000 */
[----:B------:R-:W-:Y:S02]  /*ff60*/  HADD2.F32 R61, -RZ, R67.H0_H0 ;  /* 0x20000043ff3d7230 */ /* 0x000fe40000004100 */
        /* <DEDUP_REMOVED lines=8> */
[----:B------:R-:W-:-:S02]  /*fff0*/  HADD2.F32 R41, -RZ, R83.H0_H0 ;  /* 0x20000053ff297230 */ /* 0x000fc40000004100 */
[-C--:B------:R-:W-:Y:S01]  /*10000*/  FMUL.FTZ R45, R45, R84.reuse ;  /* 0x000000542d2d7220 */ /* 0x080fe20000410000 */
[----:B------:R-:W-:Y:S02]  /*10010*/  HADD2.F32 R33, -RZ, R85.H0_H0 ;  /* 0x20000055ff217230 */ /* 0x000fe40000004100 */
[C---:B------:R-:W-:Y:S01]  /*10020*/  FFMA.FTZ R84, R31.reuse, R84, -R62 ;  /* 0x000000541f547223 */ /* 0x040fe2000001083e */
[----:B------:R-:W-:Y:S02]  /*10030*/  HADD2.F32 R64, -RZ, R47.H0_H0 ;  /* 0x2000002fff407230 */ /* 0x000fe40000004100 */
[----:B------:R-:W-:Y:S01]  /*10040*/  FFMA.FTZ R45, R31, R82, R45 ;  /* 0x000000521f2d7223 */ /* 0x000fe2000001002d */
[----:B------:R-:W-:Y:S02]  /*10050*/  HADD2.F32 R83, -RZ, R83.H1_H1 ;  /* 0x30000053ff537230 */ /* 0x000fe40000004100 */
[----:B------:R-:W-:Y:S01]  /*10060*/  FMUL.FTZ R31, R63, R41 ;  /* 0x000000293f1f7220 */ /* 0x000fe20000410000 */
[----:B------:R-:W-:-:S02]  /*10070*/  HADD2.F32 R85, -RZ, R85.H1_H1 ;  /* 0x30000055ff557230 */ /* 0x000fc40000004100 */
[----:B------:R-:W-:Y:S01]  /*10080*/  FMUL.FTZ R67, R63, R33 ;  /* 0x000000213f437220 */ /* 0x000fe20000410000 */
[----:B------:R-:W-:Y:S02]  /*10090*/  HADD2.F32 R47, -RZ, R47.H1_H1 ;  /* 0x3000002fff2f7230 */ /* 0x000fe40000004100 */
[----:B------:R-:W-:Y:S01]  /*100a0*/  FMUL.FTZ R82, R64, R83 ;  /* 0x0000005340527220 */ /* 0x000fe20000410000 */
[----:B------:R-:W-:Y:S02]  /*100b0*/  HADD2.F32 R66, -RZ, R89.H0_H0 ;  /* 0x20000059ff427230 */ /* 0x000fe40000004100 */
[----:B------:R-:W-:Y:S01]  /*100c0*/  FFMA.FTZ R63, R42, R33, -R31 ;  /* 0x000000212a3f7223 */ /* 0x000fe2000001081f */
[----:B------:R-:W-:Y:S02]  /*100d0*/  HADD2.F32 R62, -RZ, R91.H0_H0 ;  /* 0x2000005bff3e7230 */ /* 0x000fe40000004100 */
[----:B------:R-:W-:Y:S01]  /*100e0*/  FMUL.FTZ R64, R64, R85 ;  /* 0x0000005540407220 */ /* 0x000fe20000410000 */
[----:B------:R-:W-:Y:S01]  /*100f0*/  FFMA.FTZ R67, R42, R41, R67 ;  /* 0x000000292a437223 */ /* 0x000fe20000010043 */
[----:B------:R-:W-:-:S02]  /*10100*/  HADD2.F32 R44, -RZ, R44.H1_H1 ;  /* 0x3000002cff2c7230 */ /* 0x000fc40000004100 */
[C---:B------:R-:W-:Y:S01]  /*10110*/  FMUL.FTZ R42, R47.reuse, R66 ;  /* 0x000000422f2a7220 */ /* 0x040fe20000410000 */
[----:B------:R-:W-:Y:S02]  /*10120*/  HADD2.F32 R46, -RZ, R46.H1_H1 ;  /* 0x3000002eff2e7230 */ /* 0x000fe40000004100 */
[----:B------:R-:W-:Y:S01]  /*10130*/  FMUL.FTZ R86, R47, R62 ;  /* 0x0000003e2f567220 */ /* 0x000fe20000410000 */
[----:B------:R-:W-:Y:S02]  /*10140*/  HADD2.F32 R33, -RZ, R40.H0_H0 ;  /* 0x20000028ff217230 */ /* 0x000fe40000004100 */
[C---:B------:R-:W-:Y:S01]  /*10150*/  FFMA.FTZ R82, R43.reuse, R85, -R82 ;  /* 0x000000552b527223 */ /* 0x040fe20000010852 */
[----:B------:R-:W-:Y:S02]  /*10160*/  HADD2.F32 R41, -RZ, R30.H0_H0 ;  /* 0x2000001eff297230 */ /* 0x000fe40000004100 */
[----:B------:R-:W-:Y:S01]  /*10170*/  FFMA.FTZ R64, R43, R83, R64 ;  /* 0x000000532b407223 */ /* 0x000fe20000010040 */
[----:B------:R-:W-:-:S02]  /*10180*/  HADD2.F32 R31, -RZ, R28.H0_H0 ;  /* 0x2000001cff1f7230 */ /* 0x000fc40000004100 */
[C---:B------:R-:W-:Y:S01]  /*10190*/  FFMA.FTZ R83, R35.reuse, R62, -R42 ;  /* 0x0000003e23537223 */ /* 0x040fe2000001082a */
[----:B------:R-:W-:Y:S02]  /*101a0*/  HADD2.F32 R34, -RZ, R34.H1_H1 ;  /* 0x30000022ff227230 */ /* 0x000fe40000004100 */
[----:B------:R-:W-:Y:S01]  /*101b0*/  FFMA.FTZ R85, R35, R66, R86 ;  /* 0x0000004223557223 */ /* 0x000fe20000010056 */
        /* <DEDUP_REMOVED lines=18> */
.L_x_2858:
[----:B------:R-:W-:Y:S05]  /*102e0*/  BSYNC B2 ;  /* 0x0000000000027941 */ /* 0x000fea0003800000 */
.L_x_2857:
[----:B------:R-:W-:Y:S05]  /*102f0*/  @P2 BRA `(.L_x_2854) ;  /* 0x0000000400782947 */ /* 0x000fea0003800000 */
[----:B------:R-:W-:Y:S01]  /*10300*/  LEA.HI R87, R87, R167, RZ, 0x1d ;  /* 0x000000a757577211 */ /* 0x000fe200078fe8ff */
[----:B------:R-:W-:Y:S01]  /*10310*/  HADD2.F32 R41, -RZ, R75.H1_H1 ;  /* 0x3000004bff297230 */ /* 0x000fe20000004100 */
[----:B0-----:R-:W-:Y:S01]  /*10320*/  SHF.R.U32.HI R44, RZ, 0x10, R37 ;  /* 0x00000010ff2c7819 */ /* 0x001fe20000011625 */
[--C-:B------:R-:W-:Y:S01]  /*10330*/  HADD2.F32 R42, -RZ, R73.reuse.H1_H1 ;  /* 0x30000049ff2a7230 */ /* 0x100fe20000004100 */
[----:B-1----:R-:W-:Y:S01]  /*10340*/  SHF.R.S32.HI R30, RZ, 0x1f, R87 ;  /* 0x0000001fff1e7819 */ /* 0x002fe20000011457 */
[----:B------:R-:W-:Y:S01]  /*10350*/  IMAD.SHL.U32 R28, R87, 0x8, RZ ;  /* 0x00000008571c7824 */ /* 0x000fe200078e00ff */
[----:B------:R-:W-:Y:S01]  /*10360*/  SHF.R.U64 R61, R36, 0x10, R37 ;  /* 0x00000010243d7819 */ /* 0x000fe20000001225 */
        /* <DEDUP_REMOVED lines=9> */
[----:B------:R-:W-:Y:S02]  /*10400*/  SHF.R.U32.HI R43, RZ, 0x10, R25 ;  /* 0x00000010ff2b7819 */ /* 0x000fe40000011619 */
[----:B------:R-:W-:Y:S02]  /*10410*/  IADD3 R33, R33, R32, R183 ;  /* 0x0000002021217210 */ /* 0x000fe40007ffe0b7 */
[----:B------:R-:W-:Y:S02]  /*10420*/  SHF.R.U64 R65, R24, 0x10, R25 ;  /* 0x0000001018417819 */ /* 0x000fe40000001219 */
[--C-:B------:R-:W-:Y:S01]  /*10430*/  SHF.R.U64 R47, R38, 0x10, R39.reuse ;  /* 0x00000010262f7819 */ /* 0x100fe20000001227 */
[----:B------:R-:W-:Y:S01]  /*10440*/  IMAD R40, R33, 0x2, R18 ;  /* 0x0000000221287824 */ /* 0x000fe200078e0212 */
[----:B------:R-:W-:-:S02]  /*10450*/  SHF.R.U32.HI R45, RZ, 0x10, R39 ;  /* 0x00000010ff2d7819 */ /* 0x000fc40000011627 */
[--C-:B------:R-:W-:Y:S02]  /*10460*/  SHF.R.U32.HI R63, RZ, 0x10, R27.reuse ;  /* 0x00000010ff3f7819 */ /* 0x100fe4000001161b */
        /* <DEDUP_REMOVED lines=15> */
[----:B------:R-:W-:Y:S01]  /*10560*/  FMUL.FTZ R62, R37, R44 ;  /* 0x0000002c253e7220 */ /* 0x000fe20000410000 */
[C---:B------:R-:W-:Y:S01]  /*10570*/  FFMA.FTZ R46, R25.reuse, R41, -R46 ;  /* 0x00000029192e7223 */ /* 0x040fe2000001082e */
[----:B------:R-:W-:Y:S01]  /*10580*/  FFMA.FTZ R60, R25, R42, R60 ;  /* 0x0000002a193c7223 */ /* 0x000fe2000001003c */
[----:B------:R-:W-:Y:S01]  /*10590*/  FMUL.FTZ R25, R33, R73 ;  /* 0x0000004921197220 */ /* 0x000fe20000410000 */
[-C--:B------:R-:W-:Y:S01]  /*105a0*/  FMUL.FTZ R42, R37, R36.reuse ;  /* 0x00000024252a7220 */ /* 0x080fe20000410000 */
[----:B------:R-:W-:Y:S01]  /*105b0*/  FFMA.FTZ R41, R29, R36, -R62 ;  /* 0x000000241d297223 */ /* 0x000fe2000001083e */
[----:B------:R-:W-:Y:S01]  /*105c0*/  FMUL.FTZ R36, R33, R75 ;  /* 0x0000004b21247220 */ /* 0x000fe20000410000 */
[----:B------:R-:W-:-:S02]  /*105d0*/  HADD2.F32 R37, -RZ, R74.H0_H0 ;  /* 0x2000004aff257230 */ /* 0x000fc40000004100 */
[C---:B------:R-:W-:Y:S01]  /*105e0*/  FFMA.FTZ R75, R24.reuse, R75, -R25 ;  /* 0x0000004b184b7223 */ /* 0x040fe20000010819 */
[----:B------:R-:W-:Y:S02]  /*105f0*/  HADD2.F32 R38, -RZ, R34.H0_H0 ;  /* 0x20000022ff267230 */ /* 0x000fe40000004100 */
[----:B------:R-:W-:Y:S01]  /*10600*/  FFMA.FTZ R43, R29, R44, R42 ;  /* 0x0000002c1d2b7223 */ /* 0x000fe2000001002a */
[----:B------:R-:W-:Y:S02]  /*10610*/  HADD2.F32 R39, -RZ, R35.H0_H0 ;  /* 0x20000023ff277230 */ /* 0x000fe40000004100 */
[----:B------:R-:W-:Y:S01]  /*10620*/  FFMA.FTZ R73, R24, R73, R36 ;  /* 0x0000004918497223 */ /* 0x000fe20000010024 */
[----:B------:R-:W-:Y:S02]  /*10630*/  HADD2.F32 R25, -RZ, R76.H0_H0 ;  /* 0x2000004cff197230 */ /* 0x000fe40000004100 */
[----:B------:R-:W-:Y:S01]  /*10640*/  FMUL.FTZ R29, R38, R37 ;  /* 0x00000025261d7220 */ /* 0x000fe20000410000 */
[----:B------:R-:W-:-:S02]  /*10650*/  HADD2.F32 R74, -RZ, R74.H1_H1 ;  /* 0x3000004aff4a7230 */ /* 0x000fc40000004100 */
[----:B------:R-:W-:Y:S02]  /*10660*/  HADD2.F32 R76, -RZ, R76.H1_H1 ;  /* 0x3000004cff4c7230 */ /* 0x000fe40000004100 */
[-C--:B------:R-:W-:Y:S01]  /*10670*/  FMUL.FTZ R33, R38, R25.reuse ;  /* 0x0000001926217220 */ /* 0x080fe20000410000 */
[----:B------:R-:W-:Y:S02]  /*10680*/  HADD2.F32 R35, -RZ, R35.H1_H1 ;  /* 0x30000023ff237230 */ /* 0x000fe40000004100 */
[C---:B------:R-:W-:Y:S01]  /*10690*/  FMUL.FTZ R42, R39.reuse, R74 ;  /* 0x0000004a272a7220 */ /* 0x040fe20000410000 */
[----:B------:R-:W-:Y:S02]  /*106a0*/  HADD2.F32 R36, -RZ, R45.H0_H0 ;  /* 0x2000002dff247230 */ /* 0x000fe40000004100 */
[----:B------:R-:W-:Y:S01]  /*106b0*/  FMUL.FTZ R39, R39, R76 ;  /* 0x0000004c27277220 */ /* 0x000fe20000410000 */
[----:B------:R-:W-:Y:S02]  /*106c0*/  HADD2.F32 R24, -RZ, R63.H0_H0 ;  /* 0x2000003fff187230 */ /* 0x000fe40000004100 */
[C---:B------:R-:W-:Y:S01]  /*106d0*/  FFMA.FTZ R38, R26.reuse, R25, -R29 ;  /* 0x000000191a267223 */ /* 0x040fe2000001081d */
[----:B------:R-:W-:Y:S01]  /*106e0*/  FFMA.FTZ R37, R26, R37, R33 ;  /* 0x000000251a257223 */ /* 0x000fe20000010021 */
[----:B------:R-:W-:-:S02]  /*106f0*/  HADD2.F32 R32, -RZ, R32.H1_H1 ;  /* 0x30000020ff207230 */ /* 0x000fc40000004100 */
[----:B------:R-:W-:Y:S01]  /*10700*/  FMUL.FTZ R26, R35, R36 ;  /* 0x00000024231a7220 */ /* 0x000fe20000410000 */
[----:B------:R-:W-:Y:S02]  /*10710*/  HADD2.F32 R34, -RZ, R34.H1_H1 ;  /* 0x30000022ff227230 */ /* 0x000fe40000004100 */
[C---:B------:R-:W-:Y:S01]  /*10720*/  FFMA.FTZ R42, R27.reuse, R76, -R42 ;  /* 0x0000004c1b2a7223 */ /* 0x040fe2000001082a */
        /* <DEDUP_REMOVED lines=27> */
.L_x_2854:
[----:B------:R-:W-:Y:S05]  /*108e0*/  BSYNC B1 ;  /* 0x0000000000017941 */ /* 0x000fea0003800000 */
.L_x_2853:
        /* <DEDUP_REMOVED lines=102> */
.L_x_2860:
[----:B------:R-:W-:Y:S05]  /*10f50*/  BSYNC B1 ;  /* 0x0000000000017941 */ /* 0x000fea0003800000 */
.L_x_2859:
        /* <DEDUP_REMOVED lines=15> */
[----:B--2---:R-:W-:Y:S02]  /*11050*/  LOP3.LUT R25, R5, R220, RZ, 0x3c, !PT ;  /* 0x000000dc05197212 */ /* 0x004fe400078e3cff */
[----:B------:R-:W-:Y:S02]  /*11060*/  LOP3.LUT R24, R4, 0x7fffe000, RZ, 0xc0, !PT ;  /* 0x7fffe00004187812 */ /* 0x000fe400078ec0ff */
[----:B------:R-:W0:Y:S01]  /*11070*/  LDS.128 R4, [R216] ;  /* 0x00000000d8047984 */ /* 0x000e220000000c00 */
[----:B------:R-:W-:Y:S02]  /*11080*/  SHF.R.U64 R44, R8, 0x10, R9 ;  /* 0x00000010082c7819 */ /* 0x000fe40000001209 */
[----:B------:R-:W-:Y:S02]  /*11090*/  IADD3 R25, R25, R24, R184 ;  /* 0x0000001819197210 */ /* 0x000fe40007ffe0b8 */
[----:B------:R-:W-:Y:S02]  /*110a0*/  SHF.R.U32.HI R52, RZ, 0x10, R53 ;  /* 0x00000010ff347819 */ /* 0x000fe40000011635 */
[--C-:B------:R-:W-:Y:S01]  /*110b0*/  SHF.R.U64 R43, R10, 0x10, R11.reuse ;  /* 0x000000100a2b7819 */ /* 0x100fe2000000120b */
[----:B------:R-:W-:Y:S01]  /*110c0*/  IMAD R28, R25, 0x2, R18 ;  /* 0x00000002191c7824 */ /* 0x000fe200078e0212 */
[----:B------:R-:W-:-:S02]  /*110d0*/  SHF.R.U32.HI R38, RZ, 0x10, R11 ;  /* 0x00000010ff267819 */ /* 0x000fc4000001160b */
[--C-:B------:R-:W-:Y:S02]  /*110e0*/  SHF.R.U64 R45, R54, 0x10, R55.reuse ;  /* 0x00000010362d7819 */ /* 0x100fe40000001237 */
[----:B------:R-:W1:Y:S01]  /*110f0*/  LDS.128 R24, [R28+0xc400] ;  /* 0x00c400001c187984 */ /* 0x000e620000000c00 */
[----:B------:R-:W-:Y:S01]  /*11100*/  SHF.R.U32.HI R54, RZ, 0x10, R55 ;  /* 0x00000010ff367819 */ /* 0x000fe20000011637 */
        /* <DEDUP_REMOVED lines=13> */
[----:B------:R-:W-:Y:S01]  /*111e0*/  FFMA.FTZ R37, R8, R34, -R37 ;  /* 0x0000002208257223 */ /* 0x000fe20000010825 */
[----:B------:R-:W-:Y:S01]  /*111f0*/  FMUL.FTZ R34, R30, R36 ;  /* 0x000000241e227220 */ /* 0x000fe20000410000 */
[----:B------:R-:W-:Y:S01]  /*11200*/  FFMA.FTZ R39, R8, R35, R39 ;  /* 0x0000002308277223 */ /* 0x000fe20000010027 */
[----:B------:R-:W-:Y:S01]  /*11210*/  FMUL.FTZ R8, R25, R68 ;  /* 0x0000004419087220 */ /* 0x000fe20000410000 */
[-C--:B------:R-:W-:Y:S01]  /*11220*/  FMUL.FTZ R30, R30, R29.reuse ;  /* 0x0000001d1e1e7220 */ /* 0x080fe20000410000 */
[----:B------:R-:W-:Y:S01]  /*11230*/  FFMA.FTZ R34, R9, R29, -R34 ;  /* 0x0000001d09227223 */ /* 0x000fe20000010822 */
[----:B------:R-:W-:-:S02]  /*11240*/  HADD2.F32 R31, -RZ, R26.H0_H0 ;  /* 0x2000001aff1f7230 */ /* 0x000fc40000004100 */
        /* <DEDUP_REMOVED lines=8> */
[----:B------:R-:W-:Y:S01]  /*112d0*/  FFMA.FTZ R36, R9, R36, R30 ;  /* 0x0000002409247223 */ /* 0x000fe2000001001e */
[----:B------:R-:W-:Y:S02]  /*112e0*/  HADD2.F32 R71, -RZ, R71.H1_H1 ;  /* 0x30000047ff477230 */ /* 0x000fe40000004100 */
[-C--:B------:R-:W-:Y:S01]  /*112f0*/  FMUL.FTZ R9, R31, R8.reuse ;  /* 0x000000081f097220 */ /* 0x080fe20000410000 */
[----:B------:R-:W-:Y:S02]  /*11300*/  HADD2.F32 R30, -RZ, R38.H0_H0 ;  /* 0x20000026ff1e7230 */ /* 0x000fe40000004100 */
[----:B------:R-:W-:Y:S01]  /*11310*/  FFMA.FTZ R31, R10, R8, -R5 ;  /* 0x000000080a1f7223 */ /* 0x000fe20000010805 */
[C---:B------:R-:W-:Y:S01]  /*11320*/  FMUL.FTZ R38, R32.reuse, R69 ;  /* 0x0000004520267220 */ /* 0x040fe20000410000 */
[----:B------:R-:W-:Y:S02]  /*11330*/  HADD2.F32 R27, -RZ, R27.H1_H1 ;  /* 0x3000001bff1b7230 */ /* 0x000fe40000004100 */
[----:B------:R-:W-:Y:S01]  /*11340*/  FMUL.FTZ R32, R32, R71 ;  /* 0x0000004720207220 */ /* 0x000fe20000410000 */
[----:B------:R-:W-:-:S02]  /*11350*/  HADD2.F32 R8, -RZ, R54.H0_H0 ;  /* 0x20000036ff087230 */ /* 0x000fc40000004100 */
[C---:B------:R-:W-:Y:S01]  /*11360*/  FFMA.FTZ R38, R11.reuse, R71, -R38 ;  /* 0x000000470b267223 */ /* 0x040fe20000010826 */
[----:B------:R-:W-:Y:S02]  /*11370*/  HADD2.F32 R24, -RZ, R24.H1_H1 ;  /* 0x30000018ff187230 */ /* 0x000fe40000004100 */
[----:B------:R-:W-:Y:S01]  /*11380*/  FFMA.FTZ R32, R11, R69, R32 ;  /* 0x000000450b207223 */ /* 0x000fe20000010020 */
        /* <DEDUP_REMOVED lines=29> */
.L_x_2862:
[----:B------:R-:W-:Y:S05]  /*11560*/  BSYNC B1 ;  /* 0x0000000000017941 */ /* 0x000fea0003800000 */
.L_x_2861:
[----:B------:R-:W-:Y:S05]  /*11570*/  @P2 BRA `(.L_x_2834) ;  /* 0x0000000400782947 */ /* 0x000fea0003800000 */
[----:B------:R-:W-:Y:S01]  /*11580*/  LEA.HI R33, R33, R167, RZ, 0x1d ;  /* 0x000000a721217211 */ /* 0x000fe200078fe8ff */
[--C-:B--2---:R-:W-:Y:S01]  /*11590*/  HADD2.F32 R29, -RZ, R20.reuse.H1_H1 ;  /* 0x30000014ff1d7230 */ /* 0x104fe20000004100 */
[----:B------:R-:W-:Y:S01]  /*115a0*/  SHF.R.U64 R41, R56, 0x10, R57 ;  /* 0x0000001038297819 */ /* 0x000fe20000001239 */
[--C-:B------:R-:W-:Y:S01]  /*115b0*/  HADD2.F32 R31, -RZ, R3.reuse.H0_H0 ;  /* 0x20000003ff1f7230 */ /* 0x100fe20000004100 */
[----:B01----:R-:W-:Y:S01]  /*115c0*/  SHF.R.S32.HI R6, RZ, 0x1f, R33 ;  /* 0x0000001fff067819 */ /* 0x003fe20000011421 */
[----:B------:R-:W-:Y:S01]  /*115d0*/  IMAD.SHL.U32 R4, R33, 0x8, RZ ;  /* 0x0000000821047824 */ /* 0x000fe200078e00ff */
[----:B------:R-:W-:Y:S01]  /*115e0*/  SHF.R.U32.HI R56, RZ, 0x10, R57 ;  /* 0x00000010ff387819 */ /* 0x000fe20000011639 */
[----:B------:R-:W-:Y:S01]  /*115f0*/  HADD2.F32 R30, -RZ, R3.H1_H1 ;  /* 0x30000003ff1e7230 */ /* 0x000fe20000004100 */
[----:B------:R-:W-:Y:S01]  /*11600*/  LEA.HI R6, R6, R33, RZ, 0x3 ;  /* 0x0000002106067211 */ /* 0x000fe200078f18ff */
[----:B------:R-:W-:Y:S01]  /*11610*/  HADD2.F32 R20, -RZ, R20.H0_H0 ;  /* 0x20000014ff147230 */ /* 0x000fe20000004100 */
[----:B------:R-:W-:Y:S01]  /*11620*/  LOP3.LUT R5, R177, 0x38, R4, 0xf8, !PT ;  /* 0x00000038b1057812 */ /* 0x000fe200078ef804 */
[--C-:B------:R-:W-:Y:S01]  /*11630*/  HADD2.F32 R3, -RZ, R21.reuse.H0_H0 ;  /* 0x20000015ff037230 */ /* 0x100fe20000004100 */
[----:B------:R-:W-:Y:S01]  /*11640*/  SHF.L.U32 R6, R6, 0xa, RZ ;  /* 0x0000000a06067819 */ /* 0x000fe200000006ff */
[----:B------:R-:W-:Y:S01]  /*11650*/  HADD2.F32 R21, -RZ, R21.H1_H1 ;  /* 0x30000015ff157230 */ /* 0x000fe20000004100 */
[----:B------:R-:W-:-:S02]  /*11660*/  LOP3.LUT R9, R5, R220, RZ, 0x3c, !PT ;  /* 0x000000dc05097212 */ /* 0x000fc400078e3cff */
[----:B------:R-:W-:Y:S02]  /*11670*/  LOP3.LUT R8, R6, 0x7fffe000, RZ, 0xc0, !PT ;  /* 0x7fffe00006087812 */ /* 0x000fe400078ec0ff */
[----:B------:R-:W0:Y:S01]  /*11680*/  LDS.128 R4, [R215] ;  /* 0x00000000d7047984 */ /* 0x000e220000000c00 */
[--C-:B------:R-:W-:Y:S02]  /*11690*/  SHF.R.U32.HI R32, RZ, 0x10, R13.reuse ;  /* 0x00000010ff207819 */ /* 0x100fe4000001160d */
[----:B------:R-:W-:Y:S02]  /*116a0*/  IADD3 R9, R9, R8, R184 ;  /* 0x0000000809097210 */ /* 0x000fe40007ffe0b8 */
[----:B------:R-:W-:Y:S01]  /*116b0*/  SHF.R.U64 R39, R12, 0x10, R13 ;  /* 0x000000100c277819 */ /* 0x000fe2000000120d */
[----:B------:R-:W-:Y:S01]  /*116c0*/  HADD2.F32 R32, -RZ, R32.H0_H0 ;  /* 0x20000020ff207230 */ /* 0x000fe20000004100 */
        /* <DEDUP_REMOVED lines=22> */
[----:B------:R-:W-:Y:S02]  /*11830*/  HADD2.F32 R27, -RZ, R10.H0_H0 ;  /* 0x2000000aff1b7230 */ /* 0x000fe40000004100 */
[----:B------:R-:W-:Y:S01]  /*11840*/  FMUL.FTZ R36, R26, R25 ;  /* 0x000000191a247220 */ /* 0x000fe20000410000 */
[C---:B------:R-:W-:Y:S01]  /*11850*/  FMUL.FTZ R26, R9.reuse, R30 ;  /* 0x0000001e091a7220 */ /* 0x040fe20000410000 */
[----:B------:R-:W-:Y:S01]  /*11860*/  FMUL.FTZ R9, R9, R20 ;  /* 0x0000001409097220 */ /* 0x000fe20000410000 */
[----:B------:R-:W-:-:S02]  /*11870*/  HADD2.F32 R12, -RZ, R0.H1_H1 ;  /* 0x30000000ff0c7230 */ /* 0x000fc40000004100 */
[----:B------:R-:W-:Y:S01]  /*11880*/  FFMA.FTZ R36, R13, R32, R36 ;  /* 0x000000200d247223 */ /* 0x000fe20000010024 */
[C---:B------:R-:W-:Y:S01]  /*11890*/  FFMA.FTZ R26, R5.reuse, R20, -R26 ;  /* 0x00000014051a7223 */ /* 0x040fe2000001081a */
[----:B------:R-:W-:Y:S01]  /*118a0*/  FFMA.FTZ R30, R5, R30, R9 ;  /* 0x0000001e051e7223 */ /* 0x000fe20000010009 */
[--C-:B------:R-:W-:Y:S02]  /*118b0*/  HADD2.F32 R28, -RZ, R11.reuse.H0_H0 ;  /* 0x2000000bff1c7230 */ /* 0x100fe40000004100 */
[C---:B------:R-:W-:Y:S01]  /*118c0*/  FMUL.FTZ R9, R27.reuse, R12 ;  /* 0x0000000c1b097220 */ /* 0x040fe20000410000 */
[----:B------:R-:W-:Y:S02]  /*118d0*/  HADD2.F32 R5, -RZ, R0.H0_H0 ;  /* 0x20000000ff057230 */ /* 0x000fe40000004100 */
[----:B------:R-:W-:Y:S01]  /*118e0*/  FMUL.FTZ R27, R27, R3 ;  /* 0x000000031b1b7220 */ /* 0x000fe20000410000 */
[----:B------:R-:W-:Y:S02]  /*118f0*/  HADD2.F32 R11, -RZ, R11.H1_H1 ;  /* 0x3000000bff0b7230 */ /* 0x000fe40000004100 */
[----:B------:R-:W-:Y:S01]  /*11900*/  FFMA.FTZ R34, R13, R25, -R34 ;  /* 0x000000190d227223 */ /* 0x000fe20000010822 */
[----:B------:R-:W-:-:S02]  /*11910*/  HADD2.F32 R20, -RZ, R37.H0_H0 ;  /* 0x20000025ff147230 */ /* 0x000fc40000004100 */
[C---:B------:R-:W-:Y:S01]  /*11920*/  FMUL.FTZ R32, R28.reuse, R5 ;  /* 0x000000051c207220 */ /* 0x040fe20000410000 */
[----:B------:R-:W-:Y:S02]  /*11930*/  HADD2.F32 R0, -RZ, R58.H0_H0 ;  /* 0x2000003aff007230 */ /* 0x000fe40000004100 */
[----:B------:R-:W-:Y:S01]  /*11940*/  FMUL.FTZ R28, R28, R21 ;  /* 0x000000151c1c7220 */ /* 0x000fe20000410000 */
[C---:B------:R-:W-:Y:S01]  /*11950*/  FFMA.FTZ R25, R14.reuse, R3, -R9 ;  /* 0x000000030e197223 */ /* 0x040fe20000010809 */
[----:B------:R-:W-:Y:S01]  /*11960*/  FFMA.FTZ R27, R14, R12, R27 ;  /* 0x0000000c0e1b7223 */ /* 0x000fe2000001001b */
[C---:B------:R-:W-:Y:S01]  /*11970*/  FMUL.FTZ R12, R11.reuse, R20 ;  /* 0x000000140b0c7220 */ /* 0x040fe20000410000 */
[----:B------:R-:W-:Y:S01]  /*11980*/  FMUL.FTZ R14, R11, R0 ;  /* 0x000000000b0e7220 */ /* 0x000fe20000410000 */
[----:B------:R-:W-:Y:S02]  /*11990*/  HADD2.F32 R8, -RZ, R8.H1_H1 ;  /* 0x30000008ff087230 */ /* 0x000fe40000004100 */
[----:B------:R-:W-:Y:S01]  /*119a0*/  FFMA.FTZ R28, R15, R5, R28 ;  /* 0x000000050f1c7223 */ /* 0x000fe2000001001c */
[----:B------:R-:W-:-:S02]  /*119b0*/  HADD2.F32 R10, -RZ, R10.H1_H1 ;  /* 0x3000000aff0a7230 */ /* 0x000fc40000004100 */
[----:B------:R-:W-:Y:S01]  /*119c0*/  FFMA.FTZ R32, R15, R21, -R32 ;  /* 0x000000150f207223 */ /* 0x000fe20000010820 */
        /* <DEDUP_REMOVED lines=25> */
.L_x_2834:
[----:B------:R-:W-:Y:S05]  /*11b60*/  BSYNC B0 ;  /* 0x0000000000007941 */ /* 0x000fea0003800000 */
.L_x_2812:
        /* <DEDUP_REMOVED lines=8> */
.L_x_2810:
[----:B01-3--:R-:W3:Y:S02]  /*11bf0*/  LDL R0, [R1+0x30] ;  /* 0x0000300001007983 */ /* 0x00bee40000100800 */
[----:B---3--:R-:W-:-:S13]  /*11c00*/  R2UR UR4, R0 ;  /* 0x00000000000472ca */ /* 0x008fda00000e0000 */
[----:B------:R-:W-:-:S05]  /*11c10*/  IMAD.U32 R0, RZ, RZ, UR4 ;  /* 0x00000004ff007e24 */ /* 0x000fca000f8e00ff */
[----:B------:R-:W-:-:S13]  /*11c20*/  ISETP.NE.AND P0, PT, R0, 0x3, PT ;  /* 0x000000030000780c */ /* 0x000fda0003f05270 */
[----:B------:R-:W-:Y:S05]  /*11c30*/  @!P0 BRA `(.L_x_2863) ;  /* 0x0000000000048947 */ /* 0x000fea0003800000 */
[----:B------:R-:W-:Y:S01]  /*11c40*/  BPT.TRAP 0x1 ;  /* 0x000000040000795c */ /* 0x000fe20000300000 */
.L_x_2863:
[----:B------:R-:W-:Y:S02]  /*11c50*/  LEA R0, R161, R18, 0x3 ;  /* 0x00000012a1007211 */ /* 0x000fe400078e18ff */
[----:B------:R-:W-:-:S04]  /*11c60*/  SHF.L.U32 R3, R168, 0x1f, RZ ;  /* 0x0000001fa8037819 */ /* 0x000fc800000006ff */
[----:B------:R0:W1:Y:S01]  /*11c70*/  SYNCS.PHASECHK.TRANS64.TRYWAIT P1, [R0+URZ+0x2a830], R3 ;  /* 0x02a83003000075a7 */ /* 0x000062000802017f */
[----:B------:R-:W-:Y:S05]  /*11c80*/  @!P0 BRA `(.L_x_2864) ;  /* 0x0000000000048947 */ /* 0x000fea0003800000 */
[----:B------:R-:W-:Y:S01]  /*11c90*/  BPT.TRAP 0x1 ;  /* 0x000000040000795c */ /* 0x000fe20000300000 */
.L_x_2864:
[----:B-1----:R-:W-:Y:S05]  /*11ca0*/  @P1 BRA `(.L_x_2865) ;  /* 0x0000000000081947 */ /* 0x002fea0003800000 */
[----:B------:R-:W1:Y:S02]  /*11cb0*/  SYNCS.PHASECHK.TRANS64.TRYWAIT P1, [R0+URZ+0x2a830], R3 ;  /* 0x02a83003000075a7 */ /* 0x000e64000802017f */
[----:B-1----:R-:W-:Y:S05]  /*11cc0*/  @!P1 BRA `(.L_x_2866) ;  /* 0x0000011400309947 */ /* 0x002fea0003800000 */
.L_x_2865:
[----:B------:R-:W-:Y:S05]  /*11cd0*/  WARPSYNC.ALL ;  /* 0x0000000000007948 */ /* 0x000fea0003800000 */
[----:B01----:R-:W-:Y:S01]  /*11ce0*/  VIADD R3, R18, 0x18400 ;  /* 0x0001840012037836 */ /* 0x003fe20000000000 */
[----:B------:R-:W-:Y:S01]  /*11cf0*/  R2UR UR4, R2 ;  /* 0x00000000020472ca */ /* 0x000fe200000e0000 */
[----:B--2-4-:R-:W-:Y:S01]  /*11d00*/  WARPGROUP.ARRIVE ;  /* 0x00000000000079c5 */ /* 0x014fe20000000000 */
[----:B------:R-:W-:Y:S01]  /*11d10*/  UMOV UR9, 0x40000040 ;  /* 0x4000004000097882 */ /* 0x000fe20000000000 */
[----:B------:R-:W-:Y:S01]  /*11d20*/  MOV R5, 0x40000040 ;  /* 0x4000004000057802 */ /* 0x000fe20000000f00 */
[----:B------:R-:W-:Y:S01]  /*11d30*/  IMAD.U32 R7, RZ, RZ, UR9 ;  /* 0x00000009ff077e24 */ /* 0x000fe2000f8e00ff */
[----:B------:R-:W-:Y:S01]  /*11d40*/  SHF.R.U32.HI R3, RZ, 0x4, R3 ;  /* 0x00000004ff037819 */ /* 0x000fe20000011603 */
[----:B------:R-:W-:Y:S01]  /*11d50*/  UMOV UR57, 0x40000040 ;  /* 0x4000004000397882 */ /* 0x000fe20000000000 */
[----:B------:R-:W-:Y:S01]  /*11d60*/  UMOV UR53, 0x40000040 ;  /* 0x4000004000357882 */ /* 0x000fe20000000000 */
[----:B------:R-:W-:Y:S01]  /*11d70*/  UMOV UR49, 0x40000040 ;  /* 0x4000004000317882 */ /* 0x000fe20000000000 */
[----:B------:R-:W-:Y:S01]  /*11d80*/  LOP3.LUT R3, R3, 0x3fff, RZ, 0xc0, !PT ;  /* 0x00003fff03037812 */ /* 0x000fe200078ec0ff */
[----:B------:R-:W-:Y:S01]  /*11d90*/  UMOV UR45, 0x40000040 ;  /* 0x40000040002d7882 */ /* 0x000fe20000000000 */
[----:B------:R-:W-:Y:S01]  /*11da0*/  UMOV UR41, 0x40000040 ;  /* 0x4000004000297882 */ /* 0x000fe20000000000 */
[----:B------:R-:W-:Y:S01]  /*11db0*/  UMOV UR37, 0x40000040 ;  /* 0x4000004000257882 */ /* 0x000fe20000000000 */
[----:B------:R-:W-:Y:S01]  /*11dc0*/  LOP3.LUT R8, R3, 0x10000, RZ, 0xfc, !PT ;  /* 0x0001000003087812 */ /* 0x000fe200078efcff */
[----:B------:R-:W-:Y:S01]  /*11dd0*/  IMAD.MOV.U32 R3, RZ, RZ, 0x40000040 ;  /* 0x40000040ff037424 */ /* 0x000fe200078e00ff */
[----:B------:R-:W-:-:S03]  /*11de0*/  ULOP3.LUT UR4, UR4, 0x10000, URZ, 0xfc, !UPT ;  /* 0x0001000004047892 */ /* 0x000fc6000f8efc3f */
[----:B------:R-:W-:Y:S01]  /*11df0*/  IMAD R2, R161, 0x900, R8 ;  /* 0x00000900a1027824 */ /* 0x000fe200078e0208 */
[----:B------:R-:W-:Y:S01]  /*11e00*/  R2UR UR11, R3 ;  /* 0x00000000030b72ca */ /* 0x000fe200000e0000 */
[----:B------:R-:W-:Y:S01]  /*11e10*/  UIADD3 UR5, UR4, 0x2, URZ ;  /* 0x0000000204057890 */ /* 0x000fe2000fffe03f */
[----:B------:R-:W-:Y:S01]  /*11e20*/  MOV R3, 0x40000040 ;  /* 0x4000004000037802 */ /* 0x000fe20000000f00 */
[----:B------:R-:W-:Y:S01]  /*11e30*/  UMOV UR8, UR4 ;  /* 0x0000000400087c82 */ /* 0x000fe20008000000 */
[C---:B------:R-:W-:Y:S01]  /*11e40*/  R2UR UR10, R2.reuse ;  /* 0x00000000020a72ca */ /* 0x040fe200000e0000 */
[----:B------:R-:W-:Y:S01]  /*11e50*/  VIADD R4, R2, 0x2 ;  /* 0x0000000202047836 */ /* 0x000fe20000000000 */
[----:B------:R-:W-:Y:S01]  /*11e60*/  MOV R6, UR8 ;  /* 0x0000000800067c02 */ /* 0x000fe20008000f00 */
[----:B------:R-:W-:Y:S01]  /*11e70*/  UIADD3 UR56, UR4, 0x404, URZ ;  /* 0x0000040404387890 */ /* 0x000fe2000fffe03f */
[----:B------:R-:W-:Y:S01]  /*11e80*/  R2UR UR39, R3 ;  /* 0x00000000032772ca */ /* 0x000fe200000e0000 */
[----:B------:R-:W-:-:S02]  /*11e90*/  UIADD3 UR52, UR4, 0x406, URZ ;  /* 0x0000040604347890 */ /* 0x000fc4000fffe03f */
[----:B------:R0:W-:Y:S01]  /*11ea0*/  STL.64 [R1+0x28], R6 ;  /* 0x0000280601007387 */ /* 0x0001e20000100a00 */
[----:B------:R-:W-:Y:S02]  /*11eb0*/  UIADD3 UR48, UR4, 0x800, URZ ;  /* 0x0000080004307890 */ /* 0x000fe4000fffe03f */
[----:B------:R-:W-:Y:S02]  /*11ec0*/  UIADD3 UR44, UR4, 0x802, URZ ;  /* 0x00000802042c7890 */ /* 0x000fe4000fffe03f */
[----:B------:R-:W-:Y:S01]  /*11ed0*/  UIADD3 UR40, UR4, 0x804, URZ ;  /* 0x0000080404287890 */ /* 0x000fe2000fffe03f */
[----:B------:R-:W-:Y:S01]  /*11ee0*/  HGMMA.64x96x16.F32 R24, gdesc[UR8], RZ, !UPT, gsb0 ;  /* 0x01600000081879f0 */ /* 0x000fe2000c0008ff */
[----:B------:R-:W-:Y:S01]  /*11ef0*/  R2UR UR10, R4 ;  /* 0x00000000040a72ca */ /* 0x000fe200000e0000 */
[----:B------:R-:W-:Y:S01]  /*11f00*/  UMOV UR8, UR5 ;  /* 0x0000000500087c82 */ /* 0x000fe20008000000 */
[----:B------:R-:W-:Y:S01]  /*11f10*/  R2UR UR11, R5 ;  /* 0x00000000050b72ca */ /* 0x000fe200000e0000 */
[----:B------:R-:W-:Y:S01]  /*11f20*/  UMOV UR9, 0x40000040 ;  /* 0x4000004000097882 */ /* 0x000fe20000000000 */
[----:B------:R-:W-:Y:S01]  /*11f30*/  IMAD.MOV.U32 R5, RZ, RZ, 0x40000040 ;  /* 0x40000040ff057424 */ /* 0x000fe200078e00ff */
[----:B------:R-:W-:Y:S01]  /*11f40*/  IADD3 R4, R2, 0x4, RZ ;  /* 0x0000000402047810 */ /* 0x000fe20007ffe0ff */
[----:B------:R-:W-:Y:S01]  /*11f50*/  UIADD3 UR5, UR4, 0x4, URZ ;  /* 0x0000000404057890 */ /* 0x000fe2000fffe03f */
[----:B0-----:R-:W-:Y:S01]  /*11f60*/  IMAD.U32 R6, RZ, RZ, UR8 ;  /* 0x00000008ff067e24 */ /* 0x001fe2000f8e00ff */
[----:B------:R-:W-:Y:S01]  /*11f70*/  UIADD3 UR36, UR4, 0x806, URZ ;  /* 0x0000080604247890 */ /* 0x000fe2000fffe03f */
        /* <DEDUP_REMOVED lines=49> */
[----:B0-----:R-:W-:Y:S01]  /*12290*/  MOV R7, UR9 ;  /* 0x0000000900077c02 */ /* 0x001fe20008000f00 */
[----:B------:R-:W-:Y:S02]  /*122a0*/  IMAD.MOV.U32 R5, RZ, RZ, 0x40000040 ;  /* 0x40000040ff057424 */ /* 0x000fe400078e00ff */
[----:B------:R-:W-:Y:S01]  /*122b0*/  IMAD.U32 R6, RZ, RZ, UR8 ;  /* 0x00000008ff067e24 */ /* 0x000fe2000f8e00ff */
[----:B------:R-:W-:-:S02]  /*122c0*/  R2UR UR58, R4 ;  /* 0x00000000043a72ca */ /* 0x000fc400000e0000 */
[----:B------:R-:W-:Y:S01]  /*122d0*/  R2UR UR59, R5 ;  /* 0x00000000053b72ca */ /* 0x000fe200000e0000 */
[----:B------:R-:W-:Y:S01]  /*122e0*/  IMAD.MOV.U32 R5, RZ, RZ, 0x40000040 ;  /* 0x40000040ff057424 */ /* 0x000fe200078e00ff */
[----:B------:R-:W-:Y:S01]  /*122f0*/  IADD3 R4, R2, 0x306, RZ ;  /* 0x0000030602047810 */ /* 0x000fe20007ffe0ff */
[----:B------:R0:W-:Y:S03]  /*12300*/  STL.64 [R1], R6 ;  /* 0x0000000601007387 */ /* 0x0001e60000100a00 */
[----:B------:R-:W-:Y:S01]  /*12310*/  R2UR UR54, R4 ;  /* 0x00000000043672ca */ /* 0x000fe200000e0000 */
[----:B------:R-:W-:Y:S01]  /*12320*/  VIADD R4, R2, 0x600 ;  /* 0x0000060002047836 */ /* 0x000fe20000000000 */
[----:B------:R-:W-:Y:S02]  /*12330*/  R2UR UR55, R5 ;  /* 0x00000000053772ca */ /* 0x000fe400000e0000 */
[----:B------:R-:W-:-:S02]  /*12340*/  MOV R5, 0x40000040 ;  /* 0x4000004000057802 */ /* 0x000fc40000000f00 */
[----:B------:R-:W-:Y:S01]  /*12350*/  R2UR UR50, R4 ;  /* 0x00000000043272ca */ /* 0x000fe200000e0000 */
[----:B------:R-:W-:Y:S01]  /*12360*/  VIADD R4, R2, 0x602 ;  /* 0x0000060202047836 */ /* 0x000fe20000000000 */
[----:B------:R-:W-:Y:S01]  /*12370*/  R2UR UR51, R5 ;  /* 0x00000000053372ca */ /* 0x000fe200000e0000 */
[----:B------:R-:W-:-:S03]  /*12380*/  IMAD.MOV.U32 R5, RZ, RZ, 0x40000040 ;  /* 0x40000040ff057424 */ /* 0x000fc600078e00ff */
[----:B------:R-:W-:Y:S02]  /*12390*/  R2UR UR46, R4 ;  /* 0x00000000042e72ca */ /* 0x000fe400000e0000 */
[----:B------:R-:W-:Y:S01]  /*123a0*/  R2UR UR47, R5 ;  /* 0x00000000052f72ca */ /* 0x000fe200000e0000 */
[----:B------:R-:W-:Y:S01]  /*123b0*/  IMAD.MOV.U32 R5, RZ, RZ, 0x40000040 ;  /* 0x40000040ff057424 */ /* 0x000fe200078e00ff */
[C---:B------:R-:W-:Y:S01]  /*123c0*/  IADD3 R4, R2.reuse, 0x604, RZ ;  /* 0x0000060402047810 */ /* 0x040fe20007ffe0ff */
[----:B------:R-:W-:-:S03]  /*123d0*/  VIADD R2, R2, 0x606 ;  /* 0x0000060602027836 */ /* 0x000fc60000000000 */
[----:B------:R-:W-:Y:S02]  /*123e0*/  R2UR UR42, R4 ;  /* 0x00000000042a72ca */ /* 0x000fe400000e0000 */
[----:B------:R-:W-:Y:S02]  /*123f0*/  R2UR UR43, R5 ;  /* 0x00000000052b72ca */ /* 0x000fe400000e0000 */
[----:B------:R-:W-:Y:S01]  /*12400*/  R2UR UR38, R2 ;  /* 0x00000000022672ca */ /* 0x000fe200000e0000 */
        /* <DEDUP_REMOVED lines=24> */
.L_x_2867:
[----:B------:R-:W0:Y:S01]  /*12590*/  LDC R2, c[0x0][0x448] ;  /* 0x00011200ff027b82 */ /* 0x000e220000000800 */
[----:B------:R-:W-:Y:S01]  /*125a0*/  IMAD.MOV.U32 R7, RZ, RZ, -0x60 ;  /* 0xffffffa0ff077424 */ /* 0x000fe200078e00ff */
[----:B------:R-:W-:Y:S01]  /*125b0*/  ULDC UR4, c[0x0][0x988] ;  /* 0x0002620000047ab9 */ /* 0x000fe20000000800 */
[----:B------:R-:W-:Y:S01]  /*125c0*/  ULDC UR38, c[0x0][0x988] ;  /* 0x0002620000267ab9 */ /* 0x000fe20000000800 */
[----:B------:R-:W-:Y:S01]  /*125d0*/  ULDC UR39, c[0x0][0x988] ;  /* 0x0002620000277ab9 */ /* 0x000fe20000000800 */
[----:B------:R-:W-:Y:S01]  /*125e0*/  IMAD R6, R72, R7, 0x61 ;  /* 0x0000006148067424 */ /* 0x000fe200078e0207 */
[----:B------:R-:W-:Y:S01]  /*125f0*/  BSSY B0, `(.L_x_2868) ;  /* 0x00003f9000007945 */ /* 0x000fe20003800000 */
[----:B------:R-:W-:Y:S02]  /*12600*/  CS2R R86, SRZ ;  /* 0x0000000000567805 */ /* 0x000fe4000001ff00 */
[----:B------:R-:W-:-:S05]  /*12610*/  IMAD R6, R189, -0x2, R6 ;  /* 0xfffffffebd067824 */ /* 0x000fca00078e0206 */
[----:B------:R-:W-:Y:S02]  /*12620*/  IADD3 R6, -R186, R6, R187 ;  /* 0x00000006ba067210 */ /* 0x000fe40007ffe1bb */
[----:B0-----:R-:W-:Y:S01]  /*12630*/  ISETP.NE.AND P1, PT, R2, 0x1, PT ;  /* 0x000000010200780c */ /* 0x001fe20003f25270 */
[----:B------:R-:W-:-:S12]  /*12640*/  IMAD.IADD R2, R190, 0x1, R185 ;  /* 0x00000001be027824 */ /* 0x000fd800078e02b9 */
[----:B------:R-:W0:Y:S08]  /*12650*/  @P1 LDC R3, c[0x0][0x44c] ;  /* 0x00011300ff031b82 */ /* 0x000e300000000800 */
[----:B------:R-:W1:Y:S01]  /*12660*/  @P1 LDC R4, c[0x0][0x450] ;  /* 0x00011400ff041b82 */ /* 0x000e620000000800 */
[----:B0-----:R-:W-:-:S05]  /*12670*/  @P1 IMAD.HI.U32 R3, R2, R3, RZ ;  /* 0x0000000302031227 */ /* 0x001fca00078e00ff */
[----:B-1----:R-:W-:Y:S01]  /*12680*/  @P1 SHF.R.U32.HI R2, RZ, R4, R3 ;  /* 0x00000004ff021219 */ /* 0x002fe20000011603 */
[----:B------:R-:W-:-:S04]  /*12690*/  IMAD R3, R72, -0x60, R187 ;  /* 0xffffffa048037824 */ /* 0x000fc800078e02bb */
[----:B------:R-:W0:Y:S01]  /*126a0*/  SHFL.IDX PT, R5, R2, 0x1, 0x1c1f ;  /* 0x003c1f0002057f89 */ /* 0x000e2200000e0000 */
[----:B------:R-:W-:-:S03]  /*126b0*/  IADD3 R4, R3, 0x60, RZ ;  /* 0x0000006003047810 */ /* 0x000fc60007ffe0ff */
[----:B------:R-:W1:Y:S02]  /*126c0*/  SHFL.IDX PT, R2, R2, RZ, 0x1c1f ;  /* 0x001c1fff02027589 */ /* 0x000e6400000e0000 */
[----:B------:R-:W-:-:S05]  /*126d0*/  IMAD R3, R189, -0x2, R4 ;  /* 0xfffffffebd037824 */ /* 0x000fca00078e0204 */
        /* <DEDUP_REMOVED lines=89> */
[----:B0-----:R-:W-:Y:S02]  /*12c70*/  FMNMX.FTZ R11, R10, R11, !PT ;  /* 0x0000000b0a0b7209 */ /* 0x001fe40007810000 */
[----:B------:R-:W-:Y:S02]  /*12c80*/  ISETP.GT.AND P4, PT, R34, 0x18, PT ;  /* 0x000000182200780c */ /* 0x000fe40003f84270 */
[----:B------:R-:W-:Y:S01]  /*12c90*/  FSEL R33, R33, -INF , P2 ;  /* 0xff80000021217808 */ /* 0x000fe20001000000 */
[----:B------:R-:W0:Y:S01]  /*12ca0*/  SHFL.BFLY PT, R42, R11, 0x1, 0x1f ;  /* 0x0c201f000b2a7f89 */ /* 0x000e2200000e0000 */
[----:B------:R-:W-:-:S02]  /*12cb0*/  FMNMX.FTZ R6, R13, R6, !PT ;  /* 0x000000060d067209 */ /* 0x000fc40007810000 */
[----:B------:R-:W-:Y:S02]  /*12cc0*/  ISETP.GT.AND P2, PT, R34, 0x19, PT ;  /* 0x000000192200780c */ /* 0x000fe40003f44270 */
[----:B------:R-:W-:Y:S02]  /*12cd0*/  FSEL R15, R36, -INF , P4 ;  /* 0xff800000240f7808 */ /* 0x000fe40002000000 */
[----:B------:R-:W-:Y:S02]  /*12ce0*/  FMNMX.FTZ R6, R33, R6, !PT ;  /* 0x0000000621067209 */ /* 0x000fe40007810000 */
[----:B------:R-:W-:Y:S02]  /*12cf0*/  FSEL R37, R37, -INF , P2 ;  /* 0xff80000025257808 */ /* 0x000fe40001000000 */
[----:B------:R-:W-:Y:S02]  /*12d00*/  FMNMX.FTZ R6, R15, R6, !PT ;  /* 0x000000060f067209 */ /* 0x000fe40007810000 */
[----:B------:R-:W-:-:S02]  /*12d10*/  ISETP.GT.AND P2, PT, R34, 0x21, PT ;  /* 0x000000212200780c */ /* 0x000fc40003f44270 */
[----:B------:R-:W-:Y:S02]  /*12d20*/  FMNMX.FTZ R6, R37, R6, !PT ;  /* 0x0000000625067209 */ /* 0x000fe40007810000 */
[----:B------:R-:W-:Y:S02]  /*12d30*/  FSEL R41, R41, -INF , P2 ;  /* 0xff80000029297808 */ /* 0x000fe40001000000 */
[----:B------:R-:W-:-:S04]  /*12d40*/  ISETP.GT.AND P2, PT, R34, 0x29, PT ;  /* 0x000000292200780c */ /* 0x000fc80003f44270 */
[----:B------:R-:W-:Y:S02]  /*12d50*/  FSEL R45, R45, -INF , P2 ;  /* 0xff8000002d2d7808 */ /* 0x000fe40001000000 */
[----:B0-----:R-:W-:Y:S02]  /*12d60*/  FMNMX.FTZ R3, R11, R42, !PT ;  /* 0x0000002a0b037209 */ /* 0x001fe40007810000 */
[C---:B------:R-:W-:Y:S02]  /*12d70*/  ISETP.GT.AND P2, PT, R34.reuse, 0x31, PT ;  /* 0x000000312200780c */ /* 0x040fe40003f44270 */
[C---:B------:R-:W-:Y:S01]  /*12d80*/  FSETP.NEU.FTZ.AND P3, PT, R3.reuse, -INF , PT ;  /* 0xff8000000300780b */ /* 0x040fe20003f7d000 */
[----:B------:R-:W-:Y:S01]  /*12d90*/  FMUL.FTZ R11, R3, R2 ;  /* 0x00000002030b7220 */ /* 0x000fe20000410000 */
[----:B------:R-:W-:Y:S02]  /*12da0*/  FSEL R51, R49, -INF , P2 ;  /* 0xff80000031337808 */ /* 0x000fe40001000000 */
[----:B------:R-:W-:-:S02]  /*12db0*/  ISETP.GT.AND P2, PT, R34, 0x39, PT ;  /* 0x000000392200780c */ /* 0x000fc40003f44270 */
[----:B------:R-:W-:Y:S02]  /*12dc0*/  FSEL R11, R11, RZ, P3 ;  /* 0x000000ff0b0b7208 */ /* 0x000fe40001800000 */
[----:B------:R-:W-:Y:S02]  /*12dd0*/  ISETP.GT.AND P3, PT, R34, 0x20, PT ;  /* 0x000000202200780c */ /* 0x000fe40003f64270 */
[----:B------:R-:W-:Y:S01]  /*12de0*/  FSEL R53, R53, -INF , P2 ;  /* 0xff80000035357808 */ /* 0x000fe20001000000 */
[-CC-:B------:R-:W-:Y:S01]  /*12df0*/  FFMA.FTZ R149, R7, R2.reuse, -R11.reuse ;  /* 0x0000000207957223 */ /* 0x180fe2000001080b */
[----:B------:R-:W-:Y:S01]  /*12e00*/  FSEL R25, R40, -INF , P3 ;  /* 0xff80000028197808 */ /* 0x000fe20001800000 */
[-CC-:B------:R-:W-:Y:S01]  /*12e10*/  FFMA.FTZ R151, R5, R2.reuse, -R11.reuse ;  /* 0x0000000205977223 */ /* 0x180fe2000001080b */
[----:B------:R-:W-:Y:S01]  /*12e20*/  ISETP.GT.AND P3, PT, R34, 0x28, PT ;  /* 0x000000282200780c */ /* 0x000fe20003f64270 */
[--C-:B------:R-:W-:Y:S01]  /*12e30*/  FFMA.FTZ R155, R38, R2, -R11.reuse ;  /* 0x00000002269b7223 */ /* 0x100fe2000001080b */
[----:B------:R-:W-:Y:S01]  /*12e40*/  FMNMX.FTZ R10, R25, R6, !PT ;  /* 0x00000006190a7209 */ /* 0x000fe20007810000 */
[----:B------:R-:W0:Y:S01]  /*12e50*/  @P1 LDC R38, c[0x0][0x44c] ;  /* 0x00011300ff261b82 */ /* 0x000e220000000800 */
[----:B------:R-:W-:Y:S01]  /*12e60*/  FSEL R35, R44, -INF , P3 ;  /* 0xff8000002c237808 */ /* 0x000fe20001800000 */
[--C-:B------:R-:W-:Y:S01]  /*12e70*/  FFMA.FTZ R145, R9, R2, -R11.reuse ;  /* 0x0000000209917223 */ /* 0x100fe2000001080b */
[----:B------:R-:W-:Y:S01]  /*12e80*/  FMNMX.FTZ R10, R41, R10, !PT ;  /* 0x0000000a290a7209 */ /* 0x000fe20007810000 */
[-CC-:B------:R-:W-:Y:S01]  /*12e90*/  FFMA.FTZ R157, R74, R2.reuse, -R11.reuse ;  /* 0x000000024a9d7223 */ /* 0x180fe2000001080b */
[----:B------:R-:W-:Y:S01]  /*12ea0*/  ISETP.GT.AND P3, PT, R34, 0x30, PT ;  /* 0x000000302200780c */ /* 0x000fe20003f64270 */
[--C-:B------:R-:W-:Y:S01]  /*12eb0*/  FFMA.FTZ R76, R76, R2, -R11.reuse ;  /* 0x000000024c4c7223 */ /* 0x100fe2000001080b */
[----:B------:R-:W-:Y:S01]  /*12ec0*/  FMNMX.FTZ R10, R35, R10, !PT ;  /* 0x0000000a230a7209 */ /* 0x000fe20007810000 */
[----:B------:R-:W1:Y:S01]  /*12ed0*/  @P1 LDC R9, c[0x0][0x450] ;  /* 0x00011400ff091b82 */ /* 0x000e620000000800 */
[----:B------:R-:W-:Y:S01]  /*12ee0*/  FSEL R39, R48, -INF , P3 ;  /* 0xff80000030277808 */ /* 0x000fe20001800000 */
[--C-:B------:R-:W-:Y:S01]  /*12ef0*/  FFMA.FTZ R159, R78, R2, -R11.reuse ;  /* 0x000000024e9f7223 */ /* 0x100fe2000001080b */
[----:B------:R-:W-:Y:S01]  /*12f00*/  FMNMX.FTZ R10, R45, R10, !PT ;  /* 0x0000000a2d0a7209 */ /* 0x000fe20007810000 */
[----:B------:R-:W-:Y:S01]  /*12f10*/  MUFU.EX2 R157, R157 ;  /* 0x0000009d009d7308 */ /* 0x000fe20000000800 */
[----:B------:R-:W-:Y:S01]  /*12f20*/  ISETP.GT.AND P3, PT, R34, 0x38, PT ;  /* 0x000000382200780c */ /* 0x000fe20003f64270 */
[--C-:B------:R-:W-:Y:S01]  /*12f30*/  FFMA.FTZ R80, R80, R2, -R11.reuse ;  /* 0x0000000250507223 */ /* 0x100fe2000001080b */
[----:B------:R-:W-:Y:S01]  /*12f40*/  FMNMX.FTZ R24, R39, R10, !PT ;  /* 0x0000000a27187209 */ /* 0x000fe20007810000 */
[-CC-:B------:R-:W-:Y:S01]  /*12f50*/  FFMA.FTZ R153, R82, R2.reuse, -R11.reuse ;  /* 0x0000000252997223 */ /* 0x180fe2000001080b */
[----:B------:R-:W-:Y:S01]  /*12f60*/  FSEL R49, R52, -INF , P3 ;  /* 0xff80000034317808 */ /* 0x000fe20001800000 */
[--C-:B------:R-:W-:Y:S01]  /*12f70*/  FFMA.FTZ R84, R84, R2, -R11.reuse ;  /* 0x0000000254547223 */ /* 0x100fe2000001080b */
[----:B------:R-:W-:Y:S01]  /*12f80*/  FMNMX.FTZ R24, R51, R24, !PT ;  /* 0x0000001833187209 */ /* 0x000fe20007810000 */
[----:B------:R-:W2:Y:S01]  /*12f90*/  MUFU.EX2 R6, R76 ;  /* 0x0000004c00067308 */ /* 0x000ea20000000800 */
[----:B------:R-:W-:Y:S01]  /*12fa0*/  ISETP.GT.AND P3, PT, R34, 0x40, PT ;  /* 0x000000402200780c */ /* 0x000fe20003f64270 */
[--C-:B------:R-:W-:Y:S01]  /*12fb0*/  FFMA.FTZ R12, R12, R2, -R11.reuse ;  /* 0x000000020c0c7223 */ /* 0x100fe2000001080b */
[----:B------:R-:W-:Y:S01]  /*12fc0*/  FMNMX.FTZ R24, R49, R24, !PT ;  /* 0x0000001831187209 */ /* 0x000fe20007810000 */
[-CC-:B------:R-:W-:Y:S01]  /*12fd0*/  FFMA.FTZ R32, R47, R2.reuse, -R11.reuse ;  /* 0x000000022f207223 */ /* 0x180fe2000001080b */
[----:B------:R-:W-:Y:S01]  /*12fe0*/  ISETP.GT.AND P2, PT, R34, 0x41, PT ;  /* 0x000000412200780c */ /* 0x000fe20003f44270 */
[--C-:B------:R-:W-:Y:S01]  /*12ff0*/  FFMA.FTZ R147, R54, R2, -R11.reuse ;  /* 0x0000000236937223 */ /* 0x100fe2000001080b */
[----:B------:R-:W-:Y:S01]  /*13000*/  FSEL R55, R56, -INF , P3 ;  /* 0xff80000038377808 */ /* 0x000fe20001800000 */
[----:B------:R-:W3:Y:S01]  /*13010*/  MUFU.EX2 R159, R159 ;  /* 0x0000009f009f7308 */ /* 0x000ee20000000800 */
[----:B------:R-:W-:Y:S01]  /*13020*/  FMNMX.FTZ R24, R53, R24, !PT ;  /* 0x0000001835187209 */ /* 0x000fe20007810000 */
[-CC-:B-----5:R-:W-:Y:S01]  /*13030*/  FFMA.FTZ R141, R58, R2.reuse, -R11.reuse ;  /* 0x000000023a8d7223 */ /* 0x1a0fe2000001080b */
[----:B------:R-:W-:Y:S01]  /*13040*/  ISETP.GT.AND P3, PT, R34, 0x48, PT ;  /* 0x000000482200780c */ /* 0x000fe20003f64270 */
[-CC-:B------:R-:W-:Y:S01]  /*13050*/  FFMA.FTZ R143, R62, R2.reuse, -R11.reuse ;  /* 0x000000023e8f7223 */ /* 0x180fe2000001080b */
[----:B------:R-:W-:Y:S01]  /*13060*/  FSEL R57, R57, -INF , P2 ;  /* 0xff80000039397808 */ /* 0x000fe20001000000 */
[--C-:B------:R-:W-:Y:S01]  /*13070*/  FFMA.FTZ R137, R66, R2, -R11.reuse ;  /* 0x0000000242897223 */ /* 0x100fe2000001080b */
[----:B------:R-:W-:Y:S01]  /*13080*/  FMNMX.FTZ R28, R55, R24, !PT ;  /* 0x00000018371c7209 */ /* 0x000fe20007810000 */
[----:B------:R4:W3:Y:S01]  /*13090*/  MUFU.EX2 R10, R80 ;  /* 0x00000050000a7308 */ /* 0x0008e20000000800 */
[----:B------:R-:W-:Y:S01]  /*130a0*/  ISETP.GT.AND P2, PT, R34, 0x49, PT ;  /* 0x000000492200780c */ /* 0x000fe20003f44270 */
[-CC-:B------:R-:W-:Y:S01]  /*130b0*/  FFMA.FTZ R26, R26, R2.reuse, -R11.reuse ;  /* 0x000000021a1a7223 */ /* 0x180fe2000001080b */
[----:B------:R-:W-:Y:S01]  /*130c0*/  FSEL R59, R60, -INF , P3 ;  /* 0xff8000003c3b7808 */ /* 0x000fe20001800000 */
[----:B------:R-:W-:Y:S01]  /*130d0*/  FFMA.FTZ R139, R70, R2, -R11 ;  /* 0x00000002468b7223 */ /* 0x000fe2000001080b */
[----:B------:R-:W-:-:S02]  /*130e0*/  FMNMX.FTZ R28, R57, R28, !PT ;  /* 0x0000001c391c7209 */ /* 0x000fc40007810000 */
[----:B------:R-:W-:Y:S02]  /*130f0*/  CS2R R82, SRZ ;  /* 0x0000000000527805 */ /* 0x000fe4000001ff00 */
[----:B------:R-:W-:Y:S01]  /*13100*/  ISETP.GT.AND P3, PT, R34, 0x50, PT ;  /* 0x000000502200780c */ /* 0x000fe20003f64270 */
[----:B------:R-:W3:Y:S01]  /*13110*/  MUFU.EX2 R153, R153 ;  /* 0x0000009900997308 */ /* 0x000ee20000000800 */
[----:B------:R-:W-:Y:S02]  /*13120*/  FSEL R61, R61, -INF , P2 ;  /* 0xff8000003d3d7808 */ /* 0x000fe40001000000 */
[----:B----4-:R-:W-:Y:S02]  /*13130*/  CS2R R80, SRZ ;  /* 0x0000000000507805 */ /* 0x010fe4000001ff00 */
[----:B------:R-:W-:Y:S02]  /*13140*/  FMNMX.FTZ R28, R59, R28, !PT ;  /* 0x0000001c3b1c7209 */ /* 0x000fe40007810000 */
[----:B------:R-:W-:-:S02]  /*13150*/  CS2R R78, SRZ ;  /* 0x00000000004e7805 */ /* 0x000fc4000001ff00 */
[----:B------:R-:W-:Y:S02]  /*13160*/  ISETP.GT.AND P2, PT, R34, 0x51, PT ;  /* 0x000000512200780c */ /* 0x000fe40003f44270 */
[----:B------:R-:W-:Y:S02]  /*13170*/  CS2R R76, SRZ ;  /* 0x00000000004c7805 */ /* 0x000fe4000001ff00 */
[----:B------:R-:W-:Y:S01]  /*13180*/  FSEL R63, R64, -INF , P3 ;  /* 0xff800000403f7808 */ /* 0x000fe20001800000 */
[----:B------:R4:W3:Y:S01]  /*13190*/  MUFU.EX2 R24, R84 ;  /* 0x0000005400187308 */ /* 0x0008e20000000800 */
[----:B------:R-:W-:Y:S02]  /*131a0*/  FMNMX.FTZ R28, R61, R28, !PT ;  /* 0x0000001c3d1c7209 */ /* 0x000fe40007810000 */
[----:B------:R-:W-:Y:S02]  /*131b0*/  CS2R R74, SRZ ;  /* 0x00000000004a7805 */ /* 0x000fe4000001ff00 */
[----:B------:R-:W-:-:S02]  /*131c0*/  ISETP.GT.AND P3, PT, R34, 0x58, PT ;  /* 0x000000582200780c */ /* 0x000fc40003f64270 */
[----:B------:R-:W-:Y:S02]  /*131d0*/  CS2R R46, SRZ ;  /* 0x00000000002e7805 */ /* 0x000fe4000001ff00 */
[----:B------:R-:W-:Y:S02]  /*131e0*/  FSEL R65, R65, -INF , P2 ;  /* 0xff80000041417808 */ /* 0x000fe40001000000 */
[----:B------:R-:W-:Y:S01]  /*131f0*/  FMNMX.FTZ R28, R63, R28, !PT ;  /* 0x0000001c3f1c7209 */ /* 0x000fe20007810000 */
[----:B------:R-:W3:Y:S01]  /*13200*/  MUFU.EX2 R155, R155 ;  /* 0x0000009b009b7308 */ /* 0x000ee20000000800 */
[----:B------:R-:W-:Y:S01]  /*13210*/  ISETP.GT.AND P2, PT, R34, 0x59, PT ;  /* 0x000000592200780c */ /* 0x000fe20003f44270 */
[----:B------:R-:W-:Y:S01]  /*13220*/  FFMA.FTZ R34, R4, R2, -R11 ;  /* 0x0000000204227223 */ /* 0x000fe2000001080b */
[----:B------:R-:W-:Y:S02]  /*13230*/  FSEL R67, R68, -INF , P3 ;  /* 0xff80000044437808 */ /* 0x000fe40001800000 */
[----:B----4-:R-:W-:-:S02]  /*13240*/  CS2R R84, SRZ ;  /* 0x0000000000547805 */ /* 0x010fc4000001ff00 */
[----:B------:R-:W-:Y:S02]  /*13250*/  FMNMX.FTZ R28, R65, R28, !PT ;  /* 0x0000001c411c7209 */ /* 0x000fe40007810000 */
[----:B------:R-:W-:Y:S01]  /*13260*/  FSEL R69, R69, -INF , P2 ;  /* 0xff80000045457808 */ /* 0x000fe20001000000 */
[----:B------:R-:W-:Y:S01]  /*13270*/  MUFU.EX2 R12, R12 ;  /* 0x0000000c000c7308 */ /* 0x000fe20000000800 */
[----:B------:R-:W-:-:S04]  /*13280*/  FMNMX.FTZ R28, R67, R28, !PT ;  /* 0x0000001c431c7209 */ /* 0x000fc80007810000 */
[----:B------:R-:W-:Y:S01]  /*13290*/  FMNMX.FTZ R7, R69, R28, !PT ;  /* 0x0000001c45077209 */ /* 0x000fe20007810000 */
[--C-:B------:R-:W-:Y:S01]  /*132a0*/  FFMA.FTZ R28, R43, R2, -R11.reuse ;  /* 0x000000022b1c7223 */ /* 0x100fe2000001080b */
[----:B------:R-:W-:Y:S01]  /*132b0*/  CS2R R42, SRZ ;  /* 0x00000000002a7805 */ /* 0x000fe2000001ff00 */
[----:B------:R-:W-:Y:S02]  /*132c0*/  MUFU.EX2 R149, R149 ;  /* 0x0000009500957308 */ /* 0x000fe40000000800 */
[----:B------:R-:W4:Y:S06]  /*132d0*/  SHFL.BFLY PT, R36, R7, 0x2, 0x1f ;  /* 0x0c401f0007247f89 */ /* 0x000f2c00000e0000 */
[----:B------:R-:W-:Y:S08]  /*132e0*/  MUFU.EX2 R28, R28 ;  /* 0x0000001c001c7308 */ /* 0x000ff00000000800 */
[----:B------:R-:W-:Y:S08]  /*132f0*/  MUFU.EX2 R151, R151 ;  /* 0x0000009700977308 */ /* 0x000ff00000000800 */
[----:B------:R-:W-:Y:S01]  /*13300*/  MUFU.EX2 R32, R32 ;  /* 0x0000002000207308 */ /* 0x000fe20000000800 */
[----:B----4-:R-:W-:Y:S01]  /*13310*/  FMNMX.FTZ R5, R7, R36, !PT ;  /* 0x0000002407057209 */ /* 0x010fe20007810000 */
[-CC-:B------:R-:W-:Y:S01]  /*13320*/  FFMA.FTZ R36, R14, R2.reuse, -R11.reuse ;  /* 0x000000020e247223 */ /* 0x180fe2000001080b */
[-CC-:B------:R-:W-:Y:S01]  /*13330*/  FFMA.FTZ R14, R20, R2.reuse, -R11.reuse ;  /* 0x00000002140e7223 */ /* 0x180fe2000001080b */
[----:B------:R-:W-:Y:S01]  /*13340*/  FFMA.FTZ R20, R30, R2, -R11 ;  /* 0x000000021e147223 */ /* 0x000fe2000001080b */
[----:B------:R-:W-:Y:S01]  /*13350*/  VIADD R7, R0, 0x2a840 ;  /* 0x0002a84000077836 */ /* 0x000fe20000000000 */
[----:B------:R-:W4:Y:S01]  /*13360*/  SHFL.BFLY PT, R4, R5, 0x1, 0x1f ;  /* 0x0c201f0005047f89 */ /* 0x000f2200000e0000 */
[----:B0-----:R-:W-:-:S04]  /*13370*/  @P1 IMAD.HI.U32 R0, R185, R38, RZ ;  /* 0x00000026b9001227 */ /* 0x001fc800078e00ff */
[----:B--2---:R-:W-:Y:S01]  /*13380*/  FADD.FTZ R38, R157, R6 ;  /* 0x000000069d267221 */ /* 0x004fe20000010000 */
[----:B------:R-:W-:Y:S01]  /*13390*/  MUFU.EX2 R145, R145 ;  /* 0x0000009100917308 */ /* 0x000fe20000000800 */
[----:B------:R-:W-:Y:S01]  /*133a0*/  PRMT R7, R178, 0x654, R7 ;  /* 0x00000654b2077816 */ /* 0x000fe20000000007 */
[----:B------:R-:W-:Y:S01]  /*133b0*/  FFMA.FTZ R11, R71, R2, -R11 ;  /* 0x00000002470b7223 */ /* 0x000fe2000001080b */
[----:B------:R-:W-:Y:S02]  /*133c0*/  F2FP.F16.F32.PACK_AB R157, R6, R157 ;  /* 0x0000009d069d723e */ /* 0x000fe400000000ff */
[----:B------:R-:W-:Y:S01]  /*133d0*/  CS2R R70, SRZ ;  /* 0x0000000000467805 */ /* 0x000fe2000001ff00 */
[----:B------:R0:W-:Y:S02]  /*133e0*/  SYNCS.ARRIVE.TRANS64.RED.A1T0 RZ, [R7+URZ], RZ ;  /* 0x000000ff07ff79a7 */ /* 0x0001e4000810043f */
[----:B------:R-:W-:Y:S08]  /*133f0*/  MUFU.EX2 R34, R34 ;  /* 0x0000002200227308 */ /* 0x000ff00000000800 */
[----:B------:R-:W-:Y:S01]  /*13400*/  MUFU.EX2 R147, R147 ;  /* 0x0000009300937308 */ /* 0x000fe20000000800 */
[----:B----4-:R-:W-:-:S07]  /*13410*/  FMNMX.FTZ R4, R5, R4, !PT ;  /* 0x0000000405047209 */ /* 0x010fce0007810000 */
[----:B------:R-:W-:Y:S01]  /*13420*/  MUFU.EX2 R36, R36 ;  /* 0x0000002400247308 */ /* 0x000fe20000000800 */
[C---:B------:R-:W-:Y:S01]  /*13430*/  FSETP.NEU.FTZ.AND P2, PT, R4.reuse, -INF , PT ;  /* 0xff8000000400780b */ /* 0x040fe20003f5d000 */
[----:B------:R-:W-:-:S05]  /*13440*/  FMUL.FTZ R5, R4, R2 ;  /* 0x0000000204057220 */ /* 0x000fca0000410000 */
[----:B------:R-:W-:Y:S01]  /*13450*/  FSEL R30, R5, RZ, P2 ;  /* 0x000000ff051e7208 */ /* 0x000fe20001000000 */
[----:B------:R-:W-:Y:S04]  /*13460*/  MUFU.EX2 R141, R141 ;  /* 0x0000008d008d7308 */ /* 0x000fe80000000800 */
        /* <DEDUP_REMOVED lines=8> */
[----:B------:R-:W-:Y:S01]  /*134f0*/  MOV R27, R185 ;  /* 0x000000b9001b7202 */ /* 0x000fe20000000f00 */
[-C--:B------:R-:W-:Y:S01]  /*13500*/  FFMA.FTZ R37, R37, R2.reuse, -R30 ;  /* 0x0000000225257223 */ /* 0x080fe2000001081e */
[----:B-1----:R-:W-:Y:S01]  /*13510*/  @P1 SHF.R.U32.HI R27, RZ, R9, R0 ;  /* 0x00000009ff1b1219 */ /* 0x002fe20000011600 */
[----:B---3--:R-:W-:Y:S01]  /*13520*/  FADD.FTZ R9, R159, R38 ;  /* 0x000000269f097221 */ /* 0x008fe20000010000 */
        /* <DEDUP_REMOVED lines=10> */
[----:B------:R-:W0:Y:S01]  /*135d0*/  MUFU.EX2 R21, R21 ;  /* 0x0000001500157308 */ /* 0x000e220000000800 */
[----:B------:R-:W-:Y:S01]  /*135e0*/  FADD.FTZ R38, R24, R9 ;  /* 0x0000000918267221 */ /* 0x000fe20000010000 */
[----:B------:R-:W-:Y:S01]  /*135f0*/  IADD3 R27, R27, R187, -R186 ;  /* 0x000000bb1b1b7210 */ /* 0x000fe20007ffe8ba */
[-CC-:B------:R-:W-:Y:S01]  /*13600*/  FFMA.FTZ R53, R53, R2.reuse, -R30.reuse ;  /* 0x0000000235357223 */ /* 0x180fe2000001081e */
[-C--:B------:R-:W-:Y:S01]  /*13610*/  FFMA.FTZ R55, R55, R2.reuse, -R30 ;  /* 0x0000000237377223 */ /* 0x080fe2000001081e */
[----:B------:R-:W-:Y:S01]  /*13620*/  FADD.FTZ R9, R155, R38 ;  /* 0x000000269b097221 */ /* 0x000fe20000010000 */
[-CC-:B------:R-:W-:Y:S01]  /*13630*/  FFMA.FTZ R57, R57, R2.reuse, -R30.reuse ;  /* 0x0000000239397223 */ /* 0x180fe2000001081e */
[-CC-:B------:R-:W-:Y:S01]  /*13640*/  FFMA.FTZ R59, R59, R2.reuse, -R30.reuse ;  /* 0x000000023b3b7223 */ /* 0x180fe2000001081e */
[----:B------:R2:W3:Y:S01]  /*13650*/  MUFU.EX2 R158, R29 ;  /* 0x0000001d009e7308 */ /* 0x0004e20000000800 */
        /* <DEDUP_REMOVED lines=8> */
[----:B0-----:R-:W-:Y:S01]  /*136e0*/  FADD.FTZ R7, R21, R0 ;  /* 0x0000000015077221 */ /* 0x001fe20000010000 */
[----:B------:R-:W-:Y:S01]  /*136f0*/  FADD.FTZ R38, R28, R9 ;  /* 0x000000091c267221 */ /* 0x000fe20000010000 */
[----:B--2---:R-:W-:-:S04]  /*13700*/  IMAD.HI R29, R27, 0x2aaaaaab, RZ ;  /* 0x2aaaaaab1b1d7827 */ /* 0x004fc800078e02ff */
[-CC-:B------:R-:W-:Y:S01]  /*13710*/  FFMA.FTZ R67, R67, R2.reuse, -R30.reuse ;  /* 0x0000000243437223 */ /* 0x180fe2000001081e */
[----:B------:R-:W-:Y:S01]  /*13720*/  FFMA.FTZ R30, R69, R2, -R30 ;  /* 0x00000002451e7223 */ /* 0x000fe2000001081e */
[----:B------:R-:W-:Y:S01]  /*13730*/  FADD.FTZ R27, R151, R38 ;  /* 0x00000026971b7221 */ /* 0x000fe20000010000 */
[----:B------:R-:W-:Y:S01]  /*13740*/  F2FP.F16.F32.PACK_AB R159, R10, R159 ;  /* 0x0000009f0a9f723e */ /* 0x000fe200000000ff */
[----:B------:R-:W0:Y:S01]  /*13750*/  MUFU.EX2 R152, R33 ;  /* 0x0000002100987308 */ /* 0x000e220000000800 */
[----:B---3--:R-:W-:Y:S01]  /*13760*/  FADD.FTZ R0, R158, R7 ;  /* 0x000000079e007221 */ /* 0x008fe20000010000 */
[----:B------:R-:W-:Y:S01]  /*13770*/  FADD.FTZ R6, R32, R27 ;  /* 0x0000001b20067221 */ /* 0x000fe20000010000 */
[----:B------:R-:W-:Y:S02]  /*13780*/  SHF.R.U32.HI R40, RZ, 0x1f, R29 ;  /* 0x0000001fff287819 */ /* 0x000fe4000001161d */
[----:B------:R-:W-:Y:S02]  /*13790*/  CS2R R68, SRZ ;  /* 0x0000000000447805 */ /* 0x000fe4000001ff00 */
[----:B------:R-:W-:Y:S01]  /*137a0*/  F2FP.F16.F32.PACK_AB R153, R24, R153 ;  /* 0x000000991899723e */ /* 0x000fe200000000ff */
[----:B------:R-:W-:Y:S01]  /*137b0*/  FADD.FTZ R27, R145, R6 ;  /* 0x00000006911b7221 */ /* 0x000fe20000010000 */
[----:B------:R-:W-:Y:S01]  /*137c0*/  LEA.HI.SX32 R9, R29, R40, 0x1c ;  /* 0x000000281d097211 */ /* 0x000fe200078fe2ff */
[----:B------:R-:W2:Y:S01]  /*137d0*/  MUFU.EX2 R15, R15 ;  /* 0x0000000f000f7308 */ /* 0x000ea20000000800 */
[----:B-1----:R-:W-:Y:S01]  /*137e0*/  FADD.FTZ R7, R13, R0 ;  /* 0x000000000d077221 */ /* 0x002fe20000010000 */
[----:B------:R-:W-:Y:S01]  /*137f0*/  FADD.FTZ R6, R34, R27 ;  /* 0x0000001b22067221 */ /* 0x000fe20000010000 */
[----:B------:R-:W-:-:S02]  /*13800*/  VIMNMX R9, RZ, R9, !PT ;  /* 0x00000009ff097248 */ /* 0x000fc40007fe0100 */
[----:B------:R-:W-:Y:S01]  /*13810*/  F2FP.F16.F32.PACK_AB R149, R28, R149 ;  /* 0x000000951c95723e */ /* 0x000fe200000000ff */
[----:B------:R-:W-:Y:S01]  /*13820*/  FADD.FTZ R27, R147, R6 ;  /* 0x00000006931b7221 */ /* 0x000fe20000010000 */
[----:B------:R-:W-:Y:S01]  /*13830*/  F2FP.F16.F32.PACK_AB R151, R32, R151 ;  /* 0x000000972097723e */ /* 0x000fe200000000ff */
[----:B------:R1:W3:Y:S01]  /*13840*/  MUFU.EX2 R154, R37 ;  /* 0x00000025009a7308 */ /* 0x0002e20000000800 */
[----:B0-----:R-:W-:Y:S01]  /*13850*/  FADD.FTZ R0, R152, R7 ;  /* 0x0000000798007221 */ /* 0x001fe20000010000 */
[----:B------:R-:W-:Y:S01]  /*13860*/  FADD.FTZ R6, R36, R27 ;  /* 0x0000001b24067221 */ /* 0x000fe20000010000 */
[----:B------:R-:W-:Y:S02]  /*13870*/  F2FP.F16.F32.PACK_AB R145, R34, R145 ;  /* 0x000000912291723e */ /* 0x000fe400000000ff */
[----:B------:R-:W-:Y:S02]  /*13880*/  CS2R R32, SRZ ;  /* 0x0000000000207805 */ /* 0x000fe4000001ff00 */
[----:B------:R-:W-:-:S02]  /*13890*/  F2FP.F16.F32.PACK_AB R147, R36, R147 ;  /* 0x000000932493723e */ /* 0x000fc400000000ff */
[----:B------:R-:W-:Y:S02]  /*138a0*/  CS2R R28, SRZ ;  /* 0x00000000001c7805 */ /* 0x000fe4000001ff00 */
[----:B------:R-:W-:Y:S01]  /*138b0*/  F2FP.F16.F32.PACK_AB R155, R12, R155 ;  /* 0x0000009b0c9b723e */ /* 0x000fe200000000ff */
[----:B------:R-:W0:Y:S01]  /*138c0*/  MUFU.EX2 R25, R25 ;  /* 0x0000001900197308 */ /* 0x000e220000000800 */
[----:B--2---:R-:W-:Y:S01]  /*138d0*/  FADD.FTZ R7, R15, R0 ;  /* 0x000000000f077221 */ /* 0x004fe20000010000 */
[----:B------:R-:W-:Y:S02]  /*138e0*/  F2FP.F16.F32.PACK_AB R158, R158, R21 ;  /* 0x000000159e9e723e */ /* 0x000fe400000000ff */
[----:B-1----:R-:W-:Y:S02]  /*138f0*/  CS2R R36, SRZ ;  /* 0x0000000000247805 */ /* 0x002fe4000001ff00 */
[----:B------:R-:W-:Y:S02]  /*13900*/  F2FP.F16.F32.PACK_AB R152, R152, R13 ;  /* 0x0000000d9898723e */ /* 0x000fe400000000ff */
[----:B------:R1:W2:Y:S01]  /*13910*/  MUFU.EX2 R148, R41 ;  /* 0x0000002900947308 */ /* 0x0002a20000000800 */
[C---:B---3--:R-:W-:Y:S01]  /*13920*/  FADD.FTZ R0, R154.reuse, R7 ;  /* 0x000000079a007221 */ /* 0x048fe20000010000 */
[----:B------:R-:W-:-:S06]  /*13930*/  F2FP.F16.F32.PACK_AB R154, R154, R15 ;  /* 0x0000000f9a9a723e */ /* 0x000fcc00000000ff */
[----:B------:R-:W3:Y:S01]  /*13940*/  MUFU.EX2 R35, R35 ;  /* 0x0000002300237308 */ /* 0x000ee20000000800 */
[----:B0-----:R-:W-:Y:S01]  /*13950*/  FADD.FTZ R7, R25, R0 ;  /* 0x0000000019077221 */ /* 0x001fe20000010000 */
[----:B-1----:R-:W-:-:S06]  /*13960*/  CS2R R40, SRZ ;  /* 0x0000000000287805 */ /* 0x002fcc000001ff00 */
        /* <DEDUP_REMOVED lines=21> */
[----:B------:R-:W0:Y:S01]  /*13ac0*/  MUFU.EX2 R14, R14 ;  /* 0x0000000e000e7308 */ /* 0x000e220000000800 */
[C---:B--2---:R-:W-:Y:S01]  /*13ad0*/  FADD.FTZ R0, R146.reuse, R7 ;  /* 0x0000000792007221 */ /* 0x044fe20000010000 */
[----:B------:R-:W-:Y:S01]  /*13ae0*/  FADD.FTZ R7, R141, R6 ;  /* 0x000000068d077221 */ /* 0x000fe20000010000 */
[----:B------:R-:W-:Y:S02]  /*13af0*/  F2FP.F16.F32.PACK_AB R146, R146, R49 ;  /* 0x000000319292723e */ /* 0x000fe400000000ff */
[----:B------:R-:W-:-:S03]  /*13b00*/  CS2R R48, SRZ ;  /* 0x0000000000307805 */ /* 0x000fc6000001ff00 */
[----:B------:R1:W2:Y:S01]  /*13b10*/  MUFU.EX2 R140, R57 ;  /* 0x00000039008c7308 */ /* 0x0002a20000000800 */
[----:B---3--:R-:W-:-:S07]  /*13b20*/  FADD.FTZ R5, R55, R0 ;  /* 0x0000000037057221 */ /* 0x008fce0000010000 */
[----:B------:R-:W3:Y:S01]  /*13b30*/  MUFU.EX2 R143, R143 ;  /* 0x0000008f008f7308 */ /* 0x000ee20000000800 */
[C---:B0-----:R-:W-:Y:S01]  /*13b40*/  FADD.FTZ R6, R14.reuse, R7 ;  /* 0x000000070e067221 */ /* 0x041fe20000010000 */
[----:B------:R-:W-:Y:S01]  /*13b50*/  F2FP.F16.F32.PACK_AB R141, R14, R141 ;  /* 0x0000008d0e8d723e */ /* 0x000fe200000000ff */
[----:B------:R-:W-:Y:S01]  /*13b60*/  VIADD R14, R72, 0xfffffffe ;  /* 0xfffffffe480e7836 */ /* 0x000fe20000000000 */
[----:B------:R-:W-:Y:S02]  /*13b70*/  CS2R R72, SRZ ;  /* 0x0000000000487805 */ /* 0x000fe4000001ff00 */
[----:B-1----:R-:W-:Y:S02]  /*13b80*/  CS2R R56, SRZ ;  /* 0x0000000000387805 */ /* 0x002fe4000001ff00 */
[----:B------:R-:W0:Y:S01]  /*13b90*/  MUFU.EX2 R59, R59 ;  /* 0x0000003b003b7308 */ /* 0x000e220000000800 */
[----:B--2---:R-:W-:Y:S01]  /*13ba0*/  FADD.FTZ R0, R140, R5 ;  /* 0x000000058c007221 */ /* 0x004fe20000010000 */
[----:B------:R-:W-:-:S02]  /*13bb0*/  ISETP.GE.AND P2, PT, R14, R9, PT ;  /* 0x000000090e00720c */ /* 0x000fc40003f46270 */
[----:B------:R-:W-:Y:S02]  /*13bc0*/  F2FP.F16.F32.PACK_AB R140, R140, R55 ;  /* 0x000000378c8c723e */ /* 0x000fe400000000ff */
[----:B------:R-:W-:Y:S02]  /*13bd0*/  CS2R R54, SRZ ;  /* 0x0000000000367805 */ /* 0x000fe4000001ff00 */
[----:B------:R-:W1:Y:S01]  /*13be0*/  MUFU.EX2 R20, R20 ;  /* 0x0000001400147308 */ /* 0x000e620000000800 */
[----:B---3--:R-:W-:-:S07]  /*13bf0*/  FADD.FTZ R7, R143, R6 ;  /* 0x000000068f077221 */ /* 0x008fce0000010000 */
[----:B------:R2:W3:Y:S01]  /*13c00*/  MUFU.EX2 R142, R61 ;  /* 0x0000003d008e7308 */ /* 0x0004e20000000800 */
[----:B0-----:R-:W-:-:S07]  /*13c10*/  FADD.FTZ R5, R59, R0 ;  /* 0x000000003b057221 */ /* 0x001fce0000010000 */
[----:B------:R-:W0:Y:S01]  /*13c20*/  MUFU.EX2 R137, R137 ;  /* 0x0000008900897308 */ /* 0x000e220000000800 */
[C---:B-1----:R-:W-:Y:S01]  /*13c30*/  FADD.FTZ R10, R20.reuse, R7 ;  /* 0x00000007140a7221 */ /* 0x042fe20000010000 */
[----:B------:R-:W-:Y:S02]  /*13c40*/  F2FP.F16.F32.PACK_AB R143, R20, R143 ;  /* 0x0000008f148f723e */ /* 0x000fe400000000ff */
[----:B--2---:R-:W-:-:S04]  /*13c50*/  CS2R R60, SRZ ;  /* 0x00000000003c7805 */ /* 0x004fc8000001ff00 */
[----:B------:R-:W1:Y:S01]  /*13c60*/  MUFU.EX2 R63, R63 ;  /* 0x0000003f003f7308 */ /* 0x000e620000000800 */
[C---:B---3--:R-:W-:Y:S01]  /*13c70*/  FADD.FTZ R6, R142.reuse, R5 ;  /* 0x000000058e067221 */ /* 0x048fe20000010000 */
[----:B------:R-:W-:Y:S02]  /*13c80*/  F2FP.F16.F32.PACK_AB R142, R142, R59 ;  /* 0x0000003b8e8e723e */ /* 0x000fe400000000ff */
[----:B------:R-:W-:-:S04]  /*13c90*/  CS2R R58, SRZ ;  /* 0x00000000003a7805 */ /* 0x000fc8000001ff00 */
[----:B------:R-:W2:Y:S01]  /*13ca0*/  MUFU.EX2 R26, R26 ;  /* 0x0000001a001a7308 */ /* 0x000ea20000000800 */
[----:B0-----:R-:W-:-:S07]  /*13cb0*/  FADD.FTZ R7, R137, R10 ;  /* 0x0000000a89077221 */ /* 0x001fce0000010000 */
[----:B------:R0:W3:Y:S01]  /*13cc0*/  MUFU.EX2 R136, R65 ;  /* 0x0000004100887308 */ /* 0x0000e20000000800 */
[----:B-1----:R-:W-:-:S07]  /*13cd0*/  FADD.FTZ R5, R63, R6 ;  /* 0x000000063f057221 */ /* 0x002fce0000010000 */
[----:B------:R-:W1:Y:S01]  /*13ce0*/  MUFU.EX2 R139, R139 ;  /* 0x0000008b008b7308 */ /* 0x000e620000000800 */
[C---:B--2---:R-:W-:Y:S01]  /*13cf0*/  FADD.FTZ R10, R26.reuse, R7 ;  /* 0x000000071a0a7221 */ /* 0x044fe20000010000 */
[----:B------:R-:W-:Y:S02]  /*13d00*/  F2FP.F16.F32.PACK_AB R137, R26, R137 ;  /* 0x000000891a89723e */ /* 0x000fe400000000ff */
[----:B0-----:R-:W-:Y:S02]  /*13d10*/  CS2R R64, SRZ ;  /* 0x0000000000407805 */ /* 0x001fe4000001ff00 */
[----:B------:R-:W-:Y:S02]  /*13d20*/  CS2R R26, SRZ ;  /* 0x00000000001a7805 */ /* 0x000fe4000001ff00 */
[----:B------:R-:W0:Y:S01]  /*13d30*/  MUFU.EX2 R67, R67 ;  /* 0x0000004300437308 */ /* 0x000e220000000800 */
[C---:B---3--:R-:W-:Y:S01]  /*13d40*/  FADD.FTZ R6, R136.reuse, R5 ;  /* 0x0000000588067221 */ /* 0x048fe20000010000 */
[----:B------:R-:W-:-:S02]  /*13d50*/  F2FP.F16.F32.PACK_AB R136, R136, R63 ;  /* 0x0000003f8888723e */ /* 0x000fc400000000ff */
[----:B------:R-:W-:-:S04]  /*13d60*/  CS2R R62, SRZ ;  /* 0x00000000003e7805 */ /* 0x000fc8000001ff00 */
[----:B------:R-:W2:Y:S01]  /*13d70*/  MUFU.EX2 R30, R30 ;  /* 0x0000001e001e7308 */ /* 0x000ea20000000800 */
[----:B-1----:R-:W-:-:S07]  /*13d80*/  FADD.FTZ R5, R139, R10 ;  /* 0x0000000a8b057221 */ /* 0x002fce0000010000 */
[----:B------:R-:W1:Y:S01]  /*13d90*/  MUFU.EX2 R0, R11 ;  /* 0x0000000b00007308 */ /* 0x000e620000000800 */
[----:B0-----:R-:W-:-:S04]  /*13da0*/  FADD.FTZ R7, R67, R6 ;  /* 0x0000000643077221 */ /* 0x001fc80000010000 */
[C---:B--2---:R-:W-:Y:S01]  /*13db0*/  FADD.FTZ R7, R30.reuse, R7 ;  /* 0x000000071e077221 */ /* 0x044fe20000010000 */
[----:B------:R-:W-:Y:S02]  /*13dc0*/  F2FP.F16.F32.PACK_AB R138, R30, R67 ;  /* 0x000000431e8a723e */ /* 0x000fe400000000ff */
[----:B------:R-:W-:Y:S02]  /*13dd0*/  CS2R R66, SRZ ;  /* 0x0000000000427805 */ /* 0x000fe4000001ff00 */
[----:B------:R-:W-:Y:S01]  /*13de0*/  CS2R R30, SRZ ;  /* 0x00000000001e7805 */ /* 0x000fe2000001ff00 */
[C---:B-1----:R-:W-:Y:S01]  /*13df0*/  FADD.FTZ R6, R0.reuse, R5 ;  /* 0x0000000500067221 */ /* 0x042fe20000010000 */
[----:B------:R-:W-:Y:S01]  /*13e00*/  F2FP.F16.F32.PACK_AB R139, R0, R139 ;  /* 0x0000008b008b723e */ /* 0x000fe200000000ff */
[----:B------:R-:W-:Y:S01]  /*13e10*/  IMAD.MOV.U32 R0, RZ, RZ, 0x3f800000 ;  /* 0x3f800000ff007424 */ /* 0x000fe200078e00ff */
[----:B------:R-:W-:Y:S01]  /*13e20*/  MOV R5, 0x3f800000 ;  /* 0x3f80000000057802 */ /* 0x000fe20000000f00 */
[----:B------:R-:W-:Y:S06]  /*13e30*/  @!P2 BRA `(.L_x_2869) ;  /* 0x0000002400d0a947 */ /* 0x000fec0003800000 */
[----:B------:R-:W-:Y:S01]  /*13e40*/  BSSY B1, `(.L_x_2869) ;  /* 0x0000273000017945 */ /* 0x000fe20003800000 */
[----:B------:R-:W-:Y:S01]  /*13e50*/  IMAD.MOV.U32 R12, RZ, RZ, R3 ;  /* 0x000000ffff0c7224 */ /* 0x000fe200078e0003 */
[----:B------:R-:W-:Y:S01]  /*13e60*/  MOV R20, R168 ;  /* 0x000000a800147202 */ /* 0x000fe20000000f00 */
[----:B------:R-:W-:Y:S01]  /*13e70*/  IMAD.MOV.U32 R13, RZ, RZ, R4 ;  /* 0x000000ffff0d7224 */ /* 0x000fe200078e0004 */
[----:B------:R-:W-:Y:S01]  /*13e80*/  MOV R87, RZ ;  /* 0x000000ff00577202 */ /* 0x000fe20000000f00 */
[----:B------:R-:W-:Y:S02]  /*13e90*/  IMAD.MOV.U32 R21, RZ, RZ, R161 ;  /* 0x000000ffff157224 */ /* 0x000fe400078e00a1 */
[----:B------:R-:W-:-:S07]  /*13ea0*/  IMAD.MOV.U32 R0, RZ, RZ, 0x3f800000 ;  /* 0x3f800000ff007424 */ /* 0x000fce00078e00ff */
.L_x_2882:
[----:B------:R-:W-:-:S04]  /*13eb0*/  ISETP.NE.AND P2, PT, R21, 0x1, PT ;  /* 0x000000011500780c */ /* 0x000fc80003f45270 */
[----:B------:R-:W-:-:S04]  /*13ec0*/  SEL R3, RZ, 0x1, P2 ;  /* 0x00000001ff037807 */ /* 0x000fc80001000000 */
[----:B------:R-:W-:Y:S01]  /*13ed0*/  LOP3.LUT R168, R20, R3, RZ, 0x3c, !PT ;  /* 0x0000000314a87212 */ /* 0x000fe200078e3cff */
[----:B------:R-:W-:Y:S06]  /*13ee0*/  @!P0 BRA `(.L_x_2870) ;  /* 0x0000000000048947 */ /* 0x000fec0003800000 */
[----:B------:R-:W-:Y:S01]  /*13ef0*/  BPT.TRAP 0x1 ;  /* 0x000000040000795c */ /* 0x000fe20000300000 */
.L_x_2870:
        /* <DEDUP_REMOVED lines=8> */
.L_x_2871:
[----:B------:R-:W-:Y:S01]  /*13f80*/  BSSY B2, `(.L_x_2872) ;  /* 0x0000006000027945 */ /* 0x000fe20003800000 */
[----:B------:R-:W-:Y:S01]  /*13f90*/  IMAD R2, R161, 0x900, R8 ;  /* 0x00000900a1027824 */ /* 0x000fe200078e0208 */
[----:B------:R-:W-:Y:S02]  /*13fa0*/  MOV R3, 0x40000040 ;  /* 0x4000004000037802 */ /* 0x000fe40000000f00 */
[----:B-1----:R-:W-:Y:S05]  /*13fb0*/  @P2 BRA `(.L_x_2873) ;  /* 0x0000000000082947 */ /* 0x002fea0003800000 */
[----:B------:R-:W1:Y:S02]  /*13fc0*/  SYNCS.PHASECHK.TRANS64.TRYWAIT P2, [R15+URZ+0x2a830], R4 ;  /* 0x02a830040f0075a7 */ /* 0x000e64000804017f */
[----:B-1----:R-:W-:Y:S05]  /*13fd0*/  @!P2 BRA `(.L_x_2874) ;  /* 0x000000f00080a947 */ /* 0x002fea0003800000 */
.L_x_2873:
[----:B------:R-:W-:Y:S05]  /*13fe0*/  BSYNC B2 ;  /* 0x0000000000027941 */ /* 0x000fea0003800000 */
.L_x_2872:
[----:B------:R-:W2:Y:S04]  /*13ff0*/  LDL.64 R88, [R1+0x28] ;  /* 0x0000280001587983 */ /* 0x000ea80000100a00 */
[----:B------:R-:W3:Y:S04]  /*14000*/  LDL.64 R210, [R1+0x20] ;  /* 0x0000200001d27983 */ /* 0x000ee80000100a00 */
[----:B------:R-:W4:Y:S01]  /*14010*/  LDL.64 R208, [R1+0x18] ;  /* 0x0000180001d07983 */ /* 0x000f220000100a00 */
[C---:B------:R-:W-:Y:S02]  /*14020*/  R2UR UR6, R2.reuse ;  /* 0x00000000020672ca */ /* 0x040fe400000e0000 */
[----:B------:R-:W-:Y:S01]  /*14030*/  R2UR UR7, R3 ;  /* 0x00000000030772ca */ /* 0x000fe200000e0000 */
[----:B------:R-:W5:Y:S01]  /*14040*/  LDL.64 R212, [R1+0x10] ;  /* 0x0000100001d47983 */ /* 0x000f620000100a00 */
        /* <DEDUP_REMOVED lines=11> */
[----:B------:R-:W-:Y:S01]  /*14100*/  IMAD.MOV.U32 R11, RZ, RZ, 0x40000040 ;  /* 0x40000040ff0b7424 */ /* 0x000fe200078e00ff */
[----:B------:R-:W-:Y:S01]  /*14110*/  IADD3 R10, R2, 0x4, RZ ;  /* 0x00000004020a7810 */ /* 0x000fe20007ffe0ff */
        /* <DEDUP_REMOVED lines=15> */
[----:B-----5:R-:W-:Y:S02]  /*14210*/  R2UR UR4, R212 ;  /* 0x00000000d40472ca */ /* 0x020fe400000e0000 */
        /* <DEDUP_REMOVED lines=143> */
.L_x_2875:
[----:B------:R-:W-:Y:S01]  /*14b10*/  SHF.L.U32 R2, R20, 0x1f, RZ ;  /* 0x0000001f14027819 */ /* 0x000fe200000006ff */
[----:B------:R-:W-:-:S04]  /*14b20*/  IMAD R10, R21, 0x8, R18 ;  /* 0x00000008150a7824 */ /* 0x000fc800078e0212 */
[----:B------:R2:W3:Y:S01]  /*14b30*/  SYNCS.PHASECHK.TRANS64.TRYWAIT P2, [R10+URZ+0x2a850], R2 ;  /* 0x02a850020a0075a7 */ /* 0x0004e2000804017f */
[----:B------:R-:W-:Y:S05]  /*14b40*/  @!P0 BRA `(.L_x_2876) ;  /* 0x0000000000048947 */ /* 0x000fea0003800000 */
[----:B------:R-:W-:Y:S01]  /*14b50*/  BPT.TRAP 0x1 ;  /* 0x000000040000795c */ /* 0x000fe20000300000 */
.L_x_2876:
[----:B------:R-:W-:Y:S01]  /*14b60*/  IADD3 R0, R18, 0x400, RZ ;  /* 0x0000040012007810 */ /* 0x000fe20007ffe0ff */
[----:B------:R-:W-:Y:S03]  /*14b70*/  BSSY B2, `(.L_x_2877) ;  /* 0x0000008000027945 */ /* 0x000fe60003800000 */
[----:B------:R-:W-:-:S04]  /*14b80*/  SHF.R.U32.HI R0, RZ, 0x4, R0 ;  /* 0x00000004ff007819 */ /* 0x000fc80000011600 */
[----:B------:R-:W-:-:S04]  /*14b90*/  LOP3.LUT R0, R0, 0x3fff, RZ, 0xc0, !PT ;  /* 0x00003fff00007812 */ /* 0x000fc800078ec0ff */
[----:B------:R-:W-:-:S05]  /*14ba0*/  LOP3.LUT R0, R0, 0x3000000, RZ, 0xfc, !PT ;  /* 0x0300000000007812 */ /* 0x000fca00078efcff */
[----:B------:R-:W-:Y:S01]  /*14bb0*/  IMAD R0, R21, 0x600, R0 ;  /* 0x0000060015007824 */ /* 0x000fe200078e0200 */
[----:B---3--:R-:W-:Y:S06]  /*14bc0*/  @P2 BRA `(.L_x_2878) ;  /* 0x0000000000082947 */ /* 0x008fec0003800000 */
[----:B------:R-:W3:Y:S02]  /*14bd0*/  SYNCS.PHASECHK.TRANS64.TRYWAIT P2, [R10+URZ+0x2a850], R2 ;  /* 0x02a850020a0075a7 */ /* 0x000ee4000804017f */
[----:B---3--:R-:W-:Y:S05]  /*14be0*/  @!P2 BRA `(.L_x_2879) ;  /* 0x000000e40090a947 */ /* 0x008fea0003800000 */
.L_x_2878:
[----:B------:R-:W-:Y:S05]  /*14bf0*/  BSYNC B2 ;  /* 0x0000000000027941 */ /* 0x000fea0003800000 */
.L_x_2877:
[----:B--23--:R-:W-:Y:S01]  /*14c00*/  IMAD.MOV.U32 R2, RZ, RZ, R0 ;  /* 0x000000ffff027224 */ /* 0x00cfe200078e0000 */
[----:B------:R-:W-:Y:S01]  /*14c10*/  WARPGROUP.ARRIVE ;  /* 0x00000000000079c5 */ /* 0x000fe20000000000 */
[----:B------:R-:W-:-:S03]  /*14c20*/  IMAD.MOV.U32 R3, RZ, RZ, 0x40000040 ;  /* 0x40000040ff037424 */ /* 0x000fc600078e00ff */
[----:B------:R-:W-:Y:S02]  /*14c30*/  R2UR UR6, R2 ;  /* 0x00000000020672ca */ /* 0x000fe400000e0000 */
[----:B------:R-:W-:Y:S01]  /*14c40*/  R2UR UR7, R3 ;  /* 0x00000000030772ca */ /* 0x000fe200000e0000 */
[----:B------:R-:W-:Y:S01]  /*14c50*/  IMAD.MOV.U32 R3, RZ, RZ, 0x40000040 ;  /* 0x40000040ff037424 */ /* 0x000fe200078e00ff */
[----:B------:R-:W-:-:S11]  /*14c60*/  IADD3 R2, R0, 0x80, RZ ;  /* 0x0000008000027810 */ /* 0x000fd60007ffe0ff */
        /* <DEDUP_REMOVED lines=37> */
.L_x_2880:
[----:B------:R-:W2:Y:S01]  /*14ec0*/  @P1 LDC R3, c[0x0][0x44c] ;  /* 0x00011300ff031b82 */ /* 0x000ea20000000800 */
[----:B------:R-:W-:Y:S01]  /*14ed0*/  IMAD.IADD R20, R190, 0x1, R185 ;  /* 0x00000001be147824 */ /* 0x000fe200078e02b9 */
[----:B01----:R-:W-:Y:S01]  /*14ee0*/  IADD3 R15, R15, 0x2a840, RZ ;  /* 0x0002a8400f0f7810 */ /* 0x003fe20007ffe0ff */
[----:B------:R-:W-:-:S03]  /*14ef0*/  IMAD.MOV.U32 R5, RZ, RZ, -0x60 ;  /* 0xffffffa0ff057424 */ /* 0x000fc600078e00ff */
[----:B------:R-:W-:Y:S02]  /*14f00*/  PRMT R15, R178, 0x654, R15 ;  /* 0x00000654b20f7816 */ /* 0x000fe4000000000f */
[----:B------:R-:W0:Y:S02]  /*14f10*/  @P1 LDC R0, c[0x0][0x450] ;  /* 0x00011400ff001b82 */ /* 0x000e240000000800 */
[----:B------:R1:W-:Y:S01]  /*14f20*/  SYNCS.ARRIVE.TRANS64.RED.A1T0 RZ, [R15+URZ], RZ ;  /* 0x000000ff0fff79a7 */ /* 0x0003e2000810043f */
[----:B--2---:R-:W-:-:S05]  /*14f30*/  @P1 IMAD.HI.U32 R3, R20, R3, RZ ;  /* 0x0000000314031227 */ /* 0x004fca00078e00ff */
[----:B0-----:R-:W-:Y:S01]  /*14f40*/  @P1 SHF.R.U32.HI R20, RZ, R0, R3 ;  /* 0x00000000ff141219 */ /* 0x001fe20000011603 */
[----:B------:R-:W-:-:S04]  /*14f50*/  IMAD R0, R14, R5, 0x1 ;  /* 0x000000010e007424 */ /* 0x000fc800078e0205 */
[----:B------:R-:W0:Y:S01]  /*14f60*/  SHFL.IDX PT, R3, R20, RZ, 0x1c1f ;  /* 0x001c1fff14037589 */ /* 0x000e2200000e0000 */
[----:B------:R-:W-:-:S03]  /*14f70*/  IMAD R0, R189, -0x2, R0 ;  /* 0xfffffffebd007824 */ /* 0x000fc600078e0200 */
[----:B------:R-:W2:Y:S02]  /*14f80*/  SHFL.IDX PT, R151, R20, 0x1, 0x1c1f ;  /* 0x003c1f0014977f89 */ /* 0x000ea400000e0000 */
[----:B------:R-:W-:-:S04]  /*14f90*/  IADD3 R0, -R186, R0, R187 ;  /* 0x00000000ba007210 */ /* 0x000fc80007ffe1bb */
[----:B0-----:R-:W-:-:S04]  /*14fa0*/  IADD3 R2, R0, R3, RZ ;  /* 0x0000000300027210 */ /* 0x001fc80007ffe0ff */
[----:B------:R-:W-:Y:S01]  /*14fb0*/  ISETP.GT.AND P2, PT, R2, RZ, PT ;  /* 0x000000ff0200720c */ /* 0x000fe20003f44270 */
[----:B--2---:R-:W-:Y:S01]  /*14fc0*/  IMAD.IADD R0, R0, 0x1, R151 ;  /* 0x0000000100007824 */ /* 0x004fe200078e0297 */
        /* <DEDUP_REMOVED lines=65> */
[----:B------:R-:W-:Y:S01]  /*153e0*/  ISETP.GT.AND P3, PT, R2, 0x59, PT ;  /* 0x000000590200780c */ /* 0x000fe20003f64270 */
[----:B------:R-:W-:Y:S01]  /*153f0*/  IMAD.U32 R2, RZ, RZ, UR39 ;  /* 0x00000027ff027e24 */ /* 0x000fe2000f8e00ff */
[----:B------:R-:W-:Y:S02]  /*15400*/  FSEL R149, R132, -INF , P2 ;  /* 0xff80000084957808 */ /* 0x000fe40001000000 */
[----:B------:R-:W-:Y:S02]  /*15410*/  FMNMX.FTZ R4, R129, R4, !PT ;  /* 0x0000000481047209 */ /* 0x000fe40007810000 */
[----:B------:R-:W-:Y:S02]  /*15420*/  FSEL R133, R133, -INF , P3 ;  /* 0xff80000085857808 */ /* 0x000fe40001800000 */
[----:B------:R-:W-:Y:S02]  /*15430*/  FMNMX.FTZ R4, R149, R4, !PT ;  /* 0x0000000495047209 */ /* 0x000fe40007810000 */
[----:B------:R-:W-:-:S02]  /*15440*/  ISETP.GT.AND P2, PT, R0, RZ, PT ;  /* 0x000000ff0000720c */ /* 0x000fc40003f44270 */
[----:B------:R-:W-:Y:S02]  /*15450*/  FMNMX.FTZ R92, R133, R4, !PT ;  /* 0x00000004855c7209 */ /* 0x000fe40007810000 */
[----:B------:R-:W-:Y:S02]  /*15460*/  ISETP.GT.AND P3, PT, R0, 0x1, PT ;  /* 0x000000010000780c */ /* 0x000fe40003f64270 */
[----:B------:R-:W-:Y:S01]  /*15470*/  FSEL R151, R90, -INF , P2 ;  /* 0xff8000005a977808 */ /* 0x000fe20001000000 */
[----:B------:R-:W0:Y:S01]  /*15480*/  SHFL.BFLY PT, R153, R92, 0x2, 0x1f ;  /* 0x0c401f005c997f89 */ /* 0x000e2200000e0000 */
[----:B------:R-:W-:Y:S02]  /*15490*/  ISETP.GT.AND P4, PT, R0, 0x8, PT ;  /* 0x000000080000780c */ /* 0x000fe40003f84270 */
[----:B------:R-:W-:Y:S02]  /*154a0*/  FSEL R91, R91, -INF , P3 ;  /* 0xff8000005b5b7808 */ /* 0x000fe40001800000 */
[----:B------:R-:W-:-:S02]  /*154b0*/  FMNMX.FTZ R20, R151, R12, !PT ;  /* 0x0000000c97147209 */ /* 0x000fc40007810000 */
[C---:B------:R-:W-:Y:S02]  /*154c0*/  ISETP.GT.AND P5, PT, R0.reuse, 0x9, PT ;  /* 0x000000090000780c */ /* 0x040fe40003fa4270 */
[----:B------:R-:W-:Y:S02]  /*154d0*/  FMNMX.FTZ R90, R91, R20, !PT ;  /* 0x000000145b5a7209 */ /* 0x000fe40007810000 */
[----:B------:R-:W-:Y:S02]  /*154e0*/  ISETP.GT.AND P3, PT, R0, 0x10, PT ;  /* 0x000000100000780c */ /* 0x000fe40003f64270 */
[----:B------:R-:W-:Y:S02]  /*154f0*/  FSEL R95, R95, -INF , P5 ;  /* 0xff8000005f5f7808 */ /* 0x000fe40002800000 */
[----:B------:R-:W-:Y:S02]  /*15500*/  FSEL R155, R98, -INF , P3 ;  /* 0xff800000629b7808 */ /* 0x000fe40001800000 */
[----:B------:R-:W-:-:S04]  /*15510*/  ISETP.GT.AND P3, PT, R0, 0x18, PT ;  /* 0x000000180000780c */ /* 0x000fc80003f64270 */
[----:B------:R-:W-:Y:S02]  /*15520*/  FSEL R157, R102, -INF , P3 ;  /* 0xff800000669d7808 */ /* 0x000fe40001800000 */
[----:B------:R-:W-:Y:S02]  /*15530*/  ISETP.GT.AND P3, PT, R0, 0x20, PT ;  /* 0x000000200000780c */ /* 0x000fe40003f64270 */
[----:B0-----:R-:W-:Y:S02]  /*15540*/  FMNMX.FTZ R153, R92, R153, !PT ;  /* 0x000000995c997209 */ /* 0x001fe40007810000 */
[----:B------:R-:W-:Y:S02]  /*15550*/  FSEL R159, R106, -INF , P3 ;  /* 0xff8000006a9f7808 */ /* 0x000fe40001800000 */
[----:B------:R-:W-:Y:S01]  /*15560*/  ISETP.GT.AND P3, PT, R0, 0x28, PT ;  /* 0x000000280000780c */ /* 0x000fe20003f64270 */
[----:B------:R-:W0:Y:S03]  /*15570*/  SHFL.BFLY PT, R4, R153, 0x1, 0x1f ;  /* 0x0c201f0099047f89 */ /* 0x000e2600000e0000 */
[----:B------:R-:W-:-:S02]  /*15580*/  FSEL R207, R110, -INF , P3 ;  /* 0xff8000006ecf7808 */ /* 0x000fc40001800000 */
[----:B------:R-:W-:-:S04]  /*15590*/  ISETP.GT.AND P3, PT, R0, 0x30, PT ;  /* 0x000000300000780c */ /* 0x000fc80003f64270 */
[----:B------:R-:W-:Y:S02]  /*155a0*/  FSEL R209, R114, -INF , P3 ;  /* 0xff80000072d17808 */ /* 0x000fe40001800000 */
[----:B------:R-:W-:-:S04]  /*155b0*/  ISETP.GT.AND P3, PT, R0, 0x38, PT ;  /* 0x000000380000780c */ /* 0x000fc80003f64270 */
[----:B------:R-:W-:Y:S02]  /*155c0*/  FSEL R211, R118, -INF , P3 ;  /* 0xff80000076d37808 */ /* 0x000fe40001800000 */
[----:B------:R-:W-:-:S04]  /*155d0*/  ISETP.GT.AND P3, PT, R0, 0x40, PT ;  /* 0x000000400000780c */ /* 0x000fc80003f64270 */
[----:B------:R-:W-:Y:S02]  /*155e0*/  FSEL R213, R122, -INF , P3 ;  /* 0xff8000007ad57808 */ /* 0x000fe40001800000 */
[----:B------:R-:W-:Y:S02]  /*155f0*/  ISETP.GT.AND P3, PT, R0, 0x48, PT ;  /* 0x000000480000780c */ /* 0x000fe40003f64270 */
[----:B0-----:R-:W-:Y:S02]  /*15600*/  FMNMX.FTZ R4, R153, R4, !PT ;  /* 0x0000000499047209 */ /* 0x001fe40007810000 */
[----:B------:R-:W-:Y:S02]  /*15610*/  FSEL R153, R94, -INF , P4 ;  /* 0xff8000005e997808 */ /* 0x000fe40002000000 */
[----:B------:R-:W-:Y:S01]  /*15620*/  ISETP.GT.AND P4, PT, R0, 0x11, PT ;  /* 0x000000110000780c */ /* 0x000fe20003f84270 */
[----:B------:R-:W-:Y:S01]  /*15630*/  FMUL.FTZ R92, R4, R2 ;  /* 0x00000002045c7220 */ /* 0x000fe20000410000 */
[----:B------:R-:W-:-:S02]  /*15640*/  FMNMX.FTZ R90, R153, R90, !PT ;  /* 0x0000005a995a7209 */ /* 0x000fc40007810000 */
[----:B------:R-:W-:Y:S02]  /*15650*/  FSEL R99, R99, -INF , P4 ;  /* 0xff80000063637808 */ /* 0x000fe40002000000 */
[----:B------:R-:W-:Y:S02]  /*15660*/  FMNMX.FTZ R90, R95, R90, !PT ;  /* 0x0000005a5f5a7209 */ /* 0x000fe40007810000 */
[----:B------:R-:W-:Y:S02]  /*15670*/  ISETP.GT.AND P4, PT, R0, 0x19, PT ;  /* 0x000000190000780c */ /* 0x000fe40003f84270 */
[----:B------:R-:W-:Y:S02]  /*15680*/  FMNMX.FTZ R90, R155, R90, !PT ;  /* 0x0000005a9b5a7209 */ /* 0x000fe40007810000 */
[----:B------:R-:W-:Y:S02]  /*15690*/  FSEL R103, R103, -INF , P4 ;  /* 0xff80000067677808 */ /* 0x000fe40002000000 */
[----:B------:R-:W-:-:S02]  /*156a0*/  FMNMX.FTZ R90, R99, R90, !PT ;  /* 0x0000005a635a7209 */ /* 0x000fc40007810000 */
[C---:B------:R-:W-:Y:S02]  /*156b0*/  ISETP.GT.AND P4, PT, R0.reuse, 0x21, PT ;  /* 0x000000210000780c */ /* 0x040fe40003f84270 */
[----:B------:R-:W-:Y:S02]  /*156c0*/  FMNMX.FTZ R90, R157, R90, !PT ;  /* 0x0000005a9d5a7209 */ /* 0x000fe40007810000 */
[----:B------:R-:W-:Y:S02]  /*156d0*/  FSEL R107, R107, -INF , P4 ;  /* 0xff8000006b6b7808 */ /* 0x000fe40002000000 */
[----:B------:R-:W-:Y:S02]  /*156e0*/  FMNMX.FTZ R90, R103, R90, !PT ;  /* 0x0000005a675a7209 */ /* 0x000fe40007810000 */
[----:B------:R-:W-:Y:S02]  /*156f0*/  ISETP.GT.AND P4, PT, R0, 0x29, PT ;  /* 0x000000290000780c */ /* 0x000fe40003f84270 */
        /* <DEDUP_REMOVED lines=15> */
[----:B------:R-:W-:Y:S02]  /*157f0*/  FSETP.NEU.FTZ.AND P2, PT, R4, -INF , PT ;  /* 0xff8000000400780b */ /* 0x000fe40003f5d000 */
[----:B------:R-:W-:Y:S02]  /*15800*/  FMNMX.FTZ R90, R213, R90, !PT ;  /* 0x0000005ad55a7209 */ /* 0x000fe40007810000 */
[----:B------:R-:W-:Y:S02]  /*15810*/  ISETP.GT.AND P4, PT, R0, 0x49, PT ;  /* 0x000000490000780c */ /* 0x000fe40003f84270 */
[----:B------:R-:W-:-:S02]  /*15820*/  FSEL R223, R126, -INF , P3 ;  /* 0xff8000007edf7808 */ /* 0x000fc40001800000 */
        /* <DEDUP_REMOVED lines=16> */
[-CC-:B------:R-:W-:Y:S01]  /*15930*/  FFMA.FTZ R131, R105, R2.reuse, -R20.reuse ;  /* 0x0000000269837223 */ /* 0x180fe20000010814 */
[----:B------:R-:W-:Y:S01]  /*15940*/  FMNMX.FTZ R3, R130, R3, !PT ;  /* 0x0000000382037209 */ /* 0x000fe20007810000 */
[-CC-:B------:R-:W-:Y:S01]  /*15950*/  FFMA.FTZ R105, R121, R2.reuse, -R20.reuse ;  /* 0x0000000279697223 */ /* 0x180fe20000010814 */
[----:B------:R-:W-:Y:S01]  /*15960*/  ISETP.GT.AND P4, PT, R0, 0x59, PT ;  /* 0x000000590000780c */ /* 0x000fe20003f84270 */
[-CC-:B------:R-:W-:Y:S01]  /*15970*/  FFMA.FTZ R127, R109, R2.reuse, -R20.reuse ;  /* 0x000000026d7f7223 */ /* 0x180fe20000010814 */
[----:B------:R-:W-:Y:S01]  /*15980*/  FSEL R134, R134, -INF , P3 ;  /* 0xff80000086867808 */ /* 0x000fe20001800000 */
[-CC-:B------:R-:W-:Y:S01]  /*15990*/  FFMA.FTZ R11, R101, R2.reuse, -R20.reuse ;  /* 0x00000002650b7223 */ /* 0x180fe20000010814 */
[----:B------:R-:W-:Y:S01]  /*159a0*/  FMNMX.FTZ R3, R88, R3, !PT ;  /* 0x0000000358037209 */ /* 0x000fe20007810000 */
[-CC-:B------:R-:W-:Y:S01]  /*159b0*/  FFMA.FTZ R148, R21, R2.reuse, -R20.reuse ;  /* 0x0000000215947223 */ /* 0x180fe20000010814 */
[----:B------:R-:W-:Y:S01]  /*159c0*/  FSEL R135, R135, -INF , P4 ;  /* 0xff80000087877808 */ /* 0x000fe20002000000 */
[-CC-:B------:R-:W-:Y:S01]  /*159d0*/  FFMA.FTZ R109, R117, R2.reuse, -R20.reuse ;  /* 0x00000002756d7223 */ /* 0x180fe20000010814 */
[----:B------:R-:W-:Y:S01]  /*159e0*/  FMNMX.FTZ R0, R134, R3, !PT ;  /* 0x0000000386007209 */ /* 0x000fe20007810000 */
[-CC-:B------:R-:W-:Y:S01]  /*159f0*/  FFMA.FTZ R93, R93, R2.reuse, -R20.reuse ;  /* 0x000000025d5d7223 */ /* 0x180fe20000010814 */
[-CC-:B------:R-:W-:Y:S01]  /*15a00*/  FFMA.FTZ R97, R97, R2.reuse, -R20.reuse ;  /* 0x0000000261617223 */ /* 0x180fe20000010814 */
[--C-:B------:R-:W-:Y:S01]  /*15a10*/  FFMA.FTZ R150, R137, R2, -R20.reuse ;  /* 0x0000000289967223 */ /* 0x100fe20000010814 */
[----:B------:R-:W-:Y:S01]  /*15a20*/  FMNMX.FTZ R0, R135, R0, !PT ;  /* 0x0000000087007209 */ /* 0x000fe20007810000 */
[-CC-:B------:R-:W-:Y:S01]  /*15a30*/  FFMA.FTZ R144, R139, R2.reuse, -R20.reuse ;  /* 0x000000028b907223 */ /* 0x180fe20000010814 */
[-CC-:B------:R-:W-:Y:S01]  /*15a40*/  FFMA.FTZ R113, R113, R2.reuse, -R20.reuse ;  /* 0x0000000271717223 */ /* 0x180fe20000010814 */
[-CC-:B------:R-:W-:Y:S01]  /*15a50*/  FFMA.FTZ R146, R141, R2.reuse, -R20.reuse ;  /* 0x000000028d927223 */ /* 0x180fe20000010814 */
[-CC-:B------:R-:W-:Y:S01]  /*15a60*/  FFMA.FTZ R140, R143, R2.reuse, -R20.reuse ;  /* 0x000000028f8c7223 */ /* 0x180fe20000010814 */
[----:B------:R-:W0:Y:S01]  /*15a70*/  SHFL.BFLY PT, R3, R0, 0x2, 0x1f ;  /* 0x0c401f0000037f89 */ /* 0x000e2200000e0000 */
[-CC-:B------:R-:W-:Y:S01]  /*15a80*/  FFMA.FTZ R142, R145, R2.reuse, -R20.reuse ;  /* 0x00000002918e7223 */ /* 0x180fe20000010814 */
[-CC-:B------:R-:W-:Y:S01]  /*15a90*/  FFMA.FTZ R101, R125, R2.reuse, -R20.reuse ;  /* 0x000000027d657223 */ /* 0x180fe20000010814 */
[-CC-:B------:R-:W-:Y:S01]  /*15aa0*/  FFMA.FTZ R136, R147, R2.reuse, -R20.reuse ;  /* 0x0000000293887223 */ /* 0x180fe20000010814 */
[-CC-:B------:R-:W-:Y:S01]  /*15ab0*/  FFMA.FTZ R21, R129, R2.reuse, -R20.reuse ;  /* 0x0000000281157223 */ /* 0x180fe20000010814 */
[-CC-:B------:R-:W-:Y:S01]  /*15ac0*/  FFMA.FTZ R138, R149, R2.reuse, -R20.reuse ;  /* 0x00000002958a7223 */ /* 0x180fe20000010814 */
[----:B------:R-:W-:Y:S01]  /*15ad0*/  FFMA.FTZ R117, R133, R2, -R20 ;  /* 0x0000000285757223 */ /* 0x000fe20000010814 */
[----:B------:R-:W-:Y:S08]  /*15ae0*/  MUFU.EX2 R89, R89 ;  /* 0x0000005900597308 */ /* 0x000ff00000000800 */
[----:B------:R-:W-:Y:S08]  /*15af0*/  MUFU.EX2 R158, R158 ;  /* 0x0000009e009e7308 */ /* 0x000ff00000000800 */
[----:B------:R-:W-:Y:S01]  /*15b00*/  MUFU.EX2 R93, R93 ;  /* 0x0000005d005d7308 */ /* 0x000fe20000000800 */
[----:B0-----:R-:W-:-:S05]  /*15b10*/  FMNMX.FTZ R5, R0, R3, !PT ;  /* 0x0000000300057209 */ /* 0x001fca0007810000 */
[----:B------:R-:W0:Y:S02]  /*15b20*/  SHFL.BFLY PT, R0, R5, 0x1, 0x1f ;  /* 0x0c201f0005007f89 */ /* 0x000e2400000e0000 */
[----:B------:R-:W-:Y:S08]  /*15b30*/  MUFU.EX2 R152, R152 ;  /* 0x0000009800987308 */ /* 0x000ff00000000800 */
[----:B------:R-:W-:Y:S08]  /*15b40*/  MUFU.EX2 R97, R97 ;  /* 0x0000006100617308 */ /* 0x000ff00000000800 */
[----:B------:R-:W-:Y:S01]  /*15b50*/  MUFU.EX2 R154, R154 ;  /* 0x0000009a009a7308 */ /* 0x000fe20000000800 */
[----:B0-----:R-:W-:-:S02]  /*15b60*/  FMNMX.FTZ R3, R5, R0, !PT ;  /* 0x0000000005037209 */ /* 0x001fc40007810000 */
[----:B------:R-:W-:-:S05]  /*15b70*/  FSEL R0, R4, RZ, P2 ;  /* 0x000000ff04007208 */ /* 0x000fca0001000000 */
[----:B------:R-:W-:Y:S01]  /*15b80*/  MUFU.EX2 R11, R11 ;  /* 0x0000000b000b7308 */ /* 0x000fe20000000800 */
[C---:B------:R-:W-:Y:S01]  /*15b90*/  FSETP.NEU.FTZ.AND P3, PT, R3.reuse, -INF , PT ;  /* 0xff8000000300780b */ /* 0x040fe20003f7d000 */
[CC--:B------:R-:W-:Y:S01]  /*15ba0*/  FMUL.FTZ R90, R3.reuse, R2.reuse ;  /* 0x00000002035a7220 */ /* 0x0c0fe20000410000 */
[----:B------:R-:W-:Y:S02]  /*15bb0*/  FADD.FTZ R5, -R0, R13 ;  /* 0x0000000d00057221 */ /* 0x000fe40000010100 */
[----:B------:R-:W-:Y:S02]  /*15bc0*/  FSEL R13, R3, RZ, P3 ;  /* 0x000000ff030d7208 */ /* 0x000fe40001800000 */
[----:B------:R-:W-:Y:S01]  /*15bd0*/  FSEL R90, R90, RZ, P3 ;  /* 0x000000ff5a5a7208 */ /* 0x000fe20001800000 */
[----:B------:R-:W-:Y:S01]  /*15be0*/  FMUL.FTZ R5, R5, R2 ;  /* 0x0000000205057220 */ /* 0x000fe20000410000 */
[----:B------:R-:W-:Y:S01]  /*15bf0*/  MUFU.EX2 R148, R148 ;  /* 0x0000009400947308 */ /* 0x000fe20000000800 */
[----:B------:R-:W-:-:S02]  /*15c00*/  FADD.FTZ R13, -R13, R12 ;  /* 0x0000000c0d0d7221 */ /* 0x000fc40000010100 */
[-CC-:B------:R-:W-:Y:S01]  /*15c10*/  FFMA.FTZ R121, R151, R2.reuse, -R90.reuse ;  /* 0x0000000297797223 */ /* 0x180fe2000001085a */
[-CC-:B------:R-:W-:Y:S01]  /*15c20*/  FFMA.FTZ R98, R91, R2.reuse, -R90.reuse ;  /* 0x000000025b627223 */ /* 0x180fe2000001085a */
[-C--:B------:R-:W-:Y:S01]  /*15c30*/  FMUL.FTZ R13, R13, R2.reuse ;  /* 0x000000020d0d7220 */ /* 0x080fe20000410000 */
        /* <DEDUP_REMOVED lines=18> */
[----:B------:R2:W3:Y:S01]  /*15d60*/  MUFU.EX2 R0, R13 ;  /* 0x0000000d00007308 */ /* 0x0004e20000000800 */
[----:B0-----:R-:W-:Y:S01]  /*15d70*/  FFMA.FTZ R12, R5, R7, R156 ;  /* 0x00000007050c7223 */ /* 0x001fe2000001009c */
[-CC-:B------:R-:W-:Y:S01]  /*15d80*/  FFMA.FTZ R143, R223, R2.reuse, -R90.reuse ;  /* 0x00000002df8f7223 */ /* 0x180fe2000001085a */
[-CC-:B------:R-:W-:Y:S01]  /*15d90*/  FFMA.FTZ R100, R229, R2.reuse, -R90.reuse ;  /* 0x00000002e5647223 */ /* 0x180fe2000001085a */
[-CC-:B------:R-:W-:Y:S01]  /*15da0*/  FFMA.FTZ R137, R130, R2.reuse, -R90.reuse ;  /* 0x0000000282897223 */ /* 0x180fe2000001085a */
[----:B------:R-:W-:-:S03]  /*15db0*/  FFMA.FTZ R139, R134, R2, -R90 ;  /* 0x00000002868b7223 */ /* 0x000fc6000001085a */
[----:B------:R-:W0:Y:S01]  /*15dc0*/  MUFU.EX2 R98, R98 ;  /* 0x0000006200627308 */ /* 0x000e220000000800 */
[----:B--2---:R-:W-:-:S07]  /*15dd0*/  FADD.FTZ R13, R89, R12 ;  /* 0x0000000c590d7221 */ /* 0x004fce0000010000 */
[----:B------:R-:W2:Y:S01]  /*15de0*/  MUFU.EX2 R20, R20 ;  /* 0x0000001400147308 */ /* 0x000ea20000000800 */
[----:B---3--:R-:W-:Y:S01]  /*15df0*/  FFMA.FTZ R7, R0, R6, R121 ;  /* 0x0000000600077223 */ /* 0x008fe20000010079 */
[----:B------:R-:W-:-:S06]  /*15e00*/  FADD.FTZ R6, R158, R13 ;  /* 0x0000000d9e067221 */ /* 0x000fcc0000010000 */
[----:B------:R-:W3:Y:S01]  /*15e10*/  MUFU.EX2 R91, R91 ;  /* 0x0000005b005b7308 */ /* 0x000ee20000000800 */
[----:B0-----:R-:W-:-:S07]  /*15e20*/  FADD.FTZ R7, R98, R7 ;  /* 0x0000000762077221 */ /* 0x001fce0000010000 */
[----:B------:R-:W0:Y:S01]  /*15e30*/  MUFU.EX2 R153, R153 ;  /* 0x0000009900997308 */ /* 0x000e220000000800 */
[----:B--2---:R-:W-:Y:S01]  /*15e40*/  FADD.FTZ R12, R20, R7 ;  /* 0x00000007140c7221 */ /* 0x004fe20000010000 */
[----:B------:R-:W-:-:S04]  /*15e50*/  FADD.FTZ R7, R93, R6 ;  /* 0x000000065d077221 */ /* 0x000fc80000010000 */
[----:B------:R-:W-:Y:S02]  /*15e60*/  FADD.FTZ R6, R152, R7 ;  /* 0x0000000798067221 */ /* 0x000fe40000010000 */
[----:B------:R-:W2:Y:S01]  /*15e70*/  MUFU.EX2 R96, R96 ;  /* 0x0000006000607308 */ /* 0x000ea20000000800 */
[----:B---3--:R-:W-:Y:S01]  /*15e80*/  FADD.FTZ R12, R91, R12 ;  /* 0x0000000c5b0c7221 */ /* 0x008fe20000010000 */
[----:B------:R-:W-:-:S06]  /*15e90*/  FADD.FTZ R13, R97, R6 ;  /* 0x00000006610d7221 */ /* 0x000fcc0000010000 */
[----:B------:R-:W3:Y:S01]  /*15ea0*/  MUFU.EX2 R155, R155 ;  /* 0x0000009b009b7308 */ /* 0x000ee20000000800 */
[----:B0-----:R-:W-:Y:S01]  /*15eb0*/  FADD.FTZ R7, R153, R12 ;  /* 0x0000000c99077221 */ /* 0x001fe20000010000 */
[----:B------:R-:W-:-:S04]  /*15ec0*/  FADD.FTZ R12, R154, R13 ;  /* 0x0000000d9a0c7221 */ /* 0x000fc80000010000 */
[----:B------:R-:W-:Y:S02]  /*15ed0*/  FADD.FTZ R13, R11, R12 ;  /* 0x0000000c0b0d7221 */ /* 0x000fe40000010000 */
[----:B------:R-:W0:Y:S01]  /*15ee0*/  MUFU.EX2 R94, R94 ;  /* 0x0000005e005e7308 */ /* 0x000e220000000800 */
[----:B--2---:R-:W-:Y:S01]  /*15ef0*/  FADD.FTZ R6, R96, R7 ;  /* 0x0000000760067221 */ /* 0x004fe20000010000 */
[----:B------:R-:W-:-:S06]  /*15f00*/  FADD.FTZ R12, R148, R13 ;  /* 0x0000000d940c7221 */ /* 0x000fcc0000010000 */
[----:B------:R-:W2:Y:S01]  /*15f10*/  MUFU.EX2 R149, R149 ;  /* 0x0000009500957308 */ /* 0x000ea20000000800 */
[----:B---3--:R-:W-:-:S07]  /*15f20*/  FADD.FTZ R7, R155, R6 ;  /* 0x000000069b077221 */ /* 0x008fce0000010000 */
        /* <DEDUP_REMOVED lines=21> */
[----:B--2---:R-:W-:Y:S01]  /*16080*/  FADD.FTZ R13, R113, R12 ;  /* 0x0000000c710d7221 */ /* 0x004fe20000010000 */
[----:B------:R-:W-:-:S06]  /*16090*/  FFMA.FTZ R12, R88, R2, -R90 ;  /* 0x00000002580c7223 */ /* 0x000fcc000001085a */
        /* <DEDUP_REMOVED lines=15> */
[----:B0-----:R-:W-:Y:S01]  /*16190*/  FADD.FTZ R13, R105, R88 ;  /* 0x00000058690d7221 */ /* 0x001fe20000010000 */
[----:B------:R-:W-:-:S06]  /*161a0*/  FFMA.FTZ R88, R135, R2, -R90 ;  /* 0x0000000287587223 */ /* 0x000fcc000001085a */
        /* <DEDUP_REMOVED lines=21> */
[----:B---3--:R-:W-:Y:S01]  /*16300*/  FADD.FTZ R13, R139, R6 ;  /* 0x000000068b0d7221 */ /* 0x008fe20000010000 */
[----:B0-----:R-:W-:-:S03]  /*16310*/  FADD.FTZ R7, R117, R90 ;  /* 0x0000005a75077221 */ /* 0x001fc60000010000 */
[----:B--2---:R-:W-:Y:S01]  /*16320*/  FADD.FTZ R6, R88, R13 ;  /* 0x0000000d58067221 */ /* 0x004fe20000010000 */
[----:B-1----:R-:W-:Y:S06]  /*16330*/  @!P0 BRA `(.L_x_2881) ;  /* 0x0000000000048947 */ /* 0x002fec0003800000 */
[----:B------:R-:W-:Y:S01]  /*16340*/  BPT.TRAP 0x1 ;  /* 0x000000040000795c */ /* 0x000fe20000300000 */
.L_x_2881:
[----:B------:R-:W-:Y:S01]  /*16350*/  ISETP.GT.AND P2, PT, R14, R9, PT ;  /* 0x000000090e00720c */ /* 0x000fe20003f44270 */
[----:B------:R-:W-:Y:S01]  /*16360*/  VIADD R13, R10, 0x2a860 ;  /* 0x0002a8600a0d7836 */ /* 0x000fe20000000000 */
[----:B------:R-:W-:Y:S01]  /*16370*/  F2FP.F16.F32.PACK_AB R159, R91, R20 ;  /* 0x000000145b9f723e */ /* 0x000fe200000000ff */
[----:B------:R-:W-:Y:S01]  /*16380*/  VIADD R14, R14, 0xffffffff ;  /* 0xffffffff0e0e7836 */ /* 0x000fe20000000000 */
[----:B------:R-:W-:Y:S01]  /*16390*/  F2FP.F16.F32.PACK_AB R136, R21, R136 ;  /* 0x000000881588723e */ /* 0x000fe200000000ff */
[----:B------:R-:W-:Y:S01]  /*163a0*/  IMAD.MOV.U32 R20, RZ, RZ, R168 ;  /* 0x000000ffff147224 */ /* 0x000fe200078e00a8 */
[----:B------:R-:W-:Y:S02]  /*163b0*/  PRMT R13, R178, 0x654, R13 ;  /* 0x00000654b20d7816 */ /* 0x000fe4000000000d */
        /* <DEDUP_REMOVED lines=26> */
[----:B------:R-:W-:Y:S06]  /*16560*/  @P2 BRA `(.L_x_2882) ;  /* 0xffffffd800502947 */ /* 0x000fec000383ffff */
[----:B------:R-:W-:Y:S05]  /*16570*/  BSYNC B1 ;  /* 0x0000000000017941 */ /* 0x000fea0003800000 */
.L_x_2869:
[----:B------:R-:W-:Y:S05]  /*16580*/  BSYNC B0 ;  /* 0x0000000000007941 */ /* 0x000fea0003800000 */
.L_x_2868:
[----:B------:R-:W-:Y:S01]  /*16590*/  ISETP.GE.AND P1, PT, R14, RZ, PT ;  /* 0x000000ff0e00720c */ /* 0x000fe20003f26270 */
[----:B------:R-:W-:-:S12]  /*165a0*/  BSSY B0, `(.L_x_2883) ;  /* 0x0000200000007945 */ /* 0x000fd80003800000 */
[----:B------:R-:W-:Y:S05]  /*165b0*/  @!P1 BRA `(.L_x_2884) ;  /* 0x0000001c00f89947 */ /* 0x000fea0003800000 */
[----:B------:R-:W-:Y:S01]  /*165c0*/  IMAD.MOV.U32 R12, RZ, RZ, R3 ;  /* 0x000000ffff0c7224 */ /* 0x000fe200078e0003 */
[----:B------:R-:W-:Y:S01]  /*165d0*/  MOV R15, R168 ;  /* 0x000000a8000f7202 */ /* 0x000fe20000000f00 */
[----:B------:R-:W-:Y:S02]  /*165e0*/  IMAD.MOV.U32 R9, RZ, RZ, R4 ;  /* 0x000000ffff097224 */ /* 0x000fe400078e0004 */
[----:B------:R-:W-:-:S07]  /*165f0*/  IMAD.MOV.U32 R20, RZ, RZ, R161 ;  /* 0x000000ffff147224 */ /* 0x000fce00078e00a1 */
.L_x_2897:
[----:B------:R-:W-:-:S05]  /*16600*/  VIADD R13, R20, 0x1 ;  /* 0x00000001140d7836 */ /* 0x000fca0000000000 */
[----:B------:R-:W-:-:S04]  /*16610*/  ISETP.NE.AND P1, PT, R13, 0x2, PT ;  /* 0x000000020d00780c */ /* 0x000fc80003f25270 */
[----:B------:R-:W-:Y:S02]  /*16620*/  SEL R168, RZ, 0x1, P1 ;  /* 0x00000001ffa87807 */ /* 0x000fe40000800000 */
[----:B------:R-:W-:Y:S02]  /*16630*/  SEL R13, R13, RZ, P1 ;  /* 0x000000ff0d0d7207 */ /* 0x000fe40000800000 */
[----:B------:R-:W-:Y:S02]  /*16640*/  LOP3.LUT R168, R15, R168, RZ, 0x3c, !PT ;  /* 0x000000a80fa87212 */ /* 0x000fe400078e3cff */
[----:B------:R-:W-:Y:S01]  /*16650*/  MOV R161, R13 ;  /* 0x0000000d00a17202 */ /* 0x000fe20000000f00 */
[----:B------:R-:W-:Y:S06]  /*16660*/  @!P0 BRA `(.L_x_2885) ;  /* 0x0000000000048947 */ /* 0x000fec0003800000 */
[----:B------:R-:W-:Y:S01]  /*16670*/  BPT.TRAP 0x1 ;  /* 0x000000040000795c */ /* 0x000fe20000300000 */
.L_x_2885:
[----:B------:R-:W-:Y:S01]  /*16680*/  IMAD R4, R161, 0x8, R18 ;  /* 0x00000008a1047824 */ /* 0x000fe200078e0212 */
[----:B------:R-:W-:-:S04]  /*16690*/  SHF.L.U32 R11, R168, 0x1f, RZ ;  /* 0x0000001fa80b7819 */ /* 0x000fc800000006ff */
[----:B------:R0:W1:Y:S01]  /*166a0*/  SYNCS.PHASECHK.TRANS64.TRYWAIT P1, [R4+URZ+0x2a830], R11 ;  /* 0x02a8300b040075a7 */ /* 0x000062000802017f */
[----:B------:R-:W-:Y:S05]  /*166b0*/  @!P0 BRA `(.L_x_2886) ;  /* 0x0000000000048947 */ /* 0x000fea0003800000 */
[----:B------:R-:W-:Y:S01]  /*166c0*/  BPT.TRAP 0x1 ;  /* 0x000000040000795c */ /* 0x000fe20000300000 */
.L_x_2886:
[----:B------:R-:W-:Y:S01]  /*166d0*/  BSSY B1, `(.L_x_2887) ;  /* 0x0000006000017945 */ /* 0x000fe20003800000 */
[----:B------:R-:W-:Y:S02]  /*166e0*/  IMAD R2, R161, 0x900, R8 ;  /* 0x00000900a1027824 */ /* 0x000fe400078e0208 */
[----:B------:R-:W-:Y:S01]  /*166f0*/  IMAD.MOV.U32 R3, RZ, RZ, 0x40000040 ;  /* 0x40000040ff037424 */ /* 0x000fe200078e00ff */
[----:B-1----:R-:W-:Y:S06]  /*16700*/  @P1 BRA `(.L_x_2888) ;  /* 0x0000000000081947 */ /* 0x002fec0003800000 */
[----:B------:R-:W1:Y:S02]  /*16710*/  SYNCS.PHASECHK.TRANS64.TRYWAIT P1, [R4+URZ+0x2a830], R11 ;  /* 0x02a8300b040075a7 */ /* 0x000e64000802017f */
[----:B-1----:R-:W-:Y:S05]  /*16720*/  @!P1 BRA `(.L_x_2889) ;  /* 0x000000c800d49947 */ /* 0x002fea0003800000 */
.L_x_2888:
[----:B------:R-:W-:Y:S05]  /*16730*/  BSYNC B1 ;  /* 0x0000000000017941 */ /* 0x000fea0003800000 */
.L_x_2887:
[----:B------:R-:W2:Y:S04]  /*16740*/  LDL.64 R88, [R1+0x28] ;  /* 0x0000280001587983 */ /* 0x000ea80000100a00 */
[----:B------:R-:W3:Y:S04]  /*16750*/  LDL.64 R186, [R1+0x20] ;  /* 0x0000200001ba7983 */ /* 0x000ee80000100a00 */
[----:B------:R-:W4:Y:S01]  /*16760*/  LDL.64 R212, [R1+0x18] ;  /* 0x0000180001d47983 */ /* 0x000f220000100a00 */
[C---:B------:R-:W-:Y:S02]  /*16770*/  R2UR UR6, R2.reuse ;  /* 0x00000000020672ca */ /* 0x040fe400000e0000 */
[----:B------:R-:W-:Y:S01]  /*16780*/  R2UR UR7, R3 ;  /* 0x00000000030772ca */ /* 0x000fe200000e0000 */
[----:B------:R-:W5:Y:S01]  /*16790*/  LDL.64 R210, [R1+0x10] ;  /* 0x0000100001d27983 */ /* 0x000f620000100a00 */
[----:B01----:R-:W-:Y:S01]  /*167a0*/  IMAD.MOV.U32 R11, RZ, RZ, 0x40000040 ;  /* 0x40000040ff0b7424 */ /* 0x003fe200078e00ff */
[----:B------:R-:W-:-:S02]  /*167b0*/  IADD3 R10, R2, 0x2, RZ ;  /* 0x00000002020a7810 */ /* 0x000fc40007ffe0ff */
[----:B------:R-:W5:Y:S01]  /*167c0*/  LDL.64 R208, [R1+0x8] ;  /* 0x0000080001d07983 */ /* 0x000f620000100a00 */
        /* <DEDUP_REMOVED lines=8> */
[----:B------:R-:W-:Y:S01]  /*16850*/  VIADD R10, R2, 0x4 ;  /* 0x00000004020a7836 */ /* 0x000fe20000000000 */
[----:B------:R-:W-:Y:S01]  /*16860*/  MOV R11, 0x40000040 ;  /* 0x40000040000b7802 */ /* 0x000fe20000000f00 */
[----:B------:R-:W2:Y:S01]  /*16870*/  LDL.64 R186, [R1] ;  /* 0x0000000001ba7983 */ /* 0x000ea20000100a00 */
[----:B------:R-:W-:-:S02]  /*16880*/  WARPGROUP.DEPBAR.LE gsb0, 0x0 ;  /* 0x00008000000079c5 */ /* 0x000fc40000010000 */
[----:B------:R-:W-:-:S07]  /*16890*/  WARPGROUP.ARRIVE ;  /* 0x00000000000079c5 */ /* 0x000fce0000000000 */
[----:B------:R-:W-:Y:S01]  /*168a0*/  HGMMA.64x96x16.F32 R88, gdesc[UR4], R88, gsb0 ;  /* 0x01600000045879f0 */ /* 0x000fe20008000858 */
[----:B------:R-:W-:Y:S02]  /*168b0*/  R2UR UR6, R10 ;  /* 0x000000000a0672ca */ /* 0x000fe400000e0000 */
[----:B------:R-:W-:Y:S02]  /*168c0*/  R2UR UR7, R11 ;  /* 0x000000000b0772ca */ /* 0x000fe400000e0000 */
[----:B----4-:R-:W-:Y:S02]  /*168d0*/  R2UR UR4, R212 ;  /* 0x00000000d40472ca */ /* 0x010fe400000e0000 */
        /* <DEDUP_REMOVED lines=8> */
[----:B-----5:R-:W-:Y:S02]  /*16960*/  R2UR UR4, R210 ;  /* 0x00000000d20472ca */ /* 0x020fe400000e0000 */
        /* <DEDUP_REMOVED lines=143> */
.L_x_2890:
[----:B------:R-:W-:Y:S01]  /*17260*/  SHF.L.U32 R3, R15, 0x1f, RZ ;  /* 0x0000001f0f037819 */ /* 0x000fe200000006ff */
[----:B------:R-:W-:-:S04]  /*17270*/  IMAD R10, R20, 0x8, R18 ;  /* 0x00000008140a7824 */ /* 0x000fc800078e0212 */
[----:B------:R0:W1:Y:S01]  /*17280*/  SYNCS.PHASECHK.TRANS64.TRYWAIT P1, [R10+URZ+0x2a850], R3 ;  /* 0x02a850030a0075a7 */ /* 0x000062000802017f */
[----:B------:R-:W-:Y:S05]  /*17290*/  @!P0 BRA `(.L_x_2891) ;  /* 0x0000000000048947 */ /* 0x000fea0003800000 */
[----:B------:R-:W-:Y:S01]  /*172a0*/  BPT.TRAP 0x1 ;  /* 0x000000040000795c */ /* 0x000fe20000300000 */
.L_x_2891:
        /* <DEDUP_REMOVED lines=9> */
.L_x_2893:
[----:B------:R-:W-:Y:S05]  /*17340*/  BSYNC B1 ;  /* 0x0000000000017941 */ /* 0x000fea0003800000 */
.L_x_2892:
[----:B01----:R-:W-:Y:S01]  /*17350*/  IMAD.MOV.U32 R3, RZ, RZ, 0x40000040 ;  /* 0x40000040ff037424 */ /* 0x003fe200078e00ff */
[----:B------:R-:W-:Y:S01]  /*17360*/  MOV R2, R0 ;  /* 0x0000000000027202 */ /* 0x000fe20000000f00 */
[----:B------:R-:W-:-:S03]  /*17370*/  WARPGROUP.ARRIVE ;  /* 0x00000000000079c5 */ /* 0x000fc60000000000 */
        /* <DEDUP_REMOVED lines=41> */
.L_x_2895:
        /* <DEDUP_REMOVED lines=53> */
[----:B------:R-:W-:-:S03]  /*17960*/  MOV R2, UR38 ;  /* 0x0000002600027c02 */ /* 0x000fc60008000f00 */
[----:B------:R-:W1:Y:S01]  /*17970*/  SHFL.BFLY PT, R20, R15, 0x1, 0x1f ;  /* 0x0c201f000f147f89 */ /* 0x000e6200000e0000 */
[----:B0-----:R-:W-:Y:S02]  /*17980*/  FMNMX.FTZ R4, R11, R4, !PT ;  /* 0x000000040b047209 */ /* 0x001fe40007810000 */
[----:B-1----:R-:W-:-:S03]  /*17990*/  FMNMX.FTZ R3, R15, R20, !PT ;  /* 0x000000140f037209 */ /* 0x002fc60007810000 */
[----:B------:R-:W-:-:S04]  /*179a0*/  FADD.FTZ R9, -R4, R9 ;  /* 0x0000000904097221 */ /* 0x000fc80000010100 */
[----:B------:R-:W-:Y:S01]  /*179b0*/  FMUL.FTZ R20, R9, R2 ;  /* 0x0000000209147220 */ /* 0x000fe20000410000 */
[----:B------:R-:W-:-:S03]  /*179c0*/  FADD.FTZ R9, -R3, R12 ;  /* 0x0000000c03097221 */ /* 0x000fc60000010100 */
[----:B------:R-:W-:Y:S01]  /*179d0*/  MUFU.EX2 R5, R20 ;  /* 0x0000001400057308 */ /* 0x000fe20000000800 */
[-C--:B------:R-:W-:Y:S01]  /*179e0*/  FMUL.FTZ R0, R9, R2.reuse ;  /* 0x0000000209007220 */ /* 0x080fe20000410000 */
[----:B------:R-:W-:-:S04]  /*179f0*/  FMUL.FTZ R9, R4, R2 ;  /* 0x0000000204097220 */ /* 0x000fc80000410000 */
[-CC-:B------:R-:W-:Y:S01]  /*17a00*/  FFMA.FTZ R137, R101, R2.reuse, -R9.reuse ;  /* 0x0000000265897223 */ /* 0x180fe20000010809 */
[-CC-:B------:R-:W-:Y:S01]  /*17a10*/  FFMA.FTZ R101, R105, R2.reuse, -R9.reuse ;  /* 0x0000000269657223 */ /* 0x180fe20000010809 */
[-C--:B------:R-:W-:Y:S01]  /*17a20*/  FMUL.FTZ R105, R3, R2.reuse ;  /* 0x0000000203697220 */ /* 0x080fe20000410000 */
[-CC-:B------:R-:W-:Y:S01]  /*17a30*/  FFMA.FTZ R156, R88, R2.reuse, -R9.reuse ;  /* 0x00000002589c7223 */ /* 0x180fe20000010809 */
        /* <DEDUP_REMOVED lines=17> */
[----:B------:R-:W1:Y:S01]  /*17b50*/  MUFU.EX2 R157, R157 ;  /* 0x0000009d009d7308 */ /* 0x000e620000000800 */
[-CC-:B------:R-:W-:Y:S01]  /*17b60*/  FFMA.FTZ R149, R106, R2.reuse, -R105.reuse ;  /* 0x000000026a957223 */ /* 0x180fe20000010869 */
[-C--:B------:R-:W-:Y:S01]  /*17b70*/  FFMA.FTZ R98, R107, R2.reuse, -R105 ;  /* 0x000000026b627223 */ /* 0x080fe20000010869 */
[-C--:B------:R-:W-:Y:S01]  /*17b80*/  FFMA.FTZ R150, R108, R2.reuse, -R9 ;  /* 0x000000026c967223 */ /* 0x080fe20000010809 */
[-C--:B------:R-:W-:Y:S01]  /*17b90*/  FFMA.FTZ R151, R110, R2.reuse, -R105 ;  /* 0x000000026e977223 */ /* 0x080fe20000010869 */
[-C--:B------:R-:W-:Y:S01]  /*17ba0*/  FFMA.FTZ R97, R109, R2.reuse, -R9 ;  /* 0x000000026d617223 */ /* 0x080fe20000010809 */
[-C--:B------:R-:W-:Y:S01]  /*17bb0*/  FFMA.FTZ R100, R111, R2.reuse, -R105 ;  /* 0x000000026f647223 */ /* 0x080fe20000010869 */
[-C--:B------:R-:W-:Y:S01]  /*17bc0*/  FFMA.FTZ R144, R112, R2.reuse, -R9 ;  /* 0x0000000270907223 */ /* 0x080fe20000010809 */
[----:B------:R-:W2:Y:S01]  /*17bd0*/  MUFU.EX2 R143, R143 ;  /* 0x0000008f008f7308 */ /* 0x000ea20000000800 */
[----:B0-----:R-:W-:Y:S01]  /*17be0*/  FFMA.FTZ R12, R5, R7, R156 ;  /* 0x00000007050c7223 */ /* 0x001fe2000001009c */
[-C--:B------:R-:W-:Y:S01]  /*17bf0*/  FFMA.FTZ R145, R114, R2.reuse, -R105 ;  /* 0x0000000272917223 */ /* 0x080fe20000010869 */
[-C--:B------:R-:W-:Y:S01]  /*17c00*/  FFMA.FTZ R93, R113, R2.reuse, -R9 ;  /* 0x00000002715d7223 */ /* 0x080fe20000010809 */
[-C--:B------:R-:W-:Y:S01]  /*17c10*/  FFMA.FTZ R102, R115, R2.reuse, -R105 ;  /* 0x0000000273667223 */ /* 0x080fe20000010869 */
[-C--:B------:R-:W-:Y:S01]  /*17c20*/  FFMA.FTZ R146, R116, R2.reuse, -R9 ;  /* 0x0000000274927223 */ /* 0x080fe20000010809 */
[-C--:B------:R-:W-:Y:S01]  /*17c30*/  FFMA.FTZ R147, R118, R2.reuse, -R105 ;  /* 0x0000000276937223 */ /* 0x080fe20000010869 */
[----:B------:R-:W-:Y:S01]  /*17c40*/  FFMA.FTZ R89, R117, R2, -R9 ;  /* 0x0000000275597223 */ /* 0x000fe20000010809 */
[----:B------:R-:W0:Y:S01]  /*17c50*/  MUFU.EX2 R90, R90 ;  /* 0x0000005a005a7308 */ /* 0x000e220000000800 */
[----:B-1----:R-:W-:Y:S01]  /*17c60*/  FFMA.FTZ R7, R0, R6, R157 ;  /* 0x0000000600077223 */ /* 0x002fe2000001009d */
[-C--:B------:R-:W-:Y:S01]  /*17c70*/  FFMA.FTZ R104, R119, R2.reuse, -R105 ;  /* 0x0000000277687223 */ /* 0x080fe20000010869 */
[-CC-:B------:R-:W-:Y:S01]  /*17c80*/  FFMA.FTZ R140, R120, R2.reuse, -R9.reuse ;  /* 0x00000002788c7223 */ /* 0x180fe20000010809 */
[-CC-:B------:R-:W-:Y:S01]  /*17c90*/  FFMA.FTZ R21, R121, R2.reuse, -R9.reuse ;  /* 0x0000000279157223 */ /* 0x180fe20000010809 */
[-CC-:B------:R-:W-:Y:S01]  /*17ca0*/  FFMA.FTZ R142, R124, R2.reuse, -R9.reuse ;  /* 0x000000027c8e7223 */ /* 0x180fe20000010809 */
[-CC-:B------:R-:W-:Y:S01]  /*17cb0*/  FFMA.FTZ R15, R125, R2.reuse, -R9.reuse ;  /* 0x000000027d0f7223 */ /* 0x180fe20000010809 */
[-CC-:B------:R-:W-:Y:S01]  /*17cc0*/  FFMA.FTZ R136, R128, R2.reuse, -R9.reuse ;  /* 0x0000000280887223 */ /* 0x180fe20000010809 */
[----:B------:R-:W1:Y:S01]  /*17cd0*/  MUFU.EX2 R158, R158 ;  /* 0x0000009e009e7308 */ /* 0x000e620000000800 */
[----:B--2---:R-:W-:Y:S01]  /*17ce0*/  FADD.FTZ R91, R143, R12 ;  /* 0x0000000c8f5b7221 */ /* 0x004fe20000010000 */
[-CC-:B------:R-:W-:Y:S01]  /*17cf0*/  FFMA.FTZ R11, R129, R2.reuse, -R9.reuse ;  /* 0x00000002810b7223 */ /* 0x180fe20000010809 */
[-CC-:B------:R-:W-:Y:S01]  /*17d00*/  FFMA.FTZ R138, R132, R2.reuse, -R9.reuse ;  /* 0x00000002848a7223 */ /* 0x180fe20000010809 */
[----:B------:R-:W-:-:S04]  /*17d10*/  FFMA.FTZ R9, R133, R2, -R9 ;  /* 0x0000000285097223 */ /* 0x000fc80000010809 */
        /* <DEDUP_REMOVED lines=8> */
[----:B------:R-:W-:-:S06]  /*17da0*/  FFMA.FTZ R12, R122, R2, -R105 ;  /* 0x000000027a0c7223 */ /* 0x000fcc0000010869 */
[----:B------:R-:W0:Y:S01]  /*17db0*/  MUFU.EX2 R153, R153 ;  /* 0x0000009900997308 */ /* 0x000e220000000800 */
[----:B-1----:R-:W-:-:S07]  /*17dc0*/  FADD.FTZ R6, R92, R7 ;  /* 0x000000075c067221 */ /* 0x002fce0000010000 */
[----:B------:R-:W1:Y:S01]  /*17dd0*/  MUFU.EX2 R139, R139 ;  /* 0x0000008b008b7308 */ /* 0x000e620000000800 */
[----:B--2---:R-:W-:Y:S01]  /*17de0*/  FADD.FTZ R20, R152, R91 ;  /* 0x0000005b98147221 */ /* 0x004fe20000010000 */
[----:B------:R-:W-:-:S06]  /*17df0*/  FFMA.FTZ R91, R123, R2, -R105 ;  /* 0x000000027b5b7223 */ /* 0x000fcc0000010869 */
        /* <DEDUP_REMOVED lines=16> */
[----:B-1----:R-:W-:Y:S01]  /*17f00*/  FADD.FTZ R88, R148, R95 ;  /* 0x0000005f94587221 */ /* 0x002fe20000010000 */
[----:B------:R-:W-:-:S06]  /*17f10*/  FFMA.FTZ R95, R127, R2, -R105 ;  /* 0x000000027f5f7223 */ /* 0x000fcc0000010869 */
        /* <DEDUP_REMOVED lines=28> */
[----:B------:R-:W-:Y:S02]  /*180e0*/  IMAD R6, R13, 0x8, R18 ;  /* 0x000000080d067824 */ /* 0x000fe400078e0212 */
        /* <DEDUP_REMOVED lines=9> */
[----:B------:R-:W-:-:S05]  /*18180*/  VIADD R7, R6, 0x2a840 ;  /* 0x0002a84006077836 */ /* 0x000fca0000000000 */
[----:B------:R-:W-:Y:S01]  /*18190*/  PRMT R7, R178, 0x654, R7 ;  /* 0x00000654b2077816 */ /* 0x000fe20000000007 */
[----:B------:R-:W0:Y:S01]  /*181a0*/  MUFU.EX2 R142, R142 ;  /* 0x0000008e008e7308 */ /* 0x000e220000000800 */
[----:B-1----:R-:W-:Y:S01]  /*181b0*/  FADD.FTZ R103, R21, R106 ;  /* 0x0000006a15677221 */ /* 0x002fe20000010000 */
[----:B------:R-:W-:Y:S01]  /*181c0*/  FFMA.FTZ R106, R135, R2, -R105 ;  /* 0x00000002876a7223 */ /* 0x000fe20000010869 */
[----:B------:R1:W-:Y:S05]  /*181d0*/  SYNCS.ARRIVE.TRANS64.RED.A1T0 RZ, [R7+URZ], RZ ;  /* 0x000000ff07ff79a7 */ /* 0x0003ea000810043f */
[----:B------:R-:W3:Y:S01]  /*181e0*/  MUFU.EX2 R20, R20 ;  /* 0x0000001400147308 */ /* 0x000ee20000000800 */
[----:B--2---:R-:W-:-:S07]  /*181f0*/  FADD.FTZ R107, R91, R108 ;  /* 0x0000006c5b6b7221 */ /* 0x004fce0000010000 */
[----:B------:R-:W1:Y:S01]  /*18200*/  MUFU.EX2 R15, R15 ;  /* 0x0000000f000f7308 */ /* 0x000e620000000800 */
[----:B0-----:R-:W-:-:S07]  /*18210*/  FADD.FTZ R6, R142, R103 ;  /* 0x000000678e067221 */ /* 0x001fce0000010000 */
        /* <DEDUP_REMOVED lines=22> */
.L_x_2896:
[C---:B------:R-:W-:Y:S01]  /*18380*/  ISETP.GT.AND P1, PT, R14.reuse, RZ, PT ;  /* 0x000000ff0e00720c */ /* 0x040fe20003f24270 */
[----:B------:R-:W-:Y:S01]  /*18390*/  VIADD R14, R14, 0xffffffff ;  /* 0xffffffff0e0e7836 */ /* 0x000fe20000000000 */
[----:B------:R-:W-:Y:S02]  /*183a0*/  IADD3 R103, R10, 0x2a860, RZ ;  /* 0x0002a8600a677810 */ /* 0x000fe40007ffe0ff */
[----:B------:R-:W-:Y:S02]  /*183b0*/  F2FP.F16.F32.PACK_AB R156, R143, R156 ;  /* 0x0000009c8f9c723e */ /* 0x000fe400000000ff */
[----:B------:R-:W-:Y:S02]  /*183c0*/  PRMT R103, R178, 0x654, R103 ;  /* 0x00000654b2677816 */ /* 0x000fe40000000067 */
[----:B------:R-:W-:Y:S02]  /*183d0*/  F2FP.F16.F32.PACK_AB R158, R141, R158 ;  /* 0x0000009e8d9e723e */ /* 0x000fe400000000ff */
[----:B------:R0:W-:Y:S01]  /*183e0*/  SYNCS.ARRIVE.TRANS64.RED.A1T0 RZ, [R103+URZ], RZ ;  /* 0x000000ff67ff79a7 */ /* 0x0001e2000810043f */
[----:B------:R-:W-:-:S02]  /*183f0*/  F2FP.F16.F32.PACK_AB R152, R139, R152 ;  /* 0x000000988b98723e */ /* 0x000fc400000000ff */
[----:B------:R-:W-:Y:S02]  /*18400*/  F2FP.F16.F32.PACK_AB R154, R137, R154 ;  /* 0x0000009a899a723e */ /* 0x000fe400000000ff */
[----:B------:R-:W-:Y:S01]  /*18410*/  F2FP.F16.F32.PACK_AB R141, R91, R12 ;  /* 0x0000000c5b8d723e */ /* 0x000fe200000000ff */
[----:B------:R-:W-:Y:S01]  /*18420*/  IMAD.MOV.U32 R12, RZ, RZ, R3 ;  /* 0x000000ffff0c7224 */ /* 0x000fe200078e0003 */
        /* <DEDUP_REMOVED lines=23> */
.L_x_2884:
[----:B------:R-:W-:Y:S05]  /*185a0*/  BSYNC B0 ;  /* 0x0000000000007941 */ /* 0x000fea0003800000 */
.L_x_2883:
        /* <DEDUP_REMOVED lines=67> */
.L_x_2898:
[----:B------:R-:W-:Y:S02]  /*189e0*/  LEA R12, R161, R18, 0x3 ;  /* 0x00000012a10c7211 */ /* 0x000fe400078e18ff */
[----:B------:R-:W-:-:S04]  /*189f0*/  SHF.L.U32 R5, R168, 0x1f, RZ ;  /* 0x0000001fa8057819 */ /* 0x000fc800000006ff */
[----:B------:R0:W1:Y:S01]  /*18a00*/  SYNCS.PHASECHK.TRANS64.TRYWAIT P1, [R12+URZ+0x2a850], R5 ;  /* 0x02a850050c0075a7 */ /* 0x000062000802017f */
[----:B------:R-:W-:Y:S05]  /*18a10*/  @!P0 BRA `(.L_x_2899) ;  /* 0x0000000000048947 */ /* 0x000fea0003800000 */
[----:B------:R-:W-:Y:S01]  /*18a20*/  BPT.TRAP 0x1 ;  /* 0x000000040000795c */ /* 0x000fe20000300000 */
.L_x_2899:
        /* <DEDUP_REMOVED lines=9> */
.L_x_2901:
[----:B------:R-:W-:Y:S05]  /*18ac0*/  BSYNC B0 ;  /* 0x0000000000007941 */ /* 0x000fea0003800000 */
.L_x_2900:
[----:B------:R-:W-:Y:S01]  /*18ad0*/  IMAD.MOV.U32 R8, RZ, RZ, R0 ;  /* 0x000000ffff087224 */ /* 0x000fe200078e0000 */
[----:B------:R-:W-:Y:S01]  /*18ae0*/  MOV R9, 0x40000040 ;  /* 0x4000004000097802 */ /* 0x000fe20000000f00 */
[----:B------:R-:W-:Y:S01]  /*18af0*/  WARPGROUP.ARRIVE ;  /* 0x00000000000079c5 */ /* 0x000fe20000000000 */
[----:B01----:R-:W-:Y:S01]  /*18b00*/  SHFL.BFLY PT, R5, R6, 0x2, 0x1f ;  /* 0x0c401f0006057f89 */ /* 0x003fe200000e0000 */
[----:B------:R-:W-:Y:S01]  /*18b10*/  IMAD.MOV.U32 R88, RZ, RZ, -0x800000 ;  /* 0xff800000ff587424 */ /* 0x000fe200078e00ff */
        /* <DEDUP_REMOVED lines=39> */
[----:B------:R-:W-:-:S03]  /*18d90*/  MOV R6, RZ ;  /* 0x000000ff00067202 */ /* 0x000fc60000000f00 */
[----:B------:R-:W1:Y:S01]  /*18da0*/  SHFL.BFLY PT, R9, R8, 0x1, 0x1f ;  /* 0x0c201f0008097f89 */ /* 0x000e6200000e0000 */
[----:B0-----:R-:W-:Y:S01]  /*18db0*/  FADD.FTZ R11, R0, R5 ;  /* 0x00000005000b7221 */ /* 0x001fe20000010000 */
[----:B------:R-:W-:Y:S02]  /*18dc0*/  IMAD.MOV.U32 R5, RZ, RZ, RZ ;  /* 0x000000ffff057224 */ /* 0x000fe400078e00ff */
[----:B------:R-:W-:Y:S02]  /*18dd0*/  IMAD.MOV.U32 R0, RZ, RZ, -0x800000 ;  /* 0xff800000ff007424 */ /* 0x000fe400078e00ff */
[----:B-1----:R-:W-:Y:S01]  /*18de0*/  FADD.FTZ R13, R8, R9 ;  /* 0x00000009080d7221 */ /* 0x002fe20000010000 */
[----:B------:R-:W-:-:S04]  /*18df0*/  FSETP.NE.FTZ.AND P1, PT, R11, RZ, PT ;  /* 0x000000ff0b00720b */ /* 0x000fc80003f35000 */
        /* <DEDUP_REMOVED lines=17> */
.L_x_2903:
[----:B------:R-:W-:Y:S01]  /*18f10*/  IADD3 R3, R12, 0x2a860, RZ ;  /* 0x0002a8600c037810 */ /* 0x000fe20007ffe0ff */
[----:B------:R-:W-:Y:S02]  /*18f20*/  VIADD R161, R161, 0x1 ;  /* 0x00000001a1a17836 */ /* 0x000fe40000000000 */
[-C--:B------:R-:W-:Y:S01]  /*18f30*/  FMUL.FTZ R89, R32, R5.reuse ;  /* 0x0000000520597220 */ /* 0x080fe20000410000 */
[-C--:B------:R-:W-:Y:S01]  /*18f40*/  FMUL.FTZ R92, R33, R5.reuse ;  /* 0x00000005215c7220 */ /* 0x080fe20000410000 */
[----:B------:R-:W-:Y:S01]  /*18f50*/  PRMT R3, R178, 0x654, R3 ;  /* 0x00000654b2037816 */ /* 0x000fe20000000003 */
[-C--:B------:R-:W-:Y:S01]  /*18f60*/  FMUL.FTZ R32, R64, R5.reuse ;  /* 0x0000000540207220 */ /* 0x080fe20000410000 */
[----:B------:R-:W-:Y:S01]  /*18f70*/  ISETP.NE.AND P0, PT, R161, 0x2, PT ;  /* 0x00000002a100780c */ /* 0x000fe20003f05270 */
[-C--:B0-----:R-:W-:Y:S01]  /*18f80*/  FMUL.FTZ R94, R34, R6.reuse ;  /* 0x00000006225e7220 */ /* 0x081fe20000410000 */
        /* <DEDUP_REMOVED lines=8> */
[----:B0-----:R-:W-:Y:S01]  /*19010*/  SEL R3, RZ, 0x1, P0 ;  /* 0x00000001ff037807 */ /* 0x001fe20000000000 */
        /* <DEDUP_REMOVED lines=56> */
[----:B------:R-:W-:-:S07]  /*193a0*/  SEL R161, R161, RZ, P0 ;  /* 0x000000ffa1a17207 */ /* 0x000fce0000000000 */
.L_x_2804:
[----:B------:R-:W0:Y:S08]  /*193b0*/  S2UR UR4, SR_CgaCtaId ;  /* 0x00000000000479c3 */ /* 0x000e300000008800 */
[----:B------:R-:W-:Y:S01]  /*193c0*/  BAR.SYNC.DEFER_BLOCKING 0x5, 0x180 ;  /* 0x0146000000007b1d */ /* 0x000fe20000010000 */
[----:B------:R-:W-:-:S05]  /*193d0*/  MOV R3, 0x400 ;  /* 0x0000040000037802 */ /* 0x000fca0000000f00 */
[----:B------:R-:W-:Y:S01]  /*193e0*/  BSSY B0, `(.L_x_2904) ;  /* 0x00001f1000007945 */ /* 0x000fe20003800000 */
[----:B0-----:R-:W-:-:S04]  /*193f0*/  MOV R178, UR4 ;  /* 0x0000000400b27c02 */ /* 0x001fc80008000f00 */
[----:B------:R-:W-:-:S05]  /*19400*/  LEA R18, R178, R3, 0x18 ;  /* 0x00000003b2127211 */ /* 0x000fca00078ec0ff */
        /* <DEDUP_REMOVED lines=20> */
[C---:B------:R-:W-:Y:S01]  /*19550*/  IADD3 R79, P4, R8.reuse, 0x60, RZ ;  /* 0x00000060084f7810 */ /* 0x040fe20007f9e0ff */
[----:B------:R-:W-:Y:S01]  /*19560*/  IMAD.X R7, RZ, RZ, R9, P5 ;  /* 0x000000ffff077224 */ /* 0x000fe200028e0609 */
[----:B------:R-:W-:-:S02]  /*19570*/  IADD3 R101, P3, R8, 0x4000, RZ ;  /* 0x0000400008657810 */ /* 0x000fc40007f7e0ff */
[C---:B------:R-:W-:Y:S02]  /*19580*/  IADD3 R103, P2, R8.reuse, 0x4020, RZ ;  /* 0x0000402008677810 */ /* 0x040fe40007f5e0ff */
[C---:B------:R-:W-:Y:S02]  /*19590*/  IADD3 R105, P1, R8.reuse, 0x4040, RZ ;  /* 0x0000404008697810 */ /* 0x040fe40007f3e0ff */
[----:B------:R-:W-:Y:S01]  /*195a0*/  IADD3 R107, P0, R8, 0x4060, RZ ;  /* 0x00004060086b7810 */ /* 0x000fe20007f1e0ff */
[--C-:B----4-:R-:W-:Y:S01]  /*195b0*/  IMAD.X R29, RZ, RZ, R9.reuse, P2 ;  /* 0x000000ffff1d7224 */ /* 0x110fe200010e0609 */
[----:B------:R-:W-:Y:S02]  /*195c0*/  LOP3.LUT R4, R71, 0x380, RZ, 0xc0, !PT ;  /* 0x0000038047047812 */ /* 0x000fe400078ec0ff */
[----:B------:R-:W-:Y:S01]  /*195d0*/  LOP3.LUT R6, R75, 0x380, RZ, 0xc0, !PT ;  /* 0x000003804b067812 */ /* 0x000fe200078ec0ff */
[--C-:B------:R-:W-:Y:S01]  /*195e0*/  IMAD.X R21, RZ, RZ, R9.reuse, P0 ;  /* 0x000000ffff157224 */ /* 0x100fe200000e0609 */
[----:B------:R-:W-:Y:S01]  /*195f0*/  LOP3.LUT R8, R15, R8, RZ, 0x3c, !PT ;  /* 0x000000080f087212 */ /* 0x000fe200078e3cff */
[----:B------:R-:W-:Y:S01]  /*19600*/  IMAD.X R15, RZ, RZ, R9, P3 ;  /* 0x000000ffff0f7224 */ /* 0x000fe200018e0609 */
[----:B------:R-:W-:-:S02]  /*19610*/  SHF.R.U64 R4, R4, 0x3, RZ ;  /* 0x0000000304047819 */ /* 0x000fc400000012ff */
[----:B------:R-:W-:Y:S02]  /*19620*/  SHF.R.U64 R6, R6, 0x3, RZ ;  /* 0x0000000306067819 */ /* 0x000fe400000012ff */
[----:B------:R-:W-:Y:S02]  /*19630*/  MOV R78, R8 ;  /* 0x00000008004e7202 */ /* 0x000fe40000000f00 */
[----:B------:R-:W-:Y:S02]  /*19640*/  LOP3.LUT R12, R79, 0x380, RZ, 0xc0, !PT ;  /* 0x000003804f0c7812 */ /* 0x000fe400078ec0ff */
[----:B------:R-:W-:Y:S02]  /*19650*/  LOP3.LUT R14, R101, 0x380, RZ, 0xc0, !PT ;  /* 0x00000380650e7812 */ /* 0x000fe400078ec0ff */
[----:B------:R-:W-:Y:S02]  /*19660*/  F2FP.F16.F32.PACK_AB R8, R20, R11 ;  /* 0x0000000b1408723e */ /* 0x000fe400000000ff */
[----:B------:R-:W-:-:S02]  /*19670*/  IADD3.X R13, RZ, R9, RZ, P4, !PT ;  /* 0x00000009ff0d7210 */ /* 0x000fc400027fe4ff */
[----:B------:R-:W-:Y:S02]  /*19680*/  IADD3.X R31, RZ, R9, RZ, P1, !PT ;  /* 0x00000009ff1f7210 */ /* 0x000fe40000ffe4ff */
[----:B------:R-:W-:Y:S02]  /*19690*/  LOP3.LUT R20, R103, 0x380, RZ, 0xc0, !PT ;  /* 0x0000038067147812 */ /* 0x000fe400078ec0ff */
[----:B-1----:R-:W-:Y:S02]  /*196a0*/  LOP3.LUT R24, R105, 0x380, RZ, 0xc0, !PT ;  /* 0x0000038069187812 */ /* 0x002fe400078ec0ff */
[----:B------:R-:W-:Y:S02]  /*196b0*/  LOP3.LUT R4, R4, R71, RZ, 0x3c, !PT ;  /* 0x0000004704047212 */ /* 0x000fe400078e3cff */
[----:B------:R-:W-:Y:S02]  /*196c0*/  LOP3.LUT R6, R6, R75, RZ, 0x3c, !PT ;  /* 0x0000004b06067212 */ /* 0x000fe400078e3cff */
[----:B------:R-:W-:-:S02]  /*196d0*/  F2FP.F16.F32.PACK_AB R9, R28, R99 ;  /* 0x000000631c09723e */ /* 0x000fc400000000ff */
[----:B------:R-:W-:Y:S01]  /*196e0*/  F2FP.F16.F32.PACK_AB R11, R97, R30 ;  /* 0x0000001e610b723e */ /* 0x000fe200000000ff */
[----:B------:R-:W-:Y:S01]  /*196f0*/  BAR.SYNC.DEFER_BLOCKING 0x1, 0x100 ;  /* 0x0044000000007b1d */ /* 0x000fe20000010000 */
[----:B------:R-:W-:Y:S02]  /*19700*/  SHF.R.U64 R12, R12, 0x3, RZ ;  /* 0x000000030c0c7819 */ /* 0x000fe400000012ff */
[----:B------:R-:W-:Y:S02]  /*19710*/  SHF.R.U64 R14, R14, 0x3, RZ ;  /* 0x000000030e0e7819 */ /* 0x000fe400000012ff */
[----:B------:R-:W-:Y:S02]  /*19720*/  LOP3.LUT R70, R107, 0x380, RZ, 0xc0, !PT ;  /* 0x000003806b467812 */ /* 0x000fe400078ec0ff */
[----:B------:R-:W-:Y:S02]  /*19730*/  SHF.R.U64 R20, R20, 0x3, RZ ;  /* 0x0000000314147819 */ /* 0x000fe400000012ff */
[----:B------:R-:W-:-:S02]  /*19740*/  SHF.R.U64 R24, R24, 0x3, RZ ;  /* 0x0000000318187819 */ /* 0x000fc400000012ff */
[----:B------:R-:W-:Y:S02]  /*19750*/  MOV R75, R4 ;  /* 0x00000004004b7202 */ /* 0x000fe40000000f00 */
[----:B------:R-:W-:Y:S02]  /*19760*/  MOV R74, R6 ;  /* 0x00000006004a7202 */ /* 0x000fe40000000f00 */
[----:B------:R-:W-:Y:S02]  /*19770*/  F2FP.F16.F32.PACK_AB R4, R92, R89 ;  /* 0x000000595c04723e */ /* 0x000fe400000000ff */
[----:B------:R-:W-:Y:S02]  /*19780*/  F2FP.F16.F32.PACK_AB R5, R95, R94 ;  /* 0x0000005e5f05723e */ /* 0x000fe400000000ff */
[----:B------:R-:W-:Y:S02]  /*19790*/  F2FP.F16.F32.PACK_AB R6, R90, R33 ;  /* 0x000000215a06723e */ /* 0x000fe400000000ff */
[----:B------:R-:W-:-:S02]  /*197a0*/  F2FP.F16.F32.PACK_AB R7, R96, R93 ;  /* 0x0000005d6007723e */ /* 0x000fc400000000ff */
[----:B------:R-:W-:Y:S01]  /*197b0*/  LOP3.LUT R12, R12, R79, RZ, 0x3c, !PT ;  /* 0x0000004f0c0c7212 */ /* 0x000fe200078e3cff */
[----:B------:R1:W-:Y:S01]  /*197c0*/  STSM.16.M88.4 [R78], R8 ;  /* 0x000000084e007844 */ /* 0x0003e20000000200 */
[----:B------:R-:W-:Y:S02]  /*197d0*/  LOP3.LUT R14, R14, R101, RZ, 0x3c, !PT ;  /* 0x000000650e0e7212 */ /* 0x000fe400078e3cff */
[----:B------:R-:W-:Y:S01]  /*197e0*/  SHF.R.U64 R70, R70, 0x3, RZ ;  /* 0x0000000346467819 */ /* 0x000fe200000012ff */
[----:B------:R-:W-:Y:S01]  /*197f0*/  STSM.16.M88.4 [R75], R4 ;  /* 0x000000044b007844 */ /* 0x000fe20000000200 */
[----:B------:R-:W-:Y:S02]  /*19800*/  LOP3.LUT R28, R20, R103, RZ, 0x3c, !PT ;  /* 0x00000067141c7212 */ /* 0x000fe400078e3cff */
[----:B------:R-:W-:Y:S02]  /*19810*/  LOP3.LUT R30, R24, R105, RZ, 0x3c, !PT ;  /* 0x00000069181e7212 */ /* 0x000fe400078e3cff */
[----:B------:R-:W-:-:S02]  /*19820*/  LOP3.LUT R20, R70, R107, RZ, 0x3c, !PT ;  /* 0x0000006b46147212 */ /* 0x000fc400078e3cff */
[----:B------:R-:W-:Y:S02]  /*19830*/  MOV R72, R12 ;  /* 0x0000000c00487202 */ /* 0x000fe40000000f00 */
[----:B------:R-:W-:Y:S02]  /*19840*/  MOV R24, R14 ;  /* 0x0000000e00187202 */ /* 0x000fe40000000f00 */
[----:B------:R-:W-:Y:S02]  /*19850*/  MOV R71, R28 ;  /* 0x0000001c00477202 */ /* 0x000fe40000000f00 */
[----:B-1----:R-:W-:Y:S02]  /*19860*/  F2FP.F16.F32.PACK_AB R8, R41, R40 ;  /* 0x000000282908723e */ /* 0x002fe400000000ff */
[----:B------:R-:W-:Y:S02]  /*19870*/  F2FP.F16.F32.PACK_AB R9, R43, R64 ;  /* 0x000000402b09723e */ /* 0x000fe400000000ff */
[----:B------:R-:W-:-:S02]  /*19880*/  F2FP.F16.F32.PACK_AB R10, R45, R44 ;  /* 0x0000002c2d0a723e */ /* 0x000fc400000000ff */
[----:B------:R-:W-:Y:S02]  /*19890*/  F2FP.F16.F32.PACK_AB R11, R47, R34 ;  /* 0x000000222f0b723e */ /* 0x000fe400000000ff */
[----:B------:R-:W-:Y:S02]  /*198a0*/  MOV R70, R30 ;  /* 0x0000001e00467202 */ /* 0x000fe40000000f00 */
[----:B------:R-:W-:Y:S01]  /*198b0*/  F2FP.F16.F32.PACK_AB R12, R49, R48 ;  /* 0x00000030310c723e */ /* 0x000fe200000000ff */
[----:B------:R1:W-:Y:S01]  /*198c0*/  STSM.16.M88.4 [R74], R8 ;  /* 0x000000084a007844 */ /* 0x0003e20000000200 */
        /* <DEDUP_REMOVED lines=8> */
[----:B------:R-:W-:Y:S02]  /*19950*/  ISETP.NE.U32.AND P0, PT, RZ, UR4, PT ;  /* 0x00000004ff007c0c */ /* 0x000fe4000bf05070 */
[----:B-1----:R-:W-:Y:S01]  /*19960*/  IADD3 R8, P1, R194, UR4, RZ ;  /* 0x00000004c2087c10 */ /* 0x002fe2000ff3e0ff */
[----:B------:R1:W-:Y:S01]  /*19970*/  STSM.16.M88.4 [R24], R28 ;  /* 0x0000001c18007844 */ /* 0x0003e20000000200 */
[----:B------:R-:W-:-:S02]  /*19980*/  F2FP.F16.F32.PACK_AB R33, R67, R66 ;  /* 0x000000424321723e */ /* 0x000fc400000000ff */
[----:B------:R-:W-:Y:S02]  /*19990*/  F2FP.F16.F32.PACK_AB R34, R69, R68 ;  /* 0x000000444522723e */ /* 0x000fe400000000ff */
[----:B------:R-:W-:Y:S01]  /*199a0*/  MOV R21, R20 ;  /* 0x0000001400157202 */ /* 0x000fe20000000f00 */
[----:B------:R-:W-:Y:S01]  /*199b0*/  IMAD.MOV.U32 R20, RZ, RZ, RZ ;  /* 0x000000ffff147224 */ /* 0x000fe200078e00ff */
[----:B------:R-:W-:Y:S01]  /*199c0*/  F2FP.F16.F32.PACK_AB R4, R81, R80 ;  /* 0x000000505104723e */ /* 0x000fe200000000ff */
[----:B------:R-:W-:Y:S01]  /*199d0*/  STSM.16.M88.4 [R71], R32 ;  /* 0x0000002047007844 */ /* 0x000fe20000000200 */
[----:B------:R-:W-:Y:S02]  /*199e0*/  F2FP.F16.F32.PACK_AB R5, R83, R82 ;  /* 0x000000525305723e */ /* 0x000fe400000000ff */
[----:B------:R-:W-:Y:S01]  /*199f0*/  F2FP.F16.F32.PACK_AB R6, R85, R84 ;  /* 0x000000545506723e */ /* 0x000fe200000000ff */
[----:B------:R-:W-:Y:S01]  /*19a00*/  STSM.16.M88.4 [R70], R36 ;  /* 0x0000002446007844 */ /* 0x000fe20000000200 */
[----:B------:R-:W-:-:S02]  /*19a10*/  F2FP.F16.F32.PACK_AB R7, R87, R86 ;  /* 0x000000565707723e */ /* 0x000fc400000000ff */
[----:B------:R-:W-:Y:S01]  /*19a20*/  ISETP.NE.AND.EX P0, PT, RZ, UR5, PT, P0 ;  /* 0x00000005ff007c0c */ /* 0x000fe2000bf05300 */
[----:B-1----:R-:W1:Y:S01]  /*19a30*/  LDC R24, c[0x0][0xbe8] ;  /* 0x0002fa00ff187b82 */ /* 0x002e620000000800 */
[----:B------:R-:W-:Y:S01]  /*19a40*/  IADD3.X R9, R195, UR5, RZ, P1, !PT ;  /* 0x00000005c3097c10 */ /* 0x000fe20008ffe4ff */
[----:B------:R-:W-:Y:S01]  /*19a50*/  ULDC.64 UR4, c[0x0][0xc08] ;  /* 0x0003020000047ab9 */ /* 0x000fe20000000a00 */
[----:B------:R2:W-:Y:S05]  /*19a60*/  STSM.16.M88.4 [R21], R4 ;  /* 0x0000000415007844 */ /* 0x0005ea0000000200 */
[----:B------:R-:W-:Y:S01]  /*19a70*/  BAR.SYNC.DEFER_BLOCKING 0x1, 0x100 ;  /* 0x0044000000007b1d */ /* 0x000fe20000010000 */
[----:B------:R-:W-:-:S04]  /*19a80*/  ISETP.NE.U32.AND P2, PT, RZ, UR4, PT ;  /* 0x00000004ff007c0c */ /* 0x000fc8000bf45070 */
[----:B------:R-:W-:-:S13]  /*19a90*/  ISETP.NE.AND.EX P2, PT, RZ, UR5, PT, P2 ;  /* 0x00000005ff007c0c */ /* 0x000fda000bf45320 */
[----:B------:R-:W-:Y:S01]  /*19aa0*/  @P2 IADD3 R194, P3, R194, UR4, RZ ;  /* 0x00000004c2c22c10 */ /* 0x000fe2000ff7e0ff */
[----:B------:R-:W-:Y:S02]  /*19ab0*/  ULDC UR4, c[0x0][0xa88] ;  /* 0x0002a20000047ab9 */ /* 0x000fe40000000800 */
[----:B--2---:R-:W-:Y:S02]  /*19ac0*/  MOV R7, UR4 ;  /* 0x0000000400077c02 */ /* 0x004fe40008000f00 */
[----:B------:R-:W-:Y:S01]  /*19ad0*/  @P2 IADD3.X R195, R195, UR5, RZ, P3, !PT ;  /* 0x00000005c3c32c10 */ /* 0x000fe20009ffe4ff */
        /* <DEDUP_REMOVED lines=10> */
.L_x_2906:
[----:B------:R-:W-:Y:S01]  /*19b80*/  SHF.R.S32.HI R52, RZ, 0x1f, R193 ;  /* 0x0000001fff347819 */ /* 0x000fe200000114c1 */
[--C-:B------:R-:W-:Y:S01]  /*19b90*/  IMAD.IADD R15, R190, 0x1, R185.reuse ;  /* 0x00000001be0f7824 */ /* 0x100fe200078e02b9 */
[----:B------:R-:W-:Y:S01]  /*19ba0*/  ULDC.64 UR4, c[0x0][0xb90] ;  /* 0x0002e40000047ab9 */ /* 0x000fe20000000a00 */
[----:B-----5:R-:W-:Y:S01]  /*19bb0*/  SHF.R.S32.HI R21, RZ, 0x1f, R20 ;  /* 0x0000001fff157819 */ /* 0x020fe20000011414 */
[----:B------:R-:W-:Y:S01]  /*19bc0*/  IMAD.IADD R14, R224, 0x1, R185 ;  /* 0x00000001e00e7824 */ /* 0x000fe200078e02b9 */
[----:B------:R-:W-:Y:S01]  /*19bd0*/  SEL R200, R200, RZ, !P0 ;  /* 0x000000ffc8c87207 */ /* 0x000fe20004000000 */
[----:B------:R-:W-:Y:S01]  /*19be0*/  IMAD R4, R52, UR4, RZ ;  /* 0x0000000434047c24 */ /* 0x000fe2000f8e02ff */
[----:B------:R-:W-:Y:S01]  /*19bf0*/  MOV R9, R15 ;  /* 0x0000000f00097202 */ /* 0x000fe20000000f00 */
[----:B-1----:R-:W-:Y:S01]  /*19c00*/  @P1 IMAD.HI.U32 R6, R15, R10, RZ ;  /* 0x0000000a0f061227 */ /* 0x002fe200078e00ff */
[----:B------:R-:W-:-:S03]  /*19c10*/  SEL R53, R196, RZ, !P0 ;  /* 0x000000ffc4357207 */ /* 0x000fc60004000000 */
[C---:B------:R-:W-:Y:S01]  /*19c20*/  IMAD R13, R193.reuse, UR5, R4 ;  /* 0x00000005c10d7c24 */ /* 0x040fe2000f8e0204 */
[----:B---3--:R-:W-:Y:S01]  /*19c30*/  @P1 SHF.R.U32.HI R9, RZ, R11, R6 ;  /* 0x0000000bff091219 */ /* 0x008fe20000011606 */
[----:B------:R-:W-:Y:S01]  /*19c40*/  IMAD.WIDE.U32 R4, R193, UR4, R20 ;  /* 0x00000004c1047c25 */ /* 0x000fe2000f8e0014 */
[----:B------:R-:W-:-:S03]  /*19c50*/  ULDC.64 UR4, c[0x0][0xb98] ;  /* 0x0002e60000047ab9 */ /* 0x000fc60000000a00 */
[----:B------:R-:W-:Y:S01]  /*19c60*/  IMAD.IADD R5, R5, 0x1, R13 ;  /* 0x0000000105057824 */ /* 0x000fe200078e020d */
[----:B------:R-:W-:Y:S01]  /*19c70*/  IADD3 R13, -R9, RZ, RZ ;  /* 0x000000ff090d7210 */ /* 0x000fe20007ffe1ff */
[----:B------:R-:W-:Y:S02]  /*19c80*/  IMAD R11, R199, 0x40, R188 ;  /* 0x00000040c70b7824 */ /* 0x000fe400078e02bc */
[----:B------:R-:W-:Y:S02]  /*19c90*/  IMAD R6, R200, UR4, RZ ;  /* 0x00000004c8067c24 */ /* 0x000fe4000f8e02ff */
[----:B------:R-:W-:-:S04]  /*19ca0*/  IMAD.WIDE R2, R11, 0x2, R2 ;  /* 0x000000020b027825 */ /* 0x000fc800078e0202 */
        /* <DEDUP_REMOVED lines=8> */
[----:B------:R-:W-:Y:S01]  /*19d30*/  SHF.R.S32.HI R6, RZ, 0x1f, R11 ;  /* 0x0000001fff067819 */ /* 0x000fe2000001140b */
[----:B------:R-:W-:Y:S01]  /*19d40*/  IMAD R55, R7, R24, RZ ;  /* 0x0000001807377224 */ /* 0x000fe200078e02ff */
[----:B------:R-:W-:-:S02]  /*19d50*/  IADD3.X R5, R13, R5, R8, P2, !PT ;  /* 0x000000050d057210 */ /* 0x000fc400017fe408 */
[----:B------:R-:W-:Y:S01]  /*19d60*/  IADD3 R9, P3, R2, 0x2000, RZ ;  /* 0x0000200002097810 */ /* 0x000fe20007f7e0ff */
[----:B------:R-:W-:Y:S01]  /*19d70*/  IMAD R6, R6, UR4, RZ ;  /* 0x0000000406067c24 */ /* 0x000fe2000f8e02ff */
[----:B------:R-:W-:Y:S01]  /*19d80*/  IADD3 R29, P2, R2, 0x3000, RZ ;  /* 0x00003000021d7810 */ /* 0x000fe20007f5e0ff */
[----:B------:R-:W-:Y:S01]  /*19d90*/  IMAD.WIDE.U32 R4, R11, UR4, R4 ;  /* 0x000000040b047c25 */ /* 0x000fe2000f8e0004 */
[----:B------:R-:W-:Y:S02]  /*19da0*/  LOP3.LUT R12, R9, 0x380, RZ, 0xc0, !PT ;  /* 0x00000380090c7812 */ /* 0x000fe400078ec0ff */
[----:B------:R-:W-:Y:S01]  /*19db0*/  LOP3.LUT R28, R29, 0x380, RZ, 0xc0, !PT ;  /* 0x000003801d1c7812 */ /* 0x000fe200078ec0ff */
[----:B------:R-:W-:Y:S01]  /*19dc0*/  IMAD R13, R11, UR5, R6 ;  /* 0x000000050b0d7c24 */ /* 0x000fe2000f8e0206 */
[----:B------:R-:W-:Y:S01]  /*19dd0*/  ULDC.64 UR4, c[0x0][0xb50] ;  /* 0x0002d40000047ab9 */ /* 0x000fe20000000a00 */
[----:B------:R-:W-:Y:S02]  /*19de0*/  SHF.R.U64 R12, R12, 0x3, RZ ;  /* 0x000000030c0c7819 */ /* 0x000fe400000012ff */
[----:B------:R-:W-:Y:S01]  /*19df0*/  IMAD.IADD R5, R5, 0x1, R13 ;  /* 0x0000000105057824 */ /* 0x000fe200078e020d */
[----:B------:R-:W-:Y:S01]  /*19e00*/  LEA R6, P4, R4, UR4, 0x2 ;  /* 0x0000000404067c11 */ /* 0x000fe2000f8810ff */
[----:B------:R-:W-:Y:S01]  /*19e10*/  IMAD.X R13, RZ, RZ, R3, P3 ;  /* 0x000000ffff0d7224 */ /* 0x000fe200018e0603 */
[----:B------:R-:W-:-:S02]  /*19e20*/  IADD3 R15, P0, R2, 0x1000, RZ ;  /* 0x00001000020f7810 */ /* 0x000fc40007f1e0ff */
[----:B------:R-:W-:Y:S01]  /*19e30*/  LEA.HI.X R10, R4, UR5, R5, 0x2, P4 ;  /* 0x00000005040a7c11 */ /* 0x000fe2000a0f1405 */
[----:B------:R-:W-:Y:S01]  /*19e40*/  SHFL.IDX PT, R48, R6, RZ, 0x1c1f ;  /* 0x001c1fff06307589 */ /* 0x000fe200000e0000 */
[----:B------:R-:W-:Y:S01]  /*19e50*/  LOP3.LUT R12, R12, R9, RZ, 0x3c, !PT ;  /* 0x000000090c0c7212 */ /* 0x000fe200078e3cff */
[----:B------:R-:W-:Y:S01]  /*19e60*/  VIADD R4, R14, 0x8 ;  /* 0x000000080e047836 */ /* 0x000fe20000000000 */
[----:B------:R-:W-:Y:S01]  /*19e70*/  SHF.R.U64 R28, R28, 0x3, RZ ;  /* 0x000000031c1c7819 */ /* 0x000fe200000012ff */
[----:B------:R-:W1:Y:S01]  /*19e80*/  SHFL.IDX PT, R49, R10, RZ, 0x1c1f ;  /* 0x001c1fff0a317589 */ /* 0x000e6200000e0000 */
[----:B------:R-:W-:Y:S01]  /*19e90*/  IADD3.X R9, RZ, R3, RZ, P0, !PT ;  /* 0x00000003ff097210 */ /* 0x000fe200007fe4ff */
[----:B------:R-:W-:Y:S01]  /*19ea0*/  ULDC.64 UR4, c[0x0][0xaa0] ;  /* 0x0002a80000047ab9 */ /* 0x000fe20000000a00 */
[----:B------:R-:W-:Y:S01]  /*19eb0*/  LOP3.LUT P0, RZ, R214, 0x3, RZ, 0xc0, !PT ;  /* 0x00000003d6ff7812 */ /* 0x000fe2000780c0ff */
[----:B------:R-:W-:Y:S01]  /*19ec0*/  SHFL.IDX PT, R50, R6, 0x1, 0x1c1f ;  /* 0x003c1f0006327f89 */ /* 0x000fe200000e0000 */
[----:B------:R-:W-:-:S02]  /*19ed0*/  LOP3.LUT R28, R28, R29, RZ, 0x3c, !PT ;  /* 0x0000001d1c1c7212 */ /* 0x000fc400078e3cff */
[----:B------:R-:W-:Y:S01]  /*19ee0*/  IADD3.X R29, RZ, R3, RZ, P2, !PT ;  /* 0x00000003ff1d7210 */ /* 0x000fe200017fe4ff */
[----:B------:R-:W2:Y:S01]  /*19ef0*/  SHFL.IDX PT, R51, R10, 0x1, 0x1c1f ;  /* 0x003c1f000a337f89 */ /* 0x000ea200000e0000 */
[-C--:B------:R-:W-:Y:S02]  /*19f00*/  ISETP.GE.OR P2, PT, R14, R55.reuse, P0 ;  /* 0x000000370e00720c */ /* 0x080fe40000746670 */
[----:B------:R-:W-:Y:S02]  /*19f10*/  ISETP.GE.OR P0, PT, R4, R55, P0 ;  /* 0x000000370400720c */ /* 0x000fe40000706670 */
[C---:B------:R-:W-:Y:S02]  /*19f20*/  IADD3 R5, P3, R2.reuse, 0x7000, RZ ;  /* 0x0000700002057810 */ /* 0x040fe40007f7e0ff */
[C---:B------:R-:W-:Y:S02]  /*19f30*/  IADD3 R41, P4, R2.reuse, 0x6000, RZ ;  /* 0x0000600002297810 */ /* 0x040fe40007f9e0ff */
[----:B------:R-:W-:-:S02]  /*19f40*/  LOP3.LUT R7, R2, 0x380, RZ, 0xc0, !PT ;  /* 0x0000038002077812 */ /* 0x000fc400078ec0ff */
[----:B------:R-:W-:Y:S02]  /*19f50*/  LOP3.LUT R32, R33, 0x380, RZ, 0xc0, !PT ;  /* 0x0000038021207812 */ /* 0x000fe400078ec0ff */
[----:B------:R-:W-:Y:S01]  /*19f60*/  LOP3.LUT R36, R37, 0x380, RZ, 0xc0, !PT ;  /* 0x0000038025247812 */ /* 0x000fe200078ec0ff */
[----:B------:R-:W-:Y:S01]  /*19f70*/  IMAD R21, R21, UR4, RZ ;  /* 0x0000000415157c24 */ /* 0x000fe2000f8e02ff */
[----:B------:R-:W-:Y:S01]  /*19f80*/  LOP3.LUT R4, R5, 0x380, RZ, 0xc0, !PT ;  /* 0x0000038005047812 */ /* 0x000fe200078ec0ff */
[----:B-1----:R1:W-:Y:S01]  /*19f90*/  @!P2 ST.E desc[UR60][R48.64], R88 ;  /* 0x000000583000a985 */ /* 0x0023e2000c10193c */
[----:B------:R-:W-:Y:S01]  /*19fa0*/  LOP3.LUT R40, R41, 0x380, RZ, 0xc0, !PT ;  /* 0x0000038029287812 */ /* 0x000fe200078ec0ff */
[----:B------:R-:W-:Y:S01]  /*19fb0*/  IMAD.X R45, RZ, RZ, R3, P3 ;  /* 0x000000ffff2d7224 */ /* 0x000fe200018e0603 */
[----:B------:R-:W-:Y:S02]  /*19fc0*/  SHF.R.U64 R7, R7, 0x3, RZ ;  /* 0x0000000307077819 */ /* 0x000fe400000012ff */
[----:B------:R-:W-:-:S02]  /*19fd0*/  SHF.R.U64 R4, R4, 0x3, RZ ;  /* 0x0000000304047819 */ /* 0x000fc400000012ff */
[----:B------:R-:W-:Y:S01]  /*19fe0*/  SHF.R.U64 R32, R32, 0x3, RZ ;  /* 0x0000000320207819 */ /* 0x000fe200000012ff */
[----:B--2---:R2:W-:Y:S01]  /*19ff0*/  @!P0 ST.E desc[UR60][R50.64], R0 ;  /* 0x0000000032008985 */ /* 0x0045e2000c10193c */
[----:B------:R-:W-:Y:S02]  /*1a000*/  SHF.R.U64 R36, R36, 0x3, RZ ;  /* 0x0000000324247819 */ /* 0x000fe400000012ff */
[----:B------:R-:W-:Y:S01]  /*1a010*/  SHF.R.U64 R40, R40, 0x3, RZ ;  /* 0x0000000328287819 */ /* 0x000fe200000012ff */
[----:B-1----:R-:W1:Y:S01]  /*1a020*/  @P1 LDC R49, c[0x0][0xbec] ;  /* 0x0002fb00ff311b82 */ /* 0x002e620000000800 */
[----:B------:R-:W-:Y:S01]  /*1a030*/  LOP3.LUT R2, R7, R2, RZ, 0x3c, !PT ;  /* 0x0000000207027212 */ /* 0x000fe200078e3cff */
[----:B------:R-:W-:Y:S01]  /*1a040*/  IMAD R21, R20, UR5, R21 ;  /* 0x0000000514157c24 */ /* 0x000fe2000f8e0215 */
[----:B------:R-:W-:Y:S01]  /*1a050*/  LOP3.LUT R32, R32, R33, RZ, 0x3c, !PT ;  /* 0x0000002120207212 */ /* 0x000fe200078e3cff */
[--C-:B------:R-:W-:Y:S01]  /*1a060*/  IMAD.X R33, RZ, RZ, R3.reuse, P6 ;  /* 0x000000ffff217224 */ /* 0x100fe200030e0603 */
[----:B------:R-:W-:Y:S01]  /*1a070*/  LOP3.LUT R36, R36, R37, RZ, 0x3c, !PT ;  /* 0x0000002524247212 */ /* 0x000fe200078e3cff */
[----:B------:R-:W-:Y:S01]  /*1a080*/  IMAD.X R37, RZ, RZ, R3, P5 ;  /* 0x000000ffff257224 */ /* 0x000fe200028e0603 */
[----:B------:R-:W-:Y:S01]  /*1a090*/  LOP3.LUT R40, R40, R41, RZ, 0x3c, !PT ;  /* 0x0000002928287212 */ /* 0x000fe200078e3cff */
[----:B--2---:R-:W2:Y:S01]  /*1a0a0*/  @P1 LDC R51, c[0x0][0xbf0] ;  /* 0x0002fc00ff331b82 */ /* 0x004ea20000000800 */
[----:B------:R-:W-:Y:S01]  /*1a0b0*/  LOP3.LUT R44, R4, R5, RZ, 0x3c, !PT ;  /* 0x00000005042c7212 */ /* 0x000fe200078e3cff */
[----:B------:R-:W5:Y:S01]  /*1a0c0*/  LD.E.128 R28, desc[UR60][R28.64] ;  /* 0x0000003c1c1c7980 */ /* 0x000f62000c101d00 */
[----:B------:R-:W-:-:S02]  /*1a0d0*/  IADD3.X R41, RZ, R3, RZ, P4, !PT ;  /* 0x00000003ff297210 */ /* 0x000fc400027fe4ff */
[----:B------:R-:W-:Y:S01]  /*1a0e0*/  LEA R0, R192, R199, 0x5 ;  /* 0x000000c7c0007211 */ /* 0x000fe200078e28ff */
[----:B------:R3:W5:Y:S01]  /*1a0f0*/  LD.E.128 R4, desc[UR60][R2.64] ;  /* 0x0000003c02047980 */ /* 0x000762000c101d00 */
[----:B------:R-:W-:-:S03]  /*1a100*/  LOP3.LUT R8, R15, 0x380, RZ, 0xc0, !PT ;  /* 0x000003800f087812 */ /* 0x000fc600078ec0ff */
[----:B------:R-:W-:Y:S01]  /*1a110*/  IMAD.IADD R48, R185, 0x1, R0 ;  /* 0x00000001b9307824 */ /* 0x000fe200078e0200 */
[----:B------:R-:W-:Y:S01]  /*1a120*/  SHF.R.U64 R8, R8, 0x3, RZ ;  /* 0x0000000308087819 */ /* 0x000fe200000012ff */
[----:B------:R-:W5:Y:S03]  /*1a130*/  LD.E.128 R32, desc[UR60][R32.64] ;  /* 0x0000003c20207980 */ /* 0x000f66000c101d00 */
[----:B------:R-:W-:Y:S01]  /*1a140*/  LOP3.LUT R8, R8, R15, RZ, 0x3c, !PT ;  /* 0x0000000f08087212 */ /* 0x000fe200078e3cff */
[----:B---3--:R-:W-:Y:S01]  /*1a150*/  IMAD.WIDE.U32 R2, R20, UR4, RZ ;  /* 0x0000000414027c25 */ /* 0x008fe2000f8e00ff */
[----:B------:R-:W-:Y:S01]  /*1a160*/  ULDC.64 UR4, c[0x0][0xae8] ;  /* 0x0002ba0000047ab9 */ /* 0x000fe20000000a00 */
[----:B------:R-:W5:Y:S02]  /*1a170*/  LD.E.128 R12, desc[UR60][R12.64] ;  /* 0x0000003c0c0c7980 */ /* 0x000f64000c101d00 */
        /* <DEDUP_REMOVED lines=8> */
[----:B------:R-:W5:Y:S03]  /*1a200*/  LD.E.128 R40, desc[UR60][R40.64] ;  /* 0x0000003c28287980 */ /* 0x000f66000c101d00 */
[----:B------:R-:W-:Y:S01]  /*1a210*/  IMAD.IADD R3, R3, 0x1, R21 ;  /* 0x0000000103037824 */ /* 0x000fe200078e0215 */
[----:B------:R-:W-:Y:S01]  /*1a220*/  MOV R21, R48 ;  /* 0x0000003000157202 */ /* 0x000fe20000000f00 */
[----:B------:R-:W-:Y:S01]  /*1a230*/  IMAD R20, R200, UR4, RZ ;  /* 0x00000004c8147c24 */ /* 0x000fe2000f8e02ff */
[----:B--2---:R-:W-:Y:S01]  /*1a240*/  @P1 SHF.R.U32.HI R21, RZ, R51, R0 ;  /* 0x00000033ff151219 */ /* 0x004fe20000011600 */
[C---:B------:R-:W-:Y:S01]  /*1a250*/  IMAD.WIDE.U32 R2, R53.reuse, UR4, R2 ;  /* 0x0000000435027c25 */ /* 0x040fe2000f8e0002 */
[----:B------:R-:W5:Y:S02]  /*1a260*/  LD.E.128 R44, desc[UR60][R44.64] ;  /* 0x0000003c2c2c7980 */ /* 0x000f64000c101d00 */
[--C-:B------:R-:W-:Y:S01]  /*1a270*/  SHF.R.S32.HI R0, RZ, 0x1f, R21.reuse ;  /* 0x0000001fff007819 */ /* 0x100fe20000011415 */
[----:B------:R-:W-:Y:S01]  /*1a280*/  IMAD R49, R53, UR5, R20 ;  /* 0x0000000535317c24 */ /* 0x000fe2000f8e0214 */
[----:B------:R-:W-:Y:S01]  /*1a290*/  ULDC.64 UR4, c[0x0][0xae0] ;  /* 0x0002b80000047ab9 */ /* 0x000fe20000000a00 */
[----:B------:R-:W-:Y:S01]  /*1a2a0*/  IMAD.MOV R51, RZ, RZ, -R21 ;  /* 0x000000ffff337224 */ /* 0x000fe200078e0a15 */
[----:B------:R-:W-:Y:S01]  /*1a2b0*/  @!PT LDS RZ, [RZ] ;  /* 0x00000000fffff984 */ /* 0x000fe20000000800 */
[----:B------:R-:W-:Y:S01]  /*1a2c0*/  @!PT LDS RZ, [RZ] ;  /* 0x00000000fffff984 */ /* 0x000fe20000000800 */
[----:B------:R-:W-:Y:S01]  /*1a2d0*/  @!PT LDS RZ, [RZ] ;  /* 0x00000000fffff984 */ /* 0x000fe20000000800 */
[----:B------:R-:W-:Y:S01]  /*1a2e0*/  @!PT LDS RZ, [RZ] ;  /* 0x00000000fffff984 */ /* 0x000fe20000000800 */
[----:B------:R1:W-:Y:S06]  /*1a2f0*/  MEMBAR.ALL.CTA ;  /* 0x0000000000007992 */ /* 0x0003ec0000008000 */
[----:B-1----:R-:W1:Y:S01]  /*1a300*/  FENCE.VIEW.ASYNC.S ;  /* 0x00000000000073c6 */ /* 0x002e620000000000 */
[----:B------:R-:W-:-:S02]  /*1a310*/  IMAD.IADD R3, R3, 0x1, R49 ;  /* 0x0000000103037824 */ /* 0x000fc400078e0231 */
[----:B------:R-:W-:Y:S02]  /*1a320*/  IMAD R0, R0, UR4, RZ ;  /* 0x0000000400007c24 */ /* 0x000fe4000f8e02ff */
[----:B------:R-:W-:Y:S02]  /*1a330*/  IMAD R49, R24, R51, R48 ;  /* 0x0000003318317224 */ /* 0x000fe400078e0230 */
[----:B------:R-:W-:Y:S01]  /*1a340*/  IMAD R51, R21, UR5, R0 ;  /* 0x0000000515337c24 */ /* 0x000fe2000f8e0200 */
[----:B------:R-:W-:Y:S01]  /*1a350*/  IADD3 R50, R199, R185, RZ ;  /* 0x000000b9c7327210 */ /* 0x000fe20007ffe0ff */
[----:B------:R-:W-:Y:S01]  /*1a360*/  IMAD.WIDE.U32 R2, R21, UR4, R2 ;  /* 0x0000000415027c25 */ /* 0x000fe2000f8e0002 */
[----:B------:R-:W-:Y:S01]  /*1a370*/  SHF.R.S32.HI R0, RZ, 0x1f, R49 ;  /* 0x0000001fff007819 */ /* 0x000fe20000011431 */
[----:B------:R-:W-:Y:S02]  /*1a380*/  ULDC.64 UR4, c[0x0][0xad8] ;  /* 0x0002b60000047ab9 */ /* 0x000fe40000000a00 */
[----:B------:R-:W-:-:S02]  /*1a390*/  IMAD.IADD R3, R3, 0x1, R51 ;  /* 0x0000000103037824 */ /* 0x000fc400078e0233 */
[----:B------:R-:W-:Y:S02]  /*1a3a0*/  IMAD R20, R0, UR4, RZ ;  /* 0x0000000400147c24 */ /* 0x000fe4000f8e02ff */
[C---:B------:R-:W-:Y:S02]  /*1a3b0*/  VIADD R0, R50.reuse, 0x20 ;  /* 0x0000002032007836 */ /* 0x040fe40000000000 */
[C---:B------:R-:W-:Y:S02]  /*1a3c0*/  IMAD R21, R49.reuse, UR5, R20 ;  /* 0x0000000531157c24 */ /* 0x040fe4000f8e0214 */
[----:B------:R-:W-:Y:S01]  /*1a3d0*/  IMAD.WIDE.U32 R2, R49, UR4, R2 ;  /* 0x0000000431027c25 */ /* 0x000fe2000f8e0002 */
[-C--:B------:R-:W-:Y:S01]  /*1a3e0*/  ISETP.GE.AND P2, PT, R50, R55.reuse, PT ;  /* 0x000000373200720c */ /* 0x080fe20003f46270 */
[----:B------:R-:W-:Y:S01]  /*1a3f0*/  ULDC.64 UR4, c[0x0][0xa80] ;  /* 0x0002a00000047ab9 */ /* 0x000fe20000000a00 */
[----:B------:R-:W-:Y:S01]  /*1a400*/  ISETP.GE.AND P0, PT, R0, R55, PT ;  /* 0x000000370000720c */ /* 0x000fe20003f06270 */
[----:B------:R-:W-:Y:S01]  /*1a410*/  IMAD.IADD R3, R3, 0x1, R21 ;  /* 0x0000000103037824 */ /* 0x000fe200078e0215 */
[----:B------:R-:W-:-:S02]  /*1a420*/  IADD3 R0, R18, 0x2a820, RZ ;  /* 0x0002a82012007810 */ /* 0x000fc40007ffe0ff */
        /* <DEDUP_REMOVED lines=19> */
.L_x_2908:
[----:B------:R-:W-:Y:S05]  /*1a560*/  BSYNC B1 ;  /* 0x0000000000017941 */ /* 0x000fea0003800000 */
.L_x_2907:
        /* <DEDUP_REMOVED lines=13> */
.L_x_2910:
[----:B------:R-:W-:Y:S05]  /*1a640*/  BSYNC B1 ;  /* 0x0000000000017941 */ /* 0x000fea0003800000 */
.L_x_2909:
        /* <DEDUP_REMOVED lines=13> */
.L_x_2912:
[----:B------:R-:W-:Y:S05]  /*1a720*/  BSYNC B1 ;  /* 0x0000000000017941 */ /* 0x000fea0003800000 */
.L_x_2911:
[----:B0-----:R-:W-:Y:S01]  /*1a730*/  IADD3 R0, R50, 0x60, RZ ;  /* 0x0000006032007810 */ /* 0x001fe20007ffe0ff */
[----:B-12---:R-:W0:Y:S03]  /*1a740*/  SHFL.IDX PT, R48, R48, 0x3, 0x181f ;  /* 0x00781f0030307f89 */ /* 0x006e2600000e0000 */
        /* <DEDUP_REMOVED lines=14> */
.L_x_2905:
        /* <DEDUP_REMOVED lines=13> */
[----:B------:R-:W-:Y:S01]  /*1a900*/  IMAD.U32 R0, RZ, RZ, UR4 ;  /* 0x00000004ff007e24 */ /* 0x000fe2000f8e00ff */
[----:B------:R-:W-:-:S05]  /*1a910*/  @P1 IADD3.X R195, R195, UR5, RZ, P2, !PT ;  /* 0x00000005c3c31c10 */ /* 0x000fca00097fe4ff */
[----:B------:R3:W5:Y:S01]  /*1a920*/  @P1 LDG.E R0, desc[UR60][R194.64] ;  /* 0x0000003cc2001981 */ /* 0x000762000c1e1900 */
[----:B--2---:R-:W-:Y:S01]  /*1a930*/  ISETP.NE.AND P2, PT, R21, 0x1, PT ;  /* 0x000000011500780c */ /* 0x004fe20003f45270 */
[----:B------:R-:W2:-:S12]  /*1a940*/  S2R R4, SR_TID.X ;  /* 0x0000000000047919 */ /* 0x000e980000002100 */
[----:B------:R-:W0:Y:S08]  /*1a950*/  @P2 LDC R14, c[0x0][0xbec] ;  /* 0x0002fb00ff0e2b82 */ /* 0x000e300000000800 */
[----:B----4-:R-:W4:Y:S01]  /*1a960*/  @P2 LDC R29, c[0x0][0xbf0] ;  /* 0x0002fc00ff1d2b82 */ /* 0x010f220000000800 */
[----:B--2---:R-:W-:-:S04]  /*1a970*/  IADD3 R5, R4, -0x80, RZ ;  /* 0xffffff8004057810 */ /* 0x004fc80007ffe0ff */
[----:B------:R-:W-:Y:S01]  /*1a980*/  ISETP.GE.AND P3, PT, R5, 0x80, PT ;  /* 0x000000800500780c */ /* 0x000fe20003f66270 */
[----:B---3--:R-:W-:-:S12]  /*1a990*/  @P1 BRA `(.L_x_2914) ;  /* 0x0000000000101947 */ /* 0x008fd80003800000 */
[----:B------:R-:W-:Y:S05]  /*1a9a0*/  @!P0 BRA `(.L_x_2914) ;  /* 0x00000000000c8947 */ /* 0x000fea0003800000 */
[----:B------:R-:W2:Y:S04]  /*1a9b0*/  LDG.E R5, desc[UR60][R2.64] ;  /* 0x0000003c02057981 */ /* 0x000ea8000c1e1900 */
[----:B-----5:R-:W2:Y:S02]  /*1a9c0*/  LDG.E R0, desc[UR60][R2.64+0x4] ;  /* 0x0000043c02007981 */ /* 0x020ea4000c1e1900 */
[----:B--2---:R-:W-:-:S07]  /*1a9d0*/  IMAD.IADD R0, R0, 0x1, -R5 ;  /* 0x0000000100007824 */ /* 0x004fce00078e0a05 */
.L_x_2914:
        /* <DEDUP_REMOVED lines=18> */
[----:B------:R-:W2:Y:S01]  /*1ab00*/  @P0 LDC R4, c[0x0][0xbec] ;  /* 0x0002fb00ff040b82 */ /* 0x000ea20000000800 */
[----:B------:R-:W-:Y:S01]  /*1ab10*/  IMAD R7, R193, UR5, R8 ;  /* 0x00000005c1077c24 */ /* 0x000fe2000f8e0208 */
[----:B------:R-:W-:-:S03]  /*1ab20*/  ULDC.64 UR4, c[0x0][0xb98] ;  /* 0x0002e60000047ab9 */ /* 0x000fc60000000a00 */
[----:B------:R-:W-:-:S03]  /*1ab30*/  IMAD.IADD R3, R3, 0x1, R7 ;  /* 0x0000000103037824 */ /* 0x000fc600078e0207 */
[----:B------:R-:W3:Y:S01]  /*1ab40*/  @P0 LDC R15, c[0x0][0xbf0] ;  /* 0x0002fc00ff0f0b82 */ /* 0x000ee20000000800 */
[----:B------:R-:W-:-:S04]  /*1ab50*/  IMAD.WIDE.U32 R2, R13, UR4, R2 ;  /* 0x000000040d027c25 */ /* 0x000fc8000f8e0002 */
[----:B--2---:R-:W-:-:S05]  /*1ab60*/  @P0 IMAD.HI.U32 R4, R9, R4, RZ ;  /* 0x0000000409040227 */ /* 0x004fca00078e00ff */
[----:B---3--:R-:W-:Y:S01]  /*1ab70*/  @P0 SHF.R.U32.HI R5, RZ, R15, R4 ;  /* 0x0000000fff050219 */ /* 0x008fe20000011604 */
        /* <DEDUP_REMOVED lines=18> */
.L_x_2916:
[----:B------:R-:W-:Y:S05]  /*1aca0*/  BSYNC B1 ;  /* 0x0000000000017941 */ /* 0x000fea0003800000 */
.L_x_2915:
[----:B------:R-:W-:Y:S01]  /*1acb0*/  ULDC.64 UR4, c[0x0][0xaa0] ;  /* 0x0002a80000047ab9 */ /* 0x000fe20000000a00 */
[----:B--2---:R-:W-:Y:S01]  /*1acc0*/  LEA R4, R192, R199, 0x5 ;  /* 0x000000c7c0047211 */ /* 0x004fe200078e28ff */
[----:B------:R-:W-:Y:S01]  /*1acd0*/  IMAD R3, R11, UR4, RZ ;  /* 0x000000040b037c24 */ /* 0x000fe2000f8e02ff */
[----:B------:R-:W-:Y:S03]  /*1ace0*/  BSSY B1, `(.L_x_2917) ;  /* 0x0000036000017945 */ /* 0x000fe60003800000 */
[C---:B------:R-:W-:Y:S02]  /*1acf0*/  IMAD R5, R6.reuse, UR5, R3 ;  /* 0x0000000506057c24 */ /* 0x040fe4000f8e0203 */
[----:B------:R-:W-:Y:S01]  /*1ad00*/  IMAD.WIDE.U32 R2, R6, UR4, RZ ;  /* 0x0000000406027c25 */ /* 0x000fe2000f8e00ff */
[----:B------:R-:W-:-:S03]  /*1ad10*/  ULDC.64 UR4, c[0x0][0xae8] ;  /* 0x0002ba0000047ab9 */ /* 0x000fc60000000a00 */
[----:B------:R-:W-:Y:S02]  /*1ad20*/  IMAD.IADD R3, R3, 0x1, R5 ;  /* 0x0000000103037824 */ /* 0x000fe400078e0205 */
[----:B------:R-:W-:Y:S02]  /*1ad30*/  IMAD.IADD R9, R185, 0x1, R4 ;  /* 0x00000001b9097824 */ /* 0x000fe400078e0204 */
[----:B------:R-:W-:Y:S02]  /*1ad40*/  IMAD R6, R10, UR4, RZ ;  /* 0x000000040a067c24 */ /* 0x000fe4000f8e02ff */
[----:B0-----:R-:W-:Y:S01]  /*1ad50*/  @P2 IMAD.HI.U32 R4, R9, R14, RZ ;  /* 0x0000000e09042227 */ /* 0x001fe200078e00ff */
[----:B------:R-:W-:-:S03]  /*1ad60*/  MOV R5, R9 ;  /* 0x0000000900057202 */ /* 0x000fc60000000f00 */
[C---:B------:R-:W-:Y:S01]  /*1ad70*/  IMAD R7, R193.reuse, UR5, R6 ;  /* 0x00000005c1077c24 */ /* 0x040fe2000f8e0206 */
[----:B----4-:R-:W-:Y:S01]  /*1ad80*/  @P2 SHF.R.U32.HI R5, RZ, R29, R4 ;  /* 0x0000001dff052219 */ /* 0x010fe20000011604 */
        /* <DEDUP_REMOVED lines=8> */
[----:B------:R-:W-:Y:S01]  /*1ae10*/  IMAD.MOV R6, RZ, RZ, -R5 ;  /* 0x000000ffff067224 */ /* 0x000fe200078e0a05 */
[----:B------:R-:W-:Y:S01]  /*1ae20*/  IADD3 R3, R3, R7, RZ ;  /* 0x0000000703037210 */ /* 0x000fe20007ffe0ff */
        /* <DEDUP_REMOVED lines=33> */
.L_x_2918:
[----:B------:R-:W-:Y:S05]  /*1b040*/  BSYNC B1 ;  /* 0x0000000000017941 */ /* 0x000fea0003800000 */
.L_x_2917:
        /* <DEDUP_REMOVED lines=13> */
.L_x_2920:
[----:B------:R-:W-:Y:S05]  /*1b120*/  BSYNC B1 ;  /* 0x0000000000017941 */ /* 0x000fea0003800000 */
.L_x_2919:
        /* <DEDUP_REMOVED lines=13> */
.L_x_2922:
[----:B------:R-:W-:Y:S05]  /*1b200*/  BSYNC B1 ;  /* 0x0000000000017941 */ /* 0x000fea0003800000 */
.L_x_2921:
        /* <DEDUP_REMOVED lines=14> */
.L_x_2913:
[----:B------:R-:W-:Y:S05]  /*1b2f0*/  BSYNC B0 ;  /* 0x0000000000007941 */ /* 0x000fea0003800000 */
.L_x_2904:
[----:B------:R-:W-:Y:S02]  /*1b300*/  ULDC UR4, c[0x0][0xc3c] ;  /* 0x00030f0000047ab9 */ /* 0x000fe40000000800 */
[----:B-1----:R-:W-:-:S13]  /*1b310*/  ISETP.GE.AND P0, PT, R27, UR4, PT ;  /* 0x000000041b007c0c */ /* 0x002fda000bf06270 */
[----:B------:R-:W-:Y:S05]  /*1b320*/  @!P0 BRA `(.L_x_2923) ;  /* 0xfffffe5c00e88947 */ /* 0x000fea000383ffff */
[----:B------:R-:W-:Y:S05]  /*1b330*/  BRA `(.L_x_2687) ;  /* 0x0000006c00847947 */ /* 0x000fea0003800000 */
.L_x_2685:
        /* <DEDUP_REMOVED lines=16> */
.L_x_2924:
        /* <DEDUP_REMOVED lines=31> */
[----:B------:R-:W1:Y:S02]  /*1b630*/  SHFL.IDX PT, R6, R8, 0x1f, 0x1f ;  /* 0x03e01f0008067f89 */ /* 0x000e6400000e0000 */
[----:B-1----:R-:W-:-:S04]  /*1b640*/  IMAD R6, R6, UR5, RZ ;  /* 0x0000000506067c24 */ /* 0x002fc8000f8e02ff */
[----:B------:R-:W-:Y:S01]  /*1b650*/  IMAD.MOV.U32 R3, RZ, RZ, R6 ;  /* 0x000000ffff037224 */ /* 0x000fe200078e0006 */
[----:B0-----:R-:W-:-:S13]  /*1b660*/  ISETP.GT.AND P6, PT, R6, UR6, PT ;  /* 0x0000000606007c0c */ /* 0x001fda000bfc4270 */
[----:B------:R-:W-:Y:S05]  /*1b670*/  @P6 BRA `(.L_x_2926) ;  /* 0x0000000000986947 */ /* 0x000fea0003800000 */
[----:B------:R-:W0:Y:S01]  /*1b680*/  LDC R10, c[0x0][0xc3c] ;  /* 0x00030f00ff0a7b82 */ /* 0x000e220000000800 */
[----:B------:R-:W-:Y:S01]  /*1b690*/  MOV R6, R3 ;  /* 0x0000000300067202 */ /* 0x000fe20000000f00 */
[----:B------:R-:W-:Y:S01]  /*1b6a0*/  UMOV UR4, URZ ;  /* 0x0000003f00047c82 */ /* 0x000fe20008000000 */
[----:B------:R-:W-:Y:S01]  /*1b6b0*/  ULDC UR7, c[0x0][0xc3c] ;  /* 0x00030f0000077ab9 */ /* 0x000fe20000000800 */
[----:B------:R-:W-:-:S05]  /*1b6c0*/  ULDC UR5, c[0x0][0xc38] ;  /* 0x00030e0000057ab9 */ /* 0x000fca0000000800 */
.L_x_2930:
[----:B------:R-:W-:Y:S01]  /*1b6d0*/  UIADD3 UR4, UR4, 0x1f, URZ ;  /* 0x0000001f04047890 */ /* 0x000fe2000fffe03f */
[----:B------:R-:W-:-:S05]  /*1b6e0*/  IMAD.U32 R19, RZ, RZ, UR7 ;  /* 0x00000007ff137e24 */ /* 0x000fca000f8e00ff */
        /* <DEDUP_REMOVED lines=10> */
.L_x_2929:
[----:B------:R-:W-:Y:S05]  /*1b790*/  BSYNC B0 ;  /* 0x0000000000007941 */ /* 0x000fea0003800000 */
.L_x_2928:
        /* <DEDUP_REMOVED lines=20> */
.L_x_2926:
        /* <DEDUP_REMOVED lines=15> */
[----:B0-----:R-:W-:-:S06]  /*1b9d0*/  IADD3 R11, R10, 0xffffffe, RZ ;  /* 0x0ffffffe0a0b7810 */ /* 0x001fcc0007ffe0ff */
[----:B------:R0:W1:Y:S01]  /*1b9e0*/  F2I.FTZ.U32.TRUNC.NTZ R3, R11 ;  /* 0x0000000b00037305 */ /* 0x000062000021f000 */
[----:B------:R-:W-:Y:S05]  /*1b9f0*/  @!P0 BRA `(.L_x_2931) ;  /* 0x0000000000088947 */ /* 0x000fea0003800000 */
[----:B------:R-:W-:-:S05]  /*1ba00*/  VIADD R9, R15, 0xffffffff ;  /* 0xffffffff0f097836 */ /* 0x000fca0000000000 */
[----:B------:R2:W3:Y:S02]  /*1ba10*/  SHFL.IDX PT, R16, R8, R9, 0x1f ;  /* 0x00001f0908107589 */ /* 0x0004e400000e0000 */
.L_x_2931:
[----:B---3--:R-:W-:Y:S01]  /*1ba20*/  IMAD R16, R16, UR5, R13 ;  /* 0x0000000510107c24 */ /* 0x008fe2000f8e020d */
[----:B------:R-:W-:Y:S01]  /*1ba30*/  IABS R2, R6 ;  /* 0x0000000600027213 */ /* 0x000fe20000000000 */
[----:B01----:R-:W-:-:S03]  /*1ba40*/  IMAD.MOV R11, RZ, RZ, -R3 ;  /* 0x000000ffff0b7224 */ /* 0x003fc600078e0a03 */
[----:B--2---:R-:W-:Y:S01]  /*1ba50*/  IADD3 R9, -R16, UR6, RZ ;  /* 0x0000000610097c10 */ /* 0x004fe2000fffe1ff */
[----:B------:R-:W-:Y:S01]  /*1ba60*/  IMAD R11, R11, R12, RZ ;  /* 0x0000000c0b0b7224 */ /* 0x000fe200078e02ff */
[----:B------:R-:W-:Y:S01]  /*1ba70*/  IADD3 R10, RZ, -R2, RZ ;  /* 0x80000002ff0a7210 */ /* 0x000fe20007ffe0ff */
[----:B------:R-:W-:Y:S01]  /*1ba80*/  IMAD.MOV.U32 R2, RZ, RZ, RZ ;  /* 0x000000ffff027224 */ /* 0x000fe200078e00ff */
[----:B------:R-:W-:-:S03]  /*1ba90*/  IABS R8, R9 ;  /* 0x0000000900087213 */ /* 0x000fc60000000000 */
        /* <DEDUP_REMOVED lines=25> */
[----:B0-----:R-:W-:-:S06]  /*1bc30*/  IADD3 R3, R7, 0xffffffe, RZ ;  /* 0x0ffffffe07037810 */ /* 0x001fcc0007ffe0ff */
[----:B------:R-:W0:Y:S02]  /*1bc40*/  F2I.FTZ.U32.TRUNC.NTZ R3, R3 ;  /* 0x0000000300037305 */ /* 0x000e24000021f000 */
[----:B0-----:R-:W-:-:S05]  /*1bc50*/  IMAD.MOV R11, RZ, RZ, -R3 ;  /* 0x000000ffff0b7224 */ /* 0x001fca00078e0a03 */
[----:B------:R-:W-:Y:S02]  /*1bc60*/  MOV R9, R11 ;  /* 0x0000000b00097202 */ /* 0x000fe40000000f00 */
[----:B------:R-:W-:-:S03]  /*1bc70*/  IABS R11, R13 ;  /* 0x0000000d000b7213 */ /* 0x000fc60000000000 */
[----:B------:R-:W-:-:S04]  /*1bc80*/  IMAD R9, R9, R10, RZ ;  /* 0x0000000a09097224 */ /* 0x000fc800078e02ff */
[----:B------:R-:W-:-:S04]  /*1bc90*/  IMAD.HI.U32 R2, R3, R9, R2 ;  /* 0x0000000903027227 */ /* 0x000fc800078e0002 */
[----:B------:R-:W-:Y:S02]  /*1bca0*/  IMAD.MOV R3, RZ, RZ, -R6 ;  /* 0x000000ffff037224 */ /* 0x000fe400078e0a06 */
        /* <DEDUP_REMOVED lines=8> */
[----:B------:R-:W-:Y:S01]  /*1bd30*/  ISETP.GE.AND P2, PT, R3, RZ, PT ;  /* 0x000000ff0300720c */ /* 0x000fe20003f46270 */
[----:B------:R-:W-:-:S06]  /*1bd40*/  IMAD.IADD R3, R13, 0x1, R8 ;  /* 0x000000010d037824 */ /* 0x000fcc00078e0208 */
[----:B------:R-:W-:-:S06]  /*1bd50*/  @P0 VIADD R2, R2, 0x1 ;  /* 0x0000000102020836 */ /* 0x000fcc0000000000 */
[----:B------:R-:W-:Y:S02]  /*1bd60*/  @!P2 IADD3 R2, -R2, RZ, RZ ;  /* 0x000000ff0202a210 */ /* 0x000fe40007ffe1ff */
[----:B------:R-:W-:Y:S01]  /*1bd70*/  @!P1 LOP3.LUT R2, RZ, R18, RZ, 0x33, !PT ;  /* 0x00000012ff029212 */ /* 0x000fe200078e33ff */
[----:B------:R-:W-:-:S03]  /*1bd80*/  IMAD.MOV R18, RZ, RZ, -R18 ;  /* 0x000000ffff127224 */ /* 0x000fc600078e0a12 */
[----:B------:R-:W-:Y:S01]  /*1bd90*/  LOP3.LUT R17, RZ, R2, RZ, 0x33, !PT ;  /* 0x00000002ff117212 */ /* 0x000fe200078e33ff */
[----:B------:R-:W-:-:S03]  /*1bda0*/  IMAD R18, R2, R18, R3 ;  /* 0x0000001202127224 */ /* 0x000fc600078e0203 */
[----:B------:R-:W-:Y:S01]  /*1bdb0*/  IADD3 R17, R4, R17, RZ ;  /* 0x0000001104117210 */ /* 0x000fe20007ffe0ff */
[----:B------:R-:W-:Y:S06]  /*1bdc0*/  BRA `(.L_x_2932) ;  /* 0x00000000000c7947 */ /* 0x000fec0003800000 */
.L_x_2927:
[----:B------:R-:W-:Y:S01]  /*1bdd0*/  IMAD.MOV.U32 R17, RZ, RZ, RZ ;  /* 0x000000ffff117224 */ /* 0x000fe200078e00ff */
[----:B------:R-:W-:Y:S01]  /*1bde0*/  MOV R18, RZ ;  /* 0x000000ff00127202 */ /* 0x000fe20000000f00 */
[----:B------:R-:W-:-:S07]  /*1bdf0*/  IMAD.U32 R16, RZ, RZ, UR6 ;  /* 0x00000006ff107e24 */ /* 0x000fce000f8e00ff */
.L_x_2932:
[----:B------:R-:W-:-:S13]  /*1be00*/  ISETP.NE.AND P0, PT, R5, RZ, PT ;  /* 0x000000ff0500720c */ /* 0x000fda0003f05270 */
[----:B------:R-:W0:Y:S01]  /*1be10*/  @!P0 S2R R3, SR_CgaCtaId ;  /* 0x0000000000038919 */ /* 0x000e220000008800 */
[----:B------:R-:W-:-:S04]  /*1be20*/  @!P0 MOV R2, 0x400 ;  /* 0x0000040000028802 */ /* 0x000fc80000000f00 */
[----:B0-----:R-:W-:-:S05]  /*1be30*/  @!P0 LEA R2, R3, R2, 0x18 ;  /* 0x0000000203028211 */ /* 0x001fca00078ec0ff */
[----:B------:R0:W-:Y:S01]  /*1be40*/  @!P0 STS.128 [R2+0x2a8d0], R16 ;  /* 0x02a8d01002008388 */ /* 0x0001e20000000c00 */
[----:B------:R-:W-:Y:S06]  /*1be50*/  BAR.ARV 0x5, 0x180 ;  /* 0x0146000000007b1d */ /* 0x000fec0000002000 */
.L_x_2925:
[----:B------:R2:W-:Y:S01]  /*1be60*/  STL [R1+0x28], RZ ;  /* 0x000028ff01007387 */ /* 0x0005e20000100800 */
[----:B------:R-:W-:Y:S01]  /*1be70*/  ULDC UR4, c[0x0][0xc3c] ;  /* 0x00030f0000047ab9 */ /* 0x000fe20000000800 */
[----:B------:R-:W-:Y:S01]  /*1be80*/  IMAD.MOV.U32 R29, RZ, RZ, 0x1 ;  /* 0x00000001ff1d7424 */ /* 0x000fe200078e00ff */
[----:B-1----:R-:W-:Y:S01]  /*1be90*/  ISETP.GE.AND P0, PT, R19, UR4, PT ;  /* 0x0000000413007c0c */ /* 0x002fe2000bf06270 */
[----:B------:R-:W-:-:S12]  /*1bea0*/  IMAD.MOV.U32 R28, RZ, RZ, RZ ;  /* 0x000000ffff1c7224 */ /* 0x000fd800078e00ff */
[----:B--2---:R-:W-:Y:S05]  /*1beb0*/  @P0 BRA `(.L_x_2933) ;  /* 0x0000005c00c00947 */ /* 0x004fea0003800000 */
[----:B0-----:R-:W2:Y:S01]  /*1bec0*/  LDL R2, [R1+0x40] ;  /* 0x0000400001027983 */ /* 0x001ea20000100800 */
[----:B------:R-:W0:Y:S01]  /*1bed0*/  S2UR UR5, SR_CgaCtaId ;  /* 0x00000000000579c3 */ /* 0x000e220000008800 */
[----:B------:R-:W-:Y:S01]  /*1bee0*/  LOP3.LUT R4, R0, 0x7f, RZ, 0xc0, !PT ;  /* 0x0000007f00047812 */ /* 0x000fe200078ec0ff */
[----:B------:R-:W-:Y:S01]  /*1bef0*/  BSSY B8, `(.L_x_2933) ;  /* 0x00005ec000087945 */ /* 0x000fe20003800000 */
[----:B------:R1:W-:Y:S01]  /*1bf00*/  STL [R1+0x28], RZ ;  /* 0x000028ff01007387 */ /* 0x0003e20000100800 */
[----:B------:R-:W-:Y:S01]  /*1bf10*/  MOV R29, 0x1 ;  /* 0x00000001001d7802 */ /* 0x000fe20000000f00 */
[----:B------:R-:W-:Y:S01]  /*1bf20*/  IMAD.MOV.U32 R28, RZ, RZ, RZ ;  /* 0x000000ffff1c7224 */ /* 0x000fe200078e00ff */
[----:B------:R-:W-:Y:S01]  /*1bf30*/  MOV R31, 0x1 ;  /* 0x00000001001f7802 */ /* 0x000fe20000000f00 */
[----:B------:R-:W-:Y:S01]  /*1bf40*/  IMAD.SHL.U32 R36, R4, 0x8, RZ ;  /* 0x0000000804247824 */ /* 0x000fe200078e00ff */
[----:B------:R-:W-:Y:S01]  /*1bf50*/  ULDC.64 UR36, c[0x0][0x198] ;  /* 0x0000660000247ab9 */ /* 0x000fe20000000a00 */
[----:B------:R-:W-:Y:S01]  /*1bf60*/  IMAD.MOV.U32 R26, RZ, RZ, RZ ;  /* 0x000000ffff1a7224 */ /* 0x000fe200078e00ff */
[----:B------:R-:W-:Y:S01]  /*1bf70*/  ULDC UR38, c[0x0][0xc] ;  /* 0x0000030000267ab9 */ /* 0x000fe20000000800 */
[----:B--2---:R-:W-:-:S02]  /*1bf80*/  R2UR UR4, R2 ;  /* 0x00000000020472ca */ /* 0x004fc400000e0000 */
[----:B------:R-:W-:-:S04]  /*1bf90*/  SHF.L.U32 R2, R0, 0x3, RZ ;  /* 0x0000000300027819 */ /* 0x000fc800000006ff */
        /* <DEDUP_REMOVED lines=14> */
.L_x_3034:
[----:B0-----:R-:W0:Y:S02]  /*1c080*/  LDC.64 R32, c[0x0][0xc88] ;  /* 0x00032200ff207b82 */ /* 0x001e240000000a00 */
[----:B0-----:R-:W-:-:S06]  /*1c090*/  IMAD.WIDE R32, R19, 0x4, R32 ;  /* 0x0000000413207825 */ /* 0x001fcc00078e0220 */
[----:B--2---:R-:W2:Y:S01]  /*1c0a0*/  LDG.E R32, desc[UR60][R32.64] ;  /* 0x0000003c20207981 */ /* 0x004ea2000c1e1900 */
[----:B------:R-:W-:Y:S05]  /*1c0b0*/  YIELD ;  /* 0x0000000000007946 */ /* 0x000fea0003800000 */
[----:B------:R-:W-:Y:S01]  /*1c0c0*/  ULDC.64 UR4, c[0x0][0xa28] ;  /* 0x00028a0000047ab9 */ /* 0x000fe20000000a00 */
[----:B------:R-:W-:Y:S01]  /*1c0d0*/  ULDC.64 UR8, c[0x0][0xa18] ;  /* 0x0002860000087ab9 */ /* 0x000fe20000000a00 */
[----:B------:R-:W-:Y:S01]  /*1c0e0*/  ISETP.NE.U32.AND P0, PT, RZ, UR4, PT ;  /* 0x00000004ff007c0c */ /* 0x000fe2000bf05070 */
[----:B------:R-:W-:Y:S01]  /*1c0f0*/  ULDC.64 UR6, c[0x0][0xa10] ;  /* 0x0002840000067ab9 */ /* 0x000fe20000000a00 */
[----:B------:R-:W-:-:S02]  /*1c100*/  MOV R11, RZ ;  /* 0x000000ff000b7202 */ /* 0x000fc40000000f00 */
[----:B------:R-:W-:Y:S02]  /*1c110*/  ISETP.NE.AND.EX P0, PT, RZ, UR5, PT, P0 ;  /* 0x00000005ff007c0c */ /* 0x000fe4000bf05300 */
[----:B------:R-:W-:-:S04]  /*1c120*/  ISETP.NE.U32.AND P2, PT, RZ, UR8, PT ;  /* 0x00000008ff007c0c */ /* 0x000fc8000bf45070 */
[----:B------:R-:W-:Y:S01]  /*1c130*/  ISETP.NE.AND.EX P2, PT, RZ, UR9, PT, P2 ;  /* 0x00000009ff007c0c */ /* 0x000fe2000bf45320 */
[----:B------:R-:W-:Y:S01]  /*1c140*/  IMAD.MOV.U32 R35, RZ, RZ, RZ ;  /* 0x000000ffff237224 */ /* 0x000fe200078e00ff */
[----:B--2---:R-:W-:-:S05]  /*1c150*/  SHF.R.S32.HI R0, RZ, 0x1f, R32 ;  /* 0x0000001fff007819 */ /* 0x004fca0000011420 */
[C---:B------:R-:W-:Y:S01]  /*1c160*/  @P0 LEA R2, P1, R32.reuse, UR4, 0x2 ;  /* 0x0000000420020c11 */ /* 0x040fe2000f8210ff */
[C---:B------:R-:W-:Y:S01]  /*1c170*/  IMAD.SHL.U32 R24, R32.reuse, 0x4, RZ ;  /* 0x0000000420187824 */ /* 0x040fe200078e00ff */
[C-C-:B------:R-:W-:Y:S01]  /*1c180*/  SHF.L.U64.HI R25, R32.reuse, 0x2, R0.reuse ;  /* 0x0000000220197819 */ /* 0x140fe20000010200 */
[----:B------:R0:W-:Y:S01]  /*1c190*/  STL [R1+0x1c], R0 ;  /* 0x00001c0001007387 */ /* 0x0001e20000100800 */
[----:B------:R-:W-:Y:S01]  /*1c1a0*/  @P0 LEA.HI.X R3, R32, UR5, R0, 0x2, P1 ;  /* 0x0000000520030c11 */ /* 0x000fe200088f1400 */
[----:B------:R-:W-:-:S04]  /*1c1b0*/  ULDC.64 UR4, c[0x0][0xa00] ;  /* 0x0002800000047ab9 */ /* 0x000fc80000000a00 */
        /* <DEDUP_REMOVED lines=26> */
[----:B------:R-:W-:Y:S01]  /*1c360*/  IMAD.U32 R7, RZ, RZ, UR4 ;  /* 0x00000004ff077e24 */ /* 0x000fe2000f8e00ff */
[----:B---3--:R0:W-:Y:S01]  /*1c370*/  STL [R1+0x14], R8 ;  /* 0x0000140801007387 */ /* 0x0081e20000100800 */
[----:B------:R-:W-:-:S03]  /*1c380*/  IMAD.MOV.U32 R10, RZ, RZ, R8 ;  /* 0x000000ffff0a7224 */ /* 0x000fc600078e0008 */
[----:B--2---:R0:W-:Y:S01]  /*1c390*/  STL [R1+0x4], R11 ;  /* 0x0000040b01007387 */ /* 0x0041e20000100800 */
[----:B------:R-:W-:Y:S05]  /*1c3a0*/  @P2 BRA `(.L_x_2934) ;  /* 0x0000000000142947 */ /* 0x000fea0003800000 */
[----:B------:R-:W-:Y:S05]  /*1c3b0*/  @!P0 BRA `(.L_x_2934) ;  /* 0x0000000000108947 */ /* 0x000fea0003800000 */
[----:B------:R-:W2:Y:S04]  /*1c3c0*/  LDG.E R9, desc[UR60][R2.64] ;  /* 0x0000003c02097981 */ /* 0x000ea8000c1e1900 */
[----:B0-----:R-:W2:Y:S02]  /*1c3d0*/  LDG.E R8, desc[UR60][R2.64+0x4] ;  /* 0x0000043c02087981 */ /* 0x001ea4000c1e1900 */
[----:B--2---:R-:W-:-:S05]  /*1c3e0*/  IMAD.IADD R10, R8, 0x1, -R9 ;  /* 0x00000001080a7824 */ /* 0x004fca00078e0a09 */
[----:B------:R1:W-:Y:S02]  /*1c3f0*/  STL [R1+0x14], R10 ;  /* 0x0000140a01007387 */ /* 0x0003e40000100800 */
.L_x_2934:
[----:B------:R-:W-:Y:S01]  /*1c400*/  ULDC.64 UR4, c[0x0][0xa20] ;  /* 0x0002880000047ab9 */ /* 0x000fe20000000a00 */
[----:B------:R-:W-:Y:S02]  /*1c410*/  MOV R33, R32 ;  /* 0x0000002000217202 */ /* 0x000fe40000000f00 */
[----:B------:R-:W-:-:S04]  /*1c420*/  ISETP.NE.U32.AND P0, PT, RZ, UR4, PT ;  /* 0x00000004ff007c0c */ /* 0x000fc8000bf05070 */
[----:B------:R-:W-:-:S13]  /*1c430*/  ISETP.NE.AND.EX P0, PT, RZ, UR5, PT, P0 ;  /* 0x00000005ff007c0c */ /* 0x000fda000bf05300 */
[----:B------:R-:W-:Y:S05]  /*1c440*/  @!P0 BRA `(.L_x_2935) ;  /* 0x0000000000108947 */ /* 0x000fea0003800000 */
[----:B------:R-:W-:-:S04]  /*1c450*/  IADD3 R2, P0, R24, UR4, RZ ;  /* 0x0000000418027c10 */ /* 0x000fc8000ff1e0ff */
[----:B------:R-:W-:-:S05]  /*1c460*/  IADD3.X R3, R25, UR5, RZ, P0, !PT ;  /* 0x0000000519037c10 */ /* 0x000fca00087fe4ff */
[----:B------:R2:W5:Y:S01]  /*1c470*/  LDG.E R7, desc[UR60][R2.64] ;  /* 0x0000003c02077981 */ /* 0x000562000c1e1900 */
[----:B------:R-:W-:Y:S05]  /*1c480*/  BRA `(.L_x_2936) ;  /* 0x0000000000247947 */ /* 0x000fea0003800000 */
.L_x_2935:
[----:B------:R-:W-:Y:S02]  /*1c490*/  ULDC.64 UR4, c[0x0][0xa08] ;  /* 0x0002820000047ab9 */ /* 0x000fe40000000a00 */
[----:B------:R-:W-:-:S04]  /*1c4a0*/  ISETP.NE.U32.AND P0, PT, RZ, UR4, PT ;  /* 0x00000004ff007c0c */ /* 0x000fc8000bf05070 */
[----:B------:R-:W-:-:S13]  /*1c4b0*/  ISETP.NE.AND.EX P0, PT, RZ, UR5, PT, P0 ;  /* 0x00000005ff007c0c */ /* 0x000fda000bf05300 */
[----:B------:R-:W-:Y:S05]  /*1c4c0*/  @!P0 BRA `(.L_x_2936) ;  /* 0x0000000000148947 */ /* 0x000fea0003800000 */
[----:B------:R-:W2:Y:S02]  /*1c4d0*/  LDC.64 R2, c[0x0][0xa08] ;  /* 0x00028200ff027b82 */ /* 0x000ea40000000a00 */
[----:B--2---:R-:W-:-:S05]  /*1c4e0*/  IMAD.WIDE R2, R33, 0x4, R2 ;  /* 0x0000000421027825 */ /* 0x004fca00078e0202 */
[----:B------:R-:W2:Y:S04]  /*1c4f0*/  LDG.E R7, desc[UR60][R2.64] ;  /* 0x0000003c02077981 */ /* 0x000ea8000c1e1900 */
[----:B0-----:R-:W2:Y:S02]  /*1c500*/  LDG.E R8, desc[UR60][R2.64+0x4] ;  /* 0x0000043c02087981 */ /* 0x001ea4000c1e1900 */
[----:B--2---:R-:W-:-:S07]  /*1c510*/  IMAD.IADD R7, R8, 0x1, -R7 ;  /* 0x0000000108077824 */ /* 0x004fce00078e0a07 */
.L_x_2936:
[----:B--2---:R-:W2:Y:S01]  /*1c520*/  @P1 LDG.E R2, desc[UR60][R4.64] ;  /* 0x0000003c04021981 */ /* 0x004ea2000c1e1900 */
[----:B------:R-:W3:Y:S03]  /*1c530*/  LDC R3, c[0x0][0x448] ;  /* 0x00011200ff037b82 */ /* 0x000ee60000000800 */
[----:B------:R-:W2:Y:S01]  /*1c540*/  @P1 LDG.E R9, desc[UR60][R4.64+0x4] ;  /* 0x0000043c04091981 */ /* 0x000ea2000c1e1900 */
[----:B-----5:R-:W-:Y:S01]  /*1c550*/  IMAD.IADD R7, R7, 0x1, -R11 ;  /* 0x0000000107077824 */ /* 0x020fe200078e0a0b */
[----:B------:R-:W-:Y:S01]  /*1c560*/  BSSY B0, `(.L_x_2937) ;  /* 0x0000146000007945 */ /* 0x000fe20003800000 */
[----:B---3--:R-:W-:-:S13]  /*1c570*/  ISETP.NE.AND P0, PT, R3, 0x1, PT ;  /* 0x000000010300780c */ /* 0x008fda0003f05270 */
[----:B0-----:R-:W0:Y:S08]  /*1c580*/  @P0 LDC R8, c[0x0][0x44c] ;  /* 0x00011300ff080b82 */ /* 0x001e300000000800 */
[----:B------:R-:W3:Y:S01]  /*1c590*/  @P0 LDC R3, c[0x0][0x450] ;  /* 0x00011400ff030b82 */ /* 0x000ee20000000800 */
[----:B--2---:R-:W-:Y:S01]  /*1c5a0*/  @P1 IMAD.IADD R6, R9, 0x1, -R2 ;  /* 0x0000000109061824 */ /* 0x004fe200078e0a02 */
[----:B------:R-:W-:-:S05]  /*1c5b0*/  SHF.L.U32 R2, R17, 0x7, RZ ;  /* 0x0000000711027819 */ /* 0x000fca00000006ff */
[----:B------:R-:W-:-:S04]  /*1c5c0*/  VIADD R2, R2, 0x7f ;  /* 0x0000007f02027836 */ /* 0x000fc80000000000 */
[----:B0-----:R-:W-:-:S05]  /*1c5d0*/  @P0 IMAD.HI.U32 R8, R2, R8, RZ ;  /* 0x0000000802080227 */ /* 0x001fca00078e00ff */
[----:B---3--:R-:W-:Y:S02]  /*1c5e0*/  @P0 SHF.R.U32.HI R2, RZ, R3, R8 ;  /* 0x00000003ff020219 */ /* 0x008fe40000011608 */
[----:B------:R-:W-:-:S05]  /*1c5f0*/  IADD3 R8, R7, R6, RZ ;  /* 0x0000000607087210 */ /* 0x000fca0007ffe0ff */
[----:B------:R-:W-:Y:S01]  /*1c600*/  VIADD R3, R8, 0x5f ;  /* 0x0000005f08037836 */ /* 0x000fe20000000000 */
[----:B------:R0:W-:Y:S03]  /*1c610*/  STL [R1], R8 ;  /* 0x0000000801007387 */ /* 0x0001e60000100800 */
[----:B------:R-:W-:-:S05]  /*1c620*/  IMAD.HI R3, R3, 0x2aaaaaab, RZ ;  /* 0x2aaaaaab03037827 */ /* 0x000fca00078e02ff */
[----:B------:R-:W-:-:S04]  /*1c630*/  SHF.R.U32.HI R4, RZ, 0x1f, R3 ;  /* 0x0000001fff047819 */ /* 0x000fc80000011603 */
[----:B------:R-:W-:Y:S02]  /*1c640*/  LEA.HI.SX32 R5, R3, R4, 0x1c ;  /* 0x0000000403057211 */ /* 0x000fe400078fe2ff */
[----:B------:R-:W-:-:S05]  /*1c650*/  IADD3 R4, R8, 0x60, -R10 ;  /* 0x0000006008047810 */ /* 0x000fca0007ffe80a */
[----:B------:R-:W-:-:S04]  /*1c660*/  IMAD.IADD R2, R4, 0x1, R2 ;  /* 0x0000000104027824 */ /* 0x000fc800078e0202 */
[----:B------:R-:W-:-:S05]  /*1c670*/  IMAD.HI R2, R2, 0x2aaaaaab, RZ ;  /* 0x2aaaaaab02027827 */ /* 0x000fca00078e02ff */
[----:B------:R-:W-:-:S04]  /*1c680*/  SHF.R.U32.HI R3, RZ, 0x1f, R2 ;  /* 0x0000001fff037819 */ /* 0x000fc80000011602 */
[----:B------:R-:W-:-:S04]  /*1c690*/  LEA.HI.SX32 R2, R2, R3, 0x1c ;  /* 0x0000000302027211 */ /* 0x000fc800078fe2ff */
[----:B------:R-:W-:-:S05]  /*1c6a0*/  VIMNMX R2, R5, R2, PT ;  /* 0x0000000205027248 */ /* 0x000fca0003fe0100 */
[----:B------:R-:W-:Y:S01]  /*1c6b0*/  IMAD R3, R2, 0x60, -R7 ;  /* 0x0000006002037824 */ /* 0x000fe200078e0a07 */
[----:B------:R-:W-:-:S04]  /*1c6c0*/  IADD3 R7, -R7, RZ, RZ ;  /* 0x000000ff07077210 */ /* 0x000fc80007ffe1ff */
[----:B------:R-:W-:Y:S02]  /*1c6d0*/  VIMNMX R3, R3, R6, PT ;  /* 0x0000000603037248 */ /* 0x000fe40003fe0100 */
[----:B------:R-:W-:-:S04]  /*1c6e0*/  VIMNMX R2, RZ, R7, !PT ;  /* 0x00000007ff027248 */ /* 0x000fc80007fe0100 */
[----:B------:R-:W-:-:S13]  /*1c6f0*/  ISETP.GT.AND P0, PT, R3, R2, PT ;  /* 0x000000020300720c */ /* 0x000fda0003f04270 */
[----:B------:R-:W-:Y:S02]  /*1c700*/  @P0 VIADD R7, R3, 0x5f ;  /* 0x0000005f03070836 */ /* 0x000fe40000000000 */
[----:B------:R-:W-:-:S04]  /*1c710*/  IMAD.WIDE.U32 R2, R2, -0x55555555, RZ ;  /* 0xaaaaaaab02027825 */ /* 0x000fc800078e00ff */
[----:B------:R-:W-:Y:S01]  /*1c720*/  @P0 IMAD.HI R7, R7, 0x2aaaaaab, RZ ;  /* 0x2aaaaaab07070827 */ /* 0x000fe200078e02ff */
[----:B------:R-:W-:-:S04]  /*1c730*/  SHF.R.U32.HI R6, RZ, 0x6, R3 ;  /* 0x00000006ff067819 */ /* 0x000fc80000011603 */
[----:B------:R-:W-:Y:S01]  /*1c740*/  @P0 SHF.R.U32.HI R2, RZ, 0x1f, R7 ;  /* 0x0000001fff020819 */ /* 0x000fe20000011607 */
[----:B------:R-:W-:-:S03]  /*1c750*/  IMAD.MOV.U32 R3, RZ, RZ, R6 ;  /* 0x000000ffff037224 */ /* 0x000fc600078e0006 */
[----:B------:R-:W-:Y:S02]  /*1c760*/  @P0 LEA.HI.SX32 R3, R7, R2, 0x1c ;  /* 0x0000000207030211 */ /* 0x000fe400078fe2ff */
[----:B------:R-:W-:Y:S02]  /*1c770*/  PLOP3.LUT P0, PT, PT, PT, PT, 0x80, 0x0 ;  /* 0x000000000000781c */ /* 0x000fe40003f0f070 */
[----:B------:R-:W-:-:S13]  /*1c780*/  ISETP.GT.AND P2, PT, R3, R6, PT ;  /* 0x000000060300720c */ /* 0x000fda0003f44270 */
[----:B0-----:R-:W-:Y:S05]  /*1c790*/  @!P2 BRA `(.L_x_2938) ;  /* 0x000000100088a947 */ /* 0x001fea0003800000 */
[----:B------:R-:W-:Y:S01]  /*1c7a0*/  UMOV UR4, 0xffffffff ;  /* 0xffffffff00047882 */ /* 0x000fe20000000000 */
[----:B------:R-:W-:Y:S02]  /*1c7b0*/  SEL R2, R33, RZ, !P1 ;  /* 0x000000ff21027207 */ /* 0x000fe40004800000 */
[----:B------:R-:W-:Y:S05]  /*1c7c0*/  BRA.DIV UR4, `(.L_x_2939) ;  /* 0x0000006a04e87947 */ /* 0x000fea000b800000 */
[----:B------:R-:W0:Y:S02]  /*1c7d0*/  S2R R7, SR_TID.X ;  /* 0x0000000000077919 */ /* 0x000e240000002100 */
[----:B0-----:R-:W-:-:S04]  /*1c7e0*/  SHF.R.U32.HI R7, RZ, 0x5, R7 ;  /* 0x00000005ff077819 */ /* 0x001fc80000011607 */
[----:B------:R-:W-:-:S05]  /*1c7f0*/  LOP3.LUT R7, R7, 0x3, RZ, 0xc0, !PT ;  /* 0x0000000307077812 */ /* 0x000fca00078ec0ff */
[----:B------:R0:W2:Y:S02]  /*1c800*/  SHFL.IDX PT, R14, R7, RZ, 0x1f ;  /* 0x00001fff070e7589 */ /* 0x0000a400000e0000 */
.L_x_3102:
[----:B--2---:R-:W-:Y:S02]  /*1c810*/  ISETP.NE.AND P0, PT, R14, RZ, PT ;  /* 0x000000ff0e00720c */ /* 0x004fe40003f05270 */
[----:B------:R-:W-:-:S11]  /*1c820*/  PLOP3.LUT P6, PT, PT, PT, PT, 0x8, 0x0 ;  /* 0x000000000000781c */ /* 0x000fd60003fce170 */
[----:B------:R-:W-:Y:S05]  /*1c830*/  @P0 BRA `(.L_x_2940) ;  /* 0x00000000000c0947 */ /* 0x000fea0003800000 */
[----:B------:R-:W-:-:S03]  /*1c840*/  UMOV UR4, 0xffffffff ;  /* 0xffffffff00047882 */ /* 0x000fc60000000000 */
[----:B------:R-:W-:Y:S05]  /*1c850*/  BRA.DIV UR4, `(.L_x_2941) ;  /* 0x0000006a04f87947 */ /* 0x000fea000b800000 */
[----:B------:R-:W-:-:S13]  /*1c860*/  ELECT P6, URZ, PT ;  /* 0x00000000003f782f */ /* 0x000fda00038c0000 */
.L_x_2940:
        /* <DEDUP_REMOVED lines=9> */
.L_x_3105:
[----:B------:R-:W-:Y:S05]  /*1c900*/  BSYNC B1 ;  /* 0x0000000000017941 */ /* 0x000fea0003800000 */
.L_x_2942:
[----:B------:R-:W-:Y:S04]  /*1c910*/  BSSY B1, `(.L_x_2944) ;  /* 0x000007c000017945 */ /* 0x000fe80003800000 */
[----:B------:R-:W-:Y:S05]  /*1c920*/  @!P6 BRA `(.L_x_2945) ;  /* 0x0000000400e8e947 */ /* 0x000fea0003800000 */
[----:B------:R-:W-:Y:S01]  /*1c930*/  IMAD R11, R26, 0x8, R22 ;  /* 0x000000081a0b7824 */ /* 0x000fe200078e0216 */
[----:B-1----:R-:W-:Y:S01]  /*1c940*/  SHF.L.U32 R10, R31, 0x1f, RZ ;  /* 0x0000001f1f0a7819 */ /* 0x002fe200000006ff */
[----:B------:R-:W1:Y:S01]  /*1c950*/  S2R R8, SR_TID.X ;  /* 0x0000000000087919 */ /* 0x000e620000002100 */
[----:B------:R-:W-:Y:S02]  /*1c960*/  BSSY B2, `(.L_x_2946) ;  /* 0x0000005000027945 */ /* 0x000fe40003800000 */
[----:B------:R-:W2:Y:S01]  /*1c970*/  SYNCS.PHASECHK.TRANS64.TRYWAIT P0, [R11+URZ+0x2a8a0], R10 ;  /* 0x02a8a00a0b0075a7 */ /* 0x000ea2000800017f */
[----:B-1----:R-:W-:-:S04]  /*1c980*/  LOP3.LUT R8, R8, 0x7f, RZ, 0xc0, !PT ;  /* 0x0000007f08087812 */ /* 0x002fc800078ec0ff */
[----:B------:R-:W-:Y:S01]  /*1c990*/  ISETP.NE.AND P1, PT, R8, RZ, PT ;  /* 0x000000ff0800720c */ /* 0x000fe20003f25270 */
[----:B--2---:R-:W-:-:S12]  /*1c9a0*/  @!P0 BRA `(.L_x_2947) ;  /* 0x0000006800d88947 */ /* 0x004fd80003800000 */
.L_x_3106:
[----:B------:R-:W-:Y:S05]  /*1c9b0*/  BSYNC B2 ;  /* 0x0000000000027941 */ /* 0x000fea0003800000 */
.L_x_2946:
        /* <DEDUP_REMOVED lines=9> */
.L_x_2949:
[----:B------:R-:W-:Y:S05]  /*1ca50*/  BSYNC B2 ;  /* 0x0000000000027941 */ /* 0x000fea0003800000 */
.L_x_2948:
[----:B------:R-:W-:Y:S01]  /*1ca60*/  IMAD.MOV.U32 R14, RZ, RZ, RZ ;  /* 0x000000ffff0e7224 */ /* 0x000fe200078e00ff */
[----:B------:R-:W-:Y:S01]  /*1ca70*/  UIADD3 UR4, UP0, UR36, 0x570, URZ ;  /* 0x0000057024047890 */ /* 0x000fe2000ff1e03f */
[----:B------:R-:W-:Y:S01]  /*1ca80*/  IMAD R8, R3, 0x60, R0 ;  /* 0x0000006003087824 */ /* 0x000fe200078e0200 */
[----:B------:R-:W-:Y:S01]  /*1ca90*/  PLOP3.LUT P0, PT, PT, PT, PT, 0x80, 0x0 ;  /* 0x000000000000781c */ /* 0x000fe20003f0f070 */
[----:B------:R-:W-:Y:S01]  /*1caa0*/  IMAD R9, R26, 0x9000, R22 ;  /* 0x000090001a097824 */ /* 0x000fe200078e0216 */
[----:B------:R-:W-:Y:S01]  /*1cab0*/  R2UR UR10, R14 ;  /* 0x000000000e0a72ca */ /* 0x000fe200000e0000 */
[----:B------:R-:W-:Y:S01]  /*1cac0*/  VIADD R8, R8, 0xffffffa0 ;  /* 0xffffffa008087836 */ /* 0x000fe20000000000 */
[----:B0-----:R-:W-:Y:S01]  /*1cad0*/  IADD3 R7, R11, 0x2a890, RZ ;  /* 0x0002a8900b077810 */ /* 0x001fe20007ffe0ff */
[----:B------:R-:W-:Y:S01]  /*1cae0*/  VIADD R12, R9, 0x18400 ;  /* 0x00018400090c7836 */ /* 0x000fe20000000000 */
[----:B------:R-:W-:Y:S01]  /*1caf0*/  UIADD3.X UR5, URZ, UR37, URZ, UP0, !UPT ;  /* 0x000000253f057290 */ /* 0x000fe200087fe43f */
[----:B------:R-:W-:Y:S01]  /*1cb00*/  UMOV UR6, 0x0 ;  /* 0x0000000000067882 */ /* 0x000fe20000000000 */
[----:B------:R-:W-:-:S10]  /*1cb10*/  UMOV UR7, 0x12f00000 ;  /* 0x12f0000000077882 */ /* 0x000fd40000000000 */
.L_x_2950:
        /* <DEDUP_REMOVED lines=16> */
.L_x_2951:
        /* <DEDUP_REMOVED lines=15> */
.L_x_2952:
        /* <DEDUP_REMOVED lines=13> */
.L_x_3107:
[----:B------:R-:W-:Y:S05]  /*1cde0*/  BSYNC B2 ;  /* 0x0000000000027941 */ /* 0x000fea0003800000 */
.L_x_2953:
        /* <DEDUP_REMOVED lines=11> */
.L_x_2956:
[----:B------:R-:W-:Y:S05]  /*1cea0*/  BSYNC B2 ;  /* 0x0000000000027941 */ /* 0x000fea0003800000 */
.L_x_2955:
[----:B------:R-:W-:Y:S01]  /*1ceb0*/  R2UR UR10, R14 ;  /* 0x000000000e0a72ca */ /* 0x000fe200000e0000 */
[----:B------:R-:W-:Y:S01]  /*1cec0*/  IMAD R7, R26, 0x6000, R22 ;  /* 0x000060001a077824 */ /* 0x000fe200078e0216 */
[----:B------:R-:W-:Y:S01]  /*1ced0*/  R2UR UR6, R12 ;  /* 0x000000000c0672ca */ /* 0x000fe200000e0000 */
[----:B------:R-:W-:Y:S01]  /*1cee0*/  UIADD3 UR4, UP0, UR36, 0x670, URZ ;  /* 0x0000067024047890 */ /* 0x000fe2000ff1e03f */
[----:B------:R-:W-:Y:S01]  /*1cef0*/  R2UR UR7, R13 ;  /* 0x000000000d0772ca */ /* 0x000fe200000e0000 */
[----:B01----:R-:W-:Y:S01]  /*1cf00*/  VIADD R11, R11, 0x2a8b0 ;  /* 0x0002a8b00b0b7836 */ /* 0x003fe20000000000 */
[----:B------:R-:W-:Y:S01]  /*1cf10*/  PLOP3.LUT P0, PT, PT, PT, PT, 0x80, 0x0 ;  /* 0x000000000000781c */ /* 0x000fe20003f0f070 */
[----:B------:R-:W-:Y:S01]  /*1cf20*/  UIADD3.X UR5, URZ, UR37, URZ, UP0, !UPT ;  /* 0x000000253f057290 */ /* 0x000fe200087fe43f */
[----:B------:R-:W-:-:S11]  /*1cf30*/  IADD3 R9, R7, 0x400, RZ ;  /* 0x0000040007097810 */ /* 0x000fd60007ffe0ff */
.L_x_2957:
        /* <DEDUP_REMOVED lines=15> */
.L_x_2958:
        /* <DEDUP_REMOVED lines=9> */
[----:B--2---:R-:W-:Y:S05]  /*1d0c0*/  @P0 BRA.U.ANY `(.L_x_2958) ;  /* 0xfffffffd00d80947 */ /* 0x004fea000393ffff */
.L_x_2945:
[----:B------:R-:W-:Y:S05]  /*1d0d0*/  BSYNC B1 ;  /* 0x0000000000017941 */ /* 0x000fea0003800000 */
.L_x_2944:
        /* <DEDUP_REMOVED lines=9> */
.L_x_2974:
[----:B------:R-:W-:Y:S05]  /*1d170*/  YIELD ;  /* 0x0000000000007946 */ /* 0x000fea0003800000 */
[----:B------:R-:W-:Y:S04]  /*1d180*/  BSSY B1, `(.L_x_2959) ;  /* 0x000007b000017945 */ /* 0x000fe80003800000 */
[----:B------:R-:W-:Y:S05]  /*1d190*/  @!P6 BRA `(.L_x_2960) ;  /* 0x0000000400e4e947 */ /* 0x000fea0003800000 */
[----:B-1----:R-:W-:Y:S01]  /*1d1a0*/  IMAD R10, R26, 0x8, R22 ;  /* 0x000000081a0a7824 */ /* 0x002fe200078e0216 */
[----:B------:R-:W-:Y:S01]  /*1d1b0*/  SHF.L.U32 R9, R31, 0x1f, RZ ;  /* 0x0000001f1f097819 */ /* 0x000fe200000006ff */
[----:B------:R-:W1:Y:S01]  /*1d1c0*/  S2R R3, SR_TID.X ;  /* 0x0000000000037919 */ /* 0x000e620000002100 */
[----:B------:R-:W-:Y:S02]  /*1d1d0*/  BSSY B2, `(.L_x_2961) ;  /* 0x0000005000027945 */ /* 0x000fe40003800000 */
[----:B------:R-:W2:Y:S01]  /*1d1e0*/  SYNCS.PHASECHK.TRANS64.TRYWAIT P1, [R10+URZ+0x2a8a0], R9 ;  /* 0x02a8a0090a0075a7 */ /* 0x000ea2000802017f */
[----:B-1----:R-:W-:-:S04]  /*1d1f0*/  LOP3.LUT R3, R3, 0x7f, RZ, 0xc0, !PT ;  /* 0x0000007f03037812 */ /* 0x002fc800078ec0ff */
[----:B------:R-:W-:Y:S01]  /*1d200*/  ISETP.NE.AND P2, PT, R3, RZ, PT ;  /* 0x000000ff0300720c */ /* 0x000fe20003f45270 */
[----:B--2---:R-:W-:-:S12]  /*1d210*/  @!P1 BRA `(.L_x_2962) ;  /* 0x0000006000e49947 */ /* 0x004fd80003800000 */
.L_x_3108:
[----:B------:R-:W-:Y:S05]  /*1d220*/  BSYNC B2 ;  /* 0x0000000000027941 */ /* 0x000fea0003800000 */
.L_x_2961:
[----:B------:R-:W-:Y:S04]  /*1d230*/  BSSY B2, `(.L_x_2963) ;  /* 0x0000009000027945 */ /* 0x000fe80003800000 */
[----:B------:R-:W-:Y:S05]  /*1d240*/  @P2 BRA `(.L_x_2964) ;  /* 0x00000000001c2947 */ /* 0x000fea0003800000 */
[----:B0-----:R-:W0:Y:S01]  /*1d250*/  S2R R7, SR_TID.X ;  /* 0x0000000000077919 */ /* 0x001e220000002100 */
[----:B------:R-:W-:-:S04]  /*1d260*/  IMAD.MOV.U32 R3, RZ, RZ, 0x9000 ;  /* 0x00009000ff037424 */ /* 0x000fc800078e00ff */
[----:B------:R2:W-:Y:S01]  /*1d270*/  SYNCS.ARRIVE.TRANS64 RZ, [R10+URZ+0x2a890], R3 ;  /* 0x02a890030aff79a7 */ /* 0x0005e2000800003f */
[----:B0-----:R-:W-:-:S04]  /*1d280*/  LOP3.LUT R7, R7, 0x1f, RZ, 0xc0, !PT ;  /* 0x0000001f07077812 */ /* 0x001fc800078ec0ff */
[----:B------:R-:W-:-:S13]  /*1d290*/  ISETP.NE.AND P1, PT, R7, RZ, PT ;  /* 0x000000ff0700720c */ /* 0x000fda0003f25270 */
[----:B--2---:R-:W-:Y:S05]  /*1d2a0*/  @!P1 BRA `(.L_x_2964) ;  /* 0x0000000000049947 */ /* 0x004fea0003800000 */
[----:B------:R-:W-:Y:S01]  /*1d2b0*/  BPT.TRAP 0x1 ;  /* 0x000000040000795c */ /* 0x000fe20000300000 */
.L_x_2964:
[----:B------:R-:W-:Y:S05]  /*1d2c0*/  BSYNC B2 ;  /* 0x0000000000027941 */ /* 0x000fea0003800000 */
.L_x_2963:
[----:B------:R-:W-:Y:S01]  /*1d2d0*/  MOV R14, RZ ;  /* 0x000000ff000e7202 */ /* 0x000fe20000000f00 */
[----:B------:R-:W-:Y:S01]  /*1d2e0*/  IMAD R8, R26, 0x9000, R22 ;  /* 0x000090001a087824 */ /* 0x000fe200078e0216 */
[----:B------:R-:W-:Y:S01]  /*1d2f0*/  UIADD3 UR4, UP0, UR36, 0x570, URZ ;  /* 0x0000057024047890 */ /* 0x000fe2000ff1e03f */
        /* <DEDUP_REMOVED lines=8> */
.L_x_2965:
        /* <DEDUP_REMOVED lines=16> */
.L_x_2966:
        /* <DEDUP_REMOVED lines=15> */
.L_x_2967:
        /* <DEDUP_REMOVED lines=13> */
.L_x_3109:
[----:B------:R-:W-:Y:S05]  /*1d640*/  BSYNC B2 ;  /* 0x0000000000027941 */ /* 0x000fea0003800000 */
.L_x_2968:
[----:B------:R-:W-:Y:S01]  /*1d650*/  BSSY B2, `(.L_x_2970) ;  /* 0x000000b000027945 */ /* 0x000fe20003800000 */
[----:B------:R-:W-:Y:S01]  /*1d660*/  MOV R12, 0x0 ;  /* 0x00000000000c7802 */ /* 0x000fe20000000f00 */
[----:B------:R-:W-:Y:S02]  /*1d670*/  IMAD.MOV.U32 R13, RZ, RZ, 0x12f00000 ;  /* 0x12f00000ff0d7424 */ /* 0x000fe400078e00ff */
        /* <DEDUP_REMOVED lines=8> */
.L_x_2971:
[----:B------:R-:W-:Y:S05]  /*1d700*/  BSYNC B2 ;  /* 0x0000000000027941 */ /* 0x000fea0003800000 */
.L_x_2970:
        /* <DEDUP_REMOVED lines=9> */
.L_x_2972:
        /* <DEDUP_REMOVED lines=15> */
.L_x_2973:
        /* <DEDUP_REMOVED lines=10> */
.L_x_2960:
[----:B------:R-:W-:Y:S05]  /*1d930*/  BSYNC B1 ;  /* 0x0000000000017941 */ /* 0x000fea0003800000 */
.L_x_2959:
[C---:B------:R-:W-:Y:S01]  /*1d940*/  ISETP.GT.AND P2, PT, R11.reuse, R6, PT ;  /* 0x000000060b00720c */ /* 0x040fe20003f44270 */
[----:B------:R-:W-:Y:S01]  /*1d950*/  VIADD R11, R11, 0xffffffff ;  /* 0xffffffff0b0b7836 */ /* 0x000fe20000000000 */
[----:B------:R-:W-:-:S04]  /*1d960*/  IADD3 R26, R26, 0x1, RZ ;  /* 0x000000011a1a7810 */ /* 0x000fc80007ffe0ff */
[----:B------:R-:W-:-:S04]  /*1d970*/  ISETP.NE.AND P1, PT, R26, 0x2, PT ;  /* 0x000000021a00780c */ /* 0x000fc80003f25270 */
[----:B------:R-:W-:Y:S02]  /*1d980*/  SEL R3, RZ, 0x1, P1 ;  /* 0x00000001ff037807 */ /* 0x000fe40000800000 */
[----:B------:R-:W-:Y:S02]  /*1d990*/  SEL R26, R26, RZ, P1 ;  /* 0x000000ff1a1a7207 */ /* 0x000fe40000800000 */
[----:B------:R-:W-:Y:S01]  /*1d9a0*/  LOP3.LUT R31, R31, R3, RZ, 0x3c, !PT ;  /* 0x000000031f1f7212 */ /* 0x000fe200078e3cff */
[----:B------:R-:W-:Y:S06]  /*1d9b0*/  @P2 BRA `(.L_x_2974) ;  /* 0xfffffff400ec2947 */ /* 0x000fec000383ffff */
.L_x_2938:
[----:B------:R-:W-:Y:S05]  /*1d9c0*/  BSYNC B0 ;  /* 0x0000000000007941 */ /* 0x000fea0003800000 */
.L_x_2937:
[----:B------:R-:W2:Y:S01]  /*1d9d0*/  LDC R0, c[0x0][0x448] ;  /* 0x00011200ff007b82 */ /* 0x000ea20000000800 */
[----:B------:R-:W-:Y:S01]  /*1d9e0*/  LEA R3, R17, 0x7f, 0x7 ;  /* 0x0000007f11037811 */ /* 0x000fe200078e38ff */
[----:B------:R-:W-:Y:S05]  /*1d9f0*/  @!P0 WARPSYNC.ALL ;  /* 0x0000000000008948 */ /* 0x000fea0003800000 */
[----:B------:R-:W-:Y:S01]  /*1da00*/  BSSY B7, `(.L_x_2975) ;  /* 0x0000379000077945 */ /* 0x000fe20003800000 */
[----:B------:R-:W-:Y:S01]  /*1da10*/  @!P0 BAR.SYNC.DEFER_BLOCKING 0xc, 0x180 ;  /* 0x0306000000008b1d */ /* 0x000fe20000010000 */
[----:B--2---:R-:W-:-:S13]  /*1da20*/  ISETP.NE.AND P1, PT, R0, 0x1, PT ;  /* 0x000000010000780c */ /* 0x004fda0003f25270 */
[----:B------:R-:W0:Y:S08]  /*1da30*/  @P1 LDC R2, c[0x0][0x44c] ;  /* 0x00011300ff021b82 */ /* 0x000e300000000800 */
[----:B------:R-:W2:Y:S01]  /*1da40*/  @P1 LDC R0, c[0x0][0x450] ;  /* 0x00011400ff001b82 */ /* 0x000ea20000000800 */
[----:B0-----:R-:W-:-:S05]  /*1da50*/  @P1 IMAD.HI.U32 R7, R3, R2, RZ ;  /* 0x0000000203071227 */ /* 0x001fca00078e00ff */
[----:B--2---:R-:W-:-:S05]  /*1da60*/  @P1 SHF.R.U32.HI R3, RZ, R0, R7 ;  /* 0x00000000ff031219 */ /* 0x004fca0000011607 */
[----:B------:R-:W-:-:S04]  /*1da70*/  IMAD.IADD R3, R4, 0x1, R3 ;  /* 0x0000000104037824 */ /* 0x000fc800078e0203 */
[----:B------:R-:W-:-:S05]  /*1da80*/  IMAD.HI R3, R3, 0x2aaaaaab, RZ ;  /* 0x2aaaaaab03037827 */ /* 0x000fca00078e02ff */
        /* <DEDUP_REMOVED lines=12> */
[----:B------:R-:W2:Y:S01]  /*1db50*/  LDC.64 R2, c[0x0][0xc60] ;  /* 0x00031800ff027b82 */ /* 0x000ea20000000a00 */
[----:B------:R-:W0:Y:S02]  /*1db60*/  FLO.U32 R0, UR4 ;  /* 0x0000000400007d00 */ /* 0x000e2400080e0000 */
[----:B0-----:R-:W-:-:S06]  /*1db70*/  ISETP.EQ.U32.AND P0, PT, R0, R5, PT ;  /* 0x000000050000720c */ /* 0x001fcc0003f02070 */
[----:B------:R-:W2:Y:S07]  /*1db80*/  POPC R5, UR4 ;  /* 0x0000000400057d09 */ /* 0x000eae0008000000 */
[----:B--2---:R-:W2:Y:S01]  /*1db90*/  @P0 ATOMG.E.ADD.STRONG.GPU PT, R3, desc[UR60][R2.64], R5 ;  /* 0x00000005020309a8 */ /* 0x004ea200081ee1fc */
[----:B------:R-:W0:Y:S02]  /*1dba0*/  S2R R4, SR_LTMASK ;  /* 0x0000000000047919 */ /* 0x000e240000003900 */
[----:B0-----:R-:W-:-:S04]  /*1dbb0*/  LOP3.LUT R4, R4, UR4, RZ, 0xc0, !PT ;  /* 0x0000000404047c12 */ /* 0x001fc8000f8ec0ff */
[----:B------:R-:W0:Y:S01]  /*1dbc0*/  POPC R7, R4 ;  /* 0x0000000400077309 */ /* 0x000e220000000000 */
[----:B--2---:R-:W0:Y:S02]  /*1dbd0*/  SHFL.IDX PT, R0, R3, R0, 0x1f ;  /* 0x00001f0003007589 */ /* 0x004e2400000e0000 */
[----:B0-----:R-:W-:Y:S01]  /*1dbe0*/  IADD3 R16, R0, UR38, R7 ;  /* 0x0000002600107c10 */ /* 0x001fe2000fffe007 */
[----:B------:R-:W-:Y:S06]  /*1dbf0*/  BRA `(.L_x_2977) ;  /* 0x0000003400647947 */ /* 0x000fec0003800000 */
.L_x_2976:
[----:B------:R-:W-:Y:S01]  /*1dc00*/  IADD3 R0, R22, 0x18400, RZ ;  /* 0x0001840016007810 */ /* 0x000fe20007ffe0ff */
[----:B------:R-:W-:Y:S03]  /*1dc10*/  BSSY B6, `(.L_x_2978) ;  /* 0x0000013000067945 */ /* 0x000fe60003800000 */
        /* <DEDUP_REMOVED lines=9> */
[----:B------:R-:W-:Y:S01]  /*1dcb0*/  IMAD.U32 R5, RZ, RZ, UR7 ;  /* 0x00000007ff057e24 */ /* 0x000fe2000f8e00ff */
[----:B------:R-:W-:Y:S01]  /*1dcc0*/  MOV R11, UR5 ;  /* 0x00000005000b7c02 */ /* 0x000fe20008000f00 */
[----:B------:R-:W-:Y:S01]  /*1dcd0*/  IMAD.U32 R7, RZ, RZ, UR9 ;  /* 0x00000009ff077e24 */ /* 0x000fe2000f8e00ff */
[----:B------:R-:W-:Y:S01]  /*1dce0*/  MOV R13, RZ ;  /* 0x000000ff000d7202 */ /* 0x000fe20000000f00 */
[----:B-1----:R-:W-:-:S02]  /*1dcf0*/  IMAD.U32 R10, RZ, RZ, UR4 ;  /* 0x00000004ff0a7e24 */ /* 0x002fc4000f8e00ff */
[----:B------:R-:W-:Y:S02]  /*1dd00*/  IMAD.MOV.U32 R8, RZ, RZ, 0x70 ;  /* 0x00000070ff087424 */ /* 0x000fe400078e00ff */
[----:B------:R-:W-:-:S07]  /*1dd10*/  IMAD.MOV.U32 R12, RZ, RZ, 0x1 ;  /* 0x00000001ff0c7424 */ /* 0x000fce00078e00ff */
[----:B------:R-:W-:-:S07]  /*1dd20*/  LEPC R20, `(.L_x_2979) ;  /* 0x000000001014794e */ /* 0x000fce0000000000 */
[----:B0-----:R-:W-:Y:S05]  /*1dd30*/  CALL.ABS.NOINC R2 ;  /* 0x0000000002007343 */ /* 0x001fea0003c00000 */
.L_x_2979:
[----:B------:R-:W-:Y:S05]  /*1dd40*/  BSYNC B6 ;  /* 0x0000000000067941 */ /* 0x000fea0003800000 */
.L_x_2978:
        /* <DEDUP_REMOVED lines=12> */
[----:B-1----:R-:W-:Y:S01]  /*1de10*/  MOV R10, UR4 ;  /* 0x00000004000a7c02 */ /* 0x002fe20008000f00 */
[----:B------:R-:W-:Y:S01]  /*1de20*/  IMAD.U32 R7, RZ, RZ, UR9 ;  /* 0x00000009ff077e24 */ /* 0x000fe2000f8e00ff */
[----:B------:R-:W-:Y:S01]  /*1de30*/  MOV R12, 0x1 ;  /* 0x00000001000c7802 */ /* 0x000fe20000000f00 */
[----:B------:R-:W-:-:S02]  /*1de40*/  IMAD.U32 R11, RZ, RZ, UR5 ;  /* 0x00000005ff0b7e24 */ /* 0x000fc4000f8e00ff */
[----:B------:R-:W-:Y:S02]  /*1de50*/  IMAD.MOV.U32 R8, RZ, RZ, 0x70 ;  /* 0x00000070ff087424 */ /* 0x000fe400078e00ff */
[----:B0-----:R-:W-:-:S07]  /*1de60*/  IMAD.MOV.U32 R13, RZ, RZ, RZ ;  /* 0x000000ffff0d7224 */ /* 0x001fce00078e00ff */
[----:B------:R-:W-:-:S07]  /*1de70*/  LEPC R20, `(.L_x_2982) ;  /* 0x000000001014794e */ /* 0x000fce0000000000 */
[----:B--2---:R-:W-:Y:S05]  /*1de80*/  CALL.ABS.NOINC R2 ;  /* 0x0000000002007343 */ /* 0x004fea0003c00000 */
.L_x_2982:
        /* <DEDUP_REMOVED lines=15> */
.L_x_2981:
[----:B------:R-:W-:Y:S05]  /*1df80*/  BSYNC B6 ;  /* 0x0000000000067941 */ /* 0x000fea0003800000 */
.L_x_2980:
[----:B------:R-:W2:Y:S01]  /*1df90*/  LDL R20, [R1] ;  /* 0x0000000001147983 */ /* 0x000ea20000100800 */
[----:B------:R-:W-:Y:S01]  /*1dfa0*/  ULDC.64 UR4, c[0x0][0x9f8] ;  /* 0x00027e0000047ab9 */ /* 0x000fe20000000a00 */
[----:B------:R-:W0:Y:S01]  /*1dfb0*/  LDC R0, c[0x0][0x430] ;  /* 0x00010c00ff007b82 */ /* 0x000e220000000800 */
[----:B------:R-:W-:Y:S01]  /*1dfc0*/  ISETP.NE.U32.AND P0, PT, RZ, UR4, PT ;  /* 0x00000004ff007c0c */ /* 0x000fe2000bf05070 */
[----:B------:R-:W3:Y:S03]  /*1dfd0*/  LDL R2, [R1+0x4] ;  /* 0x0000040001027983 */ /* 0x000ee60000100800 */
[----:B------:R-:W-:Y:S01]  /*1dfe0*/  ISETP.NE.AND.EX P0, PT, RZ, UR5, PT, P0 ;  /* 0x00000005ff007c0c */ /* 0x000fe2000bf05300 */
[----:B------:R-:W4:-:S12]  /*1dff0*/  S2R R21, SR_TID.X ;  /* 0x0000000000157919 */ /* 0x000f180000002100 */
[----:B------:R-:W-:Y:S01]  /*1e000*/  @P0 IADD3 R24, P1, R24, UR4, RZ ;  /* 0x0000000418180c10 */ /* 0x000fe2000ff3e0ff */
[----:B------:R-:W1:Y:S01]  /*1e010*/  S2R R34, SR_TID.X ;  /* 0x0000000000227919 */ /* 0x000e620000002100 */
[----:B------:R-:W-:Y:S01]  /*1e020*/  IADD3 R27, R30, -0x1, RZ ;  /* 0xffffffff1e1b7810 */ /* 0x000fe20007ffe0ff */
[----:B------:R-:W-:Y:S01]  /*1e030*/  ULDC UR4, c[0x0][0x320] ;  /* 0x0000c80000047ab9 */ /* 0x000fe20000000800 */
[----:B------:R-:W-:-:S05]  /*1e040*/  @P0 IADD3.X R25, R25, UR5, RZ, P1, !PT ;  /* 0x0000000519190c10 */ /* 0x000fca0008ffe4ff */
[----:B------:R-:W3:Y:S01]  /*1e050*/  @P0 LDG.E R33, desc[UR60][R24.64] ;  /* 0x0000003c18210981 */ /* 0x000ee2000c1e1900 */
[----:B0-----:R-:W-:Y:S02]  /*1e060*/  ISETP.NE.AND P1, PT, R0, 0x1, PT ;  /* 0x000000010000780c */ /* 0x001fe40003f25270 */
[----:B----4-:R-:W-:-:S11]  /*1e070*/  LOP3.LUT R21, R21, 0x7f, RZ, 0xc0, !PT ;  /* 0x0000007f15157812 */ /* 0x010fd600078ec0ff */
[----:B------:R-:W0:Y:S01]  /*1e080*/  @P1 LDC R7, c[0x0][0x434] ;  /* 0x00010d00ff071b82 */ /* 0x000e220000000800 */
[----:B------:R-:W-:-:S07]  /*1e090*/  SHF.R.U32.HI R21, RZ, 0x3, R21 ;  /* 0x00000003ff157819 */ /* 0x000fce0000011615 */
[----:B------:R-:W4:Y:S01]  /*1e0a0*/  @P1 LDC R5, c[0x0][0x438] ;  /* 0x00010e00ff051b82 */ /* 0x000f220000000800 */
[----:B-1----:R-:W-:-:S05]  /*1e0b0*/  IMAD.SHL.U32 R34, R34, 0x10, RZ ;  /* 0x0000001022227824 */ /* 0x002fca00078e00ff */
[----:B------:R-:W-:Y:S02]  /*1e0c0*/  LOP3.LUT R34, R21, 0x70, R34, 0xf8, !PT ;  /* 0x0000007015227812 */ /* 0x000fe400078ef822 */
[----:B------:R-:W1:Y:S03]  /*1e0d0*/  S2R R21, SR_TID.X ;  /* 0x0000000000157919 */ /* 0x000e660000002100 */
[----:B------:R-:W-:Y:S02]  /*1e0e0*/  IMAD R6, R27, 0x60, R34 ;  /* 0x000000601b067824 */ /* 0x000fe400078e0222 */
[----:B-1----:R-:W-:-:S05]  /*1e0f0*/  IMAD.SHL.U32 R21, R21, 0x8, RZ ;  /* 0x0000000815157824 */ /* 0x002fca00078e00ff */
[----:B------:R-:W-:Y:S02]  /*1e100*/  LOP3.LUT R21, R21, 0x38, RZ, 0xc0, !PT ;  /* 0x0000003815157812 */ /* 0x000fe400078ec0ff */
[----:B------:R-:W-:Y:S01]  /*1e110*/  LOP3.LUT R23, R23, 0xfffffff7, RZ, 0xc0, !PT ;  /* 0xfffffff717177812 */ /* 0x000fe200078ec0ff */
[----:B------:R-:W-:Y:S01]  /*1e120*/  UMOV UR5, 0xffffffff ;  /* 0xffffffff00057882 */ /* 0x000fe20000000000 */
[----:B--2---:R-:W-:-:S04]  /*1e130*/  ISETP.GE.AND P0, PT, R6, R20, PT ;  /* 0x000000140600720c */ /* 0x004fc80003f06270 */
[----:B------:R-:W-:Y:S01]  /*1e140*/  ISETP.GT.U32.OR P0, PT, R34, 0x5f, P0 ;  /* 0x0000005f2200780c */ /* 0x000fe20000704470 */
[----:B---3--:R-:W-:-:S04]  /*1e150*/  IMAD.IADD R6, R6, 0x1, R2 ;  /* 0x0000000106067824 */ /* 0x008fc800078e0202 */
[----:B0-----:R-:W-:-:S08]  /*1e160*/  @P1 IMAD.HI.U32 R7, R6, R7, RZ ;  /* 0x0000000706071227 */ /* 0x001fd000078e00ff */
[----:B------:R-:W0:Y:S01]  /*1e170*/  @!P0 LDC.64 R2, c[0x0][0x428] ;  /* 0x00010a00ff028b82 */ /* 0x000e220000000a00 */
[----:B------:R-:W-:Y:S01]  /*1e180*/  IMAD.MOV.U32 R4, RZ, RZ, R6 ;  /* 0x000000ffff047224 */ /* 0x000fe200078e0006 */
[----:B----4-:R-:W-:Y:S02]  /*1e190*/  @P1 SHF.R.U32.HI R4, RZ, R5, R7 ;  /* 0x00000005ff041219 */ /* 0x010fe40000011607 */
[----:B------:R-:W-:Y:S02]  /*1e1a0*/  LOP3.LUT R20, R21, 0x40, RZ, 0xfc, !PT ;  /* 0x0000004015147812 */ /* 0x000fe400078efcff */
[----:B------:R-:W-:Y:S02]  /*1e1b0*/  IADD3 R5, -R4, RZ, RZ ;  /* 0x000000ff04057210 */ /* 0x000fe40007ffe1ff */
[----:B------:R-:W-:-:S03]  /*1e1c0*/  ISETP.GE.AND P2, PT, R20, UR4, PT ;  /* 0x0000000414007c0c */ /* 0x000fc6000bf46270 */
[----:B------:R-:W-:Y:S01]  /*1e1d0*/  IMAD R0, R0, R5, R6 ;  /* 0x0000000500007224 */ /* 0x000fe200078e0206 */
[----:B------:R-:W-:Y:S02]  /*1e1e0*/  SHF.R.S32.HI R8, RZ, 0x1f, R33 ;  /* 0x0000001fff087819 */ /* 0x000fe40000011421 */
[----:B------:R-:W-:Y:S02]  /*1e1f0*/  @!P0 SHF.R.S32.HI R5, RZ, 0x1f, R4 ;  /* 0x0000001fff058819 */ /* 0x000fe40000011404 */
[----:B------:R-:W-:Y:S02]  /*1e200*/  SEL R30, RZ, 0xffffffff, P2 ;  /* 0xffffffffff1e7807 */ /* 0x000fe40001000000 */
[----:B------:R-:W-:Y:S01]  /*1e210*/  ISETP.GE.AND P1, PT, R21, UR4, PT ;  /* 0x0000000415007c0c */ /* 0x000fe2000bf26270 */
[----:B------:R-:W-:Y:S02]  /*1e220*/  ULDC UR4, c[0x0][0x2f4] ;  /* 0x0000bd0000047ab9 */ /* 0x000fe40000000800 */
[----:B------:R-:W-:-:S02]  /*1e230*/  IMAD.SHL.U32 R30, R30, 0x2, RZ ;  /* 0x000000021e1e7824 */ /* 0x000fc400078e00ff */
[-C--:B0-----:R-:W-:Y:S02]  /*1e240*/  @!P0 IMAD R6, R8, R2.reuse, RZ ;  /* 0x0000000208068224 */ /* 0x081fe400078e02ff */
[----:B------:R-:W-:Y:S01]  /*1e250*/  @!P0 IMAD.WIDE.U32 R4, R33, R2, R4 ;  /* 0x0000000221048225 */ /* 0x000fe200078e0004 */
[----:B------:R-:W-:-:S03]  /*1e260*/  SEL R2, RZ, 0x1, P1 ;  /* 0x00000001ff027807 */ /* 0x000fc60000800000 */
[----:B------:R-:W-:Y:S01]  /*1e270*/  @!P0 IMAD R6, R33, R3, R6 ;  /* 0x0000000321068224 */ /* 0x000fe200078e0206 */
[----:B------:R-:W-:Y:S02]  /*1e280*/  LOP3.LUT R30, R30, 0x2, R2, 0xe2, !PT ;  /* 0x000000021e1e7812 */ /* 0x000fe400078ee202 */
[----:B------:R-:W0:Y:S02]  /*1e290*/  @!P0 LDC.64 R2, c[0x0][0x418] ;  /* 0x00010600ff028b82 */ /* 0x000e240000000a00 */
[----:B------:R-:W-:Y:S01]  /*1e2a0*/  @!P0 IADD3 R6, R5, R6, RZ ;  /* 0x0000000605068210 */ /* 0x000fe20007ffe0ff */
[----:B------:R-:W-:Y:S01]  /*1e2b0*/  IMAD.U32 R5, RZ, RZ, UR39 ;  /* 0x00000027ff057e24 */ /* 0x000fe2000f8e00ff */
[----:B0-----:R-:W-:-:S04]  /*1e2c0*/  @!P0 LEA R2, P1, R4, R2, 0x2 ;  /* 0x0000000204028211 */ /* 0x001fc800078210ff */
[----:B------:R-:W-:Y:S01]  /*1e2d0*/  @!P0 LEA.HI.X R3, R4, R3, R6, 0x2, P1 ;  /* 0x0000000304038211 */ /* 0x000fe200008f1406 */
[----:B------:R-:W-:-:S06]  /*1e2e0*/  IMAD.MOV.U32 R4, RZ, RZ, RZ ;  /* 0x000000ffff047224 */ /* 0x000fcc00078e00ff */
        /* <DEDUP_REMOVED lines=18> */
.L_x_3112:
[----:B------:R-:W-:Y:S01]  /*1e410*/  SHF.R.S32.HI R34, RZ, 0x1f, R18 ;  /* 0x0000001fff227819 */ /* 0x000fe20000011412 */
[----:B------:R-:W-:Y:S06]  /*1e420*/  @!P3 BRA `(.L_x_2984) ;  /* 0x000000000004b947 */ /* 0x000fec0003800000 */
[----:B------:R-:W-:Y:S01]  /*1e430*/  BPT.TRAP 0x1 ;  /* 0x000000040000795c */ /* 0x000fe20000300000 */
.L_x_2984:
        /* <DEDUP_REMOVED lines=21> */
[----:B------:R-:W-:Y:S02]  /*1e590*/  LEA R7, R28, R22, 0x3 ;  /* 0x000000161c077211 */ /* 0x000fe400078e18ff */
[----:B------:R-:W-:-:S04]  /*1e5a0*/  SHF.L.U32 R2, R29, 0x1f, RZ ;  /* 0x0000001f1d027819 */ /* 0x000fc800000006ff */
[----:B------:R-:W0:Y:S02]  /*1e5b0*/  SYNCS.PHASECHK.TRANS64.TRYWAIT P0, [R7+URZ+0x2a840], R2 ;  /* 0x02a84002070075a7 */ /* 0x000e24000800017f */
[----:B0-----:R-:W-:Y:S05]  /*1e5c0*/  @!P0 BRA `(.L_x_2986) ;  /* 0x0000005000548947 */ /* 0x001fea0003800000 */
.L_x_3113:
[----:B------:R-:W-:Y:S05]  /*1e5d0*/  BSYNC B0 ;  /* 0x0000000000007941 */ /* 0x000fea0003800000 */
.L_x_2985:
        /* <DEDUP_REMOVED lines=37> */
[----:B0-----:R-:W-:-:S04]  /*1e830*/  @P0 LEA R3, P1, R9, R3, 0x1 ;  /* 0x0000000309030211 */ /* 0x001fc800078208ff */
[----:B-1----:R-:W-:Y:S02]  /*1e840*/  @P0 IADD3.X R2, RZ, R2, RZ, P1, !PT ;  /* 0x00000002ff020210 */ /* 0x002fe40000ffe4ff */
[----:B------:R-:W-:Y:S02]  /*1e850*/  ISETP.GE.AND P1, PT, R6, 0x11, PT ;  /* 0x000000110600780c */ /* 0x000fe40003f26270 */
        /* <DEDUP_REMOVED lines=56> */
.L_x_3127:
        /* <DEDUP_REMOVED lines=12> */
.L_x_2988:
        /* <DEDUP_REMOVED lines=10> */
.L_x_2989:
        /* <DEDUP_REMOVED lines=8> */
[----:B------:R-:W-:-:S02]  /*1edc0*/  IADD3 R2, R22, 0xc400, RZ ;  /* 0x0000c40016027810 */ /* 0x000fc40007ffe0ff */
[----:B------:R-:W-:Y:S01]  /*1edd0*/  ISETP.NE.AND.EX P0, PT, RZ, UR7, PT, P0 ;  /* 0x00000007ff007c0c */ /* 0x000fe2000bf05300 */
[----:B------:R-:W-:Y:S01]  /*1ede0*/  BSSY B6, `(.L_x_2990) ;  /* 0x000001b000067945 */ /* 0x000fe20003800000 */
[----:B------:R-:W-:Y:S02]  /*1edf0*/  SHF.R.S32.HI R0, RZ, 0x1f, R35 ;  /* 0x0000001fff007819 */ /* 0x000fe40000011423 */
[----:B------:R-:W-:-:S03]  /*1ee00*/  SEL R32, R32, RZ, !P0 ;  /* 0x000000ff20207207 */ /* 0x000fc60004000000 */
[----:B------:R-:W-:-:S04]  /*1ee10*/  IMAD R0, R0, UR4, RZ ;  /* 0x0000000400007c24 */ /* 0x000fc8000f8e02ff */
[----:B------:R-:W-:-:S04]  /*1ee20*/  IMAD R0, R35, UR5, R0 ;  /* 0x0000000523007c24 */ /* 0x000fc8000f8e0200 */
[----:B------:R-:W-:Y:S01]  /*1ee30*/  IMAD.IADD R35, R5, 0x1, R0 ;  /* 0x0000000105237824 */ /* 0x000fe200078e0200 */
        /* <DEDUP_REMOVED lines=13> */
[----:B------:R-:W-:Y:S01]  /*1ef10*/  MOV R10, UR8 ;  /* 0x00000008000a7c02 */ /* 0x000fe20008000f00 */
[----:B-1----:R-:W-:Y:S01]  /*1ef20*/  IMAD.U32 R7, RZ, RZ, UR7 ;  /* 0x00000007ff077e24 */ /* 0x002fe2000f8e00ff */
[----:B------:R-:W-:Y:S01]  /*1ef30*/  MOV R12, 0x1 ;  /* 0x00000001000c7802 */ /* 0x000fe20000000f00 */
[----:B------:R-:W-:-:S02]  /*1ef40*/  IMAD.U32 R11, RZ, RZ, UR9 ;  /* 0x00000009ff0b7e24 */ /* 0x000fc4000f8e00ff */
[----:B------:R-:W-:Y:S02]  /*1ef50*/  IMAD.MOV.U32 R8, RZ, RZ, 0x70 ;  /* 0x00000070ff087424 */ /* 0x000fe400078e00ff */
[----:B------:R-:W-:-:S07]  /*1ef60*/  IMAD.MOV.U32 R13, RZ, RZ, RZ ;  /* 0x000000ffff0d7224 */ /* 0x000fce00078e00ff */
[----:B------:R-:W-:-:S07]  /*1ef70*/  LEPC R20, `(.L_x_2991) ;  /* 0x000000001014794e */ /* 0x000fce0000000000 */
[----:B0-----:R-:W-:Y:S05]  /*1ef80*/  CALL.ABS.NOINC R2 ;  /* 0x0000000002007343 */ /* 0x001fea0003c00000 */
.L_x_2991:
[----:B------:R-:W-:Y:S05]  /*1ef90*/  BSYNC B6 ;  /* 0x0000000000067941 */ /* 0x000fea0003800000 */
.L_x_2990:
[----:B------:R-:W2:Y:S01]  /*1efa0*/  LDL.LU R20, [R1+0x1c] ;  /* 0x00001c0001147983 */ /* 0x000ea20000300800 */
[----:B------:R-:W-:Y:S01]  /*1efb0*/  ULDC.64 UR4, c[0x0][0x2d8] ;  /* 0x0000b60000047ab9 */ /* 0x000fe20000000a00 */
[----:B-1----:R-:W1:Y:S02]  /*1efc0*/  LDC R7, c[0x0][0x448] ;  /* 0x00011200ff077b82 */ /* 0x002e640000000800 */
[----:B0-----:R-:W3:Y:S01]  /*1efd0*/  LDL.LU.64 R2, [R1+0x20] ;  /* 0x0000200001027983 */ /* 0x001ee20000300a00 */
[----:B------:R-:W-:-:S03]  /*1efe0*/  IMAD R0, R34, UR4, RZ ;  /* 0x0000000422007c24 */ /* 0x000fc6000f8e02ff */
[----:B------:R0:W5:Y:S01]  /*1eff0*/  LDL R10, [R1+0x14] ;  /* 0x00001400010a7983 */ /* 0x0001620000100800 */
[----:B------:R-:W-:Y:S01]  /*1f000*/  IMAD R0, R18, UR5, R0 ;  /* 0x0000000512007c24 */ /* 0x000fe2000f8e0200 */
[----:B-1----:R-:W-:-:S13]  /*1f010*/  ISETP.NE.AND P0, PT, R7, 0x1, PT ;  /* 0x000000010700780c */ /* 0x002fda0003f05270 */
[----:B------:R-:W1:Y:S01]  /*1f020*/  @P0 LDC R6, c[0x0][0x44c] ;  /* 0x00011300ff060b82 */ /* 0x000e620000000800 */
[----:B------:R-:W4:Y:S02]  /*1f030*/  S2R R8, SR_TID.X ;  /* 0x0000000000087919 */ /* 0x000f240000002100 */
[----:B----4-:R-:W-:-:S05]  /*1f040*/  IMAD.SHL.U32 R8, R8, 0x8, RZ ;  /* 0x0000000808087824 */ /* 0x010fca00078e00ff */
[----:B------:R-:W-:Y:S01]  /*1f050*/  LOP3.LUT R8, R8, 0x38, RZ, 0xc0, !PT ;  /* 0x0000003808087812 */ /* 0x000fe200078ec0ff */
[----:B---3--:R-:W-:Y:S02]  /*1f060*/  IMAD.MOV.U32 R3, RZ, RZ, R35 ;  /* 0x000000ffff037224 */ /* 0x008fe400078e0023 */
[----:B------:R-:W-:Y:S01]  /*1f070*/  IMAD.WIDE.U32 R2, R18, UR4, R2 ;  /* 0x0000000412027c25 */ /* 0x000fe2000f8e0002 */
[----:B------:R-:W-:-:S03]  /*1f080*/  ULDC.64 UR4, c[0x0][0x2e0] ;  /* 0x0000b80000047ab9 */ /* 0x000fc60000000a00 */
[----:B--2---:R-:W-:Y:S01]  /*1f090*/  IMAD R5, R20, UR4, RZ ;  /* 0x0000000414057c24 */ /* 0x004fe2000f8e02ff */
[----:B------:R-:W-:Y:S01]  /*1f0a0*/  IADD3 R3, R3, R0, RZ ;  /* 0x0000000003037210 */ /* 0x000fe20007ffe0ff */
[----:B------:R-:W2:Y:S02]  /*1f0b0*/  S2R R20, SR_TID.X ;  /* 0x0000000000147919 */ /* 0x000ea40000002100 */
[C---:B------:R-:W-:Y:S02]  /*1f0c0*/  IMAD R0, R32.reuse, UR5, R5 ;  /* 0x0000000520007c24 */ /* 0x040fe4000f8e0205 */
[----:B------:R-:W-:Y:S01]  /*1f0d0*/  IMAD.WIDE.U32 R2, R32, UR4, R2 ;  /* 0x0000000420027c25 */ /* 0x000fe2000f8e0002 */
[----:B------:R-:W-:-:S03]  /*1f0e0*/  ULDC.64 UR4, c[0x0][0x2d0] ;  /* 0x0000b40000047ab9 */ /* 0x000fc60000000a00 */
[----:B------:R-:W-:Y:S02]  /*1f0f0*/  IMAD.IADD R3, R3, 0x1, R0 ;  /* 0x0000000103037824 */ /* 0x000fe400078e0200 */
[----:B------:R-:W3:Y:S01]  /*1f100*/  @P0 LDC R0, c[0x0][0x450] ;  /* 0x00011400ff000b82 */ /* 0x000ee20000000800 */
[----:B--2---:R-:W-:-:S04]  /*1f110*/  LOP3.LUT R20, R20, 0x7f, RZ, 0xc0, !PT ;  /* 0x0000007f14147812 */ /* 0x004fc800078ec0ff */
[----:B------:R-:W-:Y:S02]  /*1f120*/  SHF.R.U32.HI R21, RZ, 0x3, R20 ;  /* 0x00000003ff157819 */ /* 0x000fe40000011614 */
[----:B------:R-:W2:Y:S02]  /*1f130*/  S2R R20, SR_TID.X ;  /* 0x0000000000147919 */ /* 0x000ea40000002100 */
[----:B--2---:R-:W-:-:S05]  /*1f140*/  IMAD.SHL.U32 R20, R20, 0x10, RZ ;  /* 0x0000001014147824 */ /* 0x004fca00078e00ff */
[----:B------:R-:W-:-:S04]  /*1f150*/  LOP3.LUT R20, R21, 0x70, R20, 0xf8, !PT ;  /* 0x0000007015147812 */ /* 0x000fc800078ef814 */
[----:B------:R-:W-:Y:S01]  /*1f160*/  LEA R5, R17, R20, 0x7 ;  /* 0x0000001411057211 */ /* 0x000fe200078e38ff */
[----:B------:R-:W2:Y:S04]  /*1f170*/  S2R R21, SR_TID.X ;  /* 0x0000000000157919 */ /* 0x000ea80000002100 */
[----:B-1----:R-:W-:-:S04]  /*1f180*/  @P0 IMAD.HI.U32 R6, R5, R6, RZ ;  /* 0x0000000605060227 */ /* 0x002fc800078e00ff */
[----:B------:R-:W-:Y:S01]  /*1f190*/  IMAD.MOV.U32 R4, RZ, RZ, R5 ;  /* 0x000000ffff047224 */ /* 0x000fe200078e0005 */
[----:B---3--:R-:W-:Y:S01]  /*1f1a0*/  @P0 SHF.R.U32.HI R4, RZ, R0, R6 ;  /* 0x00000000ff040219 */ /* 0x008fe20000011606 */
[----:B------:R-:W1:Y:S04]  /*1f1b0*/  S2R R20, SR_TID.X ;  /* 0x0000000000147919 */ /* 0x000e680000002100 */
[----:B------:R-:W-:-:S04]  /*1f1c0*/  IMAD.MOV R0, RZ, RZ, -R4 ;  /* 0x000000ffff007224 */ /* 0x000fc800078e0a04 */
[----:B------:R-:W-:Y:S01]  /*1f1d0*/  IMAD R0, R7, R0, R5 ;  /* 0x0000000007007224 */ /* 0x000fe200078e0205 */
[----:B------:R-:W-:Y:S01]  /*1f1e0*/  SHF.R.S32.HI R5, RZ, 0x1f, R4 ;  /* 0x0000001fff057819 */ /* 0x000fe20000011404 */
[----:B------:R-:W-:-:S04]  /*1f1f0*/  IMAD.WIDE.U32 R2, R4, UR4, R2 ;  /* 0x0000000404027c25 */ /* 0x000fc8000f8e0002 */
[----:B------:R-:W-:-:S04]  /*1f200*/  IMAD R5, R5, UR4, RZ ;  /* 0x0000000405057c24 */ /* 0x000fc8000f8e02ff */
[----:B------:R-:W-:Y:S01]  /*1f210*/  IMAD R5, R4, UR5, R5 ;  /* 0x0000000504057c24 */ /* 0x000fe2000f8e0205 */
[----:B------:R-:W-:Y:S01]  /*1f220*/  SHF.R.S32.HI R4, RZ, 0x1f, R0 ;  /* 0x0000001fff047819 */ /* 0x000fe20000011400 */
[----:B------:R-:W-:-:S03]  /*1f230*/  ULDC.64 UR4, c[0x0][0x2c8] ;  /* 0x0000b20000047ab9 */ /* 0x000fc60000000a00 */
[----:B------:R-:W-:Y:S01]  /*1f240*/  IADD3 R3, R3, R5, RZ ;  /* 0x0000000503037210 */ /* 0x000fe20007ffe0ff */
[----:B------:R-:W-:Y:S01]  /*1f250*/  IMAD R4, R4, UR4, RZ ;  /* 0x0000000404047c24 */ /* 0x000fe2000f8e02ff */
[----:B--2---:R-:W-:Y:S01]  /*1f260*/  SHF.L.U32 R21, R21, 0x3, RZ ;  /* 0x0000000315157819 */ /* 0x004fe200000006ff */
[----:B------:R-:W-:-:S04]  /*1f270*/  IMAD.WIDE.U32 R2, R0, UR4, R2 ;  /* 0x0000000400027c25 */ /* 0x000fc8000f8e0002 */
[----:B------:R-:W-:Y:S01]  /*1f280*/  IMAD R5, R0, UR5, R4 ;  /* 0x0000000500057c24 */ /* 0x000fe2000f8e0204 */
[----:B------:R-:W-:Y:S01]  /*1f290*/  ULDC.64 UR4, c[0x0][0x280] ;  /* 0x0000a00000047ab9 */ /* 0x000fe20000000a00 */
[----:B------:R-:W-:Y:S02]  /*1f2a0*/  LOP3.LUT R21, R21, 0x38, RZ, 0xc0, !PT ;  /* 0x0000003815157812 */ /* 0x000fe400078ec0ff */
[----:B------:R-:W-:Y:S01]  /*1f2b0*/  IMAD.IADD R4, R3, 0x1, R5 ;  /* 0x0000000103047824 */ /* 0x000fe200078e0205 */
[C---:B------:R-:W-:Y:S01]  /*1f2c0*/  LEA R0, P0, R2.reuse, UR4, 0x1 ;  /* 0x0000000402007c11 */ /* 0x040fe2000f8008ff */
[----:B------:R-:W-:Y:S01]  /*1f2d0*/  ULDC UR4, c[0x0][0x2b8] ;  /* 0x0000ae0000047ab9 */ /* 0x000fe20000000800 */
[C---:B------:R-:W-:Y:S02]  /*1f2e0*/  LOP3.LUT R9, R21.reuse, 0x40, RZ, 0xfc, !PT ;  /* 0x0000004015097812 */ /* 0x040fe400078efcff */
[----:B------:R-:W-:Y:S02]  /*1f2f0*/  LOP3.LUT R11, R21, 0x80, RZ, 0xfc, !PT ;  /* 0x00000080150b7812 */ /* 0x000fe400078efcff */
[----:B------:R-:W-:Y:S01]  /*1f300*/  LEA.HI.X R4, R2, UR5, R4, 0x1, P0 ;  /* 0x0000000502047c11 */ /* 0x000fe200080f0c04 */
[----:B------:R-:W-:Y:S01]  /*1f310*/  UMOV UR5, 0xffffffff ;  /* 0xffffffff00057882 */ /* 0x000fe20000000000 */
[----:B-1----:R-:W-:-:S02]  /*1f320*/  LOP3.LUT R20, R20, 0x7f, RZ, 0xc0, !PT ;  /* 0x0000007f14147812 */ /* 0x002fc400078ec0ff */
        /* <DEDUP_REMOVED lines=8> */
[----:B------:R-:W1:Y:S04]  /*1f3b0*/  SHFL.IDX PT, R2, R4, RZ, 0x181f ;  /* 0x00181fff04027589 */ /* 0x000e6800000e0000 */
[----:B------:R-:W-:Y:S01]  /*1f3c0*/  ISETP.GE.AND P1, PT, R17, R5, PT ;  /* 0x000000051100720c */ /* 0x000fe20003f26270 */
[----:B------:R-:W-:-:S12]  /*1f3d0*/  SHFL.IDX PT, R14, R0, 0x7, 0x181f ;  /* 0x00f81f00000e7f89 */ /* 0x000fd800000e0000 */
[----:B0-----:R-:W-:-:S05]  /*1f3e0*/  @!P1 LEA R6, P4, R8, R3, 0x1 ;  /* 0x0000000308069211 */ /* 0x001fca00078808ff */
[----:B-1----:R-:W-:Y:S01]  /*1f3f0*/  @!P1 IMAD.X R3, RZ, RZ, R2, P4 ;  /* 0x000000ffff039224 */ /* 0x002fe200020e0602 */
[----:B------:R-:W-:Y:S01]  /*1f400*/  @!P1 MOV R2, R6 ;  /* 0x0000000600029202 */ /* 0x000fe20000000f00 */
[----:B------:R-:W-:-:S04]  /*1f410*/  VIADD R6, R17, 0x10 ;  /* 0x0000001011067836 */ /* 0x000fc80000000000 */
        /* <DEDUP_REMOVED lines=17> */
[----:B0-----:R-:W-:-:S04]  /*1f530*/  @!P1 LEA R6, P4, R8, R3, 0x1 ;  /* 0x0000000308069211 */ /* 0x001fc800078808ff */
[----:B-1----:R-:W-:Y:S01]  /*1f540*/  @!P1 IADD3.X R7, RZ, R2, RZ, P4, !PT ;  /* 0x00000002ff079210 */ /* 0x002fe200027fe4ff */
[----:B------:R-:W-:Y:S01]  /*1f550*/  @!P1 IMAD.MOV.U32 R2, RZ, RZ, R6 ;  /* 0x000000ffff029224 */ /* 0x000fe200078e0006 */
[----:B------:R-:W-:-:S03]  /*1f560*/  IADD3 R6, R17, 0x30, RZ ;  /* 0x0000003011067810 */ /* 0x000fc60007ffe0ff */
        /* <DEDUP_REMOVED lines=10> */
[----:B------:R-:W-:Y:S01]  /*1f610*/  VIADD R6, R17, 0x40 ;  /* 0x0000004011067836 */ /* 0x000fe20000000000 */
[----:B------:R-:W-:-:S05]  /*1f620*/  @!P1 MOV R3, R7 ;  /* 0x0000000700039202 */ /* 0x000fca0000000f00 */
        /* <DEDUP_REMOVED lines=31> */
[----:B------:R-:W-:-:S03]  /*1f820*/  @!P1 IMAD.MOV.U32 R2, RZ, RZ, R6 ;  /* 0x000000ffff029224 */ /* 0x000fc600078e0006 */
[----:B------:R-:W-:-:S05]  /*1f830*/  @!P1 MOV R3, R7 ;  /* 0x0000000700039202 */ /* 0x000fca0000000f00 */
[----:B------:R0:W-:Y:S04]  /*1f840*/  @!P1 LDGSTS.E.BYPASS.LTC128B.128 [R37+0xf400], desc[UR60][R2.64], !P3 ;  /* 0x0f40000002259fae */ /* 0x0001e8000d901d7c */
[----:B------:R0:W-:Y:S04]  /*1f850*/  @!P1 LDGSTS.E.BYPASS.LTC128B.128 [R37+0x13400], desc[UR60][R2.64+0x80], !P2 ;  /* 0x1340008002259fae */ /* 0x0001e8000d101d7c */
[----:B--2---:R0:W-:Y:S02]  /*1f860*/  @!P1 LDGSTS.E.BYPASS.LTC128B.128 [R37+0x17400], desc[UR60][R2.64+0x100], !P0 ;  /* 0x1740010002259fae */ /* 0x0041e4000c101d7c */
.L_x_3144:
        /* <DEDUP_REMOVED lines=12> */
.L_x_2994:
[----:B------:R-:W-:Y:S05]  /*1f930*/  BSYNC B0 ;  /* 0x0000000000007941 */ /* 0x000fea0003800000 */
.L_x_2993:
[----:B------:R-:W-:Y:S01]  /*1f940*/  NOP ;  /* 0x0000000000007918 */ /* 0x000fe20000000000 */
[----:B------:R-:W-:-:S13]  /*1f950*/  PLOP3.LUT P0, PT, PT, PT, PT, 0x80, 0x0 ;  /* 0x000000000000781c */ /* 0x000fda0003f0f070 */
.L_x_2995:
[----:B------:R-:W-:Y:S02]  /*1f960*/  PLOP3.LUT P1, PT, P1, P0, PT, 0xa2, 0x0 ;  /* 0x000000000000781c */ /* 0x000fe40000f21472 */
[----:B------:R-:W-:-:S08]  /*1f970*/  @P0 R2UR P1, UR4, R22 ;  /* 0x00000000160402ca */ /* 0x000fd00000020000 */
[----:B------:R-:W-:-:S05]  /*1f980*/  @P0 PLOP3.LUT P0, PT, P1, PT, PT, 0x80, 0x0 ;  /* 0x000000000000081c */ /* 0x000fca0000f0f070 */
[----:B------:R-:W-:Y:S01]  /*1f990*/  @!P1 SYNCS.ARRIVE.TRANS64.RED.A0T1 RZ, [UR4+0x2a800], RZ ;  /* 0x02a800ffffff99a7 */ /* 0x000fe20008200404 */
[----:B------:R-:W-:Y:S07]  /*1f9a0*/  @!P1 ARRIVES.LDGSTSBAR.64.TRANSCNT [UR4+0x2a800] ;  /* 0x02a80000ff0099b0 */ /* 0x000fee0008000a84 */
[----:B------:R-:W-:Y:S05]  /*1f9b0*/  @P0 BRA.U.ANY `(.L_x_2995) ;  /* 0xfffffffd00e80947 */ /* 0x000fea000393ffff */
[----:B01----:R-:W2:Y:S02]  /*1f9c0*/  LDL.LU R2, [R1+0x28] ;  /* 0x0000280001027983 */ /* 0x003ea40000300800 */
        /* <DEDUP_REMOVED lines=11> */
.L_x_3145:
[----:B------:R-:W-:Y:S05]  /*1fa80*/  BSYNC B0 ;  /* 0x0000000000007941 */ /* 0x000fea0003800000 */
.L_x_2996:
[----:B------:R-:W2:Y:S01]  /*1fa90*/  LDL R0, [R1+0x18] ;  /* 0x0000180001007983 */ /* 0x000ea20000100800 */
[----:B------:R-:W-:Y:S01]  /*1faa0*/  BSSY B0, `(.L_x_2998) ;  /* 0x00000fd000007945 */ /* 0x000fe20003800000 */
[----:B--2---:R-:W-:-:S13]  /*1fab0*/  ISETP.GE.AND P0, PT, R0, 0x2, PT ;  /* 0x000000020000780c */ /* 0x004fda0003f06270 */
[----:B------:R-:W-:Y:S05]  /*1fac0*/  @!P0 BRA `(.L_x_2999) ;  /* 0x0000000c00e88947 */ /* 0x000fea0003800000 */
[----:B------:R-:W-:Y:S01]  /*1fad0*/  VIADD R0, R0, 0xfffffffe ;  /* 0xfffffffe00007836 */ /* 0x000fe20000000000 */
[----:B------:R-:W-:Y:S01]  /*1fae0*/  MOV R17, R29 ;  /* 0x0000001d00117202 */ /* 0x000fe20000000f00 */
[----:B------:R-:W-:Y:S02]  /*1faf0*/  IMAD.MOV.U32 R10, RZ, RZ, R28 ;  /* 0x000000ffff0a7224 */ /* 0x000fe400078e001c */
[----:B------:R-:W-:-:S07]  /*1fb00*/  IMAD.MOV.U32 R32, RZ, RZ, R27 ;  /* 0x000000ffff207224 */ /* 0x000fce00078e001b */
.L_x_3012:
        /* <DEDUP_REMOVED lines=15> */
[----:B-1----:R-:W-:-:S04]  /*1fc00*/  @P0 IMAD.HI.U32 R6, R4, R5, RZ ;  /* 0x0000000504060227 */ /* 0x002fc800078e00ff */
[----:B------:R-:W-:Y:S01]  /*1fc10*/  IMAD.MOV.U32 R2, RZ, RZ, R4 ;  /* 0x000000ffff027224 */ /* 0x000fe200078e0004 */
[----:B0-----:R-:W-:-:S04]  /*1fc20*/  @P0 SHF.R.U32.HI R2, RZ, R3, R6 ;  /* 0x00000003ff020219 */ /* 0x001fc80000011606 */
[----:B------:R-:W-:-:S05]  /*1fc30*/  IADD3 R3, -R2, RZ, RZ ;  /* 0x000000ff02037210 */ /* 0x000fca0007ffe1ff */
[----:B------:R-:W-:Y:S02]  /*1fc40*/  IMAD R7, R7, R3, R4 ;  /* 0x0000000307077224 */ /* 0x000fe400078e0204 */
[----:B------:R-:W0:Y:S01]  /*1fc50*/  @!P2 LDC.64 R4, c[0x0][0x428] ;  /* 0x00010a00ff04ab82 */ /* 0x000e220000000a00 */
[----:B------:R-:W-:-:S03]  /*1fc60*/  @!P2 SHF.R.S32.HI R3, RZ, 0x1f, R2 ;  /* 0x0000001fff03a819 */ /* 0x000fc60000011402 */
[----:B0-----:R-:W-:-:S04]  /*1fc70*/  @!P2 IMAD.WIDE.U32 R2, R33, R4, R2 ;  /* 0x000000042102a225 */ /* 0x001fc800078e0002 */
[----:B---3--:R-:W-:-:S04]  /*1fc80*/  @!P2 IMAD R4, R8, R4, RZ ;  /* 0x000000040804a224 */ /* 0x008fc800078e02ff */
        /* <DEDUP_REMOVED lines=17> */
.L_x_3000:
[----:B------:R-:W-:Y:S01]  /*1fda0*/  IMAD R5, R28, 0x8, R22 ;  /* 0x000000081c057824 */ /* 0x000fe200078e0216 */
[----:B------:R-:W-:Y:S01]  /*1fdb0*/  SHF.L.U32 R0, R29, 0x1f, RZ ;  /* 0x0000001f1d007819 */ /* 0x000fe200000006ff */
[----:B------:R-:W-:Y:S03]  /*1fdc0*/  BSSY B1, `(.L_x_3001) ;  /* 0x0000003000017945 */ /* 0x000fe60003800000 */
[----:B------:R-:W0:Y:S02]  /*1fdd0*/  SYNCS.PHASECHK.TRANS64.TRYWAIT P0, [R5+URZ+0x2a840], R0 ;  /* 0x02a84000050075a7 */ /* 0x000e24000800017f */
[----:B0-----:R-:W-:Y:S05]  /*1fde0*/  @!P0 BRA `(.L_x_3002) ;  /* 0x0000004c00608947 */ /* 0x001fea0003800000 */
.L_x_3146:
[----:B------:R-:W-:Y:S05]  /*1fdf0*/  BSYNC B1 ;  /* 0x0000000000017941 */ /* 0x000fea0003800000 */
.L_x_3001:
        /* <DEDUP_REMOVED lines=29> */
[----:B------:R-:W2:Y:S04]  /*1ffd0*/  SHFL.IDX PT, R3, R8, RZ, 0x181f ;  /* 0x00181fff08037589 */ /* 0x000ea800000e0000 */
[----:B------:R-:W-:Y:S01]  /*1ffe0*/  SHFL.IDX PT, R35, R8, 0x2, 0x181f ;  /* 0x00581f0008237f89 */ /* 0x000fe200000e0000 */
[----:B0-----:R-:W-:-:S04]  /*1fff0*/  SHF.L.U32 R11, R11, 0x3, RZ ;  /* 0x000000030b0b7819 */ /* 0x001fc800000006ff */
        /* <DEDUP_REMOVED lines=36> */
.L_x_3160:
        /* <DEDUP_REMOVED lines=10> */
.L_x_3004:
        /* <DEDUP_REMOVED lines=10> */
.L_x_3005:
[----:B------:R2:W-:Y:S01]  /*20380*/  SYNCS.ARRIVE.TRANS64.A1T0 RZ, [R5+URZ+0x2a830], RZ ;  /* 0x02a830ff05ff79a7 */ /* 0x0005e2000810003f */
[----:B------:R-:W-:Y:S05]  /*20390*/  @!P2 BRA `(.L_x_3006) ;  /* 0x000000000004a947 */ /* 0x000fea0003800000 */
[----:B------:R-:W-:Y:S01]  /*203a0*/  BPT.TRAP 0x1 ;  /* 0x000000040000795c */ /* 0x000fe20000300000 */
.L_x_3006:
[----:B-1----:R-:W-:Y:S01]  /*203b0*/  SHF.L.U32 R2, R17, 0x1f, RZ ;  /* 0x0000001f11027819 */ /* 0x002fe200000006ff */
[----:B------:R-:W-:Y:S01]  /*203c0*/  BSSY B1, `(.L_x_3007) ;  /* 0x0000004000017945 */ /* 0x000fe20003800000 */
[----:B--2---:R-:W-:-:S04]  /*203d0*/  LEA R5, R10, R22, 0x3 ;  /* 0x000000160a057211 */ /* 0x004fc800078e18ff */
[----:B------:R-:W1:Y:S02]  /*203e0*/  SYNCS.PHASECHK.TRANS64.TRYWAIT P0, [R5+URZ+0x2a860], R2 ;  /* 0x02a86002050075a7 */ /* 0x000e64000800017f */
[----:B-1----:R-:W-:Y:S05]  /*203f0*/  @!P0 BRA `(.L_x_3008) ;  /* 0x0000004c00cc8947 */ /* 0x002fea0003800000 */
.L_x_3161:
[----:B------:R-:W-:Y:S05]  /*20400*/  BSYNC B1 ;  /* 0x0000000000017941 */ /* 0x000fea0003800000 */
.L_x_3007:
        /* <DEDUP_REMOVED lines=55> */
.L_x_3175:
        /* <DEDUP_REMOVED lines=21> */
.L_x_3010:
        /* <DEDUP_REMOVED lines=10> */
.L_x_3011:
[----:B------:R-:W-:Y:S01]  /*20970*/  ULDC.64 UR4, c[0x0][0x330] ;  /* 0x0000cc0000047ab9 */ /* 0x000fe20000000a00 */
[----:B------:R1:W-:Y:S01]  /*20980*/  SYNCS.ARRIVE.TRANS64.A1T0 RZ, [R5+URZ+0x2a850], RZ ;  /* 0x02a850ff05ff79a7 */ /* 0x0003e2000810003f */
[----:B------:R-:W-:Y:S01]  /*20990*/  IMAD.MOV.U32 R3, RZ, RZ, R21 ;  /* 0x000000ffff037224 */ /* 0x000fe200078e0015 */
[----:B------:R-:W-:Y:S01]  /*209a0*/  MOV R10, R28 ;  /* 0x0000001c000a7202 */ /* 0x000fe20000000f00 */
[----:B------:R-:W-:Y:S02]  /*209b0*/  VIADD R0, R27, 0xffffffff ;  /* 0xffffffff1b007836 */ /* 0x000fe40000000000 */
[----:B------:R-:W-:-:S04]  /*209c0*/  IMAD.WIDE.U32 R2, R18, UR4, R2 ;  /* 0x0000000412027c25 */ /* 0x000fc8000f8e0002 */
[----:B-1----:R-:W-:Y:S02]  /*209d0*/  IMAD R5, R34, UR4, RZ ;  /* 0x0000000422057c24 */ /* 0x002fe4000f8e02ff */
[----:B------:R-:W-:Y:S02]  /*209e0*/  IMAD.MOV.U32 R17, RZ, RZ, R29 ;  /* 0x000000ffff117224 */ /* 0x000fe400078e001d */
[----:B------:R-:W-:Y:S01]  /*209f0*/  IMAD R5, R18, UR5, R5 ;  /* 0x0000000512057c24 */ /* 0x000fe2000f8e0205 */
[----:B------:R-:W-:Y:S01]  /*20a00*/  ULDC.64 UR4, c[0x0][0x318] ;  /* 0x0000c60000047ab9 */ /* 0x000fe20000000a00 */
[----:B------:R-:W-:Y:S01]  /*20a10*/  IMAD.MOV.U32 R32, RZ, RZ, R27 ;  /* 0x000000ffff207224 */ /* 0x000fe200078e001b */
[----:B0-----:R-:W-:Y:S02]  /*20a20*/  LEA R24, P0, R2, UR4, 0x1 ;  /* 0x0000000402187c11 */ /* 0x001fe4000f8008ff */
[----:B------:R-:W-:-:S04]  /*20a30*/  IADD3 R25, R5, R3, RZ ;  /* 0x0000000305197210 */ /* 0x000fc80007ffe0ff */
[----:B------:R-:W-:Y:S02]  /*20a40*/  LEA.HI.X R25, R2, UR5, R25, 0x1, P0 ;  /* 0x0000000502197c11 */ /* 0x000fe400080f0c19 */
[----:B------:R-:W-:-:S13]  /*20a50*/  ISETP.GT.AND P0, PT, R27, RZ, PT ;  /* 0x000000ff1b00720c */ /* 0x000fda0003f04270 */
[----:B------:R-:W-:Y:S05]  /*20a60*/  @P0 BRA `(.L_x_3012) ;  /* 0xfffffff000280947 */ /* 0x000fea000383ffff */
.L_x_2999:
[----:B------:R-:W-:Y:S05]  /*20a70*/  BSYNC B0 ;  /* 0x0000000000007941 */ /* 0x000fea0003800000 */
.L_x_2998:
        /* <DEDUP_REMOVED lines=17> */
.L_x_3014:
[----:B------:R-:W-:Y:S05]  /*20b90*/  BSYNC B0 ;  /* 0x0000000000007941 */ /* 0x000fea0003800000 */
.L_x_3013:
[----:B------:R-:W-:-:S13]  /*20ba0*/  LOP3.LUT P0, RZ, R23, 0x10, RZ, 0xc0, !PT ;  /* 0x0000001017ff7812 */ /* 0x000fda000780c0ff */
[----:B------:R-:W-:Y:S05]  /*20bb0*/  @!P0 BRA `(.L_x_3015) ;  /* 0x0000000000048947 */ /* 0x000fea0003800000 */
[----:B------:R-:W-:Y:S01]  /*20bc0*/  BPT.TRAP 0x1 ;  /* 0x000000040000795c */ /* 0x000fe20000300000 */
.L_x_3015:
[----:B------:R-:W2:Y:S01]  /*20bd0*/  LDL.LU R2, [R1] ;  /* 0x0000000001027983 */ /* 0x000ea20000300800 */
[----:B------:R-:W-:Y:S01]  /*20be0*/  IMAD R0, R28, 0x8, R22 ;  /* 0x000000081c007824 */ /* 0x000fe200078e0216 */
[----:B0-----:R-:W-:Y:S01]  /*20bf0*/  SHF.L.U32 R3, R29, 0x1f, RZ ;  /* 0x0000001f1d037819 */ /* 0x001fe200000006ff */
[----:B------:R-:W-:Y:S03]  /*20c00*/  BSSY B0, `(.L_x_3016) ;  /* 0x0000004000007945 */ /* 0x000fe60003800000 */
[----:B------:R-:W0:Y:S01]  /*20c10*/  SYNCS.PHASECHK.TRANS64.TRYWAIT P0, [R0+URZ+0x2a860], R3 ;  /* 0x02a86003000075a7 */ /* 0x000e22000800017f */
[----:B--2---:R-:W-:Y:S01]  /*20c20*/  IMAD R6, R27, -0x60, R2 ;  /* 0xffffffa01b067824 */ /* 0x004fe200078e0202 */
[----:B0-----:R-:W-:Y:S06]  /*20c30*/  @!P0 BRA `(.L_x_3017) ;  /* 0x0000004c00c08947 */ /* 0x001fec0003800000 */
.L_x_3176:
[----:B------:R-:W-:Y:S05]  /*20c40*/  BSYNC B0 ;  /* 0x0000000000007941 */ /* 0x000fea0003800000 */
.L_x_3016:
        /* <DEDUP_REMOVED lines=57> */
.L_x_3190:
        /* <DEDUP_REMOVED lines=11> */
.L_x_3019:
        /* <DEDUP_REMOVED lines=10> */
.L_x_3020:
[----:B------:R-:W-:Y:S01]  /*21130*/  VIADD R28, R28, 0x1 ;  /* 0x000000011c1c7836 */ /* 0x000fe20000000000 */
[----:B------:R1:W-:Y:S04]  /*21140*/  SYNCS.ARRIVE.TRANS64.A1T0 RZ, [R0+URZ+0x2a850], RZ ;  /* 0x02a850ff00ff79a7 */ /* 0x0003e8000810003f */
[----:B------:R-:W-:-:S04]  /*21150*/  ISETP.NE.AND P0, PT, R28, 0x2, PT ;  /* 0x000000021c00780c */ /* 0x000fc80003f05270 */
[----:B-1----:R-:W-:Y:S02]  /*21160*/  SEL R0, RZ, 0x1, P0 ;  /* 0x00000001ff007807 */ /* 0x002fe40000000000 */
[----:B------:R-:W-:Y:S02]  /*21170*/  SEL R28, R28, RZ, P0 ;  /* 0x000000ff1c1c7207 */ /* 0x000fe40000000000 */
[----:B------:R-:W-:-:S07]  /*21180*/  LOP3.LUT R29, R29, R0, RZ, 0x3c, !PT ;  /* 0x000000001d1d7212 */ /* 0x000fce00078e3cff */
.L_x_2977:
[----:B------:R-:W-:Y:S05]  /*21190*/  BSYNC B7 ;  /* 0x0000000000077941 */ /* 0x000fea0003800000 */
.L_x_2975:
[----:B------:R-:W-:-:S13]  /*211a0*/  LOP3.LUT P0, RZ, R23, 0x20, RZ, 0xc0, !PT ;  /* 0x0000002017ff7812 */ /* 0x000fda000780c0ff */
[----:B------:R-:W-:Y:S05]  /*211b0*/  @!P0 BRA `(.L_x_3021) ;  /* 0x0000000000248947 */ /* 0x000fea0003800000 */
[----:B------:R-:W-:Y:S05]  /*211c0*/  WARPSYNC.ALL ;  /* 0x0000000000007948 */ /* 0x000fea0003800000 */
[----:B------:R-:W2:Y:S08]  /*211d0*/  S2UR UR5, SR_CgaCtaId ;  /* 0x00000000000579c3 */ /* 0x000eb00000008800 */
[----:B------:R-:W-:Y:S06]  /*211e0*/  BAR.SYNC.DEFER_BLOCKING 0x5, 0x180 ;  /* 0x0146000000007b1d */ /* 0x000fec0000010000 */
[----:B------:R-:W-:-:S02]  /*211f0*/  UMOV UR4, 0x400 ;  /* 0x0000040000047882 */ /* 0x000fc40000000000 */
[----:B--2---:R-:W-:-:S06]  /*21200*/  ULEA UR4, UR5, UR4, 0x18 ;  /* 0x0000000405047291 */ /* 0x004fcc000f8ec03f */
[----:B------:R-:W-:-:S05]  /*21210*/  IMAD.U32 R22, RZ, RZ, UR4 ;  /* 0x00000004ff167e24 */ /* 0x000fca000f8e00ff */
[----:B------:R2:W3:Y:S01]  /*21220*/  LDS.128 R16, [R22+0x2a8d0] ;  /* 0x02a8d00016107984 */ /* 0x0004e20000000c00 */
[----:B------:R-:W-:Y:S06]  /*21230*/  BAR.ARV 0x4, 0x180 ;  /* 0x0106000000007b1d */ /* 0x000fec0000002000 */
[----:B------:R-:W-:Y:S05]  /*21240*/  BRA `(.L_x_3022) ;  /* 0x0000000800cc7947 */ /* 0x000fea0003800000 */
.L_x_3021:
        /* <DEDUP_REMOVED lines=35> */
[----:B------:R0:W2:Y:S02]  /*21480*/  SHFL.IDX PT, R14, R2, 0x1f, 0x1f ;  /* 0x03e01f00020e7f89 */ /* 0x0000a400000e0000 */
.L_x_3200:
[----:B------:R-:W-:Y:S02]  /*21490*/  ULDC UR4, c[0x0][0xc38] ;  /* 0x00030e0000047ab9 */ /* 0x000fe40000000800 */
[----:B------:R-:W-:-:S04]  /*214a0*/  IMAD.U32 R7, RZ, RZ, UR4 ;  /* 0x00000004ff077e24 */ /* 0x000fc8000f8e00ff */
[----:B--2---:R-:W-:-:S05]  /*214b0*/  IMAD R14, R14, R7, RZ ;  /* 0x000000070e0e7224 */ /* 0x004fca00078e02ff */
[----:B------:R-:W-:-:S04]  /*214c0*/  IADD3 R9, R4, R14, RZ ;  /* 0x0000000e04097210 */ /* 0x000fc80007ffe0ff */
[----:B------:R-:W-:-:S13]  /*214d0*/  ISETP.GT.AND P6, PT, R9, R0, PT ;  /* 0x000000000900720c */ /* 0x000fda0003fc4270 */
[----:B------:R-:W-:Y:S05]  /*214e0*/  @P6 BRA `(.L_x_3024) ;  /* 0x00000000009c6947 */ /* 0x000fea0003800000 */
.L_x_3029:
[----:B0-----:R-:W0:Y:S01]  /*214f0*/  LDC R2, c[0x0][0xc3c] ;  /* 0x00030f00ff027b82 */ /* 0x001e220000000800 */
[----:B------:R-:W-:-:S05]  /*21500*/  VIADD R19, R19, 0x1f ;  /* 0x0000001f13137836 */ /* 0x000fca0000000000 */
[----:B0-----:R-:W-:-:S13]  /*21510*/  ISETP.GE.AND P6, PT, R19, R2, PT ;  /* 0x000000021300720c */ /* 0x001fda0003fc6270 */
[----:B------:R-:W-:Y:S05]  /*21520*/  @P6 BRA `(.L_x_3025) ;  /* 0x0000000400d06947 */ /* 0x000fea0003800000 */
[----:B------:R-:W0:Y:S01]  /*21530*/  S2R R3, SR_TID.X ;  /* 0x0000000000037919 */ /* 0x000e220000002100 */
[----:B------:R-:W-:Y:S01]  /*21540*/  BSSY B0, `(.L_x_3026) ;  /* 0x0000009000007945 */ /* 0x000fe20003800000 */
[----:B------:R-:W-:Y:S02]  /*21550*/  MOV R5, RZ ;  /* 0x000000ff00057202 */ /* 0x000fe40000000f00 */
[----:B0-----:R-:W-:-:S05]  /*21560*/  LOP3.LUT R3, R3, 0x1f, RZ, 0xc0, !PT ;  /* 0x0000001f03037812 */ /* 0x001fca00078ec0ff */
[----:B------:R-:W-:-:S05]  /*21570*/  IMAD.IADD R7, R19, 0x1, R3 ;  /* 0x0000000113077824 */ /* 0x000fca00078e0203 */
[----:B------:R-:W-:-:S13]  /*21580*/  ISETP.GE.OR P6, PT, R7, R2, !P0 ;  /* 0x000000020700720c */ /* 0x000fda00047c6670 */
[----:B------:R-:W-:Y:S05]  /*21590*/  @P6 BRA `(.L_x_3027) ;  /* 0x00000000000c6947 */ /* 0x000fea0003800000 */
[----:B------:R-:W0:Y:S02]  /*215a0*/  LDC.64 R2, c[0x0][0xc80] ;  /* 0x00032000ff027b82 */ /* 0x000e240000000a00 */
[----:B0-----:R-:W-:-:S05]  /*215b0*/  IMAD.WIDE R2, R7, 0x4, R2 ;  /* 0x0000000407027825 */ /* 0x001fca00078e0202 */
[----:B------:R0:W5:Y:S02]  /*215c0*/  LDG.E R5, desc[UR60][R2.64] ;  /* 0x0000003c02057981 */ /* 0x000164000c1e1900 */
.L_x_3027:
[----:B------:R-:W-:Y:S05]  /*215d0*/  BSYNC B0 ;  /* 0x0000000000007941 */ /* 0x000fea0003800000 */
.L_x_3026:
        /* <DEDUP_REMOVED lines=18> */
.L_x_3208:
[----:B------:R-:W-:Y:S02]  /*21700*/  ULDC UR4, c[0x0][0xc38] ;  /* 0x00030e0000047ab9 */ /* 0x000fe40000000800 */
[----:B------:R-:W-:-:S05]  /*21710*/  MOV R7, UR4 ;  /* 0x0000000400077c02 */ /* 0x000fca0008000f00 */
[----:B--2---:R-:W-:-:S04]  /*21720*/  IMAD R14, R14, R7, RZ ;  /* 0x000000070e0e7224 */ /* 0x004fc800078e02ff */
[----:B------:R-:W-:-:S05]  /*21730*/  IMAD.IADD R9, R14, 0x1, R9 ;  /* 0x000000010e097824 */ /* 0x000fca00078e0209 */
[----:B------:R-:W-:-:S13]  /*21740*/  ISETP.GT.AND P6, PT, R9, R0, PT ;  /* 0x000000000900720c */ /* 0x000fda0003fc4270 */
[----:B------:R-:W-:Y:S05]  /*21750*/  @!P6 BRA `(.L_x_3029) ;  /* 0xfffffffc0064e947 */ /* 0x000fea000383ffff */
.L_x_3024:
        /* <DEDUP_REMOVED lines=8> */
.L_x_3212:
[----:B------:R-:W-:Y:S02]  /*217e0*/  ISETP.NE.AND P0, PT, R3, RZ, PT ;  /* 0x000000ff0300720c */ /* 0x000fe40003f05270 */
[----:B------:R-:W-:-:S11]  /*217f0*/  MOV R14, RZ ;  /* 0x000000ff000e7202 */ /* 0x000fd60000000f00 */
[----:B------:R-:W-:Y:S05]  /*21800*/  @!P0 BRA `(.L_x_3031) ;  /* 0x0000000000108947 */ /* 0x000fea0003800000 */
[----:B------:R-:W-:Y:S01]  /*21810*/  UMOV UR4, 0xffffffff ;  /* 0xffffffff00047882 */ /* 0x000fe20000000000 */
[----:B------:R-:W-:Y:S02]  /*21820*/  VIADD R12, R4, 0xffffffff ;  /* 0xffffffff040c7836 */ /* 0x000fe40000000000 */
[----:B------:R-:W-:Y:S05]  /*21830*/  BRA.DIV UR4, `(.L_x_3032) ;  /* 0x0000005204e87947 */ /* 0x000fea000b800000 */
[----:B------:R4:W0:Y:S02]  /*21840*/  SHFL.IDX PT, R14, R2, R12, 0x1f ;  /* 0x00001f0c020e7589 */ /* 0x00082400000e0000 */
.L_x_3031:
        /* <DEDUP_REMOVED lines=8> */
[----:B-1----:R-:W0:Y:S08]  /*218d0*/  I2F.RP R10, R8 ;  /* 0x00000008000a7306 */ /* 0x002e300000209400 */
[----:B0-----:R-:W0:Y:S02]  /*218e0*/  MUFU.RCP R10, R10 ;  /* 0x0000000a000a7308 */ /* 0x001e240000001000 */
[----:B0-----:R-:W-:-:S06]  /*218f0*/  IADD3 R11, R10, 0xffffffe, RZ ;  /* 0x0ffffffe0a0b7810 */ /* 0x001fcc0007ffe0ff */
[----:B------:R-:W0:Y:S02]  /*21900*/  F2I.FTZ.U32.TRUNC.NTZ R3, R11 ;  /* 0x0000000b00037305 */ /* 0x000e24000021f000 */
[----:B0-----:R-:W-:-:S04]  /*21910*/  IMAD.MOV R9, RZ, RZ, -R3 ;  /* 0x000000ffff097224 */ /* 0x001fc800078e0a03 */
[----:B------:R-:W-:-:S04]  /*21920*/  IMAD R9, R9, R8, RZ ;  /* 0x0000000809097224 */ /* 0x000fc800078e02ff */
[----:B------:R-:W-:Y:S01]  /*21930*/  IMAD.HI.U32 R2, R3, R9, R2 ;  /* 0x0000000903027227 */ /* 0x000fe200078e0002 */
[----:B------:R-:W-:Y:S02]  /*21940*/  IADD3 R9, R0, -R16, RZ ;  /* 0x8000001000097210 */ /* 0x000fe40007ffe0ff */
[----:B------:R-:W-:Y:S02]  /*21950*/  IABS R0, R4 ;  /* 0x0000000400007213 */ /* 0x000fe40000000000 */
[----:B------:R-:W-:-:S03]  /*21960*/  IABS R3, R9 ;  /* 0x0000000900037213 */ /* 0x000fc60000000000 */
[----:B------:R-:W-:Y:S02]  /*21970*/  IMAD.MOV R0, RZ, RZ, -R0 ;  /* 0x000000ffff007224 */ /* 0x000fe400078e0a00 */
        /* <DEDUP_REMOVED lines=12> */
[----:B------:R-:W-:Y:S02]  /*21a40*/  IMAD R0, R6, R2, RZ ;  /* 0x0000000206007224 */ /* 0x000fe400078e02ff */
[----:B------:R-:W-:-:S03]  /*21a50*/  IMAD.MOV R2, RZ, RZ, -R2 ;  /* 0x000000ffff027224 */ /* 0x000fc600078e0a02 */
[----:B------:R-:W-:Y:S01]  /*21a60*/  IADD3 R3, -R0, RZ, RZ ;  /* 0x000000ff00037210 */ /* 0x000fe20007ffe1ff */
        /* <DEDUP_REMOVED lines=9> */
[----:B0-----:R-:W-:-:S05]  /*21b00*/  IADD3 R2, RZ, -R3, RZ ;  /* 0x80000003ff027210 */ /* 0x001fca0007ffe0ff */
        /* <DEDUP_REMOVED lines=10> */
[-C--:B------:R-:W-:Y:S01]  /*21bb0*/  @!P1 IADD3 R4, R4, -R7.reuse, RZ ;  /* 0x8000000704049210 */ /* 0x080fe20007ffe0ff */
        /* <DEDUP_REMOVED lines=8> */
[----:B------:R-:W-:-:S04]  /*21c40*/  LOP3.LUT R2, RZ, R2, RZ, 0x33, !PT ;  /* 0x00000002ff027212 */ /* 0x000fc800078e33ff */
[----:B------:R-:W-:Y:S01]  /*21c50*/  IADD3 R17, R5, R2, RZ ;  /* 0x0000000205117210 */ /* 0x000fe20007ffe0ff */
[----:B------:R-:W-:Y:S06]  /*21c60*/  BRA `(.L_x_3033) ;  /* 0x00000000001c7947 */ /* 0x000fec0003800000 */
.L_x_3025:
[----:B------:R-:W-:Y:S01]  /*21c70*/  UMOV UR4, URZ ;  /* 0x0000003f00047c82 */ /* 0x000fe20008000000 */
[----:B------:R-:W-:Y:S01]  /*21c80*/  UMOV UR5, URZ ;  /* 0x0000003f00057c82 */ /* 0x000fe20008000000 */
[----:B------:R-:W-:Y:S01]  /*21c90*/  ULDC UR6, c[0x0][0xc3c] ;  /* 0x00030f0000067ab9 */ /* 0x000fe20000000800 */
[----:B------:R-:W-:Y:S01]  /*21ca0*/  IMAD.MOV.U32 R16, RZ, RZ, R0 ;  /* 0x000000ffff107224 */ /* 0x000fe200078e0000 */
[----:B------:R-:W-:Y:S01]  /*21cb0*/  MOV R18, UR5 ;  /* 0x0000000500127c02 */ /* 0x000fe20008000f00 */
[----:B------:R-:W-:Y:S02]  /*21cc0*/  IMAD.U32 R17, RZ, RZ, UR4 ;  /* 0x00000004ff117e24 */ /* 0x000fe4000f8e00ff */
[----:B------:R-:W-:-:S07]  /*21cd0*/  IMAD.U32 R19, RZ, RZ, UR6 ;  /* 0x00000006ff137e24 */ /* 0x000fce000f8e00ff */
.L_x_3033:
        /* <DEDUP_REMOVED lines=10> */
.L_x_3022:
[----:B------:R-:W-:Y:S02]  /*21d80*/  ULDC UR4, c[0x0][0xc3c] ;  /* 0x00030f0000047ab9 */ /* 0x000fe40000000800 */
[----:B---3--:R-:W-:-:S13]  /*21d90*/  ISETP.GE.AND P0, PT, R19, UR4, PT ;  /* 0x0000000413007c0c */ /* 0x008fda000bf06270 */
[----:B------:R-:W-:Y:S05]  /*21da0*/  @!P0 BRA `(.L_x_3034) ;  /* 0xffffffa000b48947 */ /* 0x000fea000383ffff */
[----:B------:R-:W-:Y:S05]  /*21db0*/  BSYNC B8 ;  /* 0x0000000000087941 */ /* 0x000fea0003800000 */
.L_x_2933:
[----:B------:R-:W3:Y:S01]  /*21dc0*/  LDL.LU R0, [R1+0x28] ;  /* 0x0000280001007983 */ /* 0x000ee20000300800 */
[----:B------:R-:W-:Y:S01]  /*21dd0*/  BSSY B0, `(.L_x_3035) ;  /* 0x000000b000007945 */ /* 0x000fe20003800000 */
[----:B------:R-:W4:Y:S01]  /*21de0*/  S2R R5, SR_CgaCtaId ;  /* 0x0000000000057919 */ /* 0x000f220000008800 */
[----:B---3--:R-:W-:-:S05]  /*21df0*/  VIADD R0, R0, 0x1 ;  /* 0x0000000100007836 */ /* 0x008fca0000000000 */
[----:B0-----:R-:W-:-:S04]  /*21e00*/  LEA.HI R2, R0, R0, RZ, 0x1 ;  /* 0x0000000000027211 */ /* 0x001fc800078f08ff */
[----:B------:R-:W-:Y:S02]  /*21e10*/  LOP3.LUT R3, R2, 0xfffffffe, RZ, 0xc0, !PT ;  /* 0xfffffffe02037812 */ /* 0x000fe400078ec0ff */
[----:B------:R-:W-:Y:S02]  /*21e20*/  MOV R2, 0x400 ;  /* 0x0000040000027802 */ /* 0x000fe40000000f00 */
[----:B------:R-:W-:Y:S02]  /*21e30*/  IADD3 R0, R0, -R3, RZ ;  /* 0x8000000300007210 */ /* 0x000fe40007ffe0ff */
[----:B----4-:R-:W-:Y:S02]  /*21e40*/  LEA R5, R5, R2, 0x18 ;  /* 0x0000000205057211 */ /* 0x010fe400078ec0ff */
[----:B------:R-:W-:-:S04]  /*21e50*/  SHF.L.U32 R0, R0, 0x1f, RZ ;  /* 0x0000001f00007819 */ /* 0x000fc800000006ff */
[----:B------:R-:W0:Y:S02]  /*21e60*/  SYNCS.PHASECHK.TRANS64.TRYWAIT P0, [R5+URZ+0x2a820], R0 ;  /* 0x02a82000050075a7 */ /* 0x000e24000800017f */
[----:B0-----:R-:W-:Y:S05]  /*21e70*/  @!P0 BRA `(.L_x_3036) ;  /* 0x0000004c007c8947 */ /* 0x001fea0003800000 */
.L_x_3215:
[----:B------:R-:W-:Y:S05]  /*21e80*/  BSYNC B0 ;  /* 0x0000000000007941 */ /* 0x000fea0003800000 */
.L_x_3035:
[----:B------:R-:W-:-:S03]  /*21e90*/  UMOV UR4, 0xffffffff ;  /* 0xffffffff00047882 */ /* 0x000fc60000000000 */
[----:B------:R-:W-:Y:S05]  /*21ea0*/  BRA.DIV UR4, `(.L_x_3037) ;  /* 0x0000004e04847947 */ /* 0x000fea000b800000 */
[----:B0-----:R-:W0:Y:S02]  /*21eb0*/  S2R R0, SR_TID.X ;  /* 0x0000000000007919 */ /* 0x001e240000002100 */
[----:B0-----:R-:W-:-:S04]  /*21ec0*/  SHF.R.U32.HI R0, RZ, 0x5, R0 ;  /* 0x00000005ff007819 */ /* 0x001fc80000011600 */
[----:B------:R-:W-:-:S05]  /*21ed0*/  LOP3.LUT R0, R0, 0x3, RZ, 0xc0, !PT ;  /* 0x0000000300007812 */ /* 0x000fca00078ec0ff */
[----:B------:R0:W3:Y:S02]  /*21ee0*/  SHFL.IDX PT, R14, R0, RZ, 0x1f ;  /* 0x00001fff000e7589 */ /* 0x0000e400000e0000 */
.L_x_3218:
[----:B---3--:R-:W-:-:S13]  /*21ef0*/  ISETP.NE.AND P0, PT, R14, RZ, PT ;  /* 0x000000ff0e00720c */ /* 0x008fda0003f05270 */
[----:B------:R-:W-:Y:S05]  /*21f00*/  @P0 BRA `(.L_x_2687) ;  /* 0x0000000000900947 */ /* 0x000fea0003800000 */
[----:B------:R-:W-:-:S03]  /*21f10*/  UMOV UR4, 0xffffffff ;  /* 0xffffffff00047882 */ /* 0x000fc60000000000 */
[----:B------:R-:W-:Y:S05]  /*21f20*/  BRA.DIV UR4, `(.L_x_3038) ;  /* 0x0000004e04987947 */ /* 0x000fea000b800000 */
[----:B------:R-:W-:-:S13]  /*21f30*/  ELECT P6, URZ, PT ;  /* 0x00000000003f782f */ /* 0x000fda00038c0000 */
.L_x_3221:
        /* <DEDUP_REMOVED lines=8> */
.L_x_3039:
[C---:B------:R-:W-:Y:S01]  /*21fc0*/  IMAD R3, R28.reuse, 0x8, R5 ;  /* 0x000000081c037824 */ /* 0x040fe200078e0205 */
[----:B------:R-:W-:Y:S02]  /*21fd0*/  SHF.L.U32 R2, R29, 0x1f, RZ ;  /* 0x0000001f1d027819 */ /* 0x000fe400000006ff */
[----:B------:R-:W-:Y:S02]  /*21fe0*/  IADD3 R28, R28, 0x1, RZ ;  /* 0x000000011c1c7810 */ /* 0x000fe40007ffe0ff */
[----:B------:R-:W0:Y:S02]  /*21ff0*/  SYNCS.PHASECHK.TRANS64.TRYWAIT P1, [R3+URZ+0x2a840], R2 ;  /* 0x02a84002030075a7 */ /* 0x000e24000802017f */
[----:B------:R-:W-:-:S04]  /*22000*/  ISETP.NE.AND P2, PT, R28, 0x2, PT ;  /* 0x000000021c00780c */ /* 0x000fc80003f45270 */
[----:B------:R-:W-:Y:S01]  /*22010*/  SEL R0, RZ, 0x1, P2 ;  /* 0x00000001ff007807 */ /* 0x000fe20001000000 */
[----:B0-----:R-:W-:Y:S08]  /*22020*/  @!P1 BRA `(.L_x_3040) ;  /* 0x0000004c00789947 */ /* 0x001ff00003800000 */
.L_x_3222:
[----:B------:R-:W-:Y:S02]  /*22030*/  SEL R28, R28, RZ, P2 ;  /* 0x000000ff1c1c7207 */ /* 0x000fe40001000000 */
[----:B------:R-:W-:Y:S01]  /*22040*/  LOP3.LUT R0, R29, R0, RZ, 0x3c, !PT ;  /* 0x000000001d007212 */ /* 0x000fe200078e3cff */
[----:B------:R-:W-:Y:S06]  /*22050*/  @!P0 BRA `(.L_x_3041) ;  /* 0x0000000000048947 */ /* 0x000fec0003800000 */
[----:B------:R-:W-:Y:S01]  /*22060*/  BPT.TRAP 0x1 ;  /* 0x000000040000795c */ /* 0x000fe20000300000 */
.L_x_3041:
[----:B------:R-:W-:Y:S01]  /*22070*/  IMAD R5, R28, 0x8, R5 ;  /* 0x000000081c057824 */ /* 0x000fe200078e0205 */
[----:B------:R-:W-:-:S04]  /*22080*/  SHF.L.U32 R0, R0, 0x1f, RZ ;  /* 0x0000001f00007819 */ /* 0x000fc800000006ff */
[----:B------:R-:W3:Y:S02]  /*22090*/  SYNCS.PHASECHK.TRANS64.TRYWAIT P1, [R5+URZ+0x2a840], R0 ;  /* 0x02a84000050075a7 */ /* 0x000ee4000802017f */
[----:B---3--:R-:W-:Y:S05]  /*220a0*/  @!P1 BRA `(.L_x_3042) ;  /* 0x0000004c006c9947 */ /* 0x008fea0003800000 */
.L_x_3223:
[----:B------:R-:W-:Y:S05]  /*220b0*/  @!P0 BRA `(.L_x_3043) ;  /* 0x0000000000048947 */ /* 0x000fea0003800000 */
[----:B------:R-:W-:Y:S01]  /*220c0*/  BPT.TRAP 0x1 ;  /* 0x000000040000795c */ /* 0x000fe20000300000 */
.L_x_3043:
[----:B------:R-:W4:Y:S02]  /*220d0*/  SYNCS.PHASECHK.TRANS64.TRYWAIT P1, [R3+URZ+0x2a860], R2 ;  /* 0x02a86002030075a7 */ /* 0x000f24000802017f */
[----:B----4-:R-:W-:Y:S05]  /*220e0*/  @!P1 BRA `(.L_x_3044) ;  /* 0x0000004c00709947 */ /* 0x010fea0003800000 */
.L_x_3224:
[----:B------:R-:W-:Y:S05]  /*220f0*/  @!P0 BRA `(.L_x_3045) ;  /* 0x0000000000048947 */ /* 0x000fea0003800000 */
[----:B------:R-:W-:Y:S01]  /*22100*/  BPT.TRAP 0x1 ;  /* 0x000000040000795c */ /* 0x000fe20000300000 */
.L_x_3045:
[----:B------:R0:W0:Y:S02]  /*22110*/  SYNCS.PHASECHK.TRANS64.TRYWAIT P0, [R5+URZ+0x2a860], R0 ;  /* 0x02a86000050075a7 */ /* 0x000024000800017f */
[----:B0-----:R-:W-:Y:S05]  /*22120*/  @!P0 NANOSLEEP.SYNCS 0x989680 ;  /* 0x009896800000895d */ /* 0x001fea0003900000 */
[----:B------:R-:W0:Y:S02]  /*22130*/  @!P0 SYNCS.PHASECHK.TRANS64 P0, [R5+URZ+0x2a860], R0 ;  /* 0x02a86000050085a7 */ /* 0x000e24000800007f */
[----:B0-----:R-:W-:Y:S05]  /*22140*/  @!P0 BRA `(.L_x_3045) ;  /* 0xfffffffc00f08947 */ /* 0x001fea000383ffff */
.L_x_2687:
[----:B------:R-:W-:Y:S05]  /*22150*/  BSYNC B9 ;  /* 0x0000000000097941 */ /* 0x000fea0003800000 */
.L_x_2684:
[----:B------:R-:W-:Y:S05]  /*22160*/  EXIT ;  /* 0x000000000000794d */ /* 0x000fea0003800000 */
.L_x_2705:
[----:B0-----:R0:W1:Y:S02]  /*22170*/  SYNCS.PHASECHK.TRANS64.TRYWAIT P6, [R85+URZ+0x2a890], R86 ;  /* 0x02a89056550075a7 */ /* 0x00106400080c017f */
[----:B-1----:R-:W-:Y:S05]  /*22180*/  @!P6 NANOSLEEP.SYNCS 0x989680 ;  /* 0x009896800000e95d */ /* 0x002fea0003900000 */
[----:B------:R-:W1:Y:S02]  /*22190*/  @!P6 SYNCS.PHASECHK.TRANS64 P6, [R85+URZ+0x2a890], R86 ;  /* 0x02a890565500e5a7 */ /* 0x000e6400080c007f */
[----:B-1----:R-:W-:Y:S05]  /*221a0*/  @!P6 BRA `(.L_x_2705) ;  /* 0xfffffffc00f0e947 */ /* 0x002fea000383ffff */
[----:B------:R-:W-:Y:S05]  /*221b0*/  BRA `(.L_x_3046) ;  /* 0xfffffe1400507947 */ /* 0x000fea000383ffff */
.L_x_2706:
        /* <DEDUP_REMOVED lines=8> */
.L_x_3048:
[----:B------:R-:W-:Y:S05]  /*22240*/  BSYNC B1 ;  /* 0x0000000000017941 */ /* 0x000fea0003800000 */
.L_x_3047:
[----:B------:R-:W-:Y:S01]  /*22250*/  IMAD.MOV.U32 R13, RZ, RZ, R117 ;  /* 0x000000ffff0d7224 */ /* 0x000fe200078e0075 */
[----:B------:R-:W-:Y:S01]  /*22260*/  MOV R11, 0x1c1f ;  /* 0x00001c1f000b7802 */ /* 0x000fe20000000f00 */
[----:B------:R-:W-:Y:S01]  /*22270*/  IMAD.MOV.U32 R12, RZ, RZ, RZ ;  /* 0x000000ffff0c7224 */ /* 0x000fe200078e00ff */
[----:B------:R-:W-:Y:S01]  /*22280*/  MOV R78, R14 ;  /* 0x0000000e004e7202 */ /* 0x000fe20000000f00 */
[----:B------:R-:W-:-:S07]  /*22290*/  IMAD.MOV.U32 R15, RZ, RZ, -0x1 ;  /* 0xffffffffff0f7424 */ /* 0x000fce00078e00ff */
[----:B------:R-:W-:Y:S05]  /*222a0*/  WARPSYNC.COLLECTIVE R15, `(.L_x_3049) ;  /* 0x000000000f087348 */ /* 0x000fea0003c00000 */
[----:B------:R0:W1:Y:S02]  /*222b0*/  SHFL.IDX P6, R14, R13, R12, R11 ;  /* 0x0000000c0d0e7389 */ /* 0x00006400000c000b */
[----:B01----:R-:W-:Y:S01]  /*222c0*/  ENDCOLLECTIVE ;  /* 0x000000000000791b */ /* 0x003fe20003800000 */
.L_x_3049:
[----:B------:R-:W-:Y:S01]  /*222d0*/  IMAD.MOV.U32 R11, RZ, RZ, R14 ;  /* 0x000000ffff0b7224 */ /* 0x000fe200078e000e */
[----:B------:R-:W-:Y:S06]  /*222e0*/  BRA `(.L_x_3050) ;  /* 0xfffffe1400187947 */ /* 0x000fec000383ffff */
.L_x_2731:
[----:B------:R-:W-:Y:S01]  /*222f0*/  BSSY B1, `(.L_x_3051) ;  /* 0x0000008000017945 */ /* 0x000fe20003800000 */
[----:B0---4-:R-:W-:Y:S01]  /*22300*/  MOV R13, R116 ;  /* 0x00000074000d7202 */ /* 0x011fe20000000f00 */
[----:B------:R-:W-:Y:S01]  /*22310*/  IMAD.MOV.U32 R12, RZ, RZ, 0x1 ;  /* 0x00000001ff0c7424 */ /* 0x000fe200078e00ff */
[----:B------:R-:W-:Y:S01]  /*22320*/  MOV R15, 0xffffffff ;  /* 0xffffffff000f7802 */ /* 0x000fe20000000f00 */
[----:B---3--:R-:W-:-:S07]  /*22330*/  IMAD.MOV.U32 R11, RZ, RZ, 0x1c1f ;  /* 0x00001c1fff0b7424 */ /* 0x008fce00078e00ff */
[----:B-12---:R-:W-:Y:S05]  /*22340*/  WARPSYNC.COLLECTIVE R15, `(.L_x_3052) ;  /* 0x000000000f087348 */ /* 0x006fea0003c00000 */
[----:B------:R0:W3:Y:S02]  /*22350*/  SHFL.IDX P6, R14, R13, R12, R11 ;  /* 0x0000000c0d0e7389 */ /* 0x0000e400000c000b */
[----:B0123--:R-:W-:Y:S01]  /*22360*/  ENDCOLLECTIVE ;  /* 0x000000000000791b */ /* 0x00ffe20003800000 */
.L_x_3052:
[----:B------:R-:W-:Y:S05]  /*22370*/  BSYNC B1 ;  /* 0x0000000000017941 */ /* 0x000fea0003800000 */
.L_x_3051:
        /* <DEDUP_REMOVED lines=8> */
.L_x_3053:
[----:B------:R-:W-:Y:S01]  /*22400*/  MOV R117, R14 ;  /* 0x0000000e00757202 */ /* 0x000fe20000000f00 */
[----:B------:R-:W-:Y:S06]  /*22410*/  BRA `(.L_x_3054) ;  /* 0xfffffe2800507947 */ /* 0x000fec000383ffff */
.L_x_2761:
[----:B-1----:R1:W2:Y:S02]  /*22420*/  SYNCS.PHASECHK.TRANS64.TRYWAIT P6, [R85+URZ+0x2a890], R86 ;  /* 0x02a89056550075a7 */ /* 0x0022a400080c017f */
[----:B--2---:R-:W-:Y:S05]  /*22430*/  @!P6 NANOSLEEP.SYNCS 0x989680 ;  /* 0x009896800000e95d */ /* 0x004fea0003900000 */
[----:B------:R-:W2:Y:S02]  /*22440*/  @!P6 SYNCS.PHASECHK.TRANS64 P6, [R85+URZ+0x2a890], R86 ;  /* 0x02a890565500e5a7 */ /* 0x000ea400080c007f */
[----:B--2---:R-:W-:Y:S05]  /*22450*/  @!P6 BRA `(.L_x_2761) ;  /* 0xfffffffc00f0e947 */ /* 0x004fea000383ffff */
[----:B------:R-:W-:Y:S05]  /*22460*/  BRA `(.L_x_3055) ;  /* 0xfffffe4800147947 */ /* 0x000fea000383ffff */
.L_x_2762:
[----:B------:R-:W-:Y:S01]  /*22470*/  BSSY B1, `(.L_x_3056) ;  /* 0x0000008000017945 */ /* 0x000fe20003800000 */
[----:B------:R-:W-:Y:S01]  /*22480*/  IMAD.MOV.U32 R13, RZ, RZ, R116 ;  /* 0x000000ffff0d7224 */ /* 0x000fe200078e0074 */
[----:B------:R-:W-:Y:S01]  /*22490*/  MOV R11, 0x1c1f ;  /* 0x00001c1f000b7802 */ /* 0x000fe20000000f00 */
[----:B------:R-:W-:Y:S02]  /*224a0*/  IMAD.MOV.U32 R12, RZ, RZ, RZ ;  /* 0x000000ffff0c7224 */ /* 0x000fe400078e00ff */
[----:B------:R-:W-:-:S07]  /*224b0*/  IMAD.MOV.U32 R15, RZ, RZ, -0x1 ;  /* 0xffffffffff0f7424 */ /* 0x000fce00078e00ff */
[----:B-1----:R-:W-:Y:S05]  /*224c0*/  WARPSYNC.COLLECTIVE R15, `(.L_x_3057) ;  /* 0x000000000f087348 */ /* 0x002fea0003c00000 */
[----:B------:R0:W2:Y:S02]  /*224d0*/  SHFL.IDX P6, R14, R13, R12, R11 ;  /* 0x0000000c0d0e7389 */ /* 0x0000a400000c000b */
[----:B012---:R-:W-:Y:S01]  /*224e0*/  ENDCOLLECTIVE ;  /* 0x000000000000791b */ /* 0x007fe20003800000 */
.L_x_3057:
[----:B------:R-:W-:Y:S05]  /*224f0*/  BSYNC B1 ;  /* 0x0000000000017941 */ /* 0x000fea0003800000 */
.L_x_3056:
[----:B------:R-:W-:Y:S01]  /*22500*/  MOV R13, R117 ;  /* 0x00000075000d7202 */ /* 0x000fe20000000f00 */
[----:B------:R-:W-:Y:S01]  /*22510*/  IMAD.MOV.U32 R12, RZ, RZ, RZ ;  /* 0x000000ffff0c7224 */ /* 0x000fe200078e00ff */
[----:B------:R-:W-:Y:S01]  /*22520*/  MOV R15, 0xffffffff ;  /* 0xffffffff000f7802 */ /* 0x000fe20000000f00 */
[----:B------:R-:W-:Y:S02]  /*22530*/  IMAD.MOV.U32 R11, RZ, RZ, 0x1c1f ;  /* 0x00001c1fff0b7424 */ /* 0x000fe400078e00ff */
[----:B------:R-:W-:-:S07]  /*22540*/  IMAD.MOV.U32 R121, RZ, RZ, R14 ;  /* 0x000000ffff797224 */ /* 0x000fce00078e000e */
[----:B------:R-:W-:Y:S05]  /*22550*/  WARPSYNC.COLLECTIVE R15, `(.L_x_3058) ;  /* 0x000000000f087348 */ /* 0x000fea0003c00000 */
[----:B------:R0:W1:Y:S02]  /*22560*/  SHFL.IDX P6, R14, R13, R12, R11 ;  /* 0x0000000c0d0e7389 */ /* 0x00006400000c000b */
[----:B01----:R-:W-:Y:S01]  /*22570*/  ENDCOLLECTIVE ;  /* 0x000000000000791b */ /* 0x003fe20003800000 */
.L_x_3058:
[----:B------:R-:W-:Y:S01]  /*22580*/  IMAD.MOV.U32 R11, RZ, RZ, R14 ;  /* 0x000000ffff0b7224 */ /* 0x000fe200078e000e */
[----:B------:R-:W-:Y:S06]  /*22590*/  BRA `(.L_x_3059) ;  /* 0xfffffe4400e07947 */ /* 0x000fec000383ffff */
.L_x_2775:
[----:B------:R-:W-:Y:S01]  /*225a0*/  BSSY B1, `(.L_x_3060) ;  /* 0x0000008000017945 */ /* 0x000fe20003800000 */
[----:B--234-:R-:W-:Y:S01]  /*225b0*/  IMAD.MOV.U32 R13, RZ, RZ, R116 ;  /* 0x000000ffff0d7224 */ /* 0x01cfe200078e0074 */
[----:B------:R-:W-:Y:S01]  /*225c0*/  MOV R12, 0x1 ;  /* 0x00000001000c7802 */ /* 0x000fe20000000f00 */
[----:B------:R-:W-:Y:S02]  /*225d0*/  IMAD.MOV.U32 R11, RZ, RZ, 0x1c1f ;  /* 0x00001c1fff0b7424 */ /* 0x000fe400078e00ff */
[----:B------:R-:W-:-:S07]  /*225e0*/  IMAD.MOV.U32 R15, RZ, RZ, -0x1 ;  /* 0xffffffffff0f7424 */ /* 0x000fce00078e00ff */
[----:B01----:R-:W-:Y:S05]  /*225f0*/  WARPSYNC.COLLECTIVE R15, `(.L_x_3061) ;  /* 0x000000000f087348 */ /* 0x003fea0003c00000 */
[----:B------:R2:W3:Y:S02]  /*22600*/  SHFL.IDX P6, R14, R13, R12, R11 ;  /* 0x0000000c0d0e7389 */ /* 0x0004e400000c000b */
[----:B0123--:R-:W-:Y:S01]  /*22610*/  ENDCOLLECTIVE ;  /* 0x000000000000791b */ /* 0x00ffe20003800000 */
.L_x_3061:
[----:B------:R-:W-:Y:S05]  /*22620*/  BSYNC B1 ;  /* 0x0000000000017941 */ /* 0x000fea0003800000 */
.L_x_3060:
[----:B------:R-:W-:Y:S01]  /*22630*/  IMAD.MOV.U32 R13, RZ, RZ, R117 ;  /* 0x000000ffff0d7224 */ /* 0x000fe200078e0075 */
[----:B------:R-:W-:Y:S01]  /*22640*/  MOV R11, 0x1c1f ;  /* 0x00001c1f000b7802 */ /* 0x000fe20000000f00 */
[----:B------:R-:W-:Y:S01]  /*22650*/  IMAD.MOV.U32 R12, RZ, RZ, 0x1 ;  /* 0x00000001ff0c7424 */ /* 0x000fe200078e00ff */
[----:B------:R-:W-:Y:S01]  /*22660*/  MOV R116, R14 ;  /* 0x0000000e00747202 */ /* 0x000fe20000000f00 */
[----:B------:R-:W-:-:S07]  /*22670*/  IMAD.MOV.U32 R15, RZ, RZ, -0x1 ;  /* 0xffffffffff0f7424 */ /* 0x000fce00078e00ff */
[----:B------:R-:W-:Y:S05]  /*22680*/  WARPSYNC.COLLECTIVE R15, `(.L_x_3062) ;  /* 0x000000000f087348 */ /* 0x000fea0003c00000 */
[----:B------:R0:W1:Y:S02]  /*22690*/  SHFL.IDX P6, R14, R13, R12, R11 ;  /* 0x0000000c0d0e7389 */ /* 0x00006400000c000b */
[----:B01----:R-:W-:Y:S01]  /*226a0*/  ENDCOLLECTIVE ;  /* 0x000000000000791b */ /* 0x003fe20003800000 */
.L_x_3062:
[----:B------:R-:W-:Y:S01]  /*226b0*/  IMAD.MOV.U32 R117, RZ, RZ, R14 ;  /* 0x000000ffff757224 */ /* 0x000fe200078e000e */
[----:B------:R-:W-:Y:S06]  /*226c0*/  BRA `(.L_x_3063) ;  /* 0xfffffe5c00687947 */ /* 0x000fec000383ffff */
.L_x_2788:
[----:B0-----:R0:W1:Y:S02]  /*226d0*/  SYNCS.PHASECHK.TRANS64.TRYWAIT P4, [R85+URZ+0x2a890], R86 ;  /* 0x02a89056550075a7 */ /* 0x001064000808017f */
[----:B-1----:R-:W-:Y:S05]  /*226e0*/  @!P4 NANOSLEEP.SYNCS 0x989680 ;  /* 0x009896800000c95d */ /* 0x002fea0003900000 */
[----:B------:R-:W1:Y:S02]  /*226f0*/  @!P4 SYNCS.PHASECHK.TRANS64 P4, [R85+URZ+0x2a890], R86 ;  /* 0x02a890565500c5a7 */ /* 0x000e64000808007f */
[----:B-1----:R-:W-:Y:S05]  /*22700*/  @!P4 BRA `(.L_x_2788) ;  /* 0xfffffffc00f0c947 */ /* 0x002fea000383ffff */
[----:B------:R-:W-:Y:S05]  /*22710*/  BRA `(.L_x_3064) ;  /* 0xfffffe7400007947 */ /* 0x000fea000383ffff */
.L_x_2789:
[----:B------:R-:W-:Y:S01]  /*22720*/  BSSY B1, `(.L_x_3065) ;  /* 0x0000008000017945 */ /* 0x000fe20003800000 */
[----:B------:R-:W-:Y:S01]  /*22730*/  MOV R13, R35 ;  /* 0x00000023000d7202 */ /* 0x000fe20000000f00 */
[----:B------:R-:W-:Y:S01]  /*22740*/  IMAD.MOV.U32 R12, RZ, RZ, RZ ;  /* 0x000000ffff0c7224 */ /* 0x000fe200078e00ff */
[----:B------:R-:W-:Y:S01]  /*22750*/  MOV R15, 0xffffffff ;  /* 0xffffffff000f7802 */ /* 0x000fe20000000f00 */
[----:B------:R-:W-:-:S07]  /*22760*/  IMAD.MOV.U32 R11, RZ, RZ, 0x1c1f ;  /* 0x00001c1fff0b7424 */ /* 0x000fce00078e00ff */
[----:B0-----:R-:W-:Y:S05]  /*22770*/  WARPSYNC.COLLECTIVE R15, `(.L_x_3066) ;  /* 0x000000000f087348 */ /* 0x001fea0003c00000 */
[----:B------:R1:W2:Y:S02]  /*22780*/  SHFL.IDX P6, R14, R13, R12, R11 ;  /* 0x0000000c0d0e7389 */ /* 0x0002a400000c000b */
[----:B012---:R-:W-:Y:S01]  /*22790*/  ENDCOLLECTIVE ;  /* 0x000000000000791b */ /* 0x007fe20003800000 */
.L_x_3066:
[----:B------:R-:W-:Y:S05]  /*227a0*/  BSYNC B1 ;  /* 0x0000000000017941 */ /* 0x000fea0003800000 */
.L_x_3065:
[----:B------:R-:W-:Y:S01]  /*227b0*/  IMAD.MOV.U32 R13, RZ, RZ, R34 ;  /* 0x000000ffff0d7224 */ /* 0x000fe200078e0022 */
[----:B------:R-:W-:Y:S01]  /*227c0*/  MOV R12, RZ ;  /* 0x000000ff000c7202 */ /* 0x000fe20000000f00 */
[----:B------:R-:W-:Y:S02]  /*227d0*/  IMAD.MOV.U32 R11, RZ, RZ, 0x1c1f ;  /* 0x00001c1fff0b7424 */ /* 0x000fe400078e00ff */
[----:B------:R-:W-:Y:S02]  /*227e0*/  IMAD.MOV.U32 R15, RZ, RZ, -0x1 ;  /* 0xffffffffff0f7424 */ /* 0x000fe400078e00ff */
[----:B------:R-:W-:-:S07]  /*227f0*/  IMAD.MOV.U32 R33, RZ, RZ, R14 ;  /* 0x000000ffff217224 */ /* 0x000fce00078e000e */
[----:B------:R-:W-:Y:S05]  /*22800*/  WARPSYNC.COLLECTIVE R15, `(.L_x_3067) ;  /* 0x000000000f087348 */ /* 0x000fea0003c00000 */
[----:B------:R0:W1:Y:S02]  /*22810*/  SHFL.IDX P6, R14, R13, R12, R11 ;  /* 0x0000000c0d0e7389 */ /* 0x00006400000c000b */
[----:B01----:R-:W-:Y:S01]  /*22820*/  ENDCOLLECTIVE ;  /* 0x000000000000791b */ /* 0x003fe20003800000 */
.L_x_3067:
[----:B------:R-:W-:Y:S01]  /*22830*/  MOV R32, R14 ;  /* 0x0000000e00207202 */ /* 0x000fe20000000f00 */
[----:B------:R-:W-:Y:S06]  /*22840*/  BRA `(.L_x_3068) ;  /* 0xfffffe7400247947 */ /* 0x000fec000383ffff */
.L_x_2792:
[----:B------:R-:W-:Y:S01]  /*22850*/  BSSY B1, `(.L_x_3069) ;  /* 0x0000008000017945 */ /* 0x000fe20003800000 */
[----:B----4-:R-:W-:Y:S01]  /*22860*/  IMAD.MOV.U32 R13, RZ, RZ, R35 ;  /* 0x000000ffff0d7224 */ /* 0x010fe200078e0023 */
[----:B------:R-:W-:Y:S01]  /*22870*/  MOV R11, 0x1c1f ;  /* 0x00001c1f000b7802 */ /* 0x000fe20000000f00 */
[----:B------:R-:W-:Y:S02]  /*22880*/  IMAD.MOV.U32 R12, RZ, RZ, 0x1 ;  /* 0x00000001ff0c7424 */ /* 0x000fe400078e00ff */
[----:B------:R-:W-:-:S07]  /*22890*/  IMAD.MOV.U32 R15, RZ, RZ, -0x1 ;  /* 0xffffffffff0f7424 */ /* 0x000fce00078e00ff */
[----:B0123--:R-:W-:Y:S05]  /*228a0*/  WARPSYNC.COLLECTIVE R15, `(.L_x_3070) ;  /* 0x000000000f087348 */ /* 0x00ffea0003c00000 */
[----:B------:R4:W0:Y:S02]  /*228b0*/  SHFL.IDX P6, R14, R13, R12, R11 ;  /* 0x0000000c0d0e7389 */ /* 0x00082400000c000b */
[----:B01234-:R-:W-:Y:S01]  /*228c0*/  ENDCOLLECTIVE ;  /* 0x000000000000791b */ /* 0x01ffe20003800000 */
.L_x_3070:
[----:B------:R-:W-:Y:S05]  /*228d0*/  BSYNC B1 ;  /* 0x0000000000017941 */ /* 0x000fea0003800000 */
.L_x_3069:
[----:B------:R-:W-:Y:S01]  /*228e0*/  MOV R13, R34 ;  /* 0x00000022000d7202 */ /* 0x000fe20000000f00 */
[----:B------:R-:W-:Y:S01]  /*228f0*/  IMAD.MOV.U32 R12, RZ, RZ, 0x1 ;  /* 0x00000001ff0c7424 */ /* 0x000fe200078e00ff */
[----:B------:R-:W-:Y:S01]  /*22900*/  MOV R15, 0xffffffff ;  /* 0xffffffff000f7802 */ /* 0x000fe20000000f00 */
[----:B------:R-:W-:Y:S02]  /*22910*/  IMAD.MOV.U32 R11, RZ, RZ, 0x1c1f ;  /* 0x00001c1fff0b7424 */ /* 0x000fe400078e00ff */
[----:B------:R-:W-:-:S07]  /*22920*/  IMAD.MOV.U32 R33, RZ, RZ, R14 ;  /* 0x000000ffff217224 */ /* 0x000fce00078e000e */
[----:B------:R-:W-:Y:S05]  /*22930*/  WARPSYNC.COLLECTIVE R15, `(.L_x_3071) ;  /* 0x000000000f087348 */ /* 0x000fea0003c00000 */
[----:B------:R0:W1:Y:S02]  /*22940*/  SHFL.IDX P6, R14, R13, R12, R11 ;  /* 0x0000000c0d0e7389 */ /* 0x00006400000c000b */
[----:B01----:R-:W-:Y:S01]  /*22950*/  ENDCOLLECTIVE ;  /* 0x000000000000791b */ /* 0x003fe20003800000 */
.L_x_3071:
[----:B------:R-:W-:Y:S01]  /*22960*/  IMAD.MOV.U32 R32, RZ, RZ, R14 ;  /* 0x000000ffff207224 */ /* 0x000fe200078e000e */
[----:B------:R-:W-:Y:S06]  /*22970*/  BRA `(.L_x_3072) ;  /* 0xfffffe7400807947 */ /* 0x000fec000383ffff */
.L_x_2796:
[----:B---3--:R3:W0:Y:S02]  /*22980*/  SYNCS.PHASECHK.TRANS64.TRYWAIT P0, [R85+URZ+0x2a8b0], R86 ;  /* 0x02a8b056550075a7 */ /* 0x008624000800017f */
[----:B0-----:R-:W-:Y:S05]  /*22990*/  @!P0 NANOSLEEP.SYNCS 0x989680 ;  /* 0x009896800000895d */ /* 0x001fea0003900000 */
[----:B------:R-:W0:Y:S02]  /*229a0*/  @!P0 SYNCS.PHASECHK.TRANS64 P0, [R85+URZ+0x2a8b0], R86 ;  /* 0x02a8b056550085a7 */ /* 0x000e24000800007f */
[----:B0-----:R-:W-:Y:S05]  /*229b0*/  @!P0 BRA `(.L_x_2796) ;  /* 0xfffffffc00f08947 */ /* 0x001fea000383ffff */
[----:B------:R-:W-:Y:S05]  /*229c0*/  BRA `(.L_x_3073) ;  /* 0xfffffe7800587947 */ /* 0x000fea000383ffff */
.L_x_2814:
        /* <DEDUP_REMOVED lines=8> */
.L_x_3075:
[----:B------:R-:W-:Y:S05]  /*22a50*/  BSYNC B1 ;  /* 0x0000000000017941 */ /* 0x000fea0003800000 */
.L_x_3074:
        /* <DEDUP_REMOVED lines=8> */
.L_x_3076:
[----:B------:R-:W-:Y:S01]  /*22ae0*/  MOV R13, R8 ;  /* 0x00000008000d7202 */ /* 0x000fe20000000f00 */
[----:B------:R-:W-:-:S07]  /*22af0*/  IMAD.MOV.U32 R0, RZ, RZ, R14 ;  /* 0x000000ffff007224 */ /* 0x000fce00078e000e */
[----:B------:R-:W-:Y:S05]  /*22b00*/  WARPSYNC.COLLECTIVE R15, `(.L_x_3077) ;  /* 0x000000000f087348 */ /* 0x000fea0003c00000 */
[----:B------:R0:W1:Y:S02]  /*22b10*/  SHFL.IDX P6, R14, R13, R12, R11 ;  /* 0x0000000c0d0e7389 */ /* 0x00006400000c000b */
[----:B01----:R-:W-:Y:S01]  /*22b20*/  ENDCOLLECTIVE ;  /* 0x000000000000791b */ /* 0x003fe20003800000 */
.L_x_3077:
[----:B------:R-:W-:Y:S02]  /*22b30*/  IMAD.MOV.U32 R13, RZ, RZ, R4 ;  /* 0x000000ffff0d7224 */ /* 0x000fe400078e0004 */
[----:B------:R-:W-:-:S07]  /*22b40*/  IMAD.MOV.U32 R5, RZ, RZ, R14 ;  /* 0x000000ffff057224 */ /* 0x000fce00078e000e */
[----:B------:R-:W-:Y:S05]  /*22b50*/  WARPSYNC.COLLECTIVE R15, `(.L_x_3078) ;  /* 0x000000000f087348 */ /* 0x000fea0003c00000 */
[----:B------:R0:W1:Y:S02]  /*22b60*/  SHFL.IDX P6, R14, R13, R12, R11 ;  /* 0x0000000c0d0e7389 */ /* 0x00006400000c000b */
[----:B01----:R-:W-:Y:S01]  /*22b70*/  ENDCOLLECTIVE ;  /* 0x000000000000791b */ /* 0x003fe20003800000 */
.L_x_3078:
[----:B------:R-:W-:Y:S05]  /*22b80*/  BRA `(.L_x_3079) ;  /* 0xfffffe8800187947 */ /* 0x000fea000383ffff */
.L_x_2817:
[----:B------:R-:W-:Y:S01]  /*22b90*/  BSSY B1, `(.L_x_3080) ;  /* 0x0000008000017945 */ /* 0x000fe20003800000 */
[----:B------:R-:W-:Y:S01]  /*22ba0*/  MOV R13, R7 ;  /* 0x00000007000d7202 */ /* 0x000fe20000000f00 */
[----:B------:R-:W-:Y:S01]  /*22bb0*/  IMAD.MOV.U32 R12, RZ, RZ, 0x1 ;  /* 0x00000001ff0c7424 */ /* 0x000fe200078e00ff */
[----:B------:R-:W-:Y:S01]  /*22bc0*/  MOV R15, 0xffffffff ;  /* 0xffffffff000f7802 */ /* 0x000fe20000000f00 */
[----:B------:R-:W-:-:S07]  /*22bd0*/  IMAD.MOV.U32 R11, RZ, RZ, 0x1c1f ;  /* 0x00001c1fff0b7424 */ /* 0x000fce00078e00ff */
[----:B0---4-:R-:W-:Y:S05]  /*22be0*/  WARPSYNC.COLLECTIVE R15, `(.L_x_3081) ;  /* 0x000000000f087348 */ /* 0x011fea0003c00000 */
[----:B----4-:R1:W2:Y:S02]  /*22bf0*/  SHFL.IDX P6, R14, R13, R12, R11 ;  /* 0x0000000c0d0e7389 */ /* 0x0102a400000c000b */
[----:B012---:R-:W-:Y:S01]  /*22c00*/  ENDCOLLECTIVE ;  /* 0x000000000000791b */ /* 0x007fe20003800000 */
.L_x_3081:
[----:B------:R-:W-:Y:S05]  /*22c10*/  BSYNC B1 ;  /* 0x0000000000017941 */ /* 0x000fea0003800000 */
.L_x_3080:
        /* <DEDUP_REMOVED lines=8> */
.L_x_3082:
[----:B------:R-:W-:Y:S01]  /*22ca0*/  IMAD.MOV.U32 R13, RZ, RZ, R8 ;  /* 0x000000ffff0d7224 */ /* 0x000fe200078e0008 */
[----:B------:R-:W-:-:S07]  /*22cb0*/  MOV R0, R14 ;  /* 0x0000000e00007202 */ /* 0x000fce0000000f00 */
[----:B------:R-:W-:Y:S05]  /*22cc0*/  WARPSYNC.COLLECTIVE R15, `(.L_x_3083) ;  /* 0x000000000f087348 */ /* 0x000fea0003c00000 */
[----:B------:R0:W1:Y:S02]  /*22cd0*/  SHFL.IDX P6, R14, R13, R12, R11 ;  /* 0x0000000c0d0e7389 */ /* 0x00006400000c000b */
[----:B01----:R-:W-:Y:S01]  /*22ce0*/  ENDCOLLECTIVE ;  /* 0x000000000000791b */ /* 0x003fe20003800000 */
.L_x_3083:
[----:B------:R-:W-:Y:S01]  /*22cf0*/  MOV R13, R4 ;  /* 0x00000004000d7202 */ /* 0x000fe20000000f00 */
[----:B------:R-:W-:-:S07]  /*22d00*/  IMAD.MOV.U32 R5, RZ, RZ, R14 ;  /* 0x000000ffff057224 */ /* 0x000fce00078e000e */
[----:B------:R-:W-:Y:S05]  /*22d10*/  WARPSYNC.COLLECTIVE R15, `(.L_x_3084) ;  /* 0x000000000f087348 */ /* 0x000fea0003c00000 */
[----:B------:R0:W1:Y:S02]  /*22d20*/  SHFL.IDX P6, R14, R13, R12, R11 ;  /* 0x0000000c0d0e7389 */ /* 0x00006400000c000b */
[----:B01----:R-:W-:Y:S01]  /*22d30*/  ENDCOLLECTIVE ;  /* 0x000000000000791b */ /* 0x003fe20003800000 */
.L_x_3084:
[----:B------:R-:W-:Y:S01]  /*22d40*/  IMAD.MOV.U32 R4, RZ, RZ, R14 ;  /* 0x000000ffff047224 */ /* 0x000fe200078e000e */
[----:B------:R-:W-:Y:S06]  /*22d50*/  BRA `(.L_x_3085) ;  /* 0xfffffe8c00a47947 */ /* 0x000fec000383ffff */
.L_x_2821:
[----:B0-----:R0:W1:Y:S02]  /*22d60*/  SYNCS.PHASECHK.TRANS64.TRYWAIT P0, [R18+URZ+0x2a800], R5 ;  /* 0x02a80005120075a7 */ /* 0x001064000800017f */
[----:B-1----:R-:W-:Y:S05]  /*22d70*/  @!P0 NANOSLEEP.SYNCS 0x989680 ;  /* 0x009896800000895d */ /* 0x002fea0003900000 */
[----:B------:R-:W1:Y:S02]  /*22d80*/  @!P0 SYNCS.PHASECHK.TRANS64 P0, [R18+URZ+0x2a800], R5 ;  /* 0x02a80005120085a7 */ /* 0x000e64000800007f */
[----:B-1----:R-:W-:Y:S05]  /*22d90*/  @!P0 BRA `(.L_x_2821) ;  /* 0xfffffffc00f08947 */ /* 0x002fea000383ffff */
[----:B------:R-:W-:Y:S05]  /*22da0*/  BRA `(.L_x_3086) ;  /* 0xfffffe9400b47947 */ /* 0x000fea000383ffff */
.L_x_2845:
        /* <DEDUP_REMOVED lines=8> */
.L_x_3088:
[----:B------:R-:W-:Y:S05]  /*22e30*/  BSYNC B1 ;  /* 0x0000000000017941 */ /* 0x000fea0003800000 */
.L_x_3087:
        /* <DEDUP_REMOVED lines=8> */
.L_x_3089:
[----:B------:R-:W-:Y:S01]  /*22ec0*/  MOV R13, R21 ;  /* 0x00000015000d7202 */ /* 0x000fe20000000f00 */
[----:B------:R-:W-:-:S07]  /*22ed0*/  IMAD.MOV.U32 R0, RZ, RZ, R14 ;  /* 0x000000ffff007224 */ /* 0x000fce00078e000e */
[----:B------:R-:W-:Y:S05]  /*22ee0*/  WARPSYNC.COLLECTIVE R15, `(.L_x_3090) ;  /* 0x000000000f087348 */ /* 0x000fea0003c00000 */
[----:B------:R0:W1:Y:S02]  /*22ef0*/  SHFL.IDX P6, R14, R13, R12, R11 ;  /* 0x0000000c0d0e7389 */ /* 0x00006400000c000b */
[----:B01----:R-:W-:Y:S01]  /*22f00*/  ENDCOLLECTIVE ;  /* 0x000000000000791b */ /* 0x003fe20003800000 */
.L_x_3090:
[----:B------:R-:W-:Y:S02]  /*22f10*/  IMAD.MOV.U32 R13, RZ, RZ, R20 ;  /* 0x000000ffff0d7224 */ /* 0x000fe400078e0014 */
[----:B------:R-:W-:-:S07]  /*22f20*/  IMAD.MOV.U32 R5, RZ, RZ, R14 ;  /* 0x000000ffff057224 */ /* 0x000fce00078e000e */
[----:B------:R-:W-:Y:S05]  /*22f30*/  WARPSYNC.COLLECTIVE R15, `(.L_x_3091) ;  /* 0x000000000f087348 */ /* 0x000fea0003c00000 */
[----:B------:R0:W1:Y:S02]  /*22f40*/  SHFL.IDX P6, R14, R13, R12, R11 ;  /* 0x0000000c0d0e7389 */ /* 0x00006400000c000b */
[----:B01----:R-:W-:Y:S01]  /*22f50*/  ENDCOLLECTIVE ;  /* 0x000000000000791b */ /* 0x003fe20003800000 */
.L_x_3091:
[----:B------:R-:W-:Y:S05]  /*22f60*/  BRA `(.L_x_3092) ;  /* 0xfffffeb800847947 */ /* 0x000fea000383ffff */
.L_x_2848:
        /* <DEDUP_REMOVED lines=8> */
.L_x_3094:
[----:B------:R-:W-:Y:S05]  /*22ff0*/  BSYNC B1 ;  /* 0x0000000000017941 */ /* 0x000fea0003800000 */
.L_x_3093:
        /* <DEDUP_REMOVED lines=8> */
.L_x_3095:
[----:B------:R-:W-:Y:S01]  /*23080*/  IMAD.MOV.U32 R13, RZ, RZ, R21 ;  /* 0x000000ffff0d7224 */ /* 0x000fe200078e0015 */
[----:B------:R-:W-:-:S07]  /*23090*/  MOV R0, R14 ;  /* 0x0000000e00007202 */ /* 0x000fce0000000f00 */
[----:B------:R-:W-:Y:S05]  /*230a0*/  WARPSYNC.COLLECTIVE R15, `(.L_x_3096) ;  /* 0x000000000f087348 */ /* 0x000fea0003c00000 */
[----:B------:R0:W1:Y:S02]  /*230b0*/  SHFL.IDX P6, R14, R13, R12, R11 ;  /* 0x0000000c0d0e7389 */ /* 0x00006400000c000b */
[----:B01----:R-:W-:Y:S01]  /*230c0*/  ENDCOLLECTIVE ;  /* 0x000000000000791b */ /* 0x003fe20003800000 */
.L_x_3096:
[----:B------:R-:W-:Y:S01]  /*230d0*/  MOV R13, R20 ;  /* 0x00000014000d7202 */ /* 0x000fe20000000f00 */
[----:B------:R-:W-:-:S07]  /*230e0*/  IMAD.MOV.U32 R21, RZ, RZ, R14 ;  /* 0x000000ffff157224 */ /* 0x000fce00078e000e */
[----:B------:R-:W-:Y:S05]  /*230f0*/  WARPSYNC.COLLECTIVE R15, `(.L_x_3097) ;  /* 0x000000000f087348 */ /* 0x000fea0003c00000 */
[----:B------:R0:W1:Y:S02]  /*23100*/  SHFL.IDX P6, R14, R13, R12, R11 ;  /* 0x0000000c0d0e7389 */ /* 0x00006400000c000b */
[----:B01----:R-:W-:Y:S01]  /*23110*/  ENDCOLLECTIVE ;  /* 0x000000000000791b */ /* 0x003fe20003800000 */
.L_x_3097:
[----:B------:R-:W-:Y:S01]  /*23120*/  IMAD.MOV.U32 R20, RZ, RZ, R14 ;  /* 0x000000ffff147224 */ /* 0x000fe200078e000e */
[----:B------:R-:W-:Y:S06]  /*23130*/  BRA `(.L_x_3098) ;  /* 0xfffffebc00a87947 */ /* 0x000fec000383ffff */
.L_x_2852:
[----:B0-----:R0:W1:Y:S02]  /*23140*/  SYNCS.PHASECHK.TRANS64.TRYWAIT P0, [R18+URZ+0x2a800], R21 ;  /* 0x02a80015120075a7 */ /* 0x001064000800017f */
[----:B-1----:R-:W-:Y:S05]  /*23150*/  @!P0 NANOSLEEP.SYNCS 0x989680 ;  /* 0x009896800000895d */ /* 0x002fea0003900000 */
[----:B------:R-:W1:Y:S02]  /*23160*/  @!P0 SYNCS.PHASECHK.TRANS64 P0, [R18+URZ+0x2a800], R21 ;  /* 0x02a80015120085a7 */ /* 0x000e64000800007f */
[----:B-1----:R-:W-:Y:S05]  /*23170*/  @!P0 BRA `(.L_x_2852) ;  /* 0xfffffffc00f08947 */ /* 0x002fea000383ffff */
[----:B------:R-:W-:Y:S05]  /*23180*/  BRA `(.L_x_3099) ;  /* 0xfffffec400207947 */ /* 0x000fea000383ffff */
.L_x_2866:
[----:B-1----:R1:W3:Y:S02]  /*23190*/  SYNCS.PHASECHK.TRANS64.TRYWAIT P1, [R0+URZ+0x2a830], R3 ;  /* 0x02a83003000075a7 */ /* 0x0022e4000802017f */
[----:B---3--:R-:W-:Y:S05]  /*231a0*/  @!P1 NANOSLEEP.SYNCS 0x989680 ;  /* 0x009896800000995d */ /* 0x008fea0003900000 */
[----:B------:R-:W3:Y:S02]  /*231b0*/  @!P1 SYNCS.PHASECHK.TRANS64 P1, [R0+URZ+0x2a830], R3 ;  /* 0x02a83003000095a7 */ /* 0x000ee4000802007f */
[----:B---3--:R-:W-:Y:S05]  /*231c0*/  @!P1 BRA `(.L_x_2866) ;  /* 0xfffffffc00f09947 */ /* 0x008fea000383ffff */
[----:B------:R-:W-:Y:S05]  /*231d0*/  BRA `(.L_x_2865) ;  /* 0xfffffee800bc7947 */ /* 0x000fea000383ffff */
.L_x_2874:
[----:B-1----:R1:W2:Y:S02]  /*231e0*/  SYNCS.PHASECHK.TRANS64.TRYWAIT P2, [R15+URZ+0x2a830], R4 ;  /* 0x02a830040f0075a7 */ /* 0x0022a4000804017f */
[----:B--2---:R-:W-:Y:S05]  /*231f0*/  @!P2 NANOSLEEP.SYNCS 0x989680 ;  /* 0x009896800000a95d */ /* 0x004fea0003900000 */
[----:B------:R-:W2:Y:S02]  /*23200*/  @!P2 SYNCS.PHASECHK.TRANS64 P2, [R15+URZ+0x2a830], R4 ;  /* 0x02a830040f00a5a7 */ /* 0x000ea4000804007f */
[----:B--2---:R-:W-:Y:S05]  /*23210*/  @!P2 BRA `(.L_x_2874) ;  /* 0xfffffffc00f0a947 */ /* 0x004fea000383ffff */
[----:B------:R-:W-:Y:S05]  /*23220*/  BRA `(.L_x_2873) ;  /* 0xffffff0c006c7947 */ /* 0x000fea000383ffff */
.L_x_2879:
[----:B---3--:R3:W4:Y:S02]  /*23230*/  SYNCS.PHASECHK.TRANS64.TRYWAIT P2, [R10+URZ+0x2a850], R2 ;  /* 0x02a850020a0075a7 */ /* 0x008724000804017f */
[----:B----4-:R-:W-:Y:S05]  /*23240*/  @!P2 NANOSLEEP.SYNCS 0x989680 ;  /* 0x009896800000a95d */ /* 0x010fea0003900000 */
[----:B------:R-:W4:Y:S02]  /*23250*/  @!P2 SYNCS.PHASECHK.TRANS64 P2, [R10+URZ+0x2a850], R2 ;  /* 0x02a850020a00a5a7 */ /* 0x000f24000804007f */
[----:B----4-:R-:W-:Y:S05]  /*23260*/  @!P2 BRA `(.L_x_2879) ;  /* 0xfffffffc00f0a947 */ /* 0x010fea000383ffff */
[----:B------:R-:W-:Y:S05]  /*23270*/  BRA `(.L_x_2878) ;  /* 0xffffff18005c7947 */ /* 0x000fea000383ffff */
.L_x_2889:
[----:B-1----:R1:W2:Y:S02]  /*23280*/  SYNCS.PHASECHK.TRANS64.TRYWAIT P1, [R4+URZ+0x2a830], R11 ;  /* 0x02a8300b040075a7 */ /* 0x0022a4000802017f */
[----:B--2---:R-:W-:Y:S05]  /*23290*/  @!P1 NANOSLEEP.SYNCS 0x989680 ;  /* 0x009896800000995d */ /* 0x004fea0003900000 */
[----:B------:R-:W2:Y:S02]  /*232a0*/  @!P1 SYNCS.PHASECHK.TRANS64 P1, [R4+URZ+0x2a830], R11 ;  /* 0x02a8300b040095a7 */ /* 0x000ea4000802007f */
[----:B--2---:R-:W-:Y:S05]  /*232b0*/  @!P1 BRA `(.L_x_2889) ;  /* 0xfffffffc00f09947 */ /* 0x004fea000383ffff */
[----:B------:R-:W-:Y:S05]  /*232c0*/  BRA `(.L_x_2888) ;  /* 0xffffff3400187947 */ /* 0x000fea000383ffff */
.L_x_2894:
[----:B-1----:R1:W2:Y:S02]  /*232d0*/  SYNCS.PHASECHK.TRANS64.TRYWAIT P1, [R10+URZ+0x2a850], R3 ;  /* 0x02a850030a0075a7 */ /* 0x0022a4000802017f */
[----:B--2---:R-:W-:Y:S05]  /*232e0*/  @!P1 NANOSLEEP.SYNCS 0x989680 ;  /* 0x009896800000995d */ /* 0x004fea0003900000 */
[----:B------:R-:W2:Y:S02]  /*232f0*/  @!P1 SYNCS.PHASECHK.TRANS64 P1, [R10+URZ+0x2a850], R3 ;  /* 0x02a850030a0095a7 */ /* 0x000ea4000802007f */
[----:B--2---:R-:W-:Y:S05]  /*23300*/  @!P1 BRA `(.L_x_2894) ;  /* 0xfffffffc00f09947 */ /* 0x004fea000383ffff */
[----:B------:R-:W-:Y:S05]  /*23310*/  BRA `(.L_x_2893) ;  /* 0xffffff4000087947 */ /* 0x000fea000383ffff */
.L_x_2902:
[----:B-1----:R1:W2:Y:S02]  /*23320*/  SYNCS.PHASECHK.TRANS64.TRYWAIT P1, [R12+URZ+0x2a850], R5 ;  /* 0x02a850050c0075a7 */ /* 0x0022a4000802017f */
[----:B--2---:R-:W-:Y:S05]  /*23330*/  @!P1 NANOSLEEP.SYNCS 0x989680 ;  /* 0x009896800000995d */ /* 0x004fea0003900000 */
[----:B------:R-:W2:Y:S02]  /*23340*/  @!P1 SYNCS.PHASECHK.TRANS64 P1, [R12+URZ+0x2a850], R5 ;  /* 0x02a850050c0095a7 */ /* 0x000ea4000802007f */
[----:B--2---:R-:W-:Y:S05]  /*23350*/  @!P1 BRA `(.L_x_2902) ;  /* 0xfffffffc00f09947 */ /* 0x004fea000383ffff */
[----:B------:R-:W-:Y:S05]  /*23360*/  BRA `(.L_x_2901) ;  /* 0xffffff5400d47947 */ /* 0x000fea000383ffff */
.L_x_2939:
[----:B------:R-:W0:Y:S01]  /*23370*/  S2R R8, SR_TID.X ;  /* 0x0000000000087919 */ /* 0x000e220000002100 */
[----:B------:R-:W-:Y:S01]  /*23380*/  BSSY B1, `(.L_x_3100) ;  /* 0x000000a000017945 */ /* 0x000fe20003800000 */
[----:B------:R-:W-:Y:S01]  /*23390*/  MOV R12, RZ ;  /* 0x000000ff000c7202 */ /* 0x000fe20000000f00 */
[----:B------:R-:W-:Y:S02]  /*233a0*/  IMAD.MOV.U32 R11, RZ, RZ, 0x1f ;  /* 0x0000001fff0b7424 */ /* 0x000fe400078e00ff */
[----:B------:R-:W-:Y:S01]  /*233b0*/  IMAD.MOV.U32 R15, RZ, RZ, -0x1 ;  /* 0xffffffffff0f7424 */ /* 0x000fe200078e00ff */
[----:B0-----:R-:W-:-:S04]  /*233c0*/  SHF.R.U32.HI R8, RZ, 0x5, R8 ;  /* 0x00000005ff087819 */ /* 0x001fc80000011608 */
[----:B------:R-:W-:-:S05]  /*233d0*/  LOP3.LUT R8, R8, 0x3, RZ, 0xc0, !PT ;  /* 0x0000000308087812 */ /* 0x000fca00078ec0ff */
[----:B------:R-:W-:-:S07]  /*233e0*/  IMAD.MOV.U32 R13, RZ, RZ, R8 ;  /* 0x000000ffff0d7224 */ /* 0x000fce00078e0008 */
[----:B-1----:R-:W-:Y:S05]  /*233f0*/  WARPSYNC.COLLECTIVE R15, `(.L_x_3101) ;  /* 0x000000000f087348 */ /* 0x002fea0003c00000 */
[----:B------:R0:W2:Y:S02]  /*23400*/  SHFL.IDX P6, R14, R13, R12, R11 ;  /* 0x0000000c0d0e7389 */ /* 0x0000a400000c000b */
[----:B012---:R-:W-:Y:S01]  /*23410*/  ENDCOLLECTIVE ;  /* 0x000000000000791b */ /* 0x007fe20003800000 */
.L_x_3101:
[----:B------:R-:W-:Y:S05]  /*23420*/  BSYNC B1 ;  /* 0x0000000000017941 */ /* 0x000fea0003800000 */
.L_x_3100:
[----:B------:R-:W-:Y:S05]  /*23430*/  BRA `(.L_x_3102) ;  /* 0xffffff9000f47947 */ /* 0x000fea000383ffff */
.L_x_2941:
[----:B------:R-:W-:Y:S01]  /*23440*/  BSSY B1, `(.L_x_3103) ;  /* 0x0000006000017945 */ /* 0x000fe20003800000 */
[----:B------:R-:W-:-:S07]  /*23450*/  MOV R15, 0xffffffff ;  /* 0xffffffff000f7802 */ /* 0x000fce0000000f00 */
[----:B01----:R-:W-:Y:S05]  /*23460*/  WARPSYNC.COLLECTIVE R15, `(.L_x_3104) ;  /* 0x000000000f0c7348 */ /* 0x003fea0003c00000 */
[----:B------:R-:W-:Y:S02]  /*23470*/  ELECT P6, UR62, PT ;  /* 0x00000000003e782f */ /* 0x000fe400038c0000 */
[----:B------:R-:W-:Y:S01]  /*23480*/  MOV R14, UR62 ;  /* 0x0000003e000e7c02 */ /* 0x000fe20008000f00 */
[----:B01----:R-:W-:Y:S10]  /*23490*/  ENDCOLLECTIVE ;  /* 0x000000000000791b */ /* 0x003ff40003800000 */
.L_x_3104:
[----:B------:R-:W-:Y:S05]  /*234a0*/  BSYNC B1 ;  /* 0x0000000000017941 */ /* 0x000fea0003800000 */
.L_x_3103:
[----:B------:R-:W-:Y:S05]  /*234b0*/  BRA `(.L_x_2940) ;  /* 0xffffff9000ec7947 */ /* 0x000fea000383ffff */
.L_x_2943:
[----:B0-----:R0:W2:Y:S02]  /*234c0*/  SYNCS.PHASECHK.TRANS64.TRYWAIT P0, [R22+URZ+0x2a820], R7 ;  /* 0x02a82007160075a7 */ /* 0x0010a4000800017f */
[----:B--2---:R-:W-:Y:S05]  /*234d0*/  @!P0 NANOSLEEP.SYNCS 0x989680 ;  /* 0x009896800000895d */ /* 0x004fea0003900000 */
[----:B------:R-:W2:Y:S02]  /*234e0*/  @!P0 SYNCS.PHASECHK.TRANS64 P0, [R22+URZ+0x2a820], R7 ;  /* 0x02a82007160085a7 */ /* 0x000ea4000800007f */
[----:B--2---:R-:W-:Y:S05]  /*234f0*/  @!P0 BRA `(.L_x_2943) ;  /* 0xfffffffc00f08947 */ /* 0x004fea000383ffff */
[----:B------:R-:W-:Y:S05]  /*23500*/  BRA `(.L_x_3105) ;  /* 0xffffff9000fc7947 */ /* 0x000fea000383ffff */
.L_x_2947:
[----:B-1----:R1:W2:Y:S02]  /*23510*/  SYNCS.PHASECHK.TRANS64.TRYWAIT P0, [R11+URZ+0x2a8a0], R10 ;  /* 0x02a8a00a0b0075a7 */ /* 0x0022a4000800017f */
[----:B--2---:R-:W-:Y:S05]  /*23520*/  @!P0 NANOSLEEP.SYNCS 0x989680 ;  /* 0x009896800000895d */ /* 0x004fea0003900000 */
[----:B------:R-:W2:Y:S02]  /*23530*/  @!P0 SYNCS.PHASECHK.TRANS64 P0, [R11+URZ+0x2a8a0], R10 ;  /* 0x02a8a00a0b0085a7 */ /* 0x000ea4000800007f */
[----:B--2---:R-:W-:Y:S05]  /*23540*/  @!P0 BRA `(.L_x_2947) ;  /* 0xfffffffc00f08947 */ /* 0x004fea000383ffff */
[----:B------:R-:W-:Y:S05]  /*23550*/  BRA `(.L_x_3106) ;  /* 0xffffff9400147947 */ /* 0x000fea000383ffff */
.L_x_2954:
[----:B0-----:R0:W2:Y:S02]  /*23560*/  SYNCS.PHASECHK.TRANS64.TRYWAIT P0, [R11+URZ+0x2a8c0], R10 ;  /* 0x02a8c00a0b0075a7 */ /* 0x0010a4000800017f */
[----:B--2---:R-:W-:Y:S05]  /*23570*/  @!P0 NANOSLEEP.SYNCS 0x989680 ;  /* 0x009896800000895d */ /* 0x004fea0003900000 */
[----:B------:R-:W2:Y:S02]  /*23580*/  @!P0 SYNCS.PHASECHK.TRANS64 P0, [R11+URZ+0x2a8c0], R10 ;  /* 0x02a8c00a0b0085a7 */ /* 0x000ea4000800007f */
[----:B--2---:R-:W-:Y:S05]  /*23590*/  @!P0 BRA `(.L_x_2954) ;  /* 0xfffffffc00f08947 */ /* 0x004fea000383ffff */
[----:B------:R-:W-:Y:S05]  /*235a0*/  BRA `(.L_x_3107) ;  /* 0xffffff98000c7947 */ /* 0x000fea000383ffff */
.L_x_2962:
[----:B-1----:R1:W2:Y:S02]  /*235b0*/  SYNCS.PHASECHK.TRANS64.TRYWAIT P1, [R10+URZ+0x2a8a0], R9 ;  /* 0x02a8a0090a0075a7 */ /* 0x0022a4000802017f */
[----:B--2---:R-:W-:Y:S05]  /*235c0*/  @!P1 NANOSLEEP.SYNCS 0x989680 ;  /* 0x009896800000995d */ /* 0x004fea0003900000 */
[----:B------:R-:W2:Y:S02]  /*235d0*/  @!P1 SYNCS.PHASECHK.TRANS64 P1, [R10+URZ+0x2a8a0], R9 ;  /* 0x02a8a0090a0095a7 */ /* 0x000ea4000802007f */
[----:B--2---:R-:W-:Y:S05]  /*235e0*/  @!P1 BRA `(.L_x_2962) ;  /* 0xfffffffc00f09947 */ /* 0x004fea000383ffff */
[----:B------:R-:W-:Y:S05]  /*235f0*/  BRA `(.L_x_3108) ;  /* 0xffffff9c00087947 */ /* 0x000fea000383ffff */
.L_x_2969:
[----:B0-----:R0:W2:Y:S02]  /*23600*/  SYNCS.PHASECHK.TRANS64.TRYWAIT P1, [R10+URZ+0x2a8c0], R9 ;  /* 0x02a8c0090a0075a7 */ /* 0x0010a4000802017f */
[----:B--2---:R-:W-:Y:S05]  /*23610*/  @!P1 NANOSLEEP.SYNCS 0x989680 ;  /* 0x009896800000995d */ /* 0x004fea0003900000 */
[----:B------:R-:W2:Y:S02]  /*23620*/  @!P1 SYNCS.PHASECHK.TRANS64 P1, [R10+URZ+0x2a8c0], R9 ;  /* 0x02a8c0090a0095a7 */ /* 0x000ea4000802007f */
[----:B--2---:R-:W-:Y:S05]  /*23630*/  @!P1 BRA `(.L_x_2969) ;  /* 0xfffffffc00f09947 */ /* 0x004fea000383ffff */
[----:B------:R-:W-:Y:S05]  /*23640*/  BRA `(.L_x_3109) ;  /* 0xffffff9c00fc7947 */ /* 0x000fea000383ffff */
.L_x_2983:
[----:B------:R-:W0:Y:S01]  /*23650*/  S2R R7, SR_TID.X ;  /* 0x0000000000077919 */ /* 0x000e220000002100 */
[----:B------:R-:W-:Y:S01]  /*23660*/  BSSY B0, `(.L_x_3110) ;  /* 0x000000a000007945 */ /* 0x000fe20003800000 */
[----:B------:R-:W-:Y:S01]  /*23670*/  IMAD.MOV.U32 R12, RZ, RZ, RZ ;  /* 0x000000ffff0c7224 */ /* 0x000fe200078e00ff */
[----:B------:R-:W-:Y:S01]  /*23680*/  MOV R11, 0x1f ;  /* 0x0000001f000b7802 */ /* 0x000fe20000000f00 */
[----:B------:R-:W-:Y:S01]  /*23690*/  IMAD.MOV.U32 R15, RZ, RZ, -0x1 ;  /* 0xffffffffff0f7424 */ /* 0x000fe200078e00ff */
[----:B0-----:R-:W-:-:S04]  /*236a0*/  SHF.R.U32.HI R7, RZ, 0x5, R7 ;  /* 0x00000005ff077819 */ /* 0x001fc80000011607 */
[----:B------:R-:W-:-:S05]  /*236b0*/  LOP3.LUT R7, R7, 0x3, RZ, 0xc0, !PT ;  /* 0x0000000307077812 */ /* 0x000fca00078ec0ff */
[----:B------:R-:W-:-:S07]  /*236c0*/  IMAD.MOV.U32 R13, RZ, RZ, R7 ;  /* 0x000000ffff0d7224 */ /* 0x000fce00078e0007 */
[----:B-----5:R-:W-:Y:S05]  /*236d0*/  WARPSYNC.COLLECTIVE R15, `(.L_x_3111) ;  /* 0x000000000f087348 */ /* 0x020fea0003c00000 */
[----:B------:R0:W1:Y:S02]  /*236e0*/  SHFL.IDX P6, R14, R13, R12, R11 ;  /* 0x0000000c0d0e7389 */ /* 0x00006400000c000b */
[----:B01---5:R-:W-:Y:S01]  /*236f0*/  ENDCOLLECTIVE ;  /* 0x000000000000791b */ /* 0x023fe20003800000 */
.L_x_3111:
[----:B------:R-:W-:Y:S05]  /*23700*/  BSYNC B0 ;  /* 0x0000000000007941 */ /* 0x000fea0003800000 */
.L_x_3110:
[----:B------:R-:W-:Y:S05]  /*23710*/  BRA `(.L_x_3112) ;  /* 0xffffffac003c7947 */ /* 0x000fea000383ffff */
.L_x_2986:
[----:B0-----:R0:W1:Y:S02]  /*23720*/  SYNCS.PHASECHK.TRANS64.TRYWAIT P0, [R7+URZ+0x2a840], R2 ;  /* 0x02a84002070075a7 */ /* 0x001064000800017f */
[----:B-1----:R-:W-:Y:S05]  /*23730*/  @!P0 NANOSLEEP.SYNCS 0x989680 ;  /* 0x009896800000895d */ /* 0x002fea0003900000 */
[----:B------:R-:W1:Y:S02]  /*23740*/  @!P0 SYNCS.PHASECHK.TRANS64 P0, [R7+URZ+0x2a840], R2 ;  /* 0x02a84002070085a7 */ /* 0x000e64000800007f */
[----:B-1----:R-:W-:Y:S05]  /*23750*/  @!P0 BRA `(.L_x_2986) ;  /* 0xfffffffc00f08947 */ /* 0x002fea000383ffff */
[----:B------:R-:W-:Y:S05]  /*23760*/  BRA `(.L_x_3113) ;  /* 0xffffffac00987947 */ /* 0x000fea000383ffff */
.L_x_2987:
        /* <DEDUP_REMOVED lines=8> */
.L_x_3115:
[----:B------:R-:W-:Y:S05]  /*237f0*/  BSYNC B0 ;  /* 0x0000000000007941 */ /* 0x000fea0003800000 */
.L_x_3114:
[----:B------:R-:W-:Y:S01]  /*23800*/  IMAD.MOV.U32 R13, RZ, RZ, R4 ;  /* 0x000000ffff0d7224 */ /* 0x000fe200078e0004 */
[----:B------:R-:W-:Y:S01]  /*23810*/  MOV R11, 0x181f ;  /* 0x0000181f000b7802 */ /* 0x000fe20000000f00 */
[----:B------:R-:W-:Y:S01]  /*23820*/  IMAD.MOV.U32 R12, RZ, RZ, RZ ;  /* 0x000000ffff0c7224 */ /* 0x000fe200078e00ff */
[----:B------:R-:W-:Y:S01]  /*23830*/  MOV R2, R14 ;  /* 0x0000000e00027202 */ /* 0x000fe20000000f00 */
[----:B------:R-:W-:Y:S02]  /*23840*/  IMAD.MOV.U32 R15, RZ, RZ, -0x1 ;  /* 0xffffffffff0f7424 */ /* 0x000fe400078e00ff */
[----:B------:R-:W-:-:S07]  /*23850*/  @P0 IMAD R8, R5, 0x2, R22 ;  /* 0x0000000205080824 */ /* 0x000fce00078e0216 */
[----:B------:R-:W-:Y:S05]  /*23860*/  WARPSYNC.COLLECTIVE R15, `(.L_x_3116) ;  /* 0x000000000f087348 */ /* 0x000fea0003c00000 */
[----:B------:R0:W1:Y:S02]  /*23870*/  SHFL.IDX P6, R14, R13, R12, R11 ;  /* 0x0000000c0d0e7389 */ /* 0x00006400000c000b */
[----:B01----:R-:W-:Y:S01]  /*23880*/  ENDCOLLECTIVE ;  /* 0x000000000000791b */ /* 0x003fe20003800000 */
.L_x_3116:
[----:B------:R-:W-:Y:S01]  /*23890*/  IMAD.MOV.U32 R13, RZ, RZ, R0 ;  /* 0x000000ffff0d7224 */ /* 0x000fe200078e0000 */
[----:B------:R-:W-:Y:S01]  /*238a0*/  MOV R12, 0x1 ;  /* 0x00000001000c7802 */ /* 0x000fe20000000f00 */
[----:B------:R-:W-:-:S07]  /*238b0*/  IMAD.MOV.U32 R3, RZ, RZ, R14 ;  /* 0x000000ffff037224 */ /* 0x000fce00078e000e */
[----:B------:R-:W-:Y:S05]  /*238c0*/  WARPSYNC.COLLECTIVE R15, `(.L_x_3117) ;  /* 0x000000000f087348 */ /* 0x000fea0003c00000 */
[----:B------:R0:W1:Y:S02]  /*238d0*/  SHFL.IDX P6, R14, R13, R12, R11 ;  /* 0x0000000c0d0e7389 */ /* 0x00006400000c000b */
[----:B01----:R-:W-:Y:S01]  /*238e0*/  ENDCOLLECTIVE ;  /* 0x000000000000791b */ /* 0x003fe20003800000 */
.L_x_3117:
        /* <DEDUP_REMOVED lines=17> */
.L_x_3118:
[----:B------:R-:W-:Y:S01]  /*23a00*/  @P1 IMAD R8, R5, 0x2, R22 ;  /* 0x0000000205081824 */ /* 0x000fe200078e0216 */
[----:B------:R-:W-:Y:S01]  /*23a10*/  MOV R13, R0 ;  /* 0x00000000000d7202 */ /* 0x000fe20000000f00 */
[----:B------:R-:W-:Y:S01]  /*23a20*/  IMAD.MOV.U32 R12, RZ, RZ, 0x2 ;  /* 0x00000002ff0c7424 */ /* 0x000fe200078e00ff */
[----:B------:R-:W-:-:S07]  /*23a30*/  MOV R3, R14 ;  /* 0x0000000e00037202 */ /* 0x000fce0000000f00 */
[----:B------:R-:W-:Y:S05]  /*23a40*/  WARPSYNC.COLLECTIVE R15, `(.L_x_3119) ;  /* 0x000000000f087348 */ /* 0x000fea0003c00000 */
[----:B------:R0:W1:Y:S02]  /*23a50*/  SHFL.IDX P6, R14, R13, R12, R11 ;  /* 0x0000000c0d0e7389 */ /* 0x00006400000c000b */
[----:B01----:R-:W-:Y:S01]  /*23a60*/  ENDCOLLECTIVE ;  /* 0x000000000000791b */ /* 0x003fe20003800000 */
.L_x_3119:
        /* <DEDUP_REMOVED lines=17> */
.L_x_3120:
[----:B------:R-:W-:Y:S01]  /*23b80*/  @P1 LEA R8, R5, R22, 0x1 ;  /* 0x0000001605081211 */ /* 0x000fe200078e08ff */
[----:B------:R-:W-:Y:S02]  /*23b90*/  IMAD.MOV.U32 R13, RZ, RZ, R0 ;  /* 0x000000ffff0d7224 */ /* 0x000fe400078e0000 */
[----:B------:R-:W-:Y:S02]  /*23ba0*/  IMAD.MOV.U32 R12, RZ, RZ, 0x3 ;  /* 0x00000003ff0c7424 */ /* 0x000fe400078e00ff */
[----:B------:R-:W-:-:S07]  /*23bb0*/  IMAD.MOV.U32 R3, RZ, RZ, R14 ;  /* 0x000000ffff037224 */ /* 0x000fce00078e000e */
[----:B------:R-:W-:Y:S05]  /*23bc0*/  WARPSYNC.COLLECTIVE R15, `(.L_x_3121) ;  /* 0x000000000f087348 */ /* 0x000fea0003c00000 */
[----:B------:R0:W1:Y:S02]  /*23bd0*/  SHFL.IDX P6, R14, R13, R12, R11 ;  /* 0x0000000c0d0e7389 */ /* 0x00006400000c000b */
[----:B01----:R-:W-:Y:S01]  /*23be0*/  ENDCOLLECTIVE ;  /* 0x000000000000791b */ /* 0x003fe20003800000 */
.L_x_3121:
        /* <DEDUP_REMOVED lines=17> */
.L_x_3122:
[----:B------:R-:W-:Y:S02]  /*23d00*/  @P1 IMAD R8, R5, 0x2, R22 ;  /* 0x0000000205081824 */ /* 0x000fe400078e0216 */
[----:B------:R-:W-:Y:S01]  /*23d10*/  IMAD.MOV.U32 R13, RZ, RZ, R0 ;  /* 0x000000ffff0d7224 */ /* 0x000fe200078e0000 */
[----:B------:R-:W-:Y:S01]  /*23d20*/  MOV R12, 0x4 ;  /* 0x00000004000c7802 */ /* 0x000fe20000000f00 */
[----:B------:R-:W-:-:S07]  /*23d30*/  IMAD.MOV.U32 R3, RZ, RZ, R14 ;  /* 0x000000ffff037224 */ /* 0x000fce00078e000e */
[----:B------:R-:W-:Y:S05]  /*23d40*/  WARPSYNC.COLLECTIVE R15, `(.L_x_3123) ;  /* 0x000000000f087348 */ /* 0x000fea0003c00000 */
[----:B------:R0:W1:Y:S02]  /*23d50*/  SHFL.IDX P6, R14, R13, R12, R11 ;  /* 0x0000000c0d0e7389 */ /* 0x00006400000c000b */
[----:B01----:R-:W-:Y:S01]  /*23d60*/  ENDCOLLECTIVE ;  /* 0x000000000000791b */ /* 0x003fe20003800000 */
.L_x_3123:
        /* <DEDUP_REMOVED lines=17> */
.L_x_3124:
[----:B------:R-:W-:Y:S01]  /*23e80*/  @P1 IMAD R8, R5, 0x2, R22 ;  /* 0x0000000205081824 */ /* 0x000fe200078e0216 */
[----:B------:R-:W-:Y:S01]  /*23e90*/  MOV R13, R0 ;  /* 0x00000000000d7202 */ /* 0x000fe20000000f00 */
[----:B------:R-:W-:Y:S01]  /*23ea0*/  IMAD.MOV.U32 R12, RZ, RZ, 0x5 ;  /* 0x00000005ff0c7424 */ /* 0x000fe200078e00ff */
[----:B------:R-:W-:-:S07]  /*23eb0*/  MOV R3, R14 ;  /* 0x0000000e00037202 */ /* 0x000fce0000000f00 */
[----:B------:R-:W-:Y:S05]  /*23ec0*/  WARPSYNC.COLLECTIVE R15, `(.L_x_3125) ;  /* 0x000000000f087348 */ /* 0x000fea0003c00000 */
[----:B------:R0:W1:Y:S02]  /*23ed0*/  SHFL.IDX P6, R14, R13, R12, R11 ;  /* 0x0000000c0d0e7389 */ /* 0x00006400000c000b */
[----:B01----:R-:W-:Y:S01]  /*23ee0*/  ENDCOLLECTIVE ;  /* 0x000000000000791b */ /* 0x003fe20003800000 */
.L_x_3125:
[----:B------:R-:W-:-:S05]  /*23ef0*/  @P1 LEA R3, P0, R9, R3, 0x1 ;  /* 0x0000000309031211 */ /* 0x000fca00078008ff */
[----:B------:R-:W-:-:S05]  /*23f00*/  @P1 IMAD.X R2, RZ, RZ, R2, P0 ;  /* 0x000000ffff021224 */ /* 0x000fca00000e0602 */
[----:B------:R-:W-:Y:S02]  /*23f10*/  @P1 LOP3.LUT R3, R3, R2, RZ, 0x3c, !PT ;  /* 0x0000000203031212 */ /* 0x000fe400078e3cff */
[----:B------:R-:W-:Y:S02]  /*23f20*/  MOV R13, R4 ;  /* 0x00000004000d7202 */ /* 0x000fe40000000f00 */
[----:B------:R-:W-:-:S04]  /*23f30*/  @P1 LOP3.LUT R2, R3, R2, RZ, 0x3c, !PT ;  /* 0x0000000203021212 */ /* 0x000fc800078e3cff */
[----:B------:R-:W-:Y:S01]  /*23f40*/  @P1 LOP3.LUT R3, R3, R2, RZ, 0x3c, !PT ;  /* 0x0000000203031212 */ /* 0x000fe200078e3cff */
[----:B------:R-:W-:-:S04]  /*23f50*/  IMAD.MOV.U32 R0, RZ, RZ, R14 ;  /* 0x000000ffff007224 */ /* 0x000fc800078e000e */
[----:B------:R-:W-:Y:S01]  /*23f60*/  @!PT LDS RZ, [RZ] ;  /* 0x00000000fffff984 */ /* 0x000fe20000000800 */
[----:B------:R-:W-:Y:S01]  /*23f70*/  @!PT LDS RZ, [RZ] ;  /* 0x00000000fffff984 */ /* 0x000fe20000000800 */
[----:B------:R-:W-:Y:S01]  /*23f80*/  @!PT LDS RZ, [RZ] ;  /* 0x00000000fffff984 */ /* 0x000fe20000000800 */
[----:B------:R0:W-:Y:S03]  /*23f90*/  @P1 LDGSTS.E.BYPASS.LTC128B.128 [R8+0x1a400], desc[UR60][R2.64], !P4 ;  /* 0x1a40000002081fae */ /* 0x0001e6000e101d7c */
[----:B0-----:R-:W-:Y:S05]  /*23fa0*/  WARPSYNC.COLLECTIVE R15, `(.L_x_3126) ;  /* 0x000000000f087348 */ /* 0x001fea0003c00000 */
[----:B------:R1:W2:Y:S02]  /*23fb0*/  SHFL.IDX P6, R14, R13, R12, R11 ;  /* 0x0000000c0d0e7389 */ /* 0x0002a400000c000b */
[----:B012---:R-:W-:Y:S01]  /*23fc0*/  ENDCOLLECTIVE ;  /* 0x000000000000791b */ /* 0x007fe20003800000 */
.L_x_3126:
[----:B------:R-:W-:Y:S01]  /*23fd0*/  @!PT LDS RZ, [RZ] ;  /* 0x00000000fffff984 */ /* 0x000fe20000000800 */
[----:B------:R-:W-:Y:S01]  /*23fe0*/  @!PT LDS RZ, [RZ] ;  /* 0x00000000fffff984 */ /* 0x000fe20000000800 */
[----:B------:R-:W-:Y:S01]  /*23ff0*/  @!PT LDS RZ, [RZ] ;  /* 0x00000000fffff984 */ /* 0x000fe20000000800 */
[----:B------:R-:W-:Y:S04]  /*24000*/  @P1 LDGSTS.E.BYPASS.LTC128B.128 [R8+0x1d400], desc[UR60][R2.64+0x80], !P3 ;  /* 0x1d40008002081fae */ /* 0x000fe8000d901d7c */
[----:B------:R0:W-:Y:S02]  /*24010*/  @P1 LDGSTS.E.BYPASS.LTC128B.128 [R8+0x20400], desc[UR60][R2.64+0x100], !P2 ;  /* 0x2040010002081fae */ /* 0x0001e4000d101d7c */
[----:B0-----:R-:W-:Y:S01]  /*24020*/  IMAD.MOV.U32 R2, RZ, RZ, R14 ;  /* 0x000000ffff027224 */ /* 0x001fe200078e000e */
[----:B------:R-:W-:Y:S06]  /*24030*/  BRA `(.L_x_3127) ;  /* 0xffffffa800e87947 */ /* 0x000fec000383ffff */
.L_x_2992:
[----:B------:R-:W-:Y:S01]  /*24040*/  IMAD.MOV.U32 R13, RZ, RZ, R4 ;  /* 0x000000ffff0d7224 */ /* 0x000fe200078e0004 */
[----:B------:R-:W-:Y:S01]  /*24050*/  MOV R12, RZ ;  /* 0x000000ff000c7202 */ /* 0x000fe20000000f00 */
[----:B------:R-:W-:Y:S01]  /*24060*/  IMAD.MOV.U32 R11, RZ, RZ, 0x181f ;  /* 0x0000181fff0b7424 */ /* 0x000fe200078e00ff */
[----:B------:R-:W-:Y:S01]  /*24070*/  LEA R17, R17, R9, 0x7 ;  /* 0x0000000911117211 */ /* 0x000fe200078e38ff */
[----:B------:R-:W-:Y:S02]  /*24080*/  IMAD.MOV.U32 R15, RZ, RZ, -0x1 ;  /* 0xffffffffff0f7424 */ /* 0x000fe400078e00ff */
[----:B-----5:R-:W-:-:S07]  /*24090*/  IMAD R5, R10, R7, RZ ;  /* 0x000000070a057224 */ /* 0x020fce00078e02ff */
[----:B------:R-:W-:Y:S05]  /*240a0*/  WARPSYNC.COLLECTIVE R15, `(.L_x_3128) ;  /* 0x000000000f087348 */ /* 0x000fea0003c00000 */
[----:B------:R0:W1:Y:S02]  /*240b0*/  SHFL.IDX P6, R14, R13, R12, R11 ;  /* 0x0000000c0d0e7389 */ /* 0x00006400000c000b */
[----:B01----:R-:W-:Y:S01]  /*240c0*/  ENDCOLLECTIVE ;  /* 0x000000000000791b */ /* 0x003fe20003800000 */
.L_x_3128:
[----:B------:R-:W-:Y:S01]  /*240d0*/  ISETP.GE.AND P1, PT, R17, R5, PT ;  /* 0x000000051100720c */ /* 0x000fe20003f26270 */
[----:B------:R-:W-:Y:S01]  /*240e0*/  IMAD.MOV.U32 R13, RZ, RZ, R0 ;  /* 0x000000ffff0d7224 */ /* 0x000fe200078e0000 */
[----:B------:R-:W-:-:S11]  /*240f0*/  MOV R2, R14 ;  /* 0x0000000e00027202 */ /* 0x000fd60000000f00 */
[----:B------:R-:W-:Y:S05]  /*24100*/  WARPSYNC.COLLECTIVE R15, `(.L_x_3129) ;  /* 0x000000000f087348 */ /* 0x000fea0003c00000 */
[----:B------:R0:W1:Y:S02]  /*24110*/  SHFL.IDX P6, R14, R13, R12, R11 ;  /* 0x0000000c0d0e7389 */ /* 0x00006400000c000b */
[----:B01----:R-:W-:Y:S01]  /*24120*/  ENDCOLLECTIVE ;  /* 0x000000000000791b */ /* 0x003fe20003800000 */
.L_x_3129:
[----:B------:R-:W-:Y:S02]  /*24130*/  IMAD.MOV.U32 R13, RZ, RZ, R4 ;  /* 0x000000ffff0d7224 */ /* 0x000fe400078e0004 */
[----:B------:R-:W-:Y:S02]  /*24140*/  IMAD.MOV.U32 R12, RZ, RZ, 0x1 ;  /* 0x00000001ff0c7424 */ /* 0x000fe400078e00ff */
[----:B------:R-:W-:-:S07]  /*24150*/  IMAD.MOV.U32 R3, RZ, RZ, R14 ;  /* 0x000000ffff037224 */ /* 0x000fce00078e000e */
[----:B------:R-:W-:Y:S05]  /*24160*/  WARPSYNC.COLLECTIVE R15, `(.L_x_3130) ;  /* 0x000000000f087348 */ /* 0x000fea0003c00000 */
[----:B------:R0:W1:Y:S02]  /*24170*/  SHFL.IDX P6, R14, R13, R12, R11 ;  /* 0x0000000c0d0e7389 */ /* 0x00006400000c000b */
[----:B01----:R-:W-:Y:S01]  /*24180*/  ENDCOLLECTIVE ;  /* 0x000000000000791b */ /* 0x003fe20003800000 */
.L_x_3130:
[----:B------:R-:W-:-:S05]  /*24190*/  @!P1 LEA R6, P4, R8, R3, 0x1 ;  /* 0x0000000308069211 */ /* 0x000fca00078808ff */
[----:B------:R-:W-:Y:S02]  /*241a0*/  @!P1 IMAD.X R3, RZ, RZ, R2, P4 ;  /* 0x000000ffff039224 */ /* 0x000fe400020e0602 */
[----:B------:R-:W-:Y:S01]  /*241b0*/  @!P1 IMAD.MOV.U32 R2, RZ, RZ, R6 ;  /* 0x000000ffff029224 */ /* 0x000fe200078e0006 */
[----:B------:R-:W-:Y:S01]  /*241c0*/  IADD3 R6, R17, 0x10, RZ ;  /* 0x0000001011067810 */ /* 0x000fe20007ffe0ff */
        /* <DEDUP_REMOVED lines=12> */
.L_x_3131:
[----:B------:R-:W-:Y:S02]  /*24290*/  IMAD.MOV.U32 R13, RZ, RZ, R4 ;  /* 0x000000ffff0d7224 */ /* 0x000fe400078e0004 */
[----:B------:R-:W-:Y:S02]  /*242a0*/  IMAD.MOV.U32 R12, RZ, RZ, 0x2 ;  /* 0x00000002ff0c7424 */ /* 0x000fe400078e00ff */
[----:B------:R-:W-:-:S07]  /*242b0*/  IMAD.MOV.U32 R3, RZ, RZ, R14 ;  /* 0x000000ffff037224 */ /* 0x000fce00078e000e */
[----:B------:R-:W-:Y:S05]  /*242c0*/  WARPSYNC.COLLECTIVE R15, `(.L_x_3132) ;  /* 0x000000000f087348 */ /* 0x000fea0003c00000 */
[----:B------:R0:W1:Y:S02]  /*242d0*/  SHFL.IDX P6, R14, R13, R12, R11 ;  /* 0x0000000c0d0e7389 */ /* 0x00006400000c000b */
[----:B01----:R-:W-:Y:S01]  /*242e0*/  ENDCOLLECTIVE ;  /* 0x000000000000791b */ /* 0x003fe20003800000 */
.L_x_3132:
[----:B------:R-:W-:-:S04]  /*242f0*/  @!P1 LEA R6, P4, R8, R3, 0x1 ;  /* 0x0000000308069211 */ /* 0x000fc800078808ff */
[----:B------:R-:W-:Y:S01]  /*24300*/  @!P1 IADD3.X R7, RZ, R2, RZ, P4, !PT ;  /* 0x00000002ff079210 */ /* 0x000fe200027fe4ff */
[----:B------:R-:W-:Y:S01]  /*24310*/  @!P1 IMAD.MOV.U32 R2, RZ, RZ, R6 ;  /* 0x000000ffff029224 */ /* 0x000fe200078e0006 */
[----:B------:R-:W-:-:S03]  /*24320*/  IADD3 R6, R17, 0x20, RZ ;  /* 0x0000002011067810 */ /* 0x000fc60007ffe0ff */
        /* <DEDUP_REMOVED lines=13> */
.L_x_3133:
[----:B------:R-:W-:Y:S02]  /*24400*/  IMAD.MOV.U32 R13, RZ, RZ, R4 ;  /* 0x000000ffff0d7224 */ /* 0x000fe400078e0004 */
[----:B------:R-:W-:Y:S02]  /*24410*/  IMAD.MOV.U32 R12, RZ, RZ, 0x3 ;  /* 0x00000003ff0c7424 */ /* 0x000fe400078e00ff */
[----:B------:R-:W-:-:S07]  /*24420*/  IMAD.MOV.U32 R3, RZ, RZ, R14 ;  /* 0x000000ffff037224 */ /* 0x000fce00078e000e */
[----:B------:R-:W-:Y:S05]  /*24430*/  WARPSYNC.COLLECTIVE R15, `(.L_x_3134) ;  /* 0x000000000f087348 */ /* 0x000fea0003c00000 */
[----:B------:R0:W1:Y:S02]  /*24440*/  SHFL.IDX P6, R14, R13, R12, R11 ;  /* 0x0000000c0d0e7389 */ /* 0x00006400000c000b */
[----:B01----:R-:W-:Y:S01]  /*24450*/  ENDCOLLECTIVE ;  /* 0x000000000000791b */ /* 0x003fe20003800000 */
.L_x_3134:
        /* <DEDUP_REMOVED lines=17> */
.L_x_3135:
[----:B------:R-:W-:Y:S02]  /*24570*/  IMAD.MOV.U32 R13, RZ, RZ, R4 ;  /* 0x000000ffff0d7224 */ /* 0x000fe400078e0004 */
[----:B------:R-:W-:Y:S02]  /*24580*/  IMAD.MOV.U32 R12, RZ, RZ, 0x4 ;  /* 0x00000004ff0c7424 */ /* 0x000fe400078e00ff */
[----:B------:R-:W-:-:S07]  /*24590*/  IMAD.MOV.U32 R3, RZ, RZ, R14 ;  /* 0x000000ffff037224 */ /* 0x000fce00078e000e */
[----:B------:R-:W-:Y:S05]  /*245a0*/  WARPSYNC.COLLECTIVE R15, `(.L_x_3136) ;  /* 0x000000000f087348 */ /* 0x000fea0003c00000 */
[----:B------:R0:W1:Y:S02]  /*245b0*/  SHFL.IDX P6, R14, R13, R12, R11 ;  /* 0x0000000c0d0e7389 */ /* 0x00006400000c000b */
[----:B01----:R-:W-:Y:S01]  /*245c0*/  ENDCOLLECTIVE ;  /* 0x000000000000791b */ /* 0x003fe20003800000 */
.L_x_3136:
        /* <DEDUP_REMOVED lines=17> */
.L_x_3137:
[----:B------:R-:W-:Y:S02]  /*246e0*/  IMAD.MOV.U32 R13, RZ, RZ, R4 ;  /* 0x000000ffff0d7224 */ /* 0x000fe400078e0004 */
[----:B------:R-:W-:Y:S02]  /*246f0*/  IMAD.MOV.U32 R12, RZ, RZ, 0x5 ;  /* 0x00000005ff0c7424 */ /* 0x000fe400078e00ff */
[----:B------:R-:W-:-:S07]  /*24700*/  IMAD.MOV.U32 R3, RZ, RZ, R14 ;  /* 0x000000ffff037224 */ /* 0x000fce00078e000e */
[----:B------:R-:W-:Y:S05]  /*24710*/  WARPSYNC.COLLECTIVE R15, `(.L_x_3138) ;  /* 0x000000000f087348 */ /* 0x000fea0003c00000 */
[----:B------:R0:W1:Y:S02]  /*24720*/  SHFL.IDX P6, R14, R13, R12, R11 ;  /* 0x0000000c0d0e7389 */ /* 0x00006400000c000b */
[----:B01----:R-:W-:Y:S01]  /*24730*/  ENDCOLLECTIVE ;  /* 0x000000000000791b */ /* 0x003fe20003800000 */
.L_x_3138:
        /* <DEDUP_REMOVED lines=17> */
.L_x_3139:
[----:B------:R-:W-:Y:S02]  /*24850*/  IMAD.MOV.U32 R13, RZ, RZ, R4 ;  /* 0x000000ffff0d7224 */ /* 0x000fe400078e0004 */
[----:B------:R-:W-:Y:S02]  /*24860*/  IMAD.MOV.U32 R12, RZ, RZ, 0x6 ;  /* 0x00000006ff0c7424 */ /* 0x000fe400078e00ff */
[----:B------:R-:W-:-:S07]  /*24870*/  IMAD.MOV.U32 R3, RZ, RZ, R14 ;  /* 0x000000ffff037224 */ /* 0x000fce00078e000e */
[----:B------:R-:W-:Y:S05]  /*24880*/  WARPSYNC.COLLECTIVE R15, `(.L_x_3140) ;  /* 0x000000000f087348 */ /* 0x000fea0003c00000 */
[----:B------:R0:W1:Y:S02]  /*24890*/  SHFL.IDX P6, R14, R13, R12, R11 ;  /* 0x0000000c0d0e7389 */ /* 0x00006400000c000b */
[----:B01----:R-:W-:Y:S01]  /*248a0*/  ENDCOLLECTIVE ;  /* 0x000000000000791b */ /* 0x003fe20003800000 */
.L_x_3140:
        /* <DEDUP_REMOVED lines=17> */
.L_x_3141:
[----:B------:R-:W-:Y:S01]  /*249c0*/  MOV R13, R4 ;  /* 0x00000004000d7202 */ /* 0x000fe20000000f00 */
[----:B------:R-:W-:Y:S02]  /*249d0*/  IMAD.MOV.U32 R12, RZ, RZ, 0x7 ;  /* 0x00000007ff0c7424 */ /* 0x000fe400078e00ff */
[----:B------:R-:W-:-:S07]  /*249e0*/  IMAD.MOV.U32 R3, RZ, RZ, R14 ;  /* 0x000000ffff037224 */ /* 0x000fce00078e000e */
[----:B------:R-:W-:Y:S05]  /*249f0*/  WARPSYNC.COLLECTIVE R15, `(.L_x_3142) ;  /* 0x000000000f087348 */ /* 0x000fea0003c00000 */
[----:B------:R0:W1:Y:S02]  /*24a00*/  SHFL.IDX P6, R14, R13, R12, R11 ;  /* 0x0000000c0d0e7389 */ /* 0x00006400000c000b */
[----:B01----:R-:W-:Y:S01]  /*24a10*/  ENDCOLLECTIVE ;  /* 0x000000000000791b */ /* 0x003fe20003800000 */
.L_x_3142:
[----:B------:R-:W-:-:S04]  /*24a20*/  @!P1 LEA R6, P4, R8, R3, 0x1 ;  /* 0x0000000308069211 */ /* 0x000fc800078808ff */
[----:B------:R-:W-:Y:S01]  /*24a30*/  @!P1 IADD3.X R7, RZ, R2, RZ, P4, !PT ;  /* 0x00000002ff079210 */ /* 0x000fe200027fe4ff */
[----:B------:R-:W-:-:S04]  /*24a40*/  @!P1 IMAD.MOV.U32 R2, RZ, RZ, R6 ;  /* 0x000000ffff029224 */ /* 0x000fc800078e0006 */
[----:B------:R-:W-:Y:S01]  /*24a50*/  @!P1 IMAD.MOV.U32 R3, RZ, RZ, R7 ;  /* 0x000000ffff039224 */ /* 0x000fe200078e0007 */
[----:B------:R-:W-:-:S04]  /*24a60*/  MOV R13, R0 ;  /* 0x00000000000d7202 */ /* 0x000fc80000000f00 */
        /* <DEDUP_REMOVED lines=10> */
.L_x_3143:
[----:B------:R-:W-:Y:S05]  /*24b10*/  BRA `(.L_x_3144) ;  /* 0xffffffac00547947 */ /* 0x000fea000383ffff */
.L_x_2997:
[----:B0-----:R0:W1:Y:S02]  /*24b20*/  SYNCS.PHASECHK.TRANS64.TRYWAIT P0, [R22+URZ+0x2a820], R3 ;  /* 0x02a82003160075a7 */ /* 0x001064000800017f */
[----:B-1----:R-:W-:Y:S05]  /*24b30*/  @!P0 NANOSLEEP.SYNCS 0x989680 ;  /* 0x009896800000895d */ /* 0x002fea0003900000 */
[----:B------:R-:W1:Y:S02]  /*24b40*/  @!P0 SYNCS.PHASECHK.TRANS64 P0, [R22+URZ+0x2a820], R3 ;  /* 0x02a82003160085a7 */ /* 0x000e64000800007f */
[----:B-1----:R-:W-:Y:S05]  /*24b50*/  @!P0 BRA `(.L_x_2997) ;  /* 0xfffffffc00f08947 */ /* 0x002fea000383ffff */
[----:B------:R-:W-:Y:S05]  /*24b60*/  BRA `(.L_x_3145) ;  /* 0xffffffac00c47947 */ /* 0x000fea000383ffff */
.L_x_3002:
[----:B0-----:R0:W1:Y:S02]  /*24b70*/  SYNCS.PHASECHK.TRANS64.TRYWAIT P0, [R5+URZ+0x2a840], R0 ;  /* 0x02a84000050075a7 */ /* 0x001064000800017f */
[----:B-1----:R-:W-:Y:S05]  /*24b80*/  @!P0 NANOSLEEP.SYNCS 0x989680 ;  /* 0x009896800000895d */ /* 0x002fea0003900000 */
[----:B------:R-:W1:Y:S02]  /*24b90*/  @!P0 SYNCS.PHASECHK.TRANS64 P0, [R5+URZ+0x2a840], R0 ;  /* 0x02a84000050085a7 */ /* 0x000e64000800007f */
[----:B-1----:R-:W-:Y:S05]  /*24ba0*/  @!P0 BRA `(.L_x_3002) ;  /* 0xfffffffc00f08947 */ /* 0x002fea000383ffff */
[----:B------:R-:W-:Y:S05]  /*24bb0*/  BRA `(.L_x_3146) ;  /* 0xffffffb0008c7947 */ /* 0x000fea000383ffff */
.L_x_3003:
        /* <DEDUP_REMOVED lines=8> */
.L_x_3148:
[----:B------:R-:W-:Y:S05]  /*24c40*/  BSYNC B1 ;  /* 0x0000000000017941 */ /* 0x000fea0003800000 */
.L_x_3147:
[----:B------:R-:W0:Y:S01]  /*24c50*/  S2R R35, SR_TID.X ;  /* 0x0000000000237919 */ /* 0x000e220000002100 */
[----:B------:R-:W-:Y:S01]  /*24c60*/  MOV R13, R9 ;  /* 0x00000009000d7202 */ /* 0x000fe20000000f00 */
        /* <DEDUP_REMOVED lines=8> */
.L_x_3149:
[----:B------:R-:W-:Y:S01]  /*24cf0*/  MOV R13, R8 ;  /* 0x00000008000d7202 */ /* 0x000fe20000000f00 */
[----:B------:R-:W-:Y:S01]  /*24d00*/  IMAD.MOV.U32 R12, RZ, RZ, 0x1 ;  /* 0x00000001ff0c7424 */ /* 0x000fe200078e00ff */
[----:B------:R-:W-:Y:S01]  /*24d10*/  SHF.L.U32 R35, R35, 0x3, RZ ;  /* 0x0000000323237819 */ /* 0x000fe200000006ff */
[----:B------:R-:W-:-:S03]  /*24d20*/  IMAD.MOV.U32 R2, RZ, RZ, R14 ;  /* 0x000000ffff027224 */ /* 0x000fc600078e000e */
[----:B------:R-:W-:-:S07]  /*24d30*/  LOP3.LUT R35, R35, 0x38, RZ, 0xc0, !PT ;  /* 0x0000003823237812 */ /* 0x000fce00078ec0ff */
[----:B------:R-:W-:Y:S05]  /*24d40*/  WARPSYNC.COLLECTIVE R15, `(.L_x_3150) ;  /* 0x000000000f087348 */ /* 0x000fea0003c00000 */
[----:B------:R0:W1:Y:S02]  /*24d50*/  SHFL.IDX P6, R14, R13, R12, R11 ;  /* 0x0000000c0d0e7389 */ /* 0x00006400000c000b */
[----:B01----:R-:W-:Y:S01]  /*24d60*/  ENDCOLLECTIVE ;  /* 0x000000000000791b */ /* 0x003fe20003800000 */
.L_x_3150:
        /* <DEDUP_REMOVED lines=14> */
.L_x_3151:
[----:B------:R-:W-:Y:S01]  /*24e50*/  MOV R13, R8 ;  /* 0x00000008000d7202 */ /* 0x000fe20000000f00 */
[----:B------:R-:W-:Y:S02]  /*24e60*/  IMAD.MOV.U32 R12, RZ, RZ, 0x2 ;  /* 0x00000002ff0c7424 */ /* 0x000fe400078e00ff */
[----:B------:R-:W-:-:S07]  /*24e70*/  IMAD.MOV.U32 R2, RZ, RZ, R14 ;  /* 0x000000ffff027224 */ /* 0x000fce00078e000e */
[----:B------:R-:W-:Y:S05]  /*24e80*/  WARPSYNC.COLLECTIVE R15, `(.L_x_3152) ;  /* 0x000000000f087348 */ /* 0x000fea0003c00000 */
[----:B------:R0:W1:Y:S02]  /*24e90*/  SHFL.IDX P6, R14, R13, R12, R11 ;  /* 0x0000000c0d0e7389 */ /* 0x00006400000c000b */
[----:B01----:R-:W-:Y:S01]  /*24ea0*/  ENDCOLLECTIVE ;  /* 0x000000000000791b */ /* 0x003fe20003800000 */
.L_x_3152:
        /* <DEDUP_REMOVED lines=13> */
.L_x_3153:
[----:B------:R-:W-:Y:S01]  /*24f80*/  MOV R13, R8 ;  /* 0x00000008000d7202 */ /* 0x000fe20000000f00 */
[----:B------:R-:W-:Y:S02]  /*24f90*/  IMAD.MOV.U32 R12, RZ, RZ, 0x3 ;  /* 0x00000003ff0c7424 */ /* 0x000fe400078e00ff */
[----:B------:R-:W-:-:S07]  /*24fa0*/  IMAD.MOV.U32 R2, RZ, RZ, R14 ;  /* 0x000000ffff027224 */ /* 0x000fce00078e000e */
[----:B------:R-:W-:Y:S05]  /*24fb0*/  WARPSYNC.COLLECTIVE R15, `(.L_x_3154) ;  /* 0x000000000f087348 */ /* 0x000fea0003c00000 */
[----:B------:R0:W1:Y:S02]  /*24fc0*/  SHFL.IDX P6, R14, R13, R12, R11 ;  /* 0x0000000c0d0e7389 */ /* 0x00006400000c000b */
[----:B01----:R-:W-:Y:S01]  /*24fd0*/  ENDCOLLECTIVE ;  /* 0x000000000000791b */ /* 0x003fe20003800000 */
.L_x_3154:
        /* <DEDUP_REMOVED lines=13> */
.L_x_3155:
[----:B------:R-:W-:Y:S01]  /*250b0*/  IMAD.MOV.U32 R13, RZ, RZ, R8 ;  /* 0x000000ffff0d7224 */ /* 0x000fe200078e0008 */
[----:B------:R-:W-:Y:S01]  /*250c0*/  MOV R12, 0x4 ;  /* 0x00000004000c7802 */ /* 0x000fe20000000f00 */
[----:B------:R-:W-:-:S07]  /*250d0*/  IMAD.MOV.U32 R2, RZ, RZ, R14 ;  /* 0x000000ffff027224 */ /* 0x000fce00078e000e */
[----:B------:R-:W-:Y:S05]  /*250e0*/  WARPSYNC.COLLECTIVE R15, `(.L_x_3156) ;  /* 0x000000000f087348 */ /* 0x000fea0003c00000 */
[----:B------:R0:W1:Y:S02]  /*250f0*/  SHFL.IDX P6, R14, R13, R12, R11 ;  /* 0x0000000c0d0e7389 */ /* 0x00006400000c000b */
[----:B01----:R-:W-:Y:S01]  /*25100*/  ENDCOLLECTIVE ;  /* 0x000000000000791b */ /* 0x003fe20003800000 */
.L_x_3156:
        /* <DEDUP_REMOVED lines=13> */
.L_x_3157:
[----:B------:R-:W-:Y:S01]  /*251e0*/  IMAD.MOV.U32 R13, RZ, RZ, R8 ;  /* 0x000000ffff0d7224 */ /* 0x000fe200078e0008 */
[----:B------:R-:W-:Y:S01]  /*251f0*/  MOV R12, 0x5 ;  /* 0x00000005000c7802 */ /* 0x000fe20000000f00 */
[----:B------:R-:W-:-:S07]  /*25200*/  IMAD.MOV.U32 R2, RZ, RZ, R14 ;  /* 0x000000ffff027224 */ /* 0x000fce00078e000e */
[----:B------:R-:W-:Y:S05]  /*25210*/  WARPSYNC.COLLECTIVE R15, `(.L_x_3158) ;  /* 0x000000000f087348 */ /* 0x000fea0003c00000 */
[----:B------:R0:W1:Y:S02]  /*25220*/  SHFL.IDX P6, R14, R13, R12, R11 ;  /* 0x0000000c0d0e7389 */ /* 0x00006400000c000b */
[----:B01----:R-:W-:Y:S01]  /*25230*/  ENDCOLLECTIVE ;  /* 0x000000000000791b */ /* 0x003fe20003800000 */
.L_x_3158:
        /* <DEDUP_REMOVED lines=13> */
.L_x_3159:
[----:B------:R-:W-:Y:S01]  /*25310*/  IMAD.MOV.U32 R2, RZ, RZ, R14 ;  /* 0x000000ffff027224 */ /* 0x000fe200078e000e */
[----:B------:R-:W-:Y:S06]  /*25320*/  BRA `(.L_x_3160) ;  /* 0xffffffac00c47947 */ /* 0x000fec000383ffff */
.L_x_3008:
[----:B-1----:R1:W2:Y:S02]  /*25330*/  SYNCS.PHASECHK.TRANS64.TRYWAIT P0, [R5+URZ+0x2a860], R2 ;  /* 0x02a86002050075a7 */ /* 0x0022a4000800017f */
[----:B--2---:R-:W-:Y:S05]  /*25340*/  @!P0 NANOSLEEP.SYNCS 0x989680 ;  /* 0x009896800000895d */ /* 0x004fea0003900000 */
[----:B------:R-:W2:Y:S02]  /*25350*/  @!P0 SYNCS.PHASECHK.TRANS64 P0, [R5+URZ+0x2a860], R2 ;  /* 0x02a86002050085a7 */ /* 0x000ea4000800007f */
[----:B--2---:R-:W-:Y:S05]  /*25360*/  @!P0 BRA `(.L_x_3008) ;  /* 0xfffffffc00f08947 */ /* 0x004fea000383ffff */
[----:B------:R-:W-:Y:S05]  /*25370*/  BRA `(.L_x_3161) ;  /* 0xffffffb000207947 */ /* 0x000fea000383ffff */
.L_x_3009:
        /* <DEDUP_REMOVED lines=8> */
.L_x_3163:
[----:B------:R-:W-:Y:S05]  /*25400*/  BSYNC B1 ;  /* 0x0000000000017941 */ /* 0x000fea0003800000 */
.L_x_3162:
        /* <DEDUP_REMOVED lines=9> */
.L_x_3164:
[----:B------:R-:W-:Y:S01]  /*254a0*/  MOV R13, R25 ;  /* 0x00000019000d7202 */ /* 0x000fe20000000f00 */
[----:B------:R-:W-:Y:S02]  /*254b0*/  IMAD.MOV.U32 R12, RZ, RZ, 0x1 ;  /* 0x00000001ff0c7424 */ /* 0x000fe400078e00ff */
[----:B------:R-:W-:-:S07]  /*254c0*/  IMAD.MOV.U32 R2, RZ, RZ, R14 ;  /* 0x000000ffff027224 */ /* 0x000fce00078e000e */
[----:B------:R-:W-:Y:S05]  /*254d0*/  WARPSYNC.COLLECTIVE R15, `(.L_x_3165) ;  /* 0x000000000f087348 */ /* 0x000fea0003c00000 */
[----:B------:R0:W1:Y:S02]  /*254e0*/  SHFL.IDX P6, R14, R13, R12, R11 ;  /* 0x0000000c0d0e7389 */ /* 0x00006400000c000b */
[----:B01----:R-:W-:Y:S01]  /*254f0*/  ENDCOLLECTIVE ;  /* 0x000000000000791b */ /* 0x003fe20003800000 */
.L_x_3165:
        /* <DEDUP_REMOVED lines=15> */
.L_x_3166:
[----:B------:R-:W-:Y:S01]  /*255f0*/  MOV R13, R25 ;  /* 0x00000019000d7202 */ /* 0x000fe20000000f00 */
[----:B------:R-:W-:Y:S01]  /*25600*/  IMAD.MOV.U32 R12, RZ, RZ, 0x2 ;  /* 0x00000002ff0c7424 */ /* 0x000fe200078e00ff */
[----:B------:R-:W-:-:S07]  /*25610*/  MOV R2, R14 ;  /* 0x0000000e00027202 */ /* 0x000fce0000000f00 */
[----:B------:R-:W-:Y:S05]  /*25620*/  WARPSYNC.COLLECTIVE R15, `(.L_x_3167) ;  /* 0x000000000f087348 */ /* 0x000fea0003c00000 */
[----:B------:R0:W1:Y:S02]  /*25630*/  SHFL.IDX P6, R14, R13, R12, R11 ;  /* 0x0000000c0d0e7389 */ /* 0x00006400000c000b */
[----:B01----:R-:W-:Y:S01]  /*25640*/  ENDCOLLECTIVE ;  /* 0x000000000000791b */ /* 0x003fe20003800000 */
.L_x_3167:
        /* <DEDUP_REMOVED lines=14> */
.L_x_3168:
[----:B------:R-:W-:Y:S01]  /*25730*/  MOV R13, R25 ;  /* 0x00000019000d7202 */ /* 0x000fe20000000f00 */
[----:B------:R-:W-:Y:S01]  /*25740*/  IMAD.MOV.U32 R12, RZ, RZ, 0x3 ;  /* 0x00000003ff0c7424 */ /* 0x000fe200078e00ff */
[----:B------:R-:W-:-:S07]  /*25750*/  MOV R2, R14 ;  /* 0x0000000e00027202 */ /* 0x000fce0000000f00 */
[----:B------:R-:W-:Y:S05]  /*25760*/  WARPSYNC.COLLECTIVE R15, `(.L_x_3169) ;  /* 0x000000000f087348 */ /* 0x000fea0003c00000 */
[----:B------:R0:W1:Y:S02]  /*25770*/  SHFL.IDX P6, R14, R13, R12, R11 ;  /* 0x0000000c0d0e7389 */ /* 0x00006400000c000b */
[----:B01----:R-:W-:Y:S01]  /*25780*/  ENDCOLLECTIVE ;  /* 0x000000000000791b */ /* 0x003fe20003800000 */
.L_x_3169:
        /* <DEDUP_REMOVED lines=14> */
.L_x_3170:
[----:B------:R-:W-:Y:S01]  /*25870*/  MOV R13, R25 ;  /* 0x00000019000d7202 */ /* 0x000fe20000000f00 */
[----:B------:R-:W-:Y:S01]  /*25880*/  IMAD.MOV.U32 R12, RZ, RZ, 0x4 ;  /* 0x00000004ff0c7424 */ /* 0x000fe200078e00ff */
[----:B------:R-:W-:-:S07]  /*25890*/  MOV R2, R14 ;  /* 0x0000000e00027202 */ /* 0x000fce0000000f00 */
[----:B------:R-:W-:Y:S05]  /*258a0*/  WARPSYNC.COLLECTIVE R15, `(.L_x_3171) ;  /* 0x000000000f087348 */ /* 0x000fea0003c00000 */
[----:B------:R0:W1:Y:S02]  /*258b0*/  SHFL.IDX P6, R14, R13, R12, R11 ;  /* 0x0000000c0d0e7389 */ /* 0x00006400000c000b */
[----:B01----:R-:W-:Y:S01]  /*258c0*/  ENDCOLLECTIVE ;  /* 0x000000000000791b */ /* 0x003fe20003800000 */
.L_x_3171:
        /* <DEDUP_REMOVED lines=14> */
.L_x_3172:
[----:B------:R-:W-:Y:S01]  /*259b0*/  MOV R13, R25 ;  /* 0x00000019000d7202 */ /* 0x000fe20000000f00 */
[----:B------:R-:W-:Y:S01]  /*259c0*/  IMAD.MOV.U32 R12, RZ, RZ, 0x5 ;  /* 0x00000005ff0c7424 */ /* 0x000fe200078e00ff */
[----:B------:R-:W-:-:S07]  /*259d0*/  MOV R2, R14 ;  /* 0x0000000e00027202 */ /* 0x000fce0000000f00 */
[----:B------:R-:W-:Y:S05]  /*259e0*/  WARPSYNC.COLLECTIVE R15, `(.L_x_3173) ;  /* 0x000000000f087348 */ /* 0x000fea0003c00000 */
[----:B------:R0:W1:Y:S02]  /*259f0*/  SHFL.IDX P6, R14, R13, R12, R11 ;  /* 0x0000000c0d0e7389 */ /* 0x00006400000c000b */
[----:B01----:R-:W-:Y:S01]  /*25a00*/  ENDCOLLECTIVE ;  /* 0x000000000000791b */ /* 0x003fe20003800000 */
.L_x_3173:
        /* <DEDUP_REMOVED lines=13> */
.L_x_3174:
[----:B------:R-:W-:Y:S01]  /*25ae0*/  @!PT LDS RZ, [RZ] ;  /* 0x00000000fffff984 */ /* 0x000fe20000000800 */
[----:B------:R-:W-:Y:S01]  /*25af0*/  @!PT LDS RZ, [RZ] ;  /* 0x00000000fffff984 */ /* 0x000fe20000000800 */
[----:B------:R-:W-:Y:S01]  /*25b00*/  @!PT LDS RZ, [RZ] ;  /* 0x00000000fffff984 */ /* 0x000fe20000000800 */
[----:B------:R0:W-:Y:S02]  /*25b10*/  LDGSTS.E.BYPASS.LTC128B.128 [R4+0x5400], desc[UR60][R2.64+0x80], !P2 ;  /* 0x0540008002047fae */ /* 0x0001e4000d101d7c */
[----:B0-----:R-:W-:Y:S01]  /*25b20*/  MOV R2, R14 ;  /* 0x0000000e00027202 */ /* 0x001fe20000000f00 */
[----:B------:R-:W-:Y:S06]  /*25b30*/  BRA `(.L_x_3175) ;  /* 0xffffffac00107947 */ /* 0x000fec000383ffff */
.L_x_3017:
[----:B0-----:R0:W1:Y:S02]  /*25b40*/  SYNCS.PHASECHK.TRANS64.TRYWAIT P0, [R0+URZ+0x2a860], R3 ;  /* 0x02a86003000075a7 */ /* 0x001064000800017f */
[----:B-1----:R-:W-:Y:S05]  /*25b50*/  @!P0 NANOSLEEP.SYNCS 0x989680 ;  /* 0x009896800000895d */ /* 0x002fea0003900000 */
[----:B------:R-:W1:Y:S02]  /*25b60*/  @!P0 SYNCS.PHASECHK.TRANS64 P0, [R0+URZ+0x2a860], R3 ;  /* 0x02a86003000085a7 */ /* 0x000e64000800007f */
[----:B-1----:R-:W-:Y:S05]  /*25b70*/  @!P0 BRA `(.L_x_3017) ;  /* 0xfffffffc00f08947 */ /* 0x002fea000383ffff */
[----:B------:R-:W-:Y:S05]  /*25b80*/  BRA `(.L_x_3176) ;  /* 0xffffffb0002c7947 */ /* 0x000fea000383ffff */
.L_x_3018:
        /* <DEDUP_REMOVED lines=8> */
.L_x_3178:
[----:B------:R-:W-:Y:S05]  /*25c10*/  BSYNC B0 ;  /* 0x0000000000007941 */ /* 0x000fea0003800000 */
.L_x_3177:
        /* <DEDUP_REMOVED lines=12> */
.L_x_3179:
        /* <DEDUP_REMOVED lines=12> */
.L_x_3180:
        /* <DEDUP_REMOVED lines=13> */
.L_x_3181:
[----:B------:R-:W-:Y:S01]  /*25e70*/  IMAD.MOV.U32 R13, RZ, RZ, R25 ;  /* 0x000000ffff0d7224 */ /* 0x000fe200078e0019 */
[----:B------:R-:W-:Y:S02]  /*25e80*/  MOV R12, 0x2 ;  /* 0x00000002000c7802 */ /* 0x000fe40000000f00 */
[----:B------:R-:W-:-:S13]  /*25e90*/  IADD3 R2, P2, R14, R5, RZ ;  /* 0x000000050e027210 */ /* 0x000fda0007f5e0ff */
[----:B------:R-:W-:Y:S05]  /*25ea0*/  WARPSYNC.COLLECTIVE R15, `(.L_x_3182) ;  /* 0x000000000f087348 */ /* 0x000fea0003c00000 */
[----:B------:R0:W1:Y:S02]  /*25eb0*/  SHFL.IDX P6, R14, R13, R12, R11 ;  /* 0x0000000c0d0e7389 */ /* 0x00006400000c000b */
[----:B01----:R-:W-:Y:S01]  /*25ec0*/  ENDCOLLECTIVE ;  /* 0x000000000000791b */ /* 0x003fe20003800000 */
.L_x_3182:
        /* <DEDUP_REMOVED lines=13> */
.L_x_3183:
[----:B------:R-:W-:Y:S01]  /*25fa0*/  IMAD.MOV.U32 R13, RZ, RZ, R25 ;  /* 0x000000ffff0d7224 */ /* 0x000fe200078e0019 */
[----:B------:R-:W-:Y:S01]  /*25fb0*/  MOV R12, 0x3 ;  /* 0x00000003000c7802 */ /* 0x000fe20000000f00 */
[----:B------:R-:W-:-:S07]  /*25fc0*/  IMAD.MOV.U32 R10, RZ, RZ, R14 ;  /* 0x000000ffff0a7224 */ /* 0x000fce00078e000e */
[----:B------:R-:W-:Y:S05]  /*25fd0*/  WARPSYNC.COLLECTIVE R15, `(.L_x_3184) ;  /* 0x000000000f087348 */ /* 0x000fea0003c00000 */
[----:B------:R0:W1:Y:S02]  /*25fe0*/  SHFL.IDX P6, R14, R13, R12, R11 ;  /* 0x0000000c0d0e7389 */ /* 0x00006400000c000b */
[----:B01----:R-:W-:Y:S01]  /*25ff0*/  ENDCOLLECTIVE ;  /* 0x000000000000791b */ /* 0x003fe20003800000 */
.L_x_3184:
        /* <DEDUP_REMOVED lines=14> */
.L_x_3185:
[----:B------:R-:W-:Y:S01]  /*260e0*/  MOV R13, R25 ;  /* 0x00000019000d7202 */ /* 0x000fe20000000f00 */
[----:B------:R-:W-:Y:S01]  /*260f0*/  IMAD.MOV.U32 R12, RZ, RZ, 0x4 ;  /* 0x00000004ff0c7424 */ /* 0x000fe200078e00ff */
[----:B------:R-:W-:-:S13]  /*26100*/  IADD3 R2, P2, R14, R5, RZ ;  /* 0x000000050e027210 */ /* 0x000fda0007f5e0ff */
[----:B------:R-:W-:Y:S05]  /*26110*/  WARPSYNC.COLLECTIVE R15, `(.L_x_3186) ;  /* 0x000000000f087348 */ /* 0x000fea0003c00000 */
[----:B------:R0:W1:Y:S02]  /*26120*/  SHFL.IDX P6, R14, R13, R12, R11 ;  /* 0x0000000c0d0e7389 */ /* 0x00006400000c000b */
[----:B01----:R-:W-:Y:S01]  /*26130*/  ENDCOLLECTIVE ;  /* 0x000000000000791b */ /* 0x003fe20003800000 */
.L_x_3186:
        /* <DEDUP_REMOVED lines=13> */
.L_x_3187:
[----:B------:R-:W-:Y:S01]  /*26210*/  MOV R13, R25 ;  /* 0x00000019000d7202 */ /* 0x000fe20000000f00 */
[----:B------:R-:W-:Y:S01]  /*26220*/  IMAD.MOV.U32 R12, RZ, RZ, 0x5 ;  /* 0x00000005ff0c7424 */ /* 0x000fe200078e00ff */
[----:B------:R-:W-:-:S07]  /*26230*/  MOV R10, R14 ;  /* 0x0000000e000a7202 */ /* 0x000fce0000000f00 */
[----:B------:R-:W-:Y:S05]  /*26240*/  WARPSYNC.COLLECTIVE R15, `(.L_x_3188) ;  /* 0x000000000f087348 */ /* 0x000fea0003c00000 */
[----:B------:R0:W1:Y:S02]  /*26250*/  SHFL.IDX P6, R14, R13, R12, R11 ;  /* 0x0000000c0d0e7389 */ /* 0x00006400000c000b */
[----:B01----:R-:W-:Y:S01]  /*26260*/  ENDCOLLECTIVE ;  /* 0x000000000000791b */ /* 0x003fe20003800000 */
.L_x_3188:
        /* <DEDUP_REMOVED lines=12> */
.L_x_3189:
[----:B------:R-:W-:Y:S05]  /*26330*/  BRA `(.L_x_3190) ;  /* 0xffffffac00287947 */ /* 0x000fea000383ffff */
.L_x_3023:
[----:B------:R-:W-:Y:S01]  /*26340*/  BSSY B0, `(.L_x_3191) ;  /* 0x0000008000007945 */ /* 0x000fe20003800000 */
[----:B------:R-:W-:Y:S01]  /*26350*/  MOV R13, R16 ;  /* 0x00000010000d7202 */ /* 0x000fe20000000f00 */
[----:B------:R-:W-:Y:S01]  /*26360*/  IMAD.MOV.U32 R12, RZ, RZ, RZ ;  /* 0x000000ffff0c7224 */ /* 0x000fe200078e00ff */
[----:B------:R-:W-:Y:S01]  /*26370*/  MOV R11, 0x1f ;  /* 0x0000001f000b7802 */ /* 0x000fe20000000f00 */
[----:B------:R-:W-:-:S07]  /*26380*/  IMAD.MOV.U32 R15, RZ, RZ, -0x1 ;  /* 0xffffffffff0f7424 */ /* 0x000fce00078e00ff */
[----:B01----:R-:W-:Y:S05]  /*26390*/  WARPSYNC.COLLECTIVE R15, `(.L_x_3192) ;  /* 0x000000000f087348 */ /* 0x003fea0003c00000 */
[----:B------:R2:W3:Y:S02]  /*263a0*/  SHFL.IDX P6, R14, R13, R12, R11 ;  /* 0x0000000c0d0e7389 */ /* 0x0004e400000c000b */
[----:B0123--:R-:W-:Y:S01]  /*263b0*/  ENDCOLLECTIVE ;  /* 0x000000000000791b */ /* 0x00ffe20003800000 */
.L_x_3192:
[----:B------:R-:W-:Y:S05]  /*263c0*/  BSYNC B0 ;  /* 0x0000000000007941 */ /* 0x000fea0003800000 */
.L_x_3191:
        /* <DEDUP_REMOVED lines=9> */
.L_x_3193:
[----:B------:R-:W-:Y:S02]  /*26460*/  ULDC UR4, c[0x0][0xc3c] ;  /* 0x00030f0000047ab9 */ /* 0x000fe40000000800 */
[----:B------:R-:W-:-:S13]  /*26470*/  ISETP.GE.OR P1, PT, R5, UR4, !P0 ;  /* 0x0000000405007c0c */ /* 0x000fda000c726670 */
[----:B------:R-:W0:Y:S01]  /*26480*/  @!P1 LDC.64 R2, c[0x0][0xc80] ;  /* 0x00032000ff029b82 */ /* 0x000e220000000a00 */
[----:B------:R-:W-:Y:S01]  /*26490*/  MOV R11, RZ ;  /* 0x000000ff000b7202 */ /* 0x000fe20000000f00 */
        /* <DEDUP_REMOVED lines=14> */
.L_x_3194:
[----:B------:R-:W-:Y:S01]  /*26580*/  IMAD.MOV.U32 R12, RZ, RZ, 0x2 ;  /* 0x00000002ff0c7424 */ /* 0x000fe200078e00ff */
[----:B------:R-:W-:-:S05]  /*26590*/  SEL R6, R14, RZ, P1 ;  /* 0x000000ff0e067207 */ /* 0x000fca0000800000 */
[----:B------:R-:W-:-:S05]  /*265a0*/  IMAD.IADD R6, R5, 0x1, R6 ;  /* 0x0000000105067824 */ /* 0x000fca00078e0206 */
[----:B------:R-:W-:-:S07]  /*265b0*/  MOV R13, R6 ;  /* 0x00000006000d7202 */ /* 0x000fce0000000f00 */
[----:B------:R-:W-:Y:S05]  /*265c0*/  WARPSYNC.COLLECTIVE R15, `(.L_x_3195) ;  /* 0x000000000f087348 */ /* 0x000fea0003c00000 */
[----:B------:R0:W1:Y:S02]  /*265d0*/  SHFL.UP P6, R14, R13, R12, R11 ;  /* 0x0400000c0d0e7389 */ /* 0x00006400000c000b */
[----:B01----:R-:W-:Y:S01]  /*265e0*/  ENDCOLLECTIVE ;  /* 0x000000000000791b */ /* 0x003fe20003800000 */
.L_x_3195:
[----:B------:R-:W-:Y:S02]  /*265f0*/  MOV R12, 0x4 ;  /* 0x00000004000c7802 */ /* 0x000fe40000000f00 */
[----:B------:R-:W-:-:S04]  /*26600*/  SEL R7, R14, RZ, P2 ;  /* 0x000000ff0e077207 */ /* 0x000fc80001000000 */
[----:B------:R-:W-:-:S05]  /*26610*/  IADD3 R7, R6, R7, RZ ;  /* 0x0000000706077210 */ /* 0x000fca0007ffe0ff */
[----:B------:R-:W-:-:S07]  /*26620*/  IMAD.MOV.U32 R13, RZ, RZ, R7 ;  /* 0x000000ffff0d7224 */ /* 0x000fce00078e0007 */
[----:B------:R-:W-:Y:S05]  /*26630*/  WARPSYNC.COLLECTIVE R15, `(.L_x_3196) ;  /* 0x000000000f087348 */ /* 0x000fea0003c00000 */
[----:B------:R0:W1:Y:S02]  /*26640*/  SHFL.UP P6, R14, R13, R12, R11 ;  /* 0x0400000c0d0e7389 */ /* 0x00006400000c000b */
[----:B01----:R-:W-:Y:S01]  /*26650*/  ENDCOLLECTIVE ;  /* 0x000000000000791b */ /* 0x003fe20003800000 */
.L_x_3196:
[----:B------:R-:W-:Y:S01]  /*26660*/  IMAD.MOV.U32 R12, RZ, RZ, 0x8 ;  /* 0x00000008ff0c7424 */ /* 0x000fe200078e00ff */
[----:B------:R-:W-:-:S05]  /*26670*/  SEL R2, R14, RZ, P3 ;  /* 0x000000ff0e027207 */ /* 0x000fca0001800000 */
[----:B------:R-:W-:-:S05]  /*26680*/  IMAD.IADD R2, R7, 0x1, R2 ;  /* 0x0000000107027824 */ /* 0x000fca00078e0202 */
[----:B------:R-:W-:-:S07]  /*26690*/  MOV R13, R2 ;  /* 0x00000002000d7202 */ /* 0x000fce0000000f00 */
[----:B------:R-:W-:Y:S05]  /*266a0*/  WARPSYNC.COLLECTIVE R15, `(.L_x_3197) ;  /* 0x000000000f087348 */ /* 0x000fea0003c00000 */
[----:B------:R0:W1:Y:S02]  /*266b0*/  SHFL.UP P6, R14, R13, R12, R11 ;  /* 0x0400000c0d0e7389 */ /* 0x00006400000c000b */
[----:B01----:R-:W-:Y:S01]  /*266c0*/  ENDCOLLECTIVE ;  /* 0x000000000000791b */ /* 0x003fe20003800000 */
.L_x_3197:
[----:B------:R-:W-:Y:S02]  /*266d0*/  MOV R12, 0x10 ;  /* 0x00000010000c7802 */ /* 0x000fe40000000f00 */
[----:B------:R-:W-:-:S04]  /*266e0*/  SEL R3, R14, RZ, P4 ;  /* 0x000000ff0e037207 */ /* 0x000fc80002000000 */
[----:B------:R-:W-:-:S05]  /*266f0*/  IADD3 R3, R2, R3, RZ ;  /* 0x0000000302037210 */ /* 0x000fca0007ffe0ff */
[----:B------:R-:W-:-:S07]  /*26700*/  IMAD.MOV.U32 R13, RZ, RZ, R3 ;  /* 0x000000ffff0d7224 */ /* 0x000fce00078e0003 */
[----:B------:R-:W-:Y:S05]  /*26710*/  WARPSYNC.COLLECTIVE R15, `(.L_x_3198) ;  /* 0x000000000f087348 */ /* 0x000fea0003c00000 */
[----:B------:R0:W1:Y:S02]  /*26720*/  SHFL.UP P6, R14, R13, R12, R11 ;  /* 0x0400000c0d0e7389 */ /* 0x00006400000c000b */
[----:B01----:R-:W-:Y:S01]  /*26730*/  ENDCOLLECTIVE ;  /* 0x000000000000791b */ /* 0x003fe20003800000 */
.L_x_3198:
        /* <DEDUP_REMOVED lines=8> */
.L_x_3199:
[----:B------:R-:W-:Y:S05]  /*267c0*/  BRA `(.L_x_3200) ;  /* 0xffffffac00307947 */ /* 0x000fea000383ffff */
.L_x_3028:
[----:B------:R-:W-:Y:S01]  /*267d0*/  BSSY B0, `(.L_x_3201) ;  /* 0x0000008000007945 */ /* 0x000fe20003800000 */
[----:B-----5:R-:W-:Y:S01]  /*267e0*/  IMAD.MOV.U32 R13, RZ, RZ, R5 ;  /* 0x000000ffff0d7224 */ /* 0x020fe200078e0005 */
[----:B------:R-:W-:Y:S01]  /*267f0*/  MOV R12, 0x1 ;  /* 0x00000001000c7802 */ /* 0x000fe20000000f00 */
[----:B------:R-:W-:Y:S01]  /*26800*/  IMAD.MOV.U32 R11, RZ, RZ, RZ ;  /* 0x000000ffff0b7224 */ /* 0x000fe200078e00ff */
[----:B------:R-:W-:-:S07]  /*26810*/  MOV R15, 0xffffffff ;  /* 0xffffffff000f7802 */ /* 0x000fce0000000f00 */
[----:B01----:R-:W-:Y:S05]  /*26820*/  WARPSYNC.COLLECTIVE R15, `(.L_x_3202) ;  /* 0x000000000f087348 */ /* 0x003fea0003c00000 */
[----:B------:R2:W3:Y:S02]  /*26830*/  SHFL.UP P6, R14, R13, R12, R11 ;  /* 0x0400000c0d0e7389 */ /* 0x0004e400000c000b */
[----:B0123--:R-:W-:Y:S01]  /*26840*/  ENDCOLLECTIVE ;  /* 0x000000000000791b */ /* 0x00ffe20003800000 */
.L_x_3202:
[----:B------:R-:W-:Y:S05]  /*26850*/  BSYNC B0 ;  /* 0x0000000000007941 */ /* 0x000fea0003800000 */
.L_x_3201:
        /* <DEDUP_REMOVED lines=8> */
.L_x_3203:
[----:B------:R-:W-:Y:S01]  /*268e0*/  IMAD.MOV.U32 R12, RZ, RZ, 0x4 ;  /* 0x00000004ff0c7424 */ /* 0x000fe200078e00ff */
[----:B------:R-:W-:-:S05]  /*268f0*/  SEL R2, R14, RZ, P2 ;  /* 0x000000ff0e027207 */ /* 0x000fca0001000000 */
[----:B------:R-:W-:-:S05]  /*26900*/  IMAD.IADD R2, R13, 0x1, R2 ;  /* 0x000000010d027824 */ /* 0x000fca00078e0202 */
[----:B------:R-:W-:-:S07]  /*26910*/  MOV R13, R2 ;  /* 0x00000002000d7202 */ /* 0x000fce0000000f00 */
[----:B------:R-:W-:Y:S05]  /*26920*/  WARPSYNC.COLLECTIVE R15, `(.L_x_3204) ;  /* 0x000000000f087348 */ /* 0x000fea0003c00000 */
[----:B------:R0:W1:Y:S02]  /*26930*/  SHFL.UP P6, R14, R13, R12, R11 ;  /* 0x0400000c0d0e7389 */ /* 0x00006400000c000b */
[----:B01----:R-:W-:Y:S01]  /*26940*/  ENDCOLLECTIVE ;  /* 0x000000000000791b */ /* 0x003fe20003800000 */
.L_x_3204:
[----:B------:R-:W-:Y:S02]  /*26950*/  MOV R12, 0x8 ;  /* 0x00000008000c7802 */ /* 0x000fe40000000f00 */
[----:B------:R-:W-:-:S04]  /*26960*/  SEL R3, R14, RZ, P3 ;  /* 0x000000ff0e037207 */ /* 0x000fc80001800000 */
[----:B------:R-:W-:-:S05]  /*26970*/  IADD3 R3, R2, R3, RZ ;  /* 0x0000000302037210 */ /* 0x000fca0007ffe0ff */
[----:B------:R-:W-:-:S07]  /*26980*/  IMAD.MOV.U32 R13, RZ, RZ, R3 ;  /* 0x000000ffff0d7224 */ /* 0x000fce00078e0003 */
[----:B------:R-:W-:Y:S05]  /*26990*/  WARPSYNC.COLLECTIVE R15, `(.L_x_3205) ;  /* 0x000000000f087348 */ /* 0x000fea0003c00000 */
[----:B------:R0:W1:Y:S02]  /*269a0*/  SHFL.UP P6, R14, R13, R12, R11 ;  /* 0x0400000c0d0e7389 */ /* 0x00006400000c000b */
[----:B01----:R-:W-:Y:S01]  /*269b0*/  ENDCOLLECTIVE ;  /* 0x000000000000791b */ /* 0x003fe20003800000 */
.L_x_3205:
[----:B------:R-:W-:Y:S01]  /*269c0*/  IMAD.MOV.U32 R12, RZ, RZ, 0x10 ;  /* 0x00000010ff0c7424 */ /* 0x000fe200078e00ff */
[----:B------:R-:W-:-:S05]  /*269d0*/  SEL R4, R14, RZ, P4 ;  /* 0x000000ff0e047207 */ /* 0x000fca0002000000 */
[----:B------:R-:W-:-:S05]  /*269e0*/  IMAD.IADD R4, R3, 0x1, R4 ;  /* 0x0000000103047824 */ /* 0x000fca00078e0204 */
[----:B------:R-:W-:-:S07]  /*269f0*/  MOV R13, R4 ;  /* 0x00000004000d7202 */ /* 0x000fce0000000f00 */
[----:B------:R-:W-:Y:S05]  /*26a00*/  WARPSYNC.COLLECTIVE R15, `(.L_x_3206) ;  /* 0x000000000f087348 */ /* 0x000fea0003c00000 */
[----:B------:R0:W1:Y:S02]  /*26a10*/  SHFL.UP P6, R14, R13, R12, R11 ;  /* 0x0400000c0d0e7389 */ /* 0x00006400000c000b */
[----:B01----:R-:W-:Y:S01]  /*26a20*/  ENDCOLLECTIVE ;  /* 0x000000000000791b */ /* 0x003fe20003800000 */
.L_x_3206:
        /* <DEDUP_REMOVED lines=8> */
.L_x_3207:
[----:B------:R-:W-:Y:S05]  /*26ab0*/  BRA `(.L_x_3208) ;  /* 0xffffffac00107947 */ /* 0x000fea000383ffff */
.L_x_3030:
[----:B------:R-:W-:Y:S01]  /*26ac0*/  BSSY B0, `(.L_x_3209) ;  /* 0x0000006000007945 */ /* 0x000fe20003800000 */
[----:B------:R-:W-:Y:S02]  /*26ad0*/  PLOP3.LUT P6, PT, P6, PT, PT, 0x8, 0x0 ;  /* 0x000000000000781c */ /* 0x000fe400037ce170 */
[----:B------:R-:W-:-:S11]  /*26ae0*/  MOV R15, 0xffffffff ;  /* 0xffffffff000f7802 */ /* 0x000fd60000000f00 */
[----:B01----:R-:W-:Y:S05]  /*26af0*/  WARPSYNC.COLLECTIVE R15, `(.L_x_3210) ;  /* 0x000000000f087348 */ /* 0x003fea0003c00000 */
[----:B------:R-:W-:Y:S01]  /*26b00*/  VOTE.ANY R14, PT, P6 ;  /* 0x00000000000e7806 */ /* 0x000fe200030e0100 */
[----:B01----:R-:W-:Y:S06]  /*26b10*/  ENDCOLLECTIVE ;  /* 0x000000000000791b */ /* 0x003fec0003800000 */
.L_x_3210:
[----:B------:R-:W-:Y:S05]  /*26b20*/  BSYNC B0 ;  /* 0x0000000000007941 */ /* 0x000fea0003800000 */
.L_x_3209:
        /* <DEDUP_REMOVED lines=9> */
.L_x_3211:
[----:B------:R-:W-:Y:S01]  /*26bc0*/  MOV R5, R14 ;  /* 0x0000000e00057202 */ /* 0x000fe20000000f00 */
[----:B------:R-:W-:Y:S06]  /*26bd0*/  BRA `(.L_x_3212) ;  /* 0xffffffac00007947 */ /* 0x000fec000383ffff */
.L_x_3032:
[----:B------:R-:W-:Y:S01]  /*26be0*/  BSSY B0, `(.L_x_3213) ;  /* 0x0000007000007945 */ /* 0x000fe20003800000 */
[----:B------:R-:W-:Y:S01]  /*26bf0*/  IMAD.MOV.U32 R13, RZ, RZ, R2 ;  /* 0x000000ffff0d7224 */ /* 0x000fe200078e0002 */
[----:B------:R-:W-:Y:S01]  /*26c00*/  MOV R11, 0x1f ;  /* 0x0000001f000b7802 */ /* 0x000fe20000000f00 */
[----:B------:R-:W-:-:S07]  /*26c10*/  IMAD.MOV.U32 R15, RZ, RZ, -0x1 ;  /* 0xffffffffff0f7424 */ /* 0x000fce00078e00ff */
[----:B0123--:R-:W-:Y:S05]  /*26c20*/  WARPSYNC.COLLECTIVE R15, `(.L_x_3214) ;  /* 0x000000000f087348 */ /* 0x00ffea0003c00000 */
[----:B------:R4:W0:Y:S02]  /*26c30*/  SHFL.IDX P6, R14, R13, R12, R11 ;  /* 0x0000000c0d0e7389 */ /* 0x00082400000c000b */
[----:B01234-:R-:W-:Y:S01]  /*26c40*/  ENDCOLLECTIVE ;  /* 0x000000000000791b */ /* 0x01ffe20003800000 */
.L_x_3214:
[----:B------:R-:W-:Y:S05]  /*26c50*/  BSYNC B0 ;  /* 0x0000000000007941 */ /* 0x000fea0003800000 */
.L_x_3213:
[----:B------:R-:W-:Y:S05]  /*26c60*/  BRA `(.L_x_3031) ;  /* 0xffffffa800f87947 */ /* 0x000fea000383ffff */
.L_x_3036:
[----:B0-----:R0:W3:Y:S02]  /*26c70*/  SYNCS.PHASECHK.TRANS64.TRYWAIT P0, [R5+URZ+0x2a820], R0 ;  /* 0x02a82000050075a7 */ /* 0x0010e4000800017f */
[----:B---3--:R-:W-:Y:S05]  /*26c80*/  @!P0 NANOSLEEP.SYNCS 0x989680 ;  /* 0x009896800000895d */ /* 0x008fea0003900000 */
[----:B------:R-:W3:Y:S02]  /*26c90*/  @!P0 SYNCS.PHASECHK.TRANS64 P0, [R5+URZ+0x2a820], R0 ;  /* 0x02a82000050085a7 */ /* 0x000ee4000800007f */
[----:B---3--:R-:W-:Y:S05]  /*26ca0*/  @!P0 BRA `(.L_x_3036) ;  /* 0xfffffffc00f08947 */ /* 0x008fea000383ffff */
[----:B------:R-:W-:Y:S05]  /*26cb0*/  BRA `(.L_x_3215) ;  /* 0xffffffb000707947 */ /* 0x000fea000383ffff */
.L_x_3037:
[----:B------:R-:W3:Y:S01]  /*26cc0*/  S2R R2, SR_TID.X ;  /* 0x0000000000027919 */ /* 0x000ee20000002100 */
[----:B------:R-:W-:Y:S01]  /*26cd0*/  BSSY B0, `(.L_x_3216) ;  /* 0x000000a000007945 */ /* 0x000fe20003800000 */
[----:B------:R-:W-:Y:S01]  /*26ce0*/  IMAD.MOV.U32 R12, RZ, RZ, RZ ;  /* 0x000000ffff0c7224 */ /* 0x000fe200078e00ff */
[----:B------:R-:W-:Y:S01]  /*26cf0*/  MOV R11, 0x1f ;  /* 0x0000001f000b7802 */ /* 0x000fe20000000f00 */
[----:B------:R-:W-:Y:S01]  /*26d00*/  IMAD.MOV.U32 R15, RZ, RZ, -0x1 ;  /* 0xffffffffff0f7424 */ /* 0x000fe200078e00ff */
[----:B---3--:R-:W-:-:S04]  /*26d10*/  SHF.R.U32.HI R2, RZ, 0x5, R2 ;  /* 0x00000005ff027819 */ /* 0x008fc80000011602 */
[----:B------:R-:W-:-:S04]  /*26d20*/  LOP3.LUT R2, R2, 0x3, RZ, 0xc0, !PT ;  /* 0x0000000302027812 */ /* 0x000fc800078ec0ff */
[----:B------:R-:W-:-:S07]  /*26d30*/  MOV R13, R2 ;  /* 0x00000002000d7202 */ /* 0x000fce0000000f00 */
[----:B012---:R-:W-:Y:S05]  /*26d40*/  WARPSYNC.COLLECTIVE R15, `(.L_x_3217) ;  /* 0x000000000f087348 */ /* 0x007fea0003c00000 */
[----:B------:R3:W4:Y:S02]  /*26d50*/  SHFL.IDX P6, R14, R13, R12, R11 ;  /* 0x0000000c0d0e7389 */ /* 0x00072400000c000b */
[----:B01234-:R-:W-:Y:S01]  /*26d60*/  ENDCOLLECTIVE ;  /* 0x000000000000791b */ /* 0x01ffe20003800000 */
.L_x_3217:
[----:B------:R-:W-:Y:S05]  /*26d70*/  BSYNC B0 ;  /* 0x0000000000007941 */ /* 0x000fea0003800000 */
.L_x_3216:
[----:B------:R-:W-:Y:S05]  /*26d80*/  BRA `(.L_x_3218) ;  /* 0xffffffb000587947 */ /* 0x000fea000383ffff */
.L_x_3038:
[----:B------:R-:W-:Y:S01]  /*26d90*/  BSSY B0, `(.L_x_3219) ;  /* 0x0000006000007945 */ /* 0x000fe20003800000 */
[----:B------:R-:W-:-:S07]  /*26da0*/  MOV R15, 0xffffffff ;  /* 0xffffffff000f7802 */ /* 0x000fce0000000f00 */
[----:B012---:R-:W-:Y:S05]  /*26db0*/  WARPSYNC.COLLECTIVE R15, `(.L_x_3220) ;  /* 0x000000000f0c7348 */ /* 0x007fea0003c00000 */
[----:B------:R-:W-:Y:S02]  /*26dc0*/  ELECT P6, UR62, PT ;  /* 0x00000000003e782f */ /* 0x000fe400038c0000 */
[----:B------:R-:W-:Y:S01]  /*26dd0*/  MOV R14, UR62 ;  /* 0x0000003e000e7c02 */ /* 0x000fe20008000f00 */
[----:B012---:R-:W-:Y:S10]  /*26de0*/  ENDCOLLECTIVE ;  /* 0x000000000000791b */ /* 0x007ff40003800000 */
.L_x_3220:
[----:B------:R-:W-:Y:S05]  /*26df0*/  BSYNC B0 ;  /* 0x0000000000007941 */ /* 0x000fea0003800000 */
.L_x_3219:
[----:B------:R-:W-:Y:S05]  /*26e00*/  BRA `(.L_x_3221) ;  /* 0xffffffb0004c7947 */ /* 0x000fea000383ffff */
.L_x_3040:
[----:B0-----:R0:W3:Y:S02]  /*26e10*/  SYNCS.PHASECHK.TRANS64.TRYWAIT P1, [R3+URZ+0x2a840], R2 ;  /* 0x02a84002030075a7 */ /* 0x0010e4000802017f */
[----:B---3--:R-:W-:Y:S05]  /*26e20*/  @!P1 NANOSLEEP.SYNCS 0x989680 ;  /* 0x009896800000995d */ /* 0x008fea0003900000 */
[----:B------:R-:W3:Y:S02]  /*26e30*/  @!P1 SYNCS.PHASECHK.TRANS64 P1, [R3+URZ+0x2a840], R2 ;  /* 0x02a84002030095a7 */ /* 0x000ee4000802007f */
[----:B---3--:R-:W-:Y:S05]  /*26e40*/  @!P1 BRA `(.L_x_3040) ;  /* 0xfffffffc00f09947 */ /* 0x008fea000383ffff */
[----:B------:R-:W-:Y:S05]  /*26e50*/  BRA `(.L_x_3222) ;  /* 0xffffffb000747947 */ /* 0x000fea000383ffff */
.L_x_3042:
[----:B---3--:R3:W4:Y:S02]  /*26e60*/  SYNCS.PHASECHK.TRANS64.TRYWAIT P1, [R5+URZ+0x2a840], R0 ;  /* 0x02a84000050075a7 */ /* 0x008724000802017f */
[----:B----4-:R-:W-:Y:S05]  /*26e70*/  @!P1 NANOSLEEP.SYNCS 0x989680 ;  /* 0x009896800000995d */ /* 0x010fea0003900000 */
[----:B------:R-:W4:Y:S02]  /*26e80*/  @!P1 SYNCS.PHASECHK.TRANS64 P1, [R5+URZ+0x2a840], R0 ;  /* 0x02a84000050095a7 */ /* 0x000f24000802007f */
[----:B----4-:R-:W-:Y:S05]  /*26e90*/  @!P1 BRA `(.L_x_3042) ;  /* 0xfffffffc00f09947 */ /* 0x010fea000383ffff */
[----:B------:R-:W-:Y:S05]  /*26ea0*/  BRA `(.L_x_3223) ;  /* 0xffffffb000807947 */ /* 0x000fea000383ffff */
.L_x_3044:
[----:B----4-:R4:W0:Y:S02]  /*26eb0*/  SYNCS.PHASECHK.TRANS64.TRYWAIT P1, [R3+URZ+0x2a860], R2 ;  /* 0x02a86002030075a7 */ /* 0x010824000802017f */
[----:B0-----:R-:W-:Y:S05]  /*26ec0*/  @!P1 NANOSLEEP.SYNCS 0x989680 ;  /* 0x009896800000995d */ /* 0x001fea0003900000 */
[----:B------:R-:W0:Y:S02]  /*26ed0*/  @!P1 SYNCS.PHASECHK.TRANS64 P1, [R3+URZ+0x2a860], R2 ;  /* 0x02a86002030095a7 */ /* 0x000e24000802007f */
[----:B0-----:R-:W-:Y:S05]  /*26ee0*/  @!P1 BRA `(.L_x_3044) ;  /* 0xfffffffc00f09947 */ /* 0x001fea000383ffff */
[----:B------:R-:W-:Y:S05]  /*26ef0*/  BRA `(.L_x_3224) ;  /* 0xffffffb0007c7947 */ /* 0x000fea000383ffff */
.L_x_3225:
        /* <DEDUP_REMOVED lines=16> */
.L_x_3234:


//--------------------- .nv.global.init           --------------------------
	.section	.nv.global.init,"aw",@progbits
.nv.global.init:
	.type		$str$23,@object
	.size		$str$23,($str$24 - $str$23)
$str$23:
        /*0000*/ 	.byte	0x28, 0x61, 0x64, 0x64, 0x72, 0x65, 0x73, 0x73, 0x20, 0x26, 0x20, 0x6d, 0x61, 0x73, 0x6b, 0x29
        /*0010*/ 	.byte	0x20, 0x3d, 0x3d, 0x20, 0x30, 0x00
	.type		$str$24,@object
	.size		$str$24,(__unnamed_4 - $str$24)
$str$24:
        /*0016*/ 	.byte	0x2f, 0x74, 0x6d, 0x70, 0x2f, 0x6f, 0x73, 0x73, 0x5f, 0x6b, 0x65, 0x72, 0x6e, 0x65, 0x6c, 0x73
        /*0026*/ 	.byte	0x5f, 0x73, 0x72, 0x63, 0x2f, 0x66, 0x6c, 0x61, 0x73, 0x68, 0x5f, 0x61, 0x74, 0x74, 0x65, 0x6e
        /*0036*/ 	.byte	0x74, 0x69, 0x6f, 0x6e, 0x2f, 0x63, 0x73, 0x72, 0x63, 0x2f, 0x63, 0x75, 0x74, 0x6c, 0x61, 0x73
        /*0046*/ 	.byte	0x73, 0x2f, 0x69, 0x6e, 0x63, 0x6c, 0x75, 0x64, 0x65, 0x2f, 0x63, 0x75, 0x74, 0x65, 0x2f, 0x70
        /*0056*/ 	.byte	0x6f, 0x69, 0x6e, 0x74, 0x65, 0x72, 0x5f, 0x66, 0x6c, 0x61, 0x67, 0x67, 0x65, 0x64, 0x2e, 0x68
        /*0066*/ 	.byte	0x70, 0x70, 0x00
	.type		__unnamed_4,@object
	.size		__unnamed_4,(__unnamed_6 - __unnamed_4)
__unnamed_4:
        /* <DEDUP_REMOVED lines=24> */
	.type		__unnamed_6,@object
	.size		__unnamed_6,(__unnamed_3 - __unnamed_6)
__unnamed_6:
        /* <DEDUP_REMOVED lines=24> */
	.type		__unnamed_3,@object
	.size		__unnamed_3,(__unnamed_5 - __unnamed_3)
__unnamed_3:
        /* <DEDUP_REMOVED lines=29> */
	.type		__unnamed_5,@object
	.size		__unnamed_5,(__unnamed_2 - __unnamed_5)
__unnamed_5:
        /* <DEDUP_REMOVED lines=29> */
	.type		__unnamed_2,@object
	.size		__unnamed_2,(__unnamed_1 - __unnamed_2)
__unnamed_2:
        /* <DEDUP_REMOVED lines=29> */
	.type		__unnamed_1,@object
	.size		__unnamed_1,(.L_0 - __unnamed_1)
__unnamed_1:
        /* <DEDUP_REMOVED lines=28> */
        /*0a8d*/ 	.byte	0x31, 0x38, 0x34, 0x33, 0x32, 0x3e, 0x3e, 0x3e, 0x3e, 0x3e, 0x20, 0x26, 0x5d, 0x00
.L_0:


//--------------------- .nv.shared._ZN7cutlass13device_kernelIN5flash11enable_sm90INS1_16FlashAttnFwdSm90INS1_25CollectiveMainloopFwdSm90ILi2EN4cute5tupleIJNS5_1CILi1EEES8_S8_EEENS6_IJNS7_ILi128EEENS7_ILi96EEENS7_ILi192EEEEEELi128ENS_6half_tEfNS_4arch4Sm90ELb0ELb0ELb0ELb0ELb1ELb0ELb0ELb1ELb1ELb1ELb0ELb0EEENS1_21CollectiveEpilogueFwdINS6_IJSA_SA_SB_EEES9_SE_SG_Li256ELb0ELb1ELb0ELb0EEENS1_29StaticPersistentTileSchedulerILb0EEEEEEEEEvNT_6ParamsE --------------------------
	.section	.nv.shared._ZN7cutlass13device_kernelIN5flash11enable_sm90INS1_16FlashAttnFwdSm90INS1_25CollectiveMainloopFwdSm90ILi2EN4cute5tupleIJNS5_1CILi1EEES8_S8_EEENS6_IJNS7_ILi128EEENS7_ILi96EEENS7_ILi192EEEEEELi128ENS_6half_tEfNS_4arch4Sm90ELb0ELb0ELb0ELb0ELb1ELb0ELb0ELb1ELb1ELb1ELb0ELb0EEENS1_21CollectiveEpilogueFwdINS6_IJSA_SA_SB_EEES9_SE_SG_Li256ELb0ELb1ELb0ELb0EEENS1_29StaticPersistentTileSchedulerILb0EEEEEEEEEvNT_6ParamsE,"aw",@nobits
	.sectionflags	@""
	.align	16
	.zero		1024


//--------------------- .nv.shared.reserved.0     --------------------------
	.section	.nv.shared.reserved.0,"aw",@nobits
	.weak		__nv_reservedSMEM_offset_0_alias
	.size		__nv_reservedSMEM_offset_0_alias, 0, 0
	.other		__nv_reservedSMEM_offset_0_alias,@"STO_CUDA_RESERVED_SHARED STV_DEFAULT"
__nv_reservedSMEM_offset_0_alias:
	.zero		0


//--------------------- .nv.global                --------------------------
	.section	.nv.global,"aw",@nobits
.nv.global:
	.type		_ZN76_INTERNAL_885f51f7_40_flash_fwd_hdim192_128_fp16_paged_sm90_cu_c784774a_30704cute1_E,@object
	.size		_ZN76_INTERNAL_885f51f7_40_flash_fwd_hdim192_128_fp16_paged_sm90_cu_c784774a_30704cute1_E,(_ZN76_INTERNAL_885f51f7_40_flash_fwd_hdim192_128_fp16_paged_sm90_cu_c784774a_30704cuda3std3__45__cpo6cbeginE - _ZN76_INTERNAL_885f51f7_40_flash_fwd_hdim192_128_fp16_paged_sm90_cu_c784774a_30704cute1_E)
_ZN76_INTERNAL_885f51f7_40_flash_fwd_hdim192_128_fp16_paged_sm90_cu_c784774a_30704cute1_E:
	.zero		1
	.type		_ZN76_INTERNAL_885f51f7_40_flash_fwd_hdim192_128_fp16_paged_sm90_cu_c784774a_30704cuda3std3__45__cpo6cbeginE,@object
	.size		_ZN76_INTERNAL_885f51f7_40_flash_fwd_hdim192_128_fp16_paged_sm90_cu_c784774a_30704cuda3std3__45__cpo6cbeginE,(_ZN76_INTERNAL_885f51f7_40_flash_fwd_hdim192_128_fp16_paged_sm90_cu_c784774a_30704cuda3std3__48in_placeE - _ZN76_INTERNAL_885f51f7_40_flash_fwd_hdim192_128_fp16_paged_sm90_cu_c784774a_30704cuda3std3__45__cpo6cbeginE)
_ZN76_INTERNAL_885f51f7_40_flash_fwd_hdim192_128_fp16_paged_sm90_cu_c784774a_30704cuda3std3__45__cpo6cbeginE:
	.zero		1
	.type		_ZN76_INTERNAL_885f51f7_40_flash_fwd_hdim192_128_fp16_paged_sm90_cu_c784774a_30704cuda3std3__48in_placeE,@object
	.size		_ZN76_INTERNAL_885f51f7_40_flash_fwd_hdim192_128_fp16_paged_sm90_cu_c784774a_30704cuda3std3__48in_placeE,(_ZN76_INTERNAL_885f51f7_40_flash_fwd_hdim192_128_fp16_paged_sm90_cu_c784774a_30704cuda3std6ranges3__45__cpo9iter_moveE - _ZN76_INTERNAL_885f51f7_40_flash_fwd_hdim192_128_fp16_paged_sm90_cu_c784774a_30704cuda3std3__48in_placeE)
_ZN76_INTERNAL_885f51f7_40_flash_fwd_hdim192_128_fp16_paged_sm90_cu_c784774a_30704cuda3std3__48in_placeE:
	.zero		1
	.type		_ZN76_INTERNAL_885f51f7_40_flash_fwd_hdim192_128_fp16_paged_sm90_cu_c784774a_30704cuda3std6ranges3__45__cpo9iter_moveE,@object
	.size		_ZN76_INTERNAL_885f51f7_40_flash_fwd_hdim192_128_fp16_paged_sm90_cu_c784774a_30704cuda3std6ranges3__45__cpo9iter_moveE,(_ZN76_INTERNAL_885f51f7_40_flash_fwd_hdim192_128_fp16_paged_sm90_cu_c784774a_30704cuda3std3__45__cpo5beginE - _ZN76_INTERNAL_885f51f7_40_flash_fwd_hdim192_128_fp16_paged_sm90_cu_c784774a_30704cuda3std6ranges3__45__cpo9iter_moveE)
_ZN76_INTERNAL_885f51f7_40_flash_fwd_hdim192_128_fp16_paged_sm90_cu_c784774a_30704cuda3std6ranges3__45__cpo9iter_moveE:
	.zero		1
	.type		_ZN76_INTERNAL_885f51f7_40_flash_fwd_hdim192_128_fp16_paged_sm90_cu_c784774a_30704cuda3std3__45__cpo5beginE,@object
	.size		_ZN76_INTERNAL_885f51f7_40_flash_fwd_hdim192_128_fp16_paged_sm90_cu_c784774a_30704cuda3std3__45__cpo5beginE,(_ZN76_INTERNAL_885f51f7_40_flash_fwd_hdim192_128_fp16_paged_sm90_cu_c784774a_30704cuda3std3__478_GLOBAL__N__885f51f7_40_flash_fwd_hdim192_128_fp16_paged_sm90_cu_c784774a_30706ignoreE - _ZN76_INTERNAL_885f51f7_40_flash_fwd_hdim192_128_fp16_paged_sm90_cu_c784774a_30704cuda3std3__45__cpo5beginE)
_ZN76_INTERNAL_885f51f7_40_flash_fwd_hdim192_128_fp16_paged_sm90_cu_c784774a_30704cuda3std3__45__cpo5beginE:
	.zero		1
	.type		_ZN76_INTERNAL_885f51f7_40_flash_fwd_hdim192_128_fp16_paged_sm90_cu_c784774a_30704cuda3std3__478_GLOBAL__N__885f51f7_40_flash_fwd_hdim192_128_fp16_paged_sm90_cu_c784774a_30706ignoreE,@object
	.size		_ZN76_INTERNAL_885f51f7_40_flash_fwd_hdim192_128_fp16_paged_sm90_cu_c784774a_30704cuda3std3__478_GLOBAL__N__885f51f7_40_flash_fwd_hdim192_128_fp16_paged_sm90_cu_c784774a_30706ignoreE,(_ZN76_INTERNAL_885f51f7_40_flash_fwd_hdim192_128_fp16_paged_sm90_cu_c784774a_30704cute7productE - _ZN76_INTERNAL_885f51f7_40_flash_fwd_hdim192_128_fp16_paged_sm90_cu_c784774a_30704cuda3std3__478_GLOBAL__N__885f51f7_40_flash_fwd_hdim192_128_fp16_paged_sm90_cu_c784774a_30706ignoreE)
_ZN76_INTERNAL_885f51f7_40_flash_fwd_hdim192_128_fp16_paged_sm90_cu_c784774a_30704cuda3std3__478_GLOBAL__N__885f51f7_40_flash_fwd_hdim192_128_fp16_paged_sm90_cu_c784774a_30706ignoreE:
	.zero		1
	.type		_ZN76_INTERNAL_885f51f7_40_flash_fwd_hdim192_128_fp16_paged_sm90_cu_c784774a_30704cute7productE,@object
	.size		_ZN76_INTERNAL_885f51f7_40_flash_fwd_hdim192_128_fp16_paged_sm90_cu_c784774a_30704cute7productE,(_ZN76_INTERNAL_885f51f7_40_flash_fwd_hdim192_128_fp16_paged_sm90_cu_c784774a_30704cuda3std3__45__cpo3endE - _ZN76_INTERNAL_885f51f7_40_flash_fwd_hdim192_128_fp16_paged_sm90_cu_c784774a_30704cute7productE)
_ZN76_INTERNAL_885f51f7_40_flash_fwd_hdim192_128_fp16_paged_sm90_cu_c784774a_30704cute7productE:
	.zero		1
	.type		_ZN76_INTERNAL_885f51f7_40_flash_fwd_hdim192_128_fp16_paged_sm90_cu_c784774a_30704cuda3std3__45__cpo3endE,@object
	.size		_ZN76_INTERNAL_885f51f7_40_flash_fwd_hdim192_128_fp16_paged_sm90_cu_c784774a_30704cuda3std3__45__cpo3endE,(_ZN76_INTERNAL_885f51f7_40_flash_fwd_hdim192_128_fp16_paged_sm90_cu_c784774a_30704cuda3std3__419piecewise_constructE - _ZN76_INTERNAL_885f51f7_40_flash_fwd_hdim192_128_fp16_paged_sm90_cu_c784774a_30704cuda3std3__45__cpo3endE)
_ZN76_INTERNAL_885f51f7_40_flash_fwd_hdim192_128_fp16_paged_sm90_cu_c784774a_30704cuda3std3__45__cpo3endE:
	.zero		1
	.type		_ZN76_INTERNAL_885f51f7_40_flash_fwd_hdim192_128_fp16_paged_sm90_cu_c784774a_30704cuda3std3__419piecewise_constructE,@object
	.size		_ZN76_INTERNAL_885f51f7_40_flash_fwd_hdim192_128_fp16_paged_sm90_cu_c784774a_30704cuda3std3__419piecewise_constructE,(_ZN76_INTERNAL_885f51f7_40_flash_fwd_hdim192_128_fp16_paged_sm90_cu_c784774a_30704cuda3std3__45__cpo4cendE - _ZN76_INTERNAL_885f51f7_40_flash_fwd_hdim192_128_fp16_paged_sm90_cu_c784774a_30704cuda3std3__419piecewise_constructE)
_ZN76_INTERNAL_885f51f7_40_flash_fwd_hdim192_128_fp16_paged_sm90_cu_c784774a_30704cuda3std3__419piecewise_constructE:
	.zero		1
	.type		_ZN76_INTERNAL_885f51f7_40_flash_fwd_hdim192_128_fp16_paged_sm90_cu_c784774a_30704cuda3std3__45__cpo4cendE,@object
	.size		_ZN76_INTERNAL_885f51f7_40_flash_fwd_hdim192_128_fp16_paged_sm90_cu_c784774a_30704cuda3std3__45__cpo4cendE,(_ZN76_INTERNAL_885f51f7_40_flash_fwd_hdim192_128_fp16_paged_sm90_cu_c784774a_30704cuda3std6ranges3__45__cpo4swapE - _ZN76_INTERNAL_885f51f7_40_flash_fwd_hdim192_128_fp16_paged_sm90_cu_c784774a_30704cuda3std3__45__cpo4cendE)
_ZN76_INTERNAL_885f51f7_40_flash_fwd_hdim192_128_fp16_paged_sm90_cu_c784774a_30704cuda3std3__45__cpo4cendE:
	.zero		1
	.type		_ZN76_INTERNAL_885f51f7_40_flash_fwd_hdim192_128_fp16_paged_sm90_cu_c784774a_30704cuda3std6ranges3__45__cpo4swapE,@object
	.size		_ZN76_INTERNAL_885f51f7_40_flash_fwd_hdim192_128_fp16_paged_sm90_cu_c784774a_30704cuda3std6ranges3__45__cpo4swapE,(.L_13 - _ZN76_INTERNAL_885f51f7_40_flash_fwd_hdim192_128_fp16_paged_sm90_cu_c784774a_30704cuda3std6ranges3__45__cpo4swapE)
_ZN76_INTERNAL_885f51f7_40_flash_fwd_hdim192_128_fp16_paged_sm90_cu_c784774a_30704cuda3std6ranges3__45__cpo4swapE:
	.zero		1
.L_13:


//--------------------- .nv.shared._ZN7cutlass13device_kernelIN5flash11enable_sm90INS1_16FlashAttnFwdSm90INS1_25CollectiveMainloopFwdSm90ILi2EN4cute5tupleIJNS5_1CILi1EEES8_S8_EEENS6_IJNS7_ILi128EEENS7_ILi96EEENS7_ILi192EEEEEELi128ENS_6half_tEfNS_4arch4Sm90ELb0ELb0ELb0ELb1ELb1ELb0ELb0ELb1ELb1ELb1ELb0ELb0EEENS1_21CollectiveEpilogueFwdINS6_IJSA_SA_SB_EEES9_SE_SG_Li256ELb1ELb1ELb0ELb0EEENS1_36VarlenDynamicPersistentTileSchedulerILi128ELi96ELi256ELi128ELb0ELb1ELb1ELb0ELb1ELb1EEEEEEEEEvNT_6ParamsE --------------------------
	.section	.nv.shared._ZN7cutlass13device_kernelIN5flash11enable_sm90INS1_16FlashAttnFwdSm90INS1_25CollectiveMainloopFwdSm90ILi2EN4cute5tupleIJNS5_1CILi1EEES8_S8_EEENS6_IJNS7_ILi128EEENS7_ILi96EEENS7_ILi192EEEEEELi128ENS_6half_tEfNS_4arch4Sm90ELb0ELb0ELb0ELb1ELb1ELb0ELb0ELb1ELb1ELb1ELb0ELb0EEENS1_21CollectiveEpilogueFwdINS6_IJSA_SA_SB_EEES9_SE_SG_Li256ELb1ELb1ELb0ELb0EEENS1_36VarlenDynamicPersistentTileSchedulerILi128ELi96ELi256ELi128ELb0ELb1ELb1ELb0ELb1ELb1EEEEEEEEEvNT_6ParamsE,"aw",@nobits
	.sectionflags	@""
	.align	16
	.zero		1024


//--------------------- .nv.shared._ZN7cutlass13device_kernelIN5flash11enable_sm90INS1_16FlashAttnFwdSm90INS1_25CollectiveMainloopFwdSm90ILi2EN4cute5tupleIJNS5_1CILi1EEES8_S8_EEENS6_IJNS7_ILi128EEENS7_ILi96EEENS7_ILi192EEEEEELi128ENS_6half_tEfNS_4arch4Sm90ELb0ELb0ELb0ELb1ELb1ELb1ELb0ELb1ELb1ELb1ELb0ELb0EEENS1_21CollectiveEpilogueFwdINS6_IJSA_SA_SB_EEES9_SE_SG_Li256ELb1ELb1ELb0ELb0EEENS1_36VarlenDynamicPersistentTileSchedulerILi128ELi96ELi256ELi128ELb0ELb1ELb1ELb0ELb1ELb1EEEEEEEEEvNT_6ParamsE --------------------------
	.section	.nv.shared._ZN7cutlass13device_kernelIN5flash11enable_sm90INS1_16FlashAttnFwdSm90INS1_25CollectiveMainloopFwdSm90ILi2EN4cute5tupleIJNS5_1CILi1EEES8_S8_EEENS6_IJNS7_ILi128EEENS7_ILi96EEENS7_ILi192EEEEEELi128ENS_6half_tEfNS_4arch4Sm90ELb0ELb0ELb0ELb1ELb1ELb1ELb0ELb1ELb1ELb1ELb0ELb0EEENS1_21CollectiveEpilogueFwdINS6_IJSA_SA_SB_EEES9_SE_SG_Li256ELb1ELb1ELb0ELb0EEENS1_36VarlenDynamicPersistentTileSchedulerILi128ELi96ELi256ELi128ELb0ELb1ELb1ELb0ELb1ELb1EEEEEEEEEvNT_6ParamsE,"aw",@nobits
	.sectionflags	@""
	.align	16
	.zero		1024


//--------------------- .nv.shared._ZN7cutlass13device_kernelIN5flash11enable_sm90INS1_16FlashAttnFwdSm90INS1_25CollectiveMainloopFwdSm90ILi2EN4cute5tupleIJNS5_1CILi1EEES8_S8_EEENS6_IJNS7_ILi128EEENS7_ILi96EEENS7_ILi192EEEEEELi128ENS_6half_tEfNS_4arch4Sm90ELb0ELb1ELb0ELb0ELb1ELb0ELb0ELb1ELb1ELb1ELb0ELb0EEENS1_21CollectiveEpilogueFwdINS6_IJSA_SA_SB_EEES9_SE_SG_Li256ELb0ELb1ELb0ELb0EEENS1_30DynamicPersistentTileSchedulerILi256ELi128ELb0ELb1ELb1EEEEEEEEEvNT_6ParamsE --------------------------
	.section	.nv.shared._ZN7cutlass13device_kernelIN5flash11enable_sm90INS1_16FlashAttnFwdSm90INS1_25CollectiveMainloopFwdSm90ILi2EN4cute5tupleIJNS5_1CILi1EEES8_S8_EEENS6_IJNS7_ILi128EEENS7_ILi96EEENS7_ILi192EEEEEELi128ENS_6half_tEfNS_4arch4Sm90ELb0ELb1ELb0ELb0ELb1ELb0ELb0ELb1ELb1ELb1ELb0ELb0EEENS1_21CollectiveEpilogueFwdINS6_IJSA_SA_SB_EEES9_SE_SG_Li256ELb0ELb1ELb0ELb0EEENS1_30DynamicPersistentTileSchedulerILi256ELi128ELb0ELb1ELb1EEEEEEEEEvNT_6ParamsE,"aw",@nobits
	.sectionflags	@""
	.align	16
	.zero		1024


//--------------------- .nv.shared._ZN7cutlass13device_kernelIN5flash11enable_sm90INS1_16FlashAttnFwdSm90INS1_25CollectiveMainloopFwdSm90ILi2EN4cute5tupleIJNS5_1CILi1EEES8_S8_EEENS6_IJNS7_ILi128EEENS7_ILi96EEENS7_ILi192EEEEEELi128ENS_6half_tEfNS_4arch4Sm90ELb0ELb1ELb0ELb1ELb1ELb0ELb0ELb1ELb1ELb1ELb0ELb0EEENS1_21CollectiveEpilogueFwdINS6_IJSA_SA_SB_EEES9_SE_SG_Li256ELb1ELb1ELb0ELb0EEENS1_36VarlenDynamicPersistentTileSchedulerILi128ELi96ELi256ELi128ELb0ELb1ELb1ELb1ELb0ELb1EEEEEEEEEvNT_6ParamsE --------------------------
	.section	.nv.shared._ZN7cutlass13device_kernelIN5flash11enable_sm90INS1_16FlashAttnFwdSm90INS1_25CollectiveMainloopFwdSm90ILi2EN4cute5tupleIJNS5_1CILi1EEES8_S8_EEENS6_IJNS7_ILi128EEENS7_ILi96EEENS7_ILi192EEEEEELi128ENS_6half_tEfNS_4arch4Sm90ELb0ELb1ELb0ELb1ELb1ELb0ELb0ELb1ELb1ELb1ELb0ELb0EEENS1_21CollectiveEpilogueFwdINS6_IJSA_SA_SB_EEES9_SE_SG_Li256ELb1ELb1ELb0ELb0EEENS1_36VarlenDynamicPersistentTileSchedulerILi128ELi96ELi256ELi128ELb0ELb1ELb1ELb1ELb0ELb1EEEEEEEEEvNT_6ParamsE,"aw",@nobits
	.sectionflags	@""
	.align	16
	.zero		1024


//--------------------- .nv.shared._ZN7cutlass13device_kernelIN5flash11enable_sm90INS1_16FlashAttnFwdSm90INS1_25CollectiveMainloopFwdSm90ILi2EN4cute5tupleIJNS5_1CILi1EEES8_S8_EEENS6_IJNS7_ILi128EEENS7_ILi96EEENS7_ILi192EEEEEELi128ENS_6half_tEfNS_4arch4Sm90ELb0ELb1ELb0ELb1ELb1ELb1ELb0ELb1ELb1ELb1ELb0ELb0EEENS1_21CollectiveEpilogueFwdINS6_IJSA_SA_SB_EEES9_SE_SG_Li256ELb1ELb1ELb0ELb0EEENS1_36VarlenDynamicPersistentTileSchedulerILi128ELi96ELi256ELi128ELb0ELb1ELb1ELb1ELb0ELb1EEEEEEEEEvNT_6ParamsE --------------------------
	.section	.nv.shared._ZN7cutlass13device_kernelIN5flash11enable_sm90INS1_16FlashAttnFwdSm90INS1_25CollectiveMainloopFwdSm90ILi2EN4cute5tupleIJNS5_1CILi1EEES8_S8_EEENS6_IJNS7_ILi128EEENS7_ILi96EEENS7_ILi192EEEEEELi128ENS_6half_tEfNS_4arch4Sm90ELb0ELb1ELb0ELb1ELb1ELb1ELb0ELb1ELb1ELb1ELb0ELb0EEENS1_21CollectiveEpilogueFwdINS6_IJSA_SA_SB_EEES9_SE_SG_Li256ELb1ELb1ELb0ELb0EEENS1_36VarlenDynamicPersistentTileSchedulerILi128ELi96ELi256ELi128ELb0ELb1ELb1ELb1ELb0ELb1EEEEEEEEEvNT_6ParamsE,"aw",@nobits
	.sectionflags	@""
	.align	16
	.zero		1024


//--------------------- .nv.shared._ZN7cutlass13device_kernelIN5flash11enable_sm90INS1_16FlashAttnFwdSm90INS1_25CollectiveMainloopFwdSm90ILi2EN4cute5tupleIJNS5_1CILi1EEES8_S8_EEENS6_IJNS7_ILi128EEENS7_ILi96EEENS7_ILi192EEEEEELi128ENS_6half_tEfNS_4arch4Sm90ELb1ELb0ELb0ELb0ELb1ELb0ELb0ELb1ELb1ELb1ELb0ELb0EEENS1_21CollectiveEpilogueFwdINS6_IJSA_SA_SB_EEES9_SE_SG_Li256ELb0ELb1ELb0ELb0EEENS1_30DynamicPersistentTileSchedulerILi256ELi128ELb0ELb1ELb1EEEEEEEEEvNT_6ParamsE --------------------------
	.section	.nv.shared._ZN7cutlass13device_kernelIN5flash11enable_sm90INS1_16FlashAttnFwdSm90INS1_25CollectiveMainloopFwdSm90ILi2EN4cute5tupleIJNS5_1CILi1EEES8_S8_EEENS6_IJNS7_ILi128EEENS7_ILi96EEENS7_ILi192EEEEEELi128ENS_6half_tEfNS_4arch4Sm90ELb1ELb0ELb0ELb0ELb1ELb0ELb0ELb1ELb1ELb1ELb0ELb0EEENS1_21CollectiveEpilogueFwdINS6_IJSA_SA_SB_EEES9_SE_SG_Li256ELb0ELb1ELb0ELb0EEENS1_30DynamicPersistentTileSchedulerILi256ELi128ELb0ELb1ELb1EEEEEEEEEvNT_6ParamsE,"aw",@nobits
	.sectionflags	@""
	.align	16
	.zero		1024


//--------------------- .nv.shared._ZN7cutlass13device_kernelIN5flash11enable_sm90INS1_16FlashAttnFwdSm90INS1_25CollectiveMainloopFwdSm90ILi2EN4cute5tupleIJNS5_1CILi1EEES8_S8_EEENS6_IJNS7_ILi128EEENS7_ILi96EEENS7_ILi192EEEEEELi128ENS_6half_tEfNS_4arch4Sm90ELb1ELb0ELb0ELb1ELb1ELb0ELb0ELb1ELb1ELb1ELb0ELb0EEENS1_21CollectiveEpilogueFwdINS6_IJSA_SA_SB_EEES9_SE_SG_Li256ELb1ELb1ELb0ELb0EEENS1_36VarlenDynamicPersistentTileSchedulerILi128ELi96ELi256ELi128ELb0ELb1ELb1ELb1ELb1ELb1EEEEEEEEEvNT_6ParamsE --------------------------
	.section	.nv.shared._ZN7cutlass13device_kernelIN5flash11enable_sm90INS1_16FlashAttnFwdSm90INS1_25CollectiveMainloopFwdSm90ILi2EN4cute5tupleIJNS5_1CILi1EEES8_S8_EEENS6_IJNS7_ILi128EEENS7_ILi96EEENS7_ILi192EEEEEELi128ENS_6half_tEfNS_4arch4Sm90ELb1ELb0ELb0ELb1ELb1ELb0ELb0ELb1ELb1ELb1ELb0ELb0EEENS1_21CollectiveEpilogueFwdINS6_IJSA_SA_SB_EEES9_SE_SG_Li256ELb1ELb1ELb0ELb0EEENS1_36VarlenDynamicPersistentTileSchedulerILi128ELi96ELi256ELi128ELb0ELb1ELb1ELb1ELb1ELb1EEEEEEEEEvNT_6ParamsE,"aw",@nobits
	.sectionflags	@""
	.align	16
	.zero		1024


//--------------------- .nv.shared._ZN7cutlass13device_kernelIN5flash11enable_sm90INS1_16FlashAttnFwdSm90INS1_25CollectiveMainloopFwdSm90ILi2EN4cute5tupleIJNS5_1CILi1EEES8_S8_EEENS6_IJNS7_ILi128EEENS7_ILi96EEENS7_ILi192EEEEEELi128ENS_6half_tEfNS_4arch4Sm90ELb1ELb0ELb0ELb1ELb1ELb1ELb0ELb1ELb1ELb1ELb0ELb0EEENS1_21CollectiveEpilogueFwdINS6_IJSA_SA_SB_EEES9_SE_SG_Li256ELb1ELb1ELb0ELb0EEENS1_36VarlenDynamicPersistentTileSchedulerILi128ELi96ELi256ELi128ELb0ELb1ELb1ELb1ELb1ELb1EEEEEEEEEvNT_6ParamsE --------------------------
	.section	.nv.shared._ZN7cutlass13device_kernelIN5flash11enable_sm90INS1_16FlashAttnFwdSm90INS1_25CollectiveMainloopFwdSm90ILi2EN4cute5tupleIJNS5_1CILi1EEES8_S8_EEENS6_IJNS7_ILi128EEENS7_ILi96EEENS7_ILi192EEEEEELi128ENS_6half_tEfNS_4arch4Sm90ELb1ELb0ELb0ELb1ELb1ELb1ELb0ELb1ELb1ELb1ELb0ELb0EEENS1_21CollectiveEpilogueFwdINS6_IJSA_SA_SB_EEES9_SE_SG_Li256ELb1ELb1ELb0ELb0EEENS1_36VarlenDynamicPersistentTileSchedulerILi128ELi96ELi256ELi128ELb0ELb1ELb1ELb1ELb1ELb1EEEEEEEEEvNT_6ParamsE,"aw",@nobits
	.sectionflags	@""
	.align	16
	.zero		1024


//--------------------- .nv.constant0._ZN7cutlass13device_kernelIN5flash11enable_sm90INS1_16FlashAttnFwdSm90INS1_25CollectiveMainloopFwdSm90ILi2EN4cute5tupleIJNS5_1CILi1EEES8_S8_EEENS6_IJNS7_ILi128EEENS7_ILi96EEENS7_ILi192EEEEEELi128ENS_6half_tEfNS_4arch4Sm90ELb0ELb0ELb0ELb0ELb1ELb0ELb0ELb1ELb1ELb1ELb0ELb0EEENS1_21CollectiveEpilogueFwdINS6_IJSA_SA_SB_EEES9_SE_SG_Li256ELb0ELb1ELb0ELb0EEENS1_29StaticPersistentTileSchedulerILb0EEEEEEEEEvNT_6ParamsE --------------------------
	.section	.nv.constant0._ZN7cutlass13device_kernelIN5flash11enable_sm90INS1_16FlashAttnFwdSm90INS1_25CollectiveMainloopFwdSm90ILi2EN4cute5tupleIJNS5_1CILi1EEES8_S8_EEENS6_IJNS7_ILi128EEENS7_ILi96EEENS7_ILi192EEEEEELi128ENS_6half_tEfNS_4arch4Sm90ELb0ELb0ELb0ELb0ELb1ELb0ELb0ELb1ELb1ELb1ELb0ELb0EEENS1_21CollectiveEpilogueFwdINS6_IJSA_SA_SB_EEES9_SE_SG_Li256ELb0ELb1ELb0ELb0EEENS1_29StaticPersistentTileSchedulerILb0EEEEEEEEEvNT_6ParamsE,"a",@progbits
	.sectionflags	@""
	.align	4
.nv.constant0._ZN7cutlass13device_kernelIN5flash11enable_sm90INS1_16FlashAttnFwdSm90INS1_25CollectiveMainloopFwdSm90ILi2EN4cute5tupleIJNS5_1CILi1EEES8_S8_EEENS6_IJNS7_ILi128EEENS7_ILi96EEENS7_ILi192EEEEEELi128ENS_6half_tEfNS_4arch4Sm90ELb0ELb0ELb0ELb0ELb1ELb0ELb0ELb1ELb1ELb1ELb0ELb0EEENS1_21CollectiveEpilogueFwdINS6_IJSA_SA_SB_EEES9_SE_SG_Li256ELb0ELb1ELb0ELb0EEENS1_29StaticPersistentTileSchedulerILb0EEEEEEEEEvNT_6ParamsE:
	.zero		3200


//--------------------- .nv.constant0._ZN7cutlass13device_kernelIN5flash11enable_sm90INS1_16FlashAttnFwdSm90INS1_25CollectiveMainloopFwdSm90ILi2EN4cute5tupleIJNS5_1CILi1EEES8_S8_EEENS6_IJNS7_ILi128EEENS7_ILi96EEENS7_ILi192EEEEEELi128ENS_6half_tEfNS_4arch4Sm90ELb0ELb0ELb0ELb1ELb1ELb0ELb0ELb1ELb1ELb1ELb0ELb0EEENS1_21CollectiveEpilogueFwdINS6_IJSA_SA_SB_EEES9_SE_SG_Li256ELb1ELb1ELb0ELb0EEENS1_36VarlenDynamicPersistentTileSchedulerILi128ELi96ELi256ELi128ELb0ELb1ELb1ELb0ELb1ELb1EEEEEEEEEvNT_6ParamsE --------------------------
	.section	.nv.constant0._ZN7cutlass13device_kernelIN5flash11enable_sm90INS1_16FlashAttnFwdSm90INS1_25CollectiveMainloopFwdSm90ILi2EN4cute5tupleIJNS5_1CILi1EEES8_S8_EEENS6_IJNS7_ILi128EEENS7_ILi96EEENS7_ILi192EEEEEELi128ENS_6half_tEfNS_4arch4Sm90ELb0ELb0ELb0ELb1ELb1ELb0ELb0ELb1ELb1ELb1ELb0ELb0EEENS1_21CollectiveEpilogueFwdINS6_IJSA_SA_SB_EEES9_SE_SG_Li256ELb1ELb1ELb0ELb0EEENS1_36VarlenDynamicPersistentTileSchedulerILi128ELi96ELi256ELi128ELb0ELb1ELb1ELb0ELb1ELb1EEEEEEEEEvNT_6ParamsE,"a",@progbits
	.sectionflags	@""
	.align	4
.nv.constant0._ZN7cutlass13device_kernelIN5flash11enable_sm90INS1_16FlashAttnFwdSm90INS1_25CollectiveMainloopFwdSm90ILi2EN4cute5tupleIJNS5_1CILi1EEES8_S8_EEENS6_IJNS7_ILi128EEENS7_ILi96EEENS7_ILi192EEEEEELi128ENS_6half_tEfNS_4arch4Sm90ELb0ELb0ELb0ELb1ELb1ELb0ELb0ELb1ELb1ELb1ELb0ELb0EEENS1_21CollectiveEpilogueFwdINS6_IJSA_SA_SB_EEES9_SE_SG_Li256ELb1ELb1ELb0ELb0EEENS1_36VarlenDynamicPersistentTileSchedulerILi128ELi96ELi256ELi128ELb0ELb1ELb1ELb0ELb1ELb1EEEEEEEEEvNT_6ParamsE:
	.zero		3328


//--------------------- .nv.constant0._ZN7cutlass13device_kernelIN5flash11enable_sm90INS1_16FlashAttnFwdSm90INS1_25CollectiveMainloopFwdSm90ILi2EN4cute5tupleIJNS5_1CILi1EEES8_S8_EEENS6_IJNS7_ILi128EEENS7_ILi96EEENS7_ILi192EEEEEELi128ENS_6half_tEfNS_4arch4Sm90ELb0ELb0ELb0ELb1ELb1ELb1ELb0ELb1ELb1ELb1ELb0ELb0EEENS1_21CollectiveEpilogueFwdINS6_IJSA_SA_SB_EEES9_SE_SG_Li256ELb1ELb1ELb0ELb0EEENS1_36VarlenDynamicPersistentTileSchedulerILi128ELi96ELi256ELi128ELb0ELb1ELb1ELb0ELb1ELb1EEEEEEEEEvNT_6ParamsE --------------------------
	.section	.nv.constant0._ZN7cutlass13device_kernelIN5flash11enable_sm90INS1_16FlashAttnFwdSm90INS1_25CollectiveMainloopFwdSm90ILi2EN4cute5tupleIJNS5_1CILi1EEES8_S8_EEENS6_IJNS7_ILi128EEENS7_ILi96EEENS7_ILi192EEEEEELi128ENS_6half_tEfNS_4arch4Sm90ELb0ELb0ELb0ELb1ELb1ELb1ELb0ELb1ELb1ELb1ELb0ELb0EEENS1_21CollectiveEpilogueFwdINS6_IJSA_SA_SB_EEES9_SE_SG_Li256ELb1ELb1ELb0ELb0EEENS1_36VarlenDynamicPersistentTileSchedulerILi128ELi96ELi256ELi128ELb0ELb1ELb1ELb0ELb1ELb1EEEEEEEEEvNT_6ParamsE,"a",@progbits
	.sectionflags	@""
	.align	4
.nv.constant0._ZN7cutlass13device_kernelIN5flash11enable_sm90INS1_16FlashAttnFwdSm90INS1_25CollectiveMainloopFwdSm90ILi2EN4cute5tupleIJNS5_1CILi1EEES8_S8_EEENS6_IJNS7_ILi128EEENS7_ILi96EEENS7_ILi192EEEEEELi128ENS_6half_tEfNS_4arch4Sm90ELb0ELb0ELb0ELb1ELb1ELb1ELb0ELb1ELb1ELb1ELb0ELb0EEENS1_21CollectiveEpilogueFwdINS6_IJSA_SA_SB_EEES9_SE_SG_Li256ELb1ELb1ELb0ELb0EEENS1_36VarlenDynamicPersistentTileSchedulerILi128ELi96ELi256ELi128ELb0ELb1ELb1ELb0ELb1ELb1EEEEEEEEEvNT_6ParamsE:
	.zero		3328


//--------------------- .nv.constant0._ZN7cutlass13device_kernelIN5flash11enable_sm90INS1_16FlashAttnFwdSm90INS1_25CollectiveMainloopFwdSm90ILi2EN4cute5tupleIJNS5_1CILi1EEES8_S8_EEENS6_IJNS7_ILi128EEENS7_ILi96EEENS7_ILi192EEEEEELi128ENS_6half_tEfNS_4arch4Sm90ELb0ELb1ELb0ELb0ELb1ELb0ELb0ELb1ELb1ELb1ELb0ELb0EEENS1_21CollectiveEpilogueFwdINS6_IJSA_SA_SB_EEES9_SE_SG_Li256ELb0ELb1ELb0ELb0EEENS1_30DynamicPersistentTileSchedulerILi256ELi128ELb0ELb1ELb1EEEEEEEEEvNT_6ParamsE --------------------------
	.section	.nv.constant0._ZN7cutlass13device_kernelIN5flash11enable_sm90INS1_16FlashAttnFwdSm90INS1_25CollectiveMainloopFwdSm90ILi2EN4cute5tupleIJNS5_1CILi1EEES8_S8_EEENS6_IJNS7_ILi128EEENS7_ILi96EEENS7_ILi192EEEEEELi128ENS_6half_tEfNS_4arch4Sm90ELb0ELb1ELb0ELb0ELb1ELb0ELb0ELb1ELb1ELb1ELb0ELb0EEENS1_21CollectiveEpilogueFwdINS6_IJSA_SA_SB_EEES9_SE_SG_Li256ELb0ELb1ELb0ELb0EEENS1_30DynamicPersistentTileSchedulerILi256ELi128ELb0ELb1ELb1EEEEEEEEEvNT_6ParamsE,"a",@progbits
	.sectionflags	@""
	.align	4
.nv.constant0._ZN7cutlass13device_kernelIN5flash11enable_sm90INS1_16FlashAttnFwdSm90INS1_25CollectiveMainloopFwdSm90ILi2EN4cute5tupleIJNS5_1CILi1EEES8_S8_EEENS6_IJNS7_ILi128EEENS7_ILi96EEENS7_ILi192EEEEEELi128ENS_6half_tEfNS_4arch4Sm90ELb0ELb1ELb0ELb0ELb1ELb0ELb0ELb1ELb1ELb1ELb0ELb0EEENS1_21CollectiveEpilogueFwdINS6_IJSA_SA_SB_EEES9_SE_SG_Li256ELb0ELb1ELb0ELb0EEENS1_30DynamicPersistentTileSchedulerILi256ELi128ELb0ELb1ELb1EEEEEEEEEvNT_6ParamsE:
	.zero		3328


//--------------------- .nv.constant0._ZN7cutlass13device_kernelIN5flash11enable_sm90INS1_16FlashAttnFwdSm90INS1_25CollectiveMainloopFwdSm90ILi2EN4cute5tupleIJNS5_1CILi1EEES8_S8_EEENS6_IJNS7_ILi128EEENS7_ILi96EEENS7_ILi192EEEEEELi128ENS_6half_tEfNS_4arch4Sm90ELb0ELb1ELb0ELb1ELb1ELb0ELb0ELb1ELb1ELb1ELb0ELb0EEENS1_21CollectiveEpilogueFwdINS6_IJSA_SA_SB_EEES9_SE_SG_Li256ELb1ELb1ELb0ELb0EEENS1_36VarlenDynamicPersistentTileSchedulerILi128ELi96ELi256ELi128ELb0ELb1ELb1ELb1ELb0ELb1EEEEEEEEEvNT_6ParamsE --------------------------
	.section	.nv.constant0._ZN7cutlass13device_kernelIN5flash11enable_sm90INS1_16FlashAttnFwdSm90INS1_25CollectiveMainloopFwdSm90ILi2EN4cute5tupleIJNS5_1CILi1EEES8_S8_EEENS6_IJNS7_ILi128EEENS7_ILi96EEENS7_ILi192EEEEEELi128ENS_6half_tEfNS_4arch4Sm90ELb0ELb1ELb0ELb1ELb1ELb0ELb0ELb1ELb1ELb1ELb0ELb0EEENS1_21CollectiveEpilogueFwdINS6_IJSA_SA_SB_EEES9_SE_SG_Li256ELb1ELb1ELb0ELb0EEENS1_36VarlenDynamicPersistentTileSchedulerILi128ELi96ELi256ELi128ELb0ELb1ELb1ELb1ELb0ELb1EEEEEEEEEvNT_6ParamsE,"a",@progbits
	.sectionflags	@""
	.align	4
.nv.constant0._ZN7cutlass13device_kernelIN5flash11enable_sm90INS1_16FlashAttnFwdSm90INS1_25CollectiveMainloopFwdSm90ILi2EN4cute5tupleIJNS5_1CILi1EEES8_S8_EEENS6_IJNS7_ILi128EEENS7_ILi96EEENS7_ILi192EEEEEELi128ENS_6half_tEfNS_4arch4Sm90ELb0ELb1ELb0ELb1ELb1ELb0ELb0ELb1ELb1ELb1ELb0ELb0EEENS1_21CollectiveEpilogueFwdINS6_IJSA_SA_SB_EEES9_SE_SG_Li256ELb1ELb1ELb0ELb0EEENS1_36VarlenDynamicPersistentTileSchedulerILi128ELi96ELi256ELi128ELb0ELb1ELb1ELb1ELb0ELb1EEEEEEEEEvNT_6ParamsE:
	.zero		3328


//--------------------- .nv.constant0._ZN7cutlass13device_kernelIN5flash11enable_sm90INS1_16FlashAttnFwdSm90INS1_25CollectiveMainloopFwdSm90ILi2EN4cute5tupleIJNS5_1CILi1EEES8_S8_EEENS6_IJNS7_ILi128EEENS7_ILi96EEENS7_ILi192EEEEEELi128ENS_6half_tEfNS_4arch4Sm90ELb0ELb1ELb0ELb1ELb1ELb1ELb0ELb1ELb1ELb1ELb0ELb0EEENS1_21CollectiveEpilogueFwdINS6_IJSA_SA_SB_EEES9_SE_SG_Li256ELb1ELb1ELb0ELb0EEENS1_36VarlenDynamicPersistentTileSchedulerILi128ELi96ELi256ELi128ELb0ELb1ELb1ELb1ELb0ELb1EEEEEEEEEvNT_6ParamsE --------------------------
	.section	.nv.constant0._ZN7cutlass13device_kernelIN5flash11enable_sm90INS1_16FlashAttnFwdSm90INS1_25CollectiveMainloopFwdSm90ILi2EN4cute5tupleIJNS5_1CILi1EEES8_S8_EEENS6_IJNS7_ILi128EEENS7_ILi96EEENS7_ILi192EEEEEELi128ENS_6half_tEfNS_4arch4Sm90ELb0ELb1ELb0ELb1ELb1ELb1ELb0ELb1ELb1ELb1ELb0ELb0EEENS1_21CollectiveEpilogueFwdINS6_IJSA_SA_SB_EEES9_SE_SG_Li256ELb1ELb1ELb0ELb0EEENS1_36VarlenDynamicPersistentTileSchedulerILi128ELi96ELi256ELi128ELb0ELb1ELb1ELb1ELb0ELb1EEEEEEEEEvNT_6ParamsE,"a",@progbits
	.sectionflags	@""
	.align	4
.nv.constant0._ZN7cutlass13device_kernelIN5flash11enable_sm90INS1_16FlashAttnFwdSm90INS1_25CollectiveMainloopFwdSm90ILi2EN4cute5tupleIJNS5_1CILi1EEES8_S8_EEENS6_IJNS7_ILi128EEENS7_ILi96EEENS7_ILi192EEEEEELi128ENS_6half_tEfNS_4arch4Sm90ELb0ELb1ELb0ELb1ELb1ELb1ELb0ELb1ELb1ELb1ELb0ELb0EEENS1_21CollectiveEpilogueFwdINS6_IJSA_SA_SB_EEES9_SE_SG_Li256ELb1ELb1ELb0ELb0EEENS1_36VarlenDynamicPersistentTileSchedulerILi128ELi96ELi256ELi128ELb0ELb1ELb1ELb1ELb0ELb1EEEEEEEEEvNT_6ParamsE:
	.zero		3328


//--------------------- .nv.constant0._ZN7cutlass13device_kernelIN5flash11enable_sm90INS1_16FlashAttnFwdSm90INS1_25CollectiveMainloopFwdSm90ILi2EN4cute5tupleIJNS5_1CILi1EEES8_S8_EEENS6_IJNS7_ILi128EEENS7_ILi96EEENS7_ILi192EEEEEELi128ENS_6half_tEfNS_4arch4Sm90ELb1ELb0ELb0ELb0ELb1ELb0ELb0ELb1ELb1ELb1ELb0ELb0EEENS1_21CollectiveEpilogueFwdINS6_IJSA_SA_SB_EEES9_SE_SG_Li256ELb0ELb1ELb0ELb0EEENS1_30DynamicPersistentTileSchedulerILi256ELi128ELb0ELb1ELb1EEEEEEEEEvNT_6ParamsE --------------------------
	.section	.nv.constant0._ZN7cutlass13device_kernelIN5flash11enable_sm90INS1_16FlashAttnFwdSm90INS1_25CollectiveMainloopFwdSm90ILi2EN4cute5tupleIJNS5_1CILi1EEES8_S8_EEENS6_IJNS7_ILi128EEENS7_ILi96EEENS7_ILi192EEEEEELi128ENS_6half_tEfNS_4arch4Sm90ELb1ELb0ELb0ELb0ELb1ELb0ELb0ELb1ELb1ELb1ELb0ELb0EEENS1_21CollectiveEpilogueFwdINS6_IJSA_SA_SB_EEES9_SE_SG_Li256ELb0ELb1ELb0ELb0EEENS1_30DynamicPersistentTileSchedulerILi256ELi128ELb0ELb1ELb1EEEEEEEEEvNT_6ParamsE,"a",@progbits
	.sectionflags	@""
	.align	4
.nv.constant0._ZN7cutlass13device_kernelIN5flash11enable_sm90INS1_16FlashAttnFwdSm90INS1_25CollectiveMainloopFwdSm90ILi2EN4cute5tupleIJNS5_1CILi1EEES8_S8_EEENS6_IJNS7_ILi128EEENS7_ILi96EEENS7_ILi192EEEEEELi128ENS_6half_tEfNS_4arch4Sm90ELb1ELb0ELb0ELb0ELb1ELb0ELb0ELb1ELb1ELb1ELb0ELb0EEENS1_21CollectiveEpilogueFwdINS6_IJSA_SA_SB_EEES9_SE_SG_Li256ELb0ELb1ELb0ELb0EEENS1_30DynamicPersistentTileSchedulerILi256ELi128ELb0ELb1ELb1EEEEEEEEEvNT_6ParamsE:
	.zero		3328


//--------------------- .nv.constant0._ZN7cutlass13device_kernelIN5flash11enable_sm90INS1_16FlashAttnFwdSm90INS1_25CollectiveMainloopFwdSm90ILi2EN4cute5tupleIJNS5_1CILi1EEES8_S8_EEENS6_IJNS7_ILi128EEENS7_ILi96EEENS7_ILi192EEEEEELi128ENS_6half_tEfNS_4arch4Sm90ELb1ELb0ELb0ELb1ELb1ELb0ELb0ELb1ELb1ELb1ELb0ELb0EEENS1_21CollectiveEpilogueFwdINS6_IJSA_SA_SB_EEES9_SE_SG_Li256ELb1ELb1ELb0ELb0EEENS1_36VarlenDynamicPersistentTileSchedulerILi128ELi96ELi256ELi128ELb0ELb1ELb1ELb1ELb1ELb1EEEEEEEEEvNT_6ParamsE --------------------------
	.section	.nv.constant0._ZN7cutlass13device_kernelIN5flash11enable_sm90INS1_16FlashAttnFwdSm90INS1_25CollectiveMainloopFwdSm90ILi2EN4cute5tupleIJNS5_1CILi1EEES8_S8_EEENS6_IJNS7_ILi128EEENS7_ILi96EEENS7_ILi192EEEEEELi128ENS_6half_tEfNS_4arch4Sm90ELb1ELb0ELb0ELb1ELb1ELb0ELb0ELb1ELb1ELb1ELb0ELb0EEENS1_21CollectiveEpilogueFwdINS6_IJSA_SA_SB_EEES9_SE_SG_Li256ELb1ELb1ELb0ELb0EEENS1_36VarlenDynamicPersistentTileSchedulerILi128ELi96ELi256ELi128ELb0ELb1ELb1ELb1ELb1ELb1EEEEEEEEEvNT_6ParamsE,"a",@progbits
	.sectionflags	@""
	.align	4
.nv.constant0._ZN7cutlass13device_kernelIN5flash11enable_sm90INS1_16FlashAttnFwdSm90INS1_25CollectiveMainloopFwdSm90ILi2EN4cute5tupleIJNS5_1CILi1EEES8_S8_EEENS6_IJNS7_ILi128EEENS7_ILi96EEENS7_ILi192EEEEEELi128ENS_6half_tEfNS_4arch4Sm90ELb1ELb0ELb0ELb1ELb1ELb0ELb0ELb1ELb1ELb1ELb0ELb0EEENS1_21CollectiveEpilogueFwdINS6_IJSA_SA_SB_EEES9_SE_SG_Li256ELb1ELb1ELb0ELb0EEENS1_36VarlenDynamicPersistentTileSchedulerILi128ELi96ELi256ELi128ELb0ELb1ELb1ELb1ELb1ELb1EEEEEEEEEvNT_6ParamsE:
	.zero		3328


//--------------------- .nv.constant0._ZN7cutlass13device_kernelIN5flash11enable_sm90INS1_16FlashAttnFwdSm90INS1_25CollectiveMainloopFwdSm90ILi2EN4cute5tupleIJNS5_1CILi1EEES8_S8_EEENS6_IJNS7_ILi128EEENS7_ILi96EEENS7_ILi192EEEEEELi128ENS_6half_tEfNS_4arch4Sm90ELb1ELb0ELb0ELb1ELb1ELb1ELb0ELb1ELb1ELb1ELb0ELb0EEENS1_21CollectiveEpilogueFwdINS6_IJSA_SA_SB_EEES9_SE_SG_Li256ELb1ELb1ELb0ELb0EEENS1_36VarlenDynamicPersistentTileSchedulerILi128ELi96ELi256ELi128ELb0ELb1ELb1ELb1ELb1ELb1EEEEEEEEEvNT_6ParamsE --------------------------
	.section	.nv.constant0._ZN7cutlass13device_kernelIN5flash11enable_sm90INS1_16FlashAttnFwdSm90INS1_25CollectiveMainloopFwdSm90ILi2EN4cute5tupleIJNS5_1CILi1EEES8_S8_EEENS6_IJNS7_ILi128EEENS7_ILi96EEENS7_ILi192EEEEEELi128ENS_6half_tEfNS_4arch4Sm90ELb1ELb0ELb0ELb1ELb1ELb1ELb0ELb1ELb1ELb1ELb0ELb0EEENS1_21CollectiveEpilogueFwdINS6_IJSA_SA_SB_EEES9_SE_SG_Li256ELb1ELb1ELb0ELb0EEENS1_36VarlenDynamicPersistentTileSchedulerILi128ELi96ELi256ELi128ELb0ELb1ELb1ELb1ELb1ELb1EEEEEEEEEvNT_6ParamsE,"a",@progbits
	.sectionflags	@""
	.align	4
.nv.constant0._ZN7cutlass13device_kernelIN5flash11enable_sm90INS1_16FlashAttnFwdSm90INS1_25CollectiveMainloopFwdSm90ILi2EN4cute5tupleIJNS5_1CILi1EEES8_S8_EEENS6_IJNS7_ILi128EEENS7_ILi96EEENS7_ILi192EEEEEELi128ENS_6half_tEfNS_4arch4Sm90ELb1ELb0ELb0ELb1ELb1ELb1ELb0ELb1ELb1ELb1ELb0ELb0EEENS1_21CollectiveEpilogueFwdINS6_IJSA_SA_SB_EEES9_SE_SG_Li256ELb1ELb1ELb0ELb0EEENS1_36VarlenDynamicPersistentTileSchedulerILi128ELi96ELi256ELi128ELb0ELb1ELb1ELb1ELb1ELb1EEEEEEEEEvNT_6ParamsE:
	.zero		3328


//--------------------- SYMBOLS --------------------------

	.type		.nv.reservedSmem.offset0,@object
	.size		.nv.reservedSmem.offset0,0x4
	.type		__assertfail,@function
